def matmul_kernel(
    a_ptr,
    b_ptr,
    c_ptr,
    M,
    N,
    K,
    stride_am,
    stride_ak,
    stride_bk,
    stride_bn,
    stride_cm,
    stride_cn,
    BLOCK_M: tl.constexpr,
    BLOCK_N: tl.constexpr,
    BLOCK_K: tl.constexpr,
    GROUP_M: tl.constexpr,
):
    pid = tl.program_id(axis=0)
    num_pid_m = tl.cdiv(M, BLOCK_M)
    num_pid_n = tl.cdiv(N, BLOCK_N)
    num_pid_in_group = GROUP_M * num_pid_n
    group_id = pid // num_pid_in_group
    first_pid_m = group_id * GROUP_M
    group_size_m = min(num_pid_m - first_pid_m, GROUP_M)
    pid_m = first_pid_m + ((pid % num_pid_in_group) % group_size_m)
    pid_n = (pid % num_pid_in_group) // group_size_m

    offs_am = (pid_m * BLOCK_M + tl.arange(0, BLOCK_M)) % M
    offs_bn = (pid_n * BLOCK_N + tl.arange(0, BLOCK_N)) % N
    offs_k = tl.arange(0, BLOCK_K)
    a_ptrs = a_ptr + offs_am[:, None] * stride_am + offs_k[None, :] * stride_ak
    b_ptrs = b_ptr + offs_k[:, None] * stride_bk + offs_bn[None, :] * stride_bn

    acc = tl.zeros((BLOCK_M, BLOCK_N), dtype=tl.float32)
    for kk in range(0, tl.cdiv(K, BLOCK_K)):
        a = tl.load(a_ptrs, mask=offs_k[None, :] < K - kk * BLOCK_K, other=0.0)
        b = tl.load(b_ptrs, mask=offs_k[:, None] < K - kk * BLOCK_K, other=0.0)
        acc = tl.dot(a, b, acc)
        a_ptrs += BLOCK_K * stride_ak
        b_ptrs += BLOCK_K * stride_bk

    c = acc.to(c_ptr.dtype.element_ty)
    offs_cm = pid_m * BLOCK_M + tl.arange(0, BLOCK_M)
    offs_cn = pid_n * BLOCK_N + tl.arange(0, BLOCK_N)
    c_ptrs = c_ptr + offs_cm[:, None] * stride_cm + offs_cn[None, :] * stride_cn
    mask = (offs_cm[:, None] < M) & (offs_cn[None, :] < N)
    tl.store(c_ptrs, c, mask=mask)

# config = {"BLOCK_K": 128, "BLOCK_M": 256, "BLOCK_N": 512, "GROUP_M": 8, "arch": "sm_90", "dtype": "fp32", "num_ctas": 1, "num_stages": 8, "num_warps": 4}
# arch = sm_90


// ===== COMPILED SASS (sm_90a) =====

	.target	sm_90a

	.elftype	@"ET_EXEC"


//--------------------- .note.nv.tkinfo           --------------------------
	.section	.note.nv.tkinfo,"",@"SHT_NOTE"
	.sectionflags	@"SHF_NOTE_NV_TKINFO"
	.tkinfo
        /*0018*/ 	.word	0x00000002
        /*0030*/ 	.string	""
        /*0030*/ 	.string	"ptxas"
        /*0030*/ 	.string	"Cuda compilation tools, release 13.0, V13.0.88"
        /*0030*/ 	.string	"Build cuda_13.0.r13.0/compiler.36424714_0"
        /*0030*/ 	.string	"-v  -suppress-debug-info  -lineinfo  -arch sm_90a "



//--------------------- .note.nv.cuinfo           --------------------------
	.section	.note.nv.cuinfo,"",@"SHT_NOTE"
	.sectionflags	@"SHF_NOTE_NV_CUINFO"
        /*0018*/ 	.short	0x0002
        /*001a*/ 	.short	0x005a
        /*001c*/ 	.short	0x0082
	.zero		2


//--------------------- .nv.info                  --------------------------
	.section	.nv.info,"",@"SHT_CUDA_INFO"
	.align	4


	//----- nvinfo : EIATTR_REGCOUNT
	.align		4
        /*0000*/ 	.byte	0x04, 0x2f
        /*0002*/ 	.short	(.L_1 - .L_0)
	.align		4
.L_0:
        /*0004*/ 	.word	index@(matmul_kernel)
        /*0008*/ 	.word	0x000000ff


	//----- nvinfo : EIATTR_FRAME_SIZE
	.align		4
.L_1:
        /*000c*/ 	.byte	0x04, 0x11
        /*000e*/ 	.short	(.L_3 - .L_2)
	.align		4
.L_2:
        /*0010*/ 	.word	index@(matmul_kernel)
        /*0014*/ 	.word	0x00003eb8


	//----- nvinfo : EIATTR_MIN_STACK_SIZE
	.align		4
.L_3:
        /*0018*/ 	.byte	0x04, 0x12
        /*001a*/ 	.short	(.L_5 - .L_4)
	.align		4
.L_4:
        /*001c*/ 	.word	index@(matmul_kernel)
        /*0020*/ 	.word	0x00003eb8
.L_5:


//--------------------- .nv.compat                --------------------------
	.section	.nv.compat,"",@"SHT_CUDA_COMPAT_INFO"
	.align	4
        /*0000*/ 	.byte	0x02, 0x09, 0x01, 0x00, 0x02, 0x02, 0x04, 0x00, 0x02, 0x05, 0x05, 0x00, 0x03, 0x07, 0x01, 0x01
        /*0010*/ 	.byte	0x02, 0x03, 0x00, 0x00, 0x02, 0x06, 0x01, 0x00, 0x04, 0x0b, 0x08, 0x00, 0x00, 0x00, 0x00, 0x00
        /*0020*/ 	.byte	0x00, 0x00, 0x00, 0x00


//--------------------- .nv.info.matmul_kernel    --------------------------
	.section	.nv.info.matmul_kernel,"",@"SHT_CUDA_INFO"
	.sectionflags	@""
	.align	4


	//----- nvinfo : EIATTR_CUDA_API_VERSION
	.align		4
        /*0000*/ 	.byte	0x04, 0x37
        /*0002*/ 	.short	(.L_7 - .L_6)
.L_6:
        /*0004*/ 	.word	0x00000082


	//----- nvinfo : EIATTR_KPARAM_INFO
	.align		4
.L_7:
        /*0008*/ 	.byte	0x04, 0x17
        /*000a*/ 	.short	(.L_9 - .L_8)
.L_8:
        /*000c*/ 	.word	0x00000000
        /*0010*/ 	.short	0x000d
        /*0012*/ 	.short	0x0048
        /*0014*/ 	.byte	0x00, 0xf4, 0x21, 0x00


	//----- nvinfo : EIATTR_KPARAM_INFO
	.align		4
.L_9:
        /*0018*/ 	.byte	0x04, 0x17
        /*001a*/ 	.short	(.L_11 - .L_10)
.L_10:
        /*001c*/ 	.word	0x00000000
        /*0020*/ 	.short	0x000c
        /*0022*/ 	.short	0x0040
        /*0024*/ 	.byte	0x00, 0xf4, 0x21, 0x00


	//----- nvinfo : EIATTR_KPARAM_INFO
	.align		4
.L_11:
        /*0028*/ 	.byte	0x04, 0x17
        /*002a*/ 	.short	(.L_13 - .L_12)
.L_12:
        /*002c*/ 	.word	0x00000000
        /*0030*/ 	.short	0x000b
        /*0032*/ 	.short	0x0038
        /*0034*/ 	.byte	0x00, 0xf0, 0x11, 0x00


	//----- nvinfo : EIATTR_KPARAM_INFO
	.align		4
.L_13:
        /*0038*/ 	.byte	0x04, 0x17
        /*003a*/ 	.short	(.L_15 - .L_14)
.L_14:
        /*003c*/ 	.word	0x00000000
        /*0040*/ 	.short	0x000a
        /*0042*/ 	.short	0x0034
        /*0044*/ 	.byte	0x00, 0xf0, 0x11, 0x00


	//----- nvinfo : EIATTR_KPARAM_INFO
	.align		4
.L_15:
        /*0048*/ 	.byte	0x04, 0x17
        /*004a*/ 	.short	(.L_17 - .L_16)
.L_16:
        /*004c*/ 	.word	0x00000000
        /*0050*/ 	.short	0x0009
        /*0052*/ 	.short	0x0030
        /*0054*/ 	.byte	0x00, 0xf0, 0x11, 0x00


	//----- nvinfo : EIATTR_KPARAM_INFO
	.align		4
.L_17:
        /*0058*/ 	.byte	0x04, 0x17
        /*005a*/ 	.short	(.L_19 - .L_18)
.L_18:
        /*005c*/ 	.word	0x00000000
        /*0060*/ 	.short	0x0008
        /*0062*/ 	.short	0x002c
        /*0064*/ 	.byte	0x00, 0xf0, 0x11, 0x00


	//----- nvinfo : EIATTR_KPARAM_INFO
	.align		4
.L_19:
        /*0068*/ 	.byte	0x04, 0x17
        /*006a*/ 	.short	(.L_21 - .L_20)
.L_20:
        /*006c*/ 	.word	0x00000000
        /*0070*/ 	.short	0x0007
        /*0072*/ 	.short	0x0028
        /*0074*/ 	.byte	0x00, 0xf0, 0x11, 0x00


	//----- nvinfo : EIATTR_KPARAM_INFO
	.align		4
.L_21:
        /*0078*/ 	.byte	0x04, 0x17
        /*007a*/ 	.short	(.L_23 - .L_22)
.L_22:
        /*007c*/ 	.word	0x00000000
        /*0080*/ 	.short	0x0006
        /*0082*/ 	.short	0x0024
        /*0084*/ 	.byte	0x00, 0xf0, 0x11, 0x00


	//----- nvinfo : EIATTR_KPARAM_INFO
	.align		4
.L_23:
        /*0088*/ 	.byte	0x04, 0x17
        /*008a*/ 	.short	(.L_25 - .L_24)
.L_24:
        /*008c*/ 	.word	0x00000000
        /*0090*/ 	.short	0x0005
        /*0092*/ 	.short	0x0020
        /*0094*/ 	.byte	0x00, 0xf0, 0x11, 0x00


	//----- nvinfo : EIATTR_KPARAM_INFO
	.align		4
.L_25:
        /*0098*/ 	.byte	0x04, 0x17
        /*009a*/ 	.short	(.L_27 - .L_26)
.L_26:
        /*009c*/ 	.word	0x00000000
        /*00a0*/ 	.short	0x0004
        /*00a2*/ 	.short	0x001c
        /*00a4*/ 	.byte	0x00, 0xf0, 0x11, 0x00


	//----- nvinfo : EIATTR_KPARAM_INFO
	.align		4
.L_27:
        /*00a8*/ 	.byte	0x04, 0x17
        /*00aa*/ 	.short	(.L_29 - .L_28)
.L_28:
        /*00ac*/ 	.word	0x00000000
        /*00b0*/ 	.short	0x0003
        /*00b2*/ 	.short	0x0018
        /*00b4*/ 	.byte	0x00, 0xf0, 0x11, 0x00


	//----- nvinfo : EIATTR_KPARAM_INFO
	.align		4
.L_29:
        /*00b8*/ 	.byte	0x04, 0x17
        /*00ba*/ 	.short	(.L_31 - .L_30)
.L_30:
        /*00bc*/ 	.word	0x00000000
        /*00c0*/ 	.short	0x0002
        /*00c2*/ 	.short	0x0010
        /*00c4*/ 	.byte	0x00, 0xf4, 0x21, 0x00


	//----- nvinfo : EIATTR_KPARAM_INFO
	.align		4
.L_31:
        /*00c8*/ 	.byte	0x04, 0x17
        /*00ca*/ 	.short	(.L_33 - .L_32)
.L_32:
        /*00cc*/ 	.word	0x00000000
        /*00d0*/ 	.short	0x0001
        /*00d2*/ 	.short	0x0008
        /*00d4*/ 	.byte	0x00, 0xf4, 0x21, 0x00


	//----- nvinfo : EIATTR_KPARAM_INFO
	.align		4
.L_33:
        /*00d8*/ 	.byte	0x04, 0x17
        /*00da*/ 	.short	(.L_35 - .L_34)
.L_34:
        /*00dc*/ 	.word	0x00000000
        /*00e0*/ 	.short	0x0000
        /*00e2*/ 	.short	0x0000
        /*00e4*/ 	.byte	0x00, 0xf4, 0x21, 0x00


	//----- nvinfo : EIATTR_SPARSE_MMA_MASK
	.align		4
.L_35:
        /*00e8*/ 	.byte	0x03, 0x50
        /*00ea*/ 	.short	0x0000


	//----- nvinfo : EIATTR_MAXREG_COUNT
	.align		4
        /*00ec*/ 	.byte	0x03, 0x1b
        /*00ee*/ 	.short	0x00ff


	//----- nvinfo : EIATTR_NUM_BARRIERS
	.align		4
        /*00f0*/ 	.byte	0x02, 0x4c
        /*00f2*/ 	.byte	0x01
	.zero		1


	//----- nvinfo : EIATTR_ANNOTATIONS
	.align		4
        /*00f4*/ 	.byte	0x04, 0x55
        /*00f6*/ 	.short	(.L_37 - .L_36)


	//   ....[0]....
.L_36:
        /*00f8*/ 	.word	0x00000001
        /*00fc*/ 	.byte	0x60, 0x02, 0x00, 0x00, 0x01, 0x00, 0x00, 0x00, 0x40, 0x07, 0x00, 0x00, 0x01, 0x00, 0x00, 0x00
        /* <DEDUP_REMOVED lines=3208> */
        /*c98c*/ 	.byte	0x70, 0x01, 0x05, 0x00, 0x01, 0x00, 0x00, 0x00, 0x90, 0x01, 0x05, 0x00


	//----- nvinfo : EIATTR_MERCURY_ISA_VERSION
	.align		4
.L_37:
        /*c998*/ 	.byte	0x03, 0x5f
        /*c99a*/ 	.short	0x0101


	//----- nvinfo : EIATTR_EXIT_INSTR_OFFSETS
	.align		4
        /*c99c*/ 	.byte	0x04, 0x1c
        /*c99e*/ 	.short	(.L_39 - .L_38)


	//   ....[0]....
.L_38:
        /*c9a0*/ 	.word	0x000e99b0


	//   ....[1]....
        /*c9a4*/ 	.word	0x000e99d0


	//----- nvinfo : EIATTR_REQNTID
	.align		4
.L_39:
        /*c9a8*/ 	.byte	0x04, 0x10
        /*c9aa*/ 	.short	(.L_41 - .L_40)
.L_40:
        /*c9ac*/ 	.word	0x00000080
        /*c9b0*/ 	.word	0x00000001
        /*c9b4*/ 	.word	0x00000001


	//----- nvinfo : EIATTR_CBANK_PARAM_SIZE
	.align		4
.L_41:
        /*c9b8*/ 	.byte	0x03, 0x19
        /*c9ba*/ 	.short	0x0050


	//----- nvinfo : EIATTR_PARAM_CBANK
	.align		4
        /*c9bc*/ 	.byte	0x04, 0x0a
        /*c9be*/ 	.short	(.L_43 - .L_42)
	.align		4
.L_42:
        /*c9c0*/ 	.word	index@(.nv.constant0.matmul_kernel)
        /*c9c4*/ 	.short	0x0210
        /*c9c6*/ 	.short	0x0050


	//----- nvinfo : EIATTR_SW_WAR
	.align		4
.L_43:
        /*c9c8*/ 	.byte	0x04, 0x36
        /*c9ca*/ 	.short	(.L_45 - .L_44)
.L_44:
        /*c9cc*/ 	.word	0x00000008
.L_45:


//--------------------- .nv.callgraph             --------------------------
	.section	.nv.callgraph,"",@"SHT_CUDA_CALLGRAPH"
	.align	4
	.sectionentsize	8
	.align		4
        /*0000*/ 	.word	0x00000000
	.align		4
        /*0004*/ 	.word	0xffffffff
	.align		4
        /*0008*/ 	.word	0x00000000
	.align		4
        /*000c*/ 	.word	0xfffffffe
	.align		4
        /*0010*/ 	.word	0x00000000
	.align		4
        /*0014*/ 	.word	0xfffffffd
	.align		4
        /*0018*/ 	.word	0x00000000
	.align		4
        /*001c*/ 	.word	0xfffffffc


//--------------------- .text.matmul_kernel       --------------------------
	.section	.text.matmul_kernel,"ax",@progbits
	.align	128
        .global         matmul_kernel
        .type           matmul_kernel,@function
        .size           matmul_kernel,(.L_x_3 - matmul_kernel)
        .other          matmul_kernel,@"STO_CUDA_ENTRY STV_DEFAULT"
matmul_kernel:
.text.matmul_kernel:
[----:B------:R-:W1:Y:S08]  /*0000*/  LDC R1, c[0x0][0x28] ;  /* 0x00000a00ff017b82 */ /* 0x000e700000000800 */
[----:B------:R-:W2:Y:S01]  /*0010*/  LDC.64 R12, c[0x0][0x228] ;  /* 0x00008a00ff0c7b82 */ /* 0x000ea20000000a00 */
[----:B------:R-:W3:Y:S01]  /*0020*/  S2R R5, SR_CTAID.X ;  /* 0x0000000000057919 */ /* 0x000ee20000002500 */
[----:B------:R-:W-:Y:S01]  /*0030*/  MOV R14, 0x400 ;  /* 0x00000400000e7802 */ /* 0x000fe20000000f00 */
[----:B-1----:R-:W-:Y:S01]  /*0040*/  VIADD R1, R1, 0xffffc148 ;  /* 0xffffc14801017836 */ /* 0x002fe20000000000 */
[----:B------:R-:W1:Y:S01]  /*0050*/  S2R R17, SR_TID.X ;  /* 0x0000000000117919 */ /* 0x000e620000002100 */
[----:B--2---:R-:W-:Y:S01]  /*0060*/  VIADD R0, R13, 0x1ff ;  /* 0x000001ff0d007836 */ /* 0x004fe20000000000 */
[----:B------:R-:W-:-:S04]  /*0070*/  IABS R16, R12 ;  /* 0x0000000c00107213 */ /* 0x000fc80000000000 */
[----:B------:R-:W-:-:S04]  /*0080*/  SHF.R.S32.HI R3, RZ, 0x1f, R0 ;  /* 0x0000001fff037819 */ /* 0x000fc80000011400 */
[----:B------:R-:W-:Y:S02]  /*0090*/  LEA.HI R3, R3, R0, RZ, 0x9 ;  /* 0x0000000003037211 */ /* 0x000fe400078f48ff */
[----:B---3--:R-:W-:Y:S02]  /*00a0*/  IABS R8, R5 ;  /* 0x0000000500087213 */ /* 0x008fe40000000000 */
[----:B------:R-:W-:Y:S02]  /*00b0*/  SHF.R.S32.HI R3, RZ, 0x9, R3 ;  /* 0x00000009ff037819 */ /* 0x000fe40000011403 */
[----:B-1----:R-:W-:Y:S02]  /*00c0*/  LOP3.LUT R15, R17, 0x7f, RZ, 0xc0, !PT ;  /* 0x0000007f110f7812 */ /* 0x002fe400078ec0ff */
[----:B------:R-:W-:-:S04]  /*00d0*/  SHF.L.U32 R4, R3, 0x3, RZ ;  /* 0x0000000303047819 */ /* 0x000fc800000006ff */
[-C--:B------:R-:W-:Y:S02]  /*00e0*/  IABS R7, R4.reuse ;  /* 0x0000000400077213 */ /* 0x080fe40000000000 */
[----:B------:R-:W-:Y:S02]  /*00f0*/  IABS R10, R4 ;  /* 0x00000004000a7213 */ /* 0x000fe40000000000 */
[----:B------:R-:W1:Y:S08]  /*0100*/  I2F.RP R0, R7 ;  /* 0x0000000700007306 */ /* 0x000e700000209400 */
[----:B-1----:R-:W1:Y:S02]  /*0110*/  MUFU.RCP R0, R0 ;  /* 0x0000000000007308 */ /* 0x002e640000001000 */
[----:B-1----:R-:W-:-:S02]  /*0120*/  VIADD R2, R0, 0xffffffe ;  /* 0x0ffffffe00027836 */ /* 0x002fc40000000000 */
[----:B------:R-:W-:-:S04]  /*0130*/  IMAD.MOV R0, RZ, RZ, -R10 ;  /* 0x000000ffff007224 */ /* 0x000fc800078e0a0a */
[----:B------:R1:W2:Y:S02]  /*0140*/  F2I.FTZ.U32.TRUNC.NTZ R3, R2 ;  /* 0x0000000200037305 */ /* 0x0002a4000021f000 */
[----:B-1----:R-:W-:Y:S02]  /*0150*/  IMAD.MOV.U32 R2, RZ, RZ, RZ ;  /* 0x000000ffff027224 */ /* 0x002fe400078e00ff */
[----:B--2---:R-:W-:-:S04]  /*0160*/  IMAD.MOV R6, RZ, RZ, -R3 ;  /* 0x000000ffff067224 */ /* 0x004fc800078e0a03 */
[----:B------:R-:W-:Y:S01]  /*0170*/  IMAD R9, R6, R7, RZ ;  /* 0x0000000706097224 */ /* 0x000fe200078e02ff */
[----:B------:R-:W-:-:S03]  /*0180*/  MOV R6, R8 ;  /* 0x0000000800067202 */ /* 0x000fc60000000f00 */
[----:B------:R-:W-:Y:S02]  /*0190*/  IMAD.HI.U32 R3, R3, R9, R2 ;  /* 0x0000000903037227 */ /* 0x000fe400078e0002 */
[----:B------:R-:W1:Y:S04]  /*01a0*/  S2R R9, SR_CgaCtaId ;  /* 0x0000000000097919 */ /* 0x000e680000008800 */
[----:B------:R-:W-:-:S04]  /*01b0*/  IMAD.HI.U32 R3, R3, R6, RZ ;  /* 0x0000000603037227 */ /* 0x000fc800078e00ff */
[----:B------:R-:W-:-:S05]  /*01c0*/  IMAD R0, R3, R0, R6 ;  /* 0x0000000003007224 */ /* 0x000fca00078e0206 */
[----:B------:R-:W-:-:S13]  /*01d0*/  ISETP.GT.U32.AND P1, PT, R7, R0, PT ;  /* 0x000000000700720c */ /* 0x000fda0003f24070 */
[-C--:B------:R-:W-:Y:S01]  /*01e0*/  @!P1 IADD3 R0, R0, -R7.reuse, RZ ;  /* 0x8000000700009210 */ /* 0x080fe20007ffe0ff */
[----:B------:R-:W-:Y:S01]  /*01f0*/  @!P1 VIADD R3, R3, 0x1 ;  /* 0x0000000103039836 */ /* 0x000fe20000000000 */
[----:B------:R-:W-:Y:S02]  /*0200*/  ISETP.NE.AND P1, PT, R4, RZ, PT ;  /* 0x000000ff0400720c */ /* 0x000fe40003f25270 */
[----:B------:R-:W-:Y:S02]  /*0210*/  ISETP.GE.U32.AND P0, PT, R0, R7, PT ;  /* 0x000000070000720c */ /* 0x000fe40003f06070 */
[----:B------:R-:W-:Y:S02]  /*0220*/  LOP3.LUT R0, R5, R4, RZ, 0x3c, !PT ;  /* 0x0000000405007212 */ /* 0x000fe400078e3cff */
[----:B-1----:R-:W-:Y:S02]  /*0230*/  LEA R14, R9, R14, 0x18 ;  /* 0x0000000e090e7211 */ /* 0x002fe400078ec0ff */
[----:B------:R-:W-:Y:S01]  /*0240*/  ISETP.GE.AND P2, PT, R0, RZ, PT ;  /* 0x000000ff0000720c */ /* 0x000fe20003f46270 */
[----:B------:R-:W-:-:S02]  /*0250*/  VIADD R0, R12, 0xff ;  /* 0x000000ff0c007836 */ /* 0x000fc40000000000 */
[----:B------:R-:W-:Y:S04]  /*0260*/  STL [R1+0x2dbc], R14 ;  /* 0x002dbc0e01007387 */ /* 0x000fe80000100800 */
[----:B------:R-:W-:-:S05]  /*0270*/  @P0 VIADD R3, R3, 0x1 ;  /* 0x0000000103030836 */ /* 0x000fca0000000000 */
[----:B------:R-:W-:Y:S02]  /*0280*/  MOV R2, R3 ;  /* 0x0000000300027202 */ /* 0x000fe40000000f00 */
[----:B------:R-:W-:-:S03]  /*0290*/  SHF.R.S32.HI R3, RZ, 0x1f, R0 ;  /* 0x0000001fff037819 */ /* 0x000fc60000011400 */
[----:B------:R-:W-:Y:S01]  /*02a0*/  @!P2 IMAD.MOV R2, RZ, RZ, -R2 ;  /* 0x000000ffff02a224 */ /* 0x000fe200078e0a02 */
[----:B------:R-:W-:Y:S02]  /*02b0*/  @!P1 LOP3.LUT R2, RZ, R4, RZ, 0x33, !PT ;  /* 0x00000004ff029212 */ /* 0x000fe400078e33ff */
[----:B------:R-:W-:Y:S02]  /*02c0*/  LEA.HI R3, R3, R0, RZ, 0x8 ;  /* 0x0000000003037211 */ /* 0x000fe400078f40ff */
[----:B------:R-:W-:Y:S01]  /*02d0*/  SHF.L.U32 R8, R2, 0x3, RZ ;  /* 0x0000000302087819 */ /* 0x000fe200000006ff */
[----:B------:R-:W-:-:S03]  /*02e0*/  IMAD.MOV R2, RZ, RZ, -R2 ;  /* 0x000000ffff027224 */ /* 0x000fc600078e0a02 */
[----:B------:R-:W-:Y:S01]  /*02f0*/  LEA.HI.SX32 R3, R3, -R8, 0x18 ;  /* 0x8000000803037211 */ /* 0x000fe200078fc2ff */
[----:B------:R-:W-:Y:S02]  /*0300*/  IMAD R10, R4, R2, R5 ;  /* 0x00000002040a7224 */ /* 0x000fe400078e0205 */
[----:B------:R-:W-:Y:S01]  /*0310*/  IMAD.MOV.U32 R2, RZ, RZ, RZ ;  /* 0x000000ffff027224 */ /* 0x000fe200078e00ff */
[----:B------:R-:W-:-:S04]  /*0320*/  VIMNMX R11, R3, 0x8, PT ;  /* 0x00000008030b7848 */ /* 0x000fc80003fe0100 */
[-C--:B------:R-:W-:Y:S02]  /*0330*/  IABS R6, R11.reuse ;  /* 0x0000000b00067213 */ /* 0x080fe40000000000 */
[----:B------:R-:W-:Y:S02]  /*0340*/  IABS R4, R11 ;  /* 0x0000000b00047213 */ /* 0x000fe40000000000 */
[----:B------:R-:W1:Y:S08]  /*0350*/  I2F.RP R0, R6 ;  /* 0x0000000600007306 */ /* 0x000e700000209400 */
[----:B-1----:R-:W1:Y:S02]  /*0360*/  MUFU.RCP R0, R0 ;  /* 0x0000000000007308 */ /* 0x002e640000001000 */
[----:B-1----:R-:W-:Y:S01]  /*0370*/  VIADD R3, R0, 0xffffffe ;  /* 0x0ffffffe00037836 */ /* 0x002fe20000000000 */
[----:B------:R-:W-:-:S05]  /*0380*/  IABS R0, R13 ;  /* 0x0000000d00007213 */ /* 0x000fca0000000000 */
[----:B------:R-:W1:Y:S02]  /*0390*/  F2I.FTZ.U32.TRUNC.NTZ R3, R3 ;  /* 0x0000000300037305 */ /* 0x000e64000021f000 */
[----:B-1----:R-:W-:-:S05]  /*03a0*/  IADD3 R7, RZ, -R3, RZ ;  /* 0x80000003ff077210 */ /* 0x002fca0007ffe0ff */
[----:B------:R-:W-:Y:S01]  /*03b0*/  IMAD.MOV.U32 R5, RZ, RZ, R7 ;  /* 0x000000ffff057224 */ /* 0x000fe200078e0007 */
[----:B------:R-:W-:-:S03]  /*03c0*/  IABS R7, R10 ;  /* 0x0000000a00077213 */ /* 0x000fc60000000000 */
[----:B------:R-:W-:-:S04]  /*03d0*/  IMAD R5, R5, R6, RZ ;  /* 0x0000000605057224 */ /* 0x000fc800078e02ff */
[----:B------:R-:W-:Y:S01]  /*03e0*/  IMAD.HI.U32 R2, R3, R5, R2 ;  /* 0x0000000503027227 */ /* 0x000fe200078e0002 */
[----:B------:R-:W-:Y:S01]  /*03f0*/  IADD3 R3, RZ, -R4, RZ ;  /* 0x80000004ff037210 */ /* 0x000fe20007ffe0ff */
[----:B------:R-:W1:Y:S04]  /*0400*/  I2F.RP R5, R0 ;  /* 0x0000000000057306 */ /* 0x000e680000209400 */
[----:B------:R-:W-:-:S04]  /*0410*/  IMAD.HI.U32 R2, R2, R7, RZ ;  /* 0x0000000702027227 */ /* 0x000fc800078e00ff */
[----:B------:R-:W-:Y:S01]  /*0420*/  IMAD R3, R2, R3, R7 ;  /* 0x0000000302037224 */ /* 0x000fe200078e0207 */
[----:B------:R-:W2:Y:S04]  /*0430*/  I2F.RP R4, R16 ;  /* 0x0000001000047306 */ /* 0x000ea80000209400 */
[----:B------:R-:W-:-:S04]  /*0440*/  ISETP.GT.U32.AND P1, PT, R6, R3, PT ;  /* 0x000000030600720c */ /* 0x000fc80003f24070 */
[----:B-1----:R-:W-:Y:S08]  /*0450*/  MUFU.RCP R5, R5 ;  /* 0x0000000500057308 */ /* 0x002ff00000001000 */
[----:B--2---:R-:W1:Y:S01]  /*0460*/  MUFU.RCP R4, R4 ;  /* 0x0000000400047308 */ /* 0x004e620000001000 */
[----:B------:R-:W-:Y:S02]  /*0470*/  @!P1 IMAD.IADD R3, R3, 0x1, -R6 ;  /* 0x0000000103039824 */ /* 0x000fe400078e0a06 */
[----:B------:R-:W-:Y:S01]  /*0480*/  @!P1 VIADD R2, R2, 0x1 ;  /* 0x0000000102029836 */ /* 0x000fe20000000000 */
[----:B------:R-:W-:-:S02]  /*0490*/  ISETP.NE.AND P1, PT, R11, RZ, PT ;  /* 0x000000ff0b00720c */ /* 0x000fc40003f25270 */
[----:B------:R-:W-:Y:S02]  /*04a0*/  ISETP.GE.U32.AND P0, PT, R3, R6, PT ;  /* 0x000000060300720c */ /* 0x000fe40003f06070 */
[----:B------:R-:W-:-:S04]  /*04b0*/  LOP3.LUT R3, R10, R11, RZ, 0x3c, !PT ;  /* 0x0000000b0a037212 */ /* 0x000fc800078e3cff */
[----:B------:R-:W-:Y:S01]  /*04c0*/  ISETP.GE.AND P2, PT, R3, RZ, PT ;  /* 0x000000ff0300720c */ /* 0x000fe20003f46270 */
[----:B-1----:R-:W-:-:S06]  /*04d0*/  VIADD R3, R4, 0xffffffe ;  /* 0x0ffffffe04037836 */ /* 0x002fcc0000000000 */
[----:B------:R-:W-:Y:S01]  /*04e0*/  @P0 IADD3 R2, R2, 0x1, RZ ;  /* 0x0000000102020810 */ /* 0x000fe20007ffe0ff */
[----:B------:R-:W-:Y:S01]  /*04f0*/  VIADD R4, R5, 0xffffffe ;  /* 0x0ffffffe05047836 */ /* 0x000fe20000000000 */
[----:B------:R-:W1:Y:S03]  /*0500*/  F2I.FTZ.U32.TRUNC.NTZ R3, R3 ;  /* 0x0000000300037305 */ /* 0x000e66000021f000 */
[----:B------:R-:W-:-:S05]  /*0510*/  IMAD.MOV.U32 R6, RZ, RZ, R2 ;  /* 0x000000ffff067224 */ /* 0x000fca00078e0002 */
[----:B------:R-:W-:Y:S02]  /*0520*/  @!P2 IADD3 R6, -R6, RZ, RZ ;  /* 0x000000ff0606a210 */ /* 0x000fe40007ffe1ff */
[----:B------:R-:W-:Y:S01]  /*0530*/  @!P1 LOP3.LUT R6, RZ, R11, RZ, 0x33, !PT ;  /* 0x0000000bff069212 */ /* 0x000fe200078e33ff */
[----:B------:R2:W3:Y:S04]  /*0540*/  F2I.FTZ.U32.TRUNC.NTZ R5, R4 ;  /* 0x0000000400057305 */ /* 0x0004e8000021f000 */
[----:B------:R-:W-:Y:S02]  /*0550*/  IMAD.MOV R2, RZ, RZ, -R6 ;  /* 0x000000ffff027224 */ /* 0x000fe400078e0a06 */
[----:B------:R-:W-:Y:S02]  /*0560*/  IMAD.SHL.U32 R6, R6, 0x200, RZ ;  /* 0x0000020006067824 */ /* 0x000fe400078e00ff */
[----:B------:R-:W-:Y:S01]  /*0570*/  IMAD R2, R11, R2, R10 ;  /* 0x000000020b027224 */ /* 0x000fe200078e020a */
[----:B-1----:R-:W-:Y:S01]  /*0580*/  IADD3 R11, RZ, -R3, RZ ;  /* 0x80000003ff0b7210 */ /* 0x002fe20007ffe0ff */
[C---:B------:R-:W-:Y:S01]  /*0590*/  VIADD R18, R6.reuse, 0x2 ;  /* 0x0000000206127836 */ /* 0x040fe20000000000 */
[----:B------:R-:W-:Y:S01]  /*05a0*/  IADD3 R21, R6, 0x4, RZ ;  /* 0x0000000406157810 */ /* 0x000fe20007ffe0ff */
[----:B------:R-:W-:Y:S01]  /*05b0*/  IMAD.IADD R2, R8, 0x1, R2 ;  /* 0x0000000108027824 */ /* 0x000fe200078e0202 */
[----:B------:R-:W-:Y:S01]  /*05c0*/  IADD3 R22, R6, 0x1c, RZ ;  /* 0x0000001c06167810 */ /* 0x000fe20007ffe0ff */
[----:B------:R-:W-:Y:S01]  /*05d0*/  IMAD R11, R11, R16, RZ ;  /* 0x000000100b0b7224 */ /* 0x000fe200078e02ff */
[----:B------:R-:W-:Y:S01]  /*05e0*/  IABS R19, R21 ;  /* 0x0000001500137213 */ /* 0x000fe20000000000 */
[----:B------:R-:W-:Y:S01]  /*05f0*/  IMAD R7, R2, 0x100, R15 ;  /* 0x0000010002077824 */ /* 0x000fe200078e020f */
[----:B------:R-:W-:Y:S01]  /*0600*/  MOV R2, RZ ;  /* 0x000000ff00027202 */ /* 0x000fe20000000f00 */
[C---:B------:R-:W-:Y:S01]  /*0610*/  VIADD R20, R6.reuse, 0x3 ;  /* 0x0000000306147836 */ /* 0x040fe20000000000 */
[----:B------:R-:W-:Y:S01]  /*0620*/  IADD3 R25, R6, 0x30, RZ ;  /* 0x0000003006197810 */ /* 0x000fe20007ffe0ff */
[----:B------:R-:W-:Y:S01]  /*0630*/  VIADD R9, R7, 0x80 ;  /* 0x0000008007097836 */ /* 0x000fe20000000000 */
[----:B------:R-:W-:Y:S01]  /*0640*/  IABS R13, R7 ;  /* 0x00000007000d7213 */ /* 0x000fe20000000000 */
[----:B------:R-:W-:Y:S01]  /*0650*/  IMAD.HI.U32 R2, R3, R11, R2 ;  /* 0x0000000b03027227 */ /* 0x000fe200078e0002 */
[----:B------:R-:W-:-:S02]  /*0660*/  SHF.L.U32 R3, R17, 0x6, RZ ;  /* 0x0000000611037819 */ /* 0x000fc400000006ff */
[----:B------:R-:W-:Y:S01]  /*0670*/  IABS R15, R9 ;  /* 0x00000009000f7213 */ /* 0x000fe20000000000 */
[----:B------:R-:W-:Y:S01]  /*0680*/  IMAD.SHL.U32 R11, R17, 0x10, RZ ;  /* 0x00000010110b7824 */ /* 0x000fe200078e00ff */
[----:B--2---:R-:W-:Y:S01]  /*0690*/  LOP3.LUT R4, R3, 0x400, RZ, 0xc0, !PT ;  /* 0x0000040003047812 */ /* 0x004fe200078ec0ff */
[C---:B------:R-:W-:Y:S01]  /*06a0*/  IMAD.HI.U32 R3, R2.reuse, R13, RZ ;  /* 0x0000000d02037227 */ /* 0x040fe200078e00ff */
[----:B------:R-:W-:Y:S02]  /*06b0*/  ISETP.GE.AND P6, PT, R9, RZ, PT ;  /* 0x000000ff0900720c */ /* 0x000fe40003fc6270 */
[----:B------:R-:W-:Y:S01]  /*06c0*/  LOP3.LUT R11, R11, 0xf0, RZ, 0xc0, !PT ;  /* 0x000000f00b0b7812 */ /* 0x000fe200078ec0ff */
[----:B------:R-:W-:Y:S01]  /*06d0*/  IMAD.HI.U32 R2, R2, R15, RZ ;  /* 0x0000000f02027227 */ /* 0x000fe200078e00ff */
[----:B------:R-:W-:Y:S02]  /*06e0*/  IADD3 R40, R6, 0x41, RZ ;  /* 0x0000004106287810 */ /* 0x000fe40007ffe0ff */
[----:B------:R-:W-:Y:S01]  /*06f0*/  IADD3 R8, R4, R14, R11 ;  /* 0x0000000e04087210 */ /* 0x000fe20007ffe00b */
[----:B---3--:R-:W-:Y:S01]  /*0700*/  IMAD.MOV R17, RZ, RZ, -R5 ;  /* 0x000000ffff117224 */ /* 0x008fe200078e0a05 */
[----:B------:R-:W-:Y:S01]  /*0710*/  IABS R37, R40 ;  /* 0x0000002800257213 */ /* 0x000fe20000000000 */
[----:B------:R-:W-:Y:S01]  /*0720*/  IMAD.MOV.U32 R4, RZ, RZ, RZ ;  /* 0x000000ffff047224 */ /* 0x000fe200078e00ff */
[C---:B------:R-:W-:Y:S01]  /*0730*/  IADD3 R52, R6.reuse, 0x4e, RZ ;  /* 0x0000004e06347810 */ /* 0x040fe20007ffe0ff */
[----:B------:R1:W-:Y:S01]  /*0740*/  STL [R1+0x150], R8 ;  /* 0x0001500801007387 */ /* 0x0003e20000100800 */
[----:B------:R-:W-:Y:S01]  /*0750*/  IMAD R11, R17, R0, RZ ;  /* 0x00000000110b7224 */ /* 0x000fe200078e02ff */
[----:B------:R-:W-:Y:S01]  /*0760*/  IABS R17, R20 ;  /* 0x0000001400117213 */ /* 0x000fe20000000000 */
[----:B------:R-:W-:Y:S01]  /*0770*/  IMAD.MOV R3, RZ, RZ, -R3 ;  /* 0x000000ffff037224 */ /* 0x000fe200078e0a03 */
[----:B------:R2:W-:Y:S01]  /*0780*/  STL [R1+0x2d38], R9 ;  /* 0x002d380901007387 */ /* 0x0005e20000100800 */
[----:B------:R-:W-:Y:S01]  /*0790*/  VIADD R24, R6, 0x2f ;  /* 0x0000002f06187836 */ /* 0x000fe20000000000 */
[----:B------:R-:W-:Y:S01]  /*07a0*/  IABS R53, R52 ;  /* 0x0000003400357213 */ /* 0x000fe20000000000 */
[----:B------:R-:W-:Y:S01]  /*07b0*/  IMAD R3, R16, R3, R13 ;  /* 0x0000000310037224 */ /* 0x000fe200078e020d */
[C---:B------:R-:W-:Y:S01]  /*07c0*/  IADD3 R64, R6.reuse, 0x57, RZ ;  /* 0x0000005706407810 */ /* 0x040fe20007ffe0ff */
[----:B------:R-:W-:Y:S01]  /*07d0*/  VIADD R32, R6, 0x3a ;  /* 0x0000003a06207836 */ /* 0x000fe20000000000 */
[----:B-1----:R-:W-:Y:S01]  /*07e0*/  IADD3 R8, -R2, RZ, RZ ;  /* 0x000000ff02087210 */ /* 0x002fe20007ffe1ff */
[----:B------:R-:W-:Y:S01]  /*07f0*/  IMAD.HI.U32 R2, R5, R11, R4 ;  /* 0x0000000b05027227 */ /* 0x000fe200078e0004 */
[----:B------:R-:W-:-:S02]  /*0800*/  IADD3 R4, R6, 0x1, RZ ;  /* 0x0000000106047810 */ /* 0x000fc40007ffe0ff */
[C---:B------:R-:W-:Y:S01]  /*0810*/  ISETP.GT.U32.AND P0, PT, R16.reuse, R3, PT ;  /* 0x000000031000720c */ /* 0x040fe20003f04070 */
[----:B------:R-:W-:Y:S01]  /*0820*/  IMAD R5, R16, R8, R15 ;  /* 0x0000000810057224 */ /* 0x000fe200078e020f */
[----:B------:R-:W-:Y:S01]  /*0830*/  IABS R11, R4 ;  /* 0x00000004000b7213 */ /* 0x000fe20000000000 */
[----:B------:R-:W-:Y:S01]  /*0840*/  IMAD.HI.U32 R10, R2, R17, RZ ;  /* 0x00000011020a7227 */ /* 0x000fe200078e00ff */
[----:B------:R-:W-:Y:S02]  /*0850*/  ISETP.GE.AND P3, PT, R4, RZ, PT ;  /* 0x000000ff0400720c */ /* 0x000fe40003f66270 */
[----:B------:R-:W-:Y:S01]  /*0860*/  ISETP.GT.U32.AND P1, PT, R16, R5, PT ;  /* 0x000000051000720c */ /* 0x000fe20003f24070 */
[----:B------:R-:W-:Y:S01]  /*0870*/  IMAD.HI.U32 R4, R2, R11, RZ ;  /* 0x0000000b02047227 */ /* 0x000fe200078e00ff */
[----:B------:R-:W-:Y:S02]  /*0880*/  IABS R15, R18 ;  /* 0x00000012000f7213 */ /* 0x000fe40000000000 */
[----:B------:R-:W-:Y:S01]  /*0890*/  IADD3 R67, R6, 0x59, RZ ;  /* 0x0000005906437810 */ /* 0x000fe20007ffe0ff */
[----:B------:R-:W-:Y:S01]  /*08a0*/  IMAD.MOV R10, RZ, RZ, -R10 ;  /* 0x000000ffff0a7224 */ /* 0x000fe200078e0a0a */
[----:B------:R-:W-:Y:S01]  /*08b0*/  IADD3 R13, -R4, RZ, RZ ;  /* 0x000000ff040d7210 */ /* 0x000fe20007ffe1ff */
[----:B------:R-:W-:Y:S01]  /*08c0*/  IMAD.HI.U32 R8, R2, R15, RZ ;  /* 0x0000000f02087227 */ /* 0x000fe200078e00ff */
[----:B------:R-:W-:-:S02]  /*08d0*/  IABS R63, R67 ;  /* 0x00000043003f7213 */ /* 0x000fc40000000000 */
[C---:B------:R-:W-:Y:S01]  /*08e0*/  IADD3 R84, R6.reuse, 0x6d, RZ ;  /* 0x0000006d06547810 */ /* 0x040fe20007ffe0ff */
[----:B------:R-:W-:Y:S01]  /*08f0*/  IMAD.MOV R8, RZ, RZ, -R8 ;  /* 0x000000ffff087224 */ /* 0x000fe200078e0a08 */
[----:B------:R-:W-:Y:S01]  /*0900*/  IADD3 R85, R6, 0x6e, RZ ;  /* 0x0000006e06557810 */ /* 0x000fe20007ffe0ff */
[--C-:B------:R-:W-:Y:S01]  /*0910*/  @!P1 IMAD.IADD R5, R5, 0x1, -R16.reuse ;  /* 0x0000000105059824 */ /* 0x100fe200078e0a10 */
[----:B------:R-:W-:Y:S01]  /*0920*/  ISETP.GE.AND P1, PT, R18, RZ, PT ;  /* 0x000000ff1200720c */ /* 0x000fe20003f26270 */
[----:B------:R-:W-:Y:S01]  /*0930*/  IMAD R11, R0, R13, R11 ;  /* 0x0000000d000b7224 */ /* 0x000fe200078e020b */
[----:B------:R-:W-:Y:S01]  /*0940*/  IADD3 R86, R6, 0x6f, RZ ;  /* 0x0000006f06567810 */ /* 0x000fe20007ffe0ff */
[----:B------:R-:W-:Y:S01]  /*0950*/  IMAD R13, R0, R8, R15 ;  /* 0x00000008000d7224 */ /* 0x000fe200078e020f */
[----:B------:R-:W-:Y:S01]  /*0960*/  ISETP.GT.U32.AND P4, PT, R16, R5, PT ;  /* 0x000000051000720c */ /* 0x000fe20003f84070 */
[----:B------:R-:W-:Y:S01]  /*0970*/  @!P0 IMAD.IADD R3, R3, 0x1, -R16 ;  /* 0x0000000103038824 */ /* 0x000fe200078e0a10 */
[----:B------:R-:W-:Y:S01]  /*0980*/  ISETP.GT.U32.AND P5, PT, R0, R11, PT ;  /* 0x0000000b0000720c */ /* 0x000fe20003fa4070 */
[----:B------:R-:W-:Y:S01]  /*0990*/  IMAD.HI.U32 R4, R2, R19, RZ ;  /* 0x0000001302047227 */ /* 0x000fe200078e00ff */
[----:B------:R-:W-:-:S02]  /*09a0*/  ISETP.GT.U32.AND P0, PT, R0, R13, PT ;  /* 0x0000000d0000720c */ /* 0x000fc40003f04070 */
[----:B------:R-:W-:Y:S01]  /*09b0*/  ISETP.GT.U32.AND P2, PT, R16, R3, PT ;  /* 0x000000031000720c */ /* 0x000fe20003f44070 */
[----:B------:R-:W-:Y:S01]  /*09c0*/  IMAD R15, R0, R10, R17 ;  /* 0x0000000a000f7224 */ /* 0x000fe200078e0211 */
[----:B------:R-:W-:Y:S01]  /*09d0*/  IADD3 R4, -R4, RZ, RZ ;  /* 0x000000ff04047210 */ /* 0x000fe20007ffe1ff */
[C---:B------:R-:W-:Y:S01]  /*09e0*/  VIADD R18, R6.reuse, 0x5 ;  /* 0x0000000506127836 */ /* 0x040fe20000000000 */
[----:B------:R-:W-:Y:S01]  /*09f0*/  IABS R83, R86 ;  /* 0x0000005600537213 */ /* 0x000fe20000000000 */
[C---:B------:R-:W-:Y:S01]  /*0a00*/  VIADD R34, R6.reuse, 0x3b ;  /* 0x0000003b06227836 */ /* 0x040fe20000000000 */
[----:B------:R-:W-:Y:S01]  /*0a10*/  IADD3 R88, R6, 0x73, RZ ;  /* 0x0000007306587810 */ /* 0x000fe20007ffe0ff */
[----:B------:R-:W-:Y:S01]  /*0a20*/  IMAD R17, R0, R4, R19 ;  /* 0x0000000400117224 */ /* 0x000fe200078e0213 */
[----:B------:R-:W-:Y:S01]  /*0a30*/  @!P4 IADD3 R5, R5, -R16, RZ ;  /* 0x800000100505c210 */ /* 0x000fe20007ffe0ff */
[----:B------:R-:W-:Y:S01]  /*0a40*/  @!P5 IMAD.IADD R11, R11, 0x1, -R0 ;  /* 0x000000010b0bd824 */ /* 0x000fe200078e0a00 */
[----:B------:R-:W-:Y:S01]  /*0a50*/  ISETP.GE.AND P4, PT, R7, RZ, PT ;  /* 0x000000ff0700720c */ /* 0x000fe20003f86270 */
[----:B------:R-:W-:Y:S01]  /*0a60*/  VIADD R35, R6, 0x3c ;  /* 0x0000003c06237836 */ /* 0x000fe20000000000 */
[----:B------:R-:W-:Y:S01]  /*0a70*/  @!P0 IADD3 R13, R13, -R0, RZ ;  /* 0x800000000d0d8210 */ /* 0x000fe20007ffe0ff */
[----:B------:R-:W-:Y:S01]  /*0a80*/  @!P2 IMAD.IADD R3, R3, 0x1, -R16 ;  /* 0x000000010303a824 */ /* 0x000fe200078e0a10 */
[----:B------:R-:W-:Y:S01]  /*0a90*/  ISETP.GT.U32.AND P0, PT, R0, R11, PT ;  /* 0x0000000b0000720c */ /* 0x000fe20003f04070 */
[----:B------:R-:W-:Y:S01]  /*0aa0*/  @!P6 IMAD.MOV R5, RZ, RZ, -R5 ;  /* 0x000000ffff05e224 */ /* 0x000fe200078e0a05 */
[----:B------:R-:W-:Y:S01]  /*0ab0*/  IABS R19, R18 ;  /* 0x0000001200137213 */ /* 0x000fe20000000000 */
[----:B------:R-:W-:Y:S01]  /*0ac0*/  VIADD R36, R6, 0x3f ;  /* 0x0000003f06247836 */ /* 0x000fe20000000000 */
[----:B------:R-:W-:Y:S01]  /*0ad0*/  ISETP.NE.AND P2, PT, R12, RZ, PT ;  /* 0x000000ff0c00720c */ /* 0x000fe20003f45270 */
[C---:B------:R-:W-:Y:S01]  /*0ae0*/  VIADD R42, R6.reuse, 0x43 ;  /* 0x00000043062a7836 */ /* 0x040fe20000000000 */
[----:B------:R-:W-:Y:S01]  /*0af0*/  LOP3.LUT R4, RZ, R12, RZ, 0x33, !PT ;  /* 0x0000000cff047212 */ /* 0x000fe200078e33ff */
[----:B------:R-:W-:Y:S01]  /*0b00*/  VIADD R12, R6, 0x6 ;  /* 0x00000006060c7836 */ /* 0x000fe20000000000 */
[C---:B------:R-:W-:Y:S01]  /*0b10*/  ISETP.GT.U32.AND P6, PT, R0.reuse, R13, PT ;  /* 0x0000000d0000720c */ /* 0x040fe20003fc4070 */
[----:B------:R-:W-:Y:S01]  /*0b20*/  @!P4 IMAD.MOV R3, RZ, RZ, -R3 ;  /* 0x000000ffff03c224 */ /* 0x000fe200078e0a03 */
[----:B------:R-:W-:Y:S01]  /*0b30*/  ISETP.GT.U32.AND P4, PT, R0, R17, PT ;  /* 0x000000110000720c */ /* 0x000fe20003f84070 */
[----:B------:R-:W-:Y:S01]  /*0b40*/  IMAD.HI.U32 R8, R2, R19, RZ ;  /* 0x0000001302087227 */ /* 0x000fe200078e00ff */
[----:B------:R-:W-:-:S02]  /*0b50*/  ISETP.GT.U32.AND P5, PT, R0, R15, PT ;  /* 0x0000000f0000720c */ /* 0x000fc40003fa4070 */
[----:B--2---:R-:W-:Y:S01]  /*0b60*/  SEL R9, R4, R3, !P2 ;  /* 0x0000000304097207 */ /* 0x004fe20005000000 */
[C---:B------:R-:W-:Y:S01]  /*0b70*/  VIADD R54, R6.reuse, 0x51 ;  /* 0x0000005106367836 */ /* 0x040fe20000000000 */
[----:B------:R-:W-:Y:S01]  /*0b80*/  @!P0 IADD3 R11, R11, -R0, RZ ;  /* 0x800000000b0b8210 */ /* 0x000fe20007ffe0ff */
[----:B------:R-:W-:Y:S01]  /*0b90*/  VIADD R66, R6, 0x58 ;  /* 0x0000005806427836 */ /* 0x000fe20000000000 */
[----:B------:R-:W-:Y:S01]  /*0ba0*/  IABS R10, R12 ;  /* 0x0000000c000a7213 */ /* 0x000fe20000000000 */
[----:B------:R1:W-:Y:S01]  /*0bb0*/  STL [R1+0x154], R9 ;  /* 0x0001540901007387 */ /* 0x0003e20000100800 */
[----:B------:R-:W-:Y:S01]  /*0bc0*/  SEL R3, R4, R5, !P2 ;  /* 0x0000000504037207 */ /* 0x000fe20005000000 */
[----:B------:R-:W-:Y:S01]  /*0bd0*/  @!P6 IMAD.IADD R13, R13, 0x1, -R0 ;  /* 0x000000010d0de824 */ /* 0x000fe200078e0a00 */
[----:B------:R-:W-:Y:S01]  /*0be0*/  IADD3 R8, -R8, RZ, RZ ;  /* 0x000000ff08087210 */ /* 0x000fe20007ffe1ff */
[----:B------:R-:W-:Y:S01]  /*0bf0*/  IMAD.MOV.U32 R5, RZ, RZ, R10 ;  /* 0x000000ffff057224 */ /* 0x000fe200078e000a */
[----:B------:R-:W-:Y:S01]  /*0c00*/  @!P4 IADD3 R17, R17, -R0, RZ ;  /* 0x800000001111c210 */ /* 0x000fe20007ffe0ff */
[----:B------:R2:W-:Y:S01]  /*0c10*/  STL [R1+0x158], R3 ;  /* 0x0001580301007387 */ /* 0x0005e20000100800 */
[----:B------:R-:W-:Y:S01]  /*0c20*/  @!P5 IMAD.IADD R15, R15, 0x1, -R0 ;  /* 0x000000010f0fd824 */ /* 0x000fe200078e0a00 */
[----:B------:R-:W-:Y:S01]  /*0c30*/  ISETP.GE.AND P2, PT, R20, RZ, PT ;  /* 0x000000ff1400720c */ /* 0x000fe20003f46270 */
[----:B------:R-:W-:Y:S01]  /*0c40*/  IMAD.HI.U32 R4, R2, R5, RZ ;  /* 0x0000000502047227 */ /* 0x000fe200078e00ff */
[----:B------:R-:W-:-:S02]  /*0c50*/  ISETP.GE.AND P0, PT, R21, RZ, PT ;  /* 0x000000ff1500720c */ /* 0x000fc40003f06270 */
[----:B------:R-:W-:Y:S01]  /*0c60*/  ISETP.GT.U32.AND P5, PT, R0, R15, PT ;  /* 0x0000000f0000720c */ /* 0x000fe20003fa4070 */
[----:B-1----:R-:W-:Y:S01]  /*0c70*/  IMAD.MOV.U32 R9, RZ, RZ, R11 ;  /* 0x000000ffff097224 */ /* 0x002fe200078e000b */
[----:B------:R-:W-:Y:S01]  /*0c80*/  ISETP.GE.AND P4, PT, R18, RZ, PT ;  /* 0x000000ff1200720c */ /* 0x000fe20003f86270 */
[----:B------:R-:W-:Y:S01]  /*0c90*/  IMAD.MOV R4, RZ, RZ, -R4 ;  /* 0x000000ffff047224 */ /* 0x000fe200078e0a04 */
[----:B------:R-:W-:Y:S01]  /*0ca0*/  IADD3 R16, R6, 0xd, RZ ;  /* 0x0000000d06107810 */ /* 0x000fe20007ffe0ff */
[C---:B--2---:R-:W-:Y:S01]  /*0cb0*/  IMAD R3, R0.reuse, R8, R19 ;  /* 0x0000000800037224 */ /* 0x044fe200078e0213 */
[----:B------:R-:W-:Y:S01]  /*0cc0*/  IABS R31, R34 ;  /* 0x00000022001f7213 */ /* 0x000fe20000000000 */
[----:B------:R-:W-:Y:S01]  /*0cd0*/  @!P3 IMAD.MOV R9, RZ, RZ, -R9 ;  /* 0x000000ffff09b224 */ /* 0x000fe200078e0a09 */
[C---:B------:R-:W-:Y:S01]  /*0ce0*/  ISETP.GT.U32.AND P3, PT, R0.reuse, R17, PT ;  /* 0x000000110000720c */ /* 0x040fe20003f64070 */
[C---:B------:R-:W-:Y:S01]  /*0cf0*/  IMAD R5, R0.reuse, R4, R5 ;  /* 0x0000000400057224 */ /* 0x040fe200078e0205 */
[----:B------:R-:W-:Y:S01]  /*0d00*/  ISETP.GT.U32.AND P6, PT, R0, R3, PT ;  /* 0x000000030000720c */ /* 0x000fe20003fc4070 */
[C---:B------:R-:W-:Y:S01]  /*0d10*/  VIADD R4, R6.reuse, 0x7 ;  /* 0x0000000706047836 */ /* 0x040fe20000000000 */
[----:B------:R1:W-:Y:S01]  /*0d20*/  STL [R1+0x98], R9 ;  /* 0x0000980901007387 */ /* 0x0003e20000100800 */
[----:B------:R-:W-:Y:S01]  /*0d30*/  @!P5 IADD3 R15, R15, -R0, RZ ;  /* 0x800000000f0fd210 */ /* 0x000fe20007ffe0ff */
[----:B------:R-:W-:Y:S01]  /*0d40*/  VIADD R10, R6, 0x9 ;  /* 0x00000009060a7836 */ /* 0x000fe20000000000 */
[----:B------:R-:W-:Y:S01]  /*0d50*/  ISETP.GE.AND P5, PT, R12, RZ, PT ;  /* 0x000000ff0c00720c */ /* 0x000fe20003fa6270 */
[C---:B------:R-:W-:Y:S01]  /*0d60*/  VIADD R8, R6.reuse, 0x8 ;  /* 0x0000000806087836 */ /* 0x040fe20000000000 */
[----:B------:R-:W-:Y:S01]  /*0d70*/  IABS R11, R4 ;  /* 0x00000004000b7213 */ /* 0x000fe20000000000 */
[C---:B------:R-:W-:Y:S01]  /*0d80*/  VIADD R18, R6.reuse, 0xe ;  /* 0x0000000e06127836 */ /* 0x040fe20000000000 */
[C---:B------:R-:W-:Y:S01]  /*0d90*/  IADD3 R12, R6.reuse, 0xa, RZ ;  /* 0x0000000a060c7810 */ /* 0x040fe20007ffe0ff */
[----:B------:R-:W-:Y:S01]  /*0da0*/  VIADD R20, R6, 0xf ;  /* 0x0000000f06147836 */ /* 0x000fe20000000000 */
[----:B------:R-:W-:Y:S01]  /*0db0*/  IABS R19, R16 ;  /* 0x0000001000137213 */ /* 0x000fe20000000000 */
[--C-:B------:R-:W-:Y:S01]  /*0dc0*/  @!P3 IMAD.IADD R17, R17, 0x1, -R0.reuse ;  /* 0x000000011111b824 */ /* 0x100fe200078e0a00 */
[----:B------:R-:W-:Y:S01]  /*0dd0*/  ISETP.GT.U32.AND P3, PT, R0, R5, PT ;  /* 0x000000050000720c */ /* 0x000fe20003f64070 */
[----:B------:R-:W-:Y:S01]  /*0de0*/  @!P6 IMAD.IADD R3, R3, 0x1, -R0 ;  /* 0x000000010303e824 */ /* 0x000fe200078e0a00 */
[----:B-1----:R-:W-:Y:S01]  /*0df0*/  MOV R9, R13 ;  /* 0x0000000d00097202 */ /* 0x002fe20000000f00 */
[C---:B------:R-:W-:Y:S01]  /*0e00*/  VIADD R68, R6.reuse, 0x5a ;  /* 0x0000005a06447836 */ /* 0x040fe20000000000 */
[----:B------:R-:W-:Y:S01]  /*0e10*/  MOV R13, R15 ;  /* 0x0000000f000d7202 */ /* 0x000fe20000000f00 */
[----:B------:R-:W-:Y:S01]  /*0e20*/  VIADD R69, R6, 0x5c ;  /* 0x0000005c06457836 */ /* 0x000fe20000000000 */
[----:B------:R-:W-:Y:S01]  /*0e30*/  ISETP.GT.U32.AND P6, PT, R0, R3, PT ;  /* 0x000000030000720c */ /* 0x000fe20003fc4070 */
[----:B------:R-:W-:Y:S01]  /*0e40*/  @!P1 IMAD.MOV R9, RZ, RZ, -R9 ;  /* 0x000000ffff099224 */ /* 0x000fe200078e0a09 */
[----:B------:R-:W-:Y:S01]  /*0e50*/  ISETP.GE.AND P1, PT, R4, RZ, PT ;  /* 0x000000ff0400720c */ /* 0x000fe20003f26270 */
[----:B------:R-:W-:Y:S01]  /*0e60*/  IMAD.HI.U32 R4, R2, R11, RZ ;  /* 0x0000000b02047227 */ /* 0x000fe200078e00ff */
[----:B------:R-:W-:-:S02]  /*0e70*/  IABS R15, R10 ;  /* 0x0000000a000f7213 */ /* 0x000fc40000000000 */
[----:B------:R1:W-:Y:S01]  /*0e80*/  STL [R1+0x94], R9 ;  /* 0x0000940901007387 */ /* 0x0003e20000100800 */
[--C-:B------:R-:W-:Y:S01]  /*0e90*/  @!P3 IMAD.IADD R5, R5, 0x1, -R0.reuse ;  /* 0x000000010505b824 */ /* 0x100fe200078e0a00 */
[----:B------:R-:W-:Y:S01]  /*0ea0*/  IABS R21, R18 ;  /* 0x0000001200157213 */ /* 0x000fe20000000000 */
[----:B------:R-:W-:Y:S01]  /*0eb0*/  @!P2 IMAD.MOV R13, RZ, RZ, -R13 ;  /* 0x000000ffff0da224 */ /* 0x000fe200078e0a0d */
[----:B------:R-:W-:Y:S01]  /*0ec0*/  ISETP.GE.AND P2, PT, R8, RZ, PT ;  /* 0x000000ff0800720c */ /* 0x000fe20003f46270 */
[----:B------:R-:W-:Y:S01]  /*0ed0*/  VIADD R74, R6, 0x65 ;  /* 0x00000065064a7836 */ /* 0x000fe20000000000 */
[----:B------:R-:W-:Y:S01]  /*0ee0*/  ISETP.GT.U32.AND P3, PT, R0, R5, PT ;  /* 0x000000050000720c */ /* 0x000fe20003f64070 */
[----:B------:R-:W-:Y:S01]  /*0ef0*/  @!P6 IMAD.IADD R3, R3, 0x1, -R0 ;  /* 0x000000010303e824 */ /* 0x000fe200078e0a00 */
[----:B------:R2:W-:Y:S01]  /*0f00*/  STL [R1+0x90], R13 ;  /* 0x0000900d01007387 */ /* 0x0005e20000100800 */
[----:B------:R-:W-:Y:S01]  /*0f10*/  ISETP.GE.AND P6, PT, R12, RZ, PT ;  /* 0x000000ff0c00720c */ /* 0x000fe20003fc6270 */
[----:B-1----:R-:W-:Y:S01]  /*0f20*/  IMAD.MOV.U32 R9, RZ, RZ, R17 ;  /* 0x000000ffff097224 */ /* 0x002fe200078e0011 */
[----:B------:R-:W-:Y:S01]  /*0f30*/  IABS R17, R12 ;  /* 0x0000000c00117213 */ /* 0x000fe20000000000 */
[C---:B------:R-:W-:Y:S01]  /*0f40*/  VIADD R80, R6.reuse, 0x6a ;  /* 0x0000006a06507836 */ /* 0x040fe20000000000 */
[C---:B------:R-:W-:Y:S01]  /*0f50*/  IADD3 R12, R6.reuse, 0xc, RZ ;  /* 0x0000000c060c7810 */ /* 0x040fe20007ffe0ff */
[C---:B------:R-:W-:Y:S01]  /*0f60*/  VIADD R94, R6.reuse, 0x77 ;  /* 0x00000077065e7836 */ /* 0x040fe20000000000 */
[----:B------:R-:W-:Y:S01]  /*0f70*/  @!P0 IADD3 R9, -R9, RZ, RZ ;  /* 0x000000ff09098210 */ /* 0x000fe20007ffe1ff */
[----:B------:R-:W-:Y:S01]  /*0f80*/  VIADD R92, R6, 0x76 ;  /* 0x00000076065c7836 */ /* 0x000fe20000000000 */
[----:B------:R-:W-:Y:S01]  /*0f90*/  ISETP.GE.AND P0, PT, R10, RZ, PT ;  /* 0x000000ff0a00720c */ /* 0x000fe20003f06270 */
[----:B------:R-:W-:Y:S01]  /*0fa0*/  VIADD R100, R6, 0x7f ;  /* 0x0000007f06647836 */ /* 0x000fe20000000000 */
[----:B------:R-:W-:Y:S01]  /*0fb0*/  IADD3 R10, -R4, RZ, RZ ;  /* 0x000000ff040a7210 */ /* 0x000fe20007ffe1ff */
[----:B------:R1:W-:Y:S01]  /*0fc0*/  STL [R1+0x8c], R9 ;  /* 0x00008c0901007387 */ /* 0x0003e20000100800 */
[----:B--2---:R-:W-:Y:S01]  /*0fd0*/  IABS R13, R8 ;  /* 0x00000008000d7213 */ /* 0x004fe20000000000 */
[----:B------:R-:W-:Y:S01]  /*0fe0*/  IMAD.HI.U32 R8, R2, R15, RZ ;  /* 0x0000000f02087227 */ /* 0x000fe200078e00ff */
[----:B------:R-:W-:-:S02]  /*0ff0*/  @!P3 IADD3 R5, R5, -R0, RZ ;  /* 0x800000000505b210 */ /* 0x000fc40007ffe0ff */
[----:B------:R-:W-:Y:S01]  /*1000*/  IABS R23, R20 ;  /* 0x0000001400177213 */ /* 0x000fe20000000000 */
[----:B------:R-:W-:Y:S01]  /*1010*/  IMAD R11, R0, R10, R11 ;  /* 0x0000000a000b7224 */ /* 0x000fe200078e020b */
[----:B------:R-:W-:Y:S01]  /*1020*/  IADD3 R8, -R8, RZ, RZ ;  /* 0x000000ff08087210 */ /* 0x000fe20007ffe1ff */
[----:B------:R-:W-:Y:S01]  /*1030*/  IMAD.HI.U32 R4, R2, R13, RZ ;  /* 0x0000000d02047227 */ /* 0x000fe200078e00ff */
[----:B------:R-:W-:Y:S02]  /*1040*/  IABS R33, R35 ;  /* 0x0000002300217213 */ /* 0x000fe40000000000 */
[----:B------:R-:W-:Y:S01]  /*1050*/  IABS R61, R66 ;  /* 0x00000042003d7213 */ /* 0x000fe20000000000 */
[----:B-1----:R-:W-:Y:S01]  /*1060*/  IMAD.MOV.U32 R9, RZ, RZ, R3 ;  /* 0x000000ffff097224 */ /* 0x002fe200078e0003 */
[----:B------:R-:W-:Y:S01]  /*1070*/  IABS R65, R68 ;  /* 0x0000004400417213 */ /* 0x000fe20000000000 */
[----:B------:R-:W-:Y:S01]  /*1080*/  IMAD.MOV R3, RZ, RZ, -R4 ;  /* 0x000000ffff037224 */ /* 0x000fe200078e0a04 */
[----:B------:R-:W-:Y:S01]  /*1090*/  IABS R75, R74 ;  /* 0x0000004a004b7213 */ /* 0x000fe20000000000 */
[----:B------:R-:W-:Y:S01]  /*10a0*/  @!P4 IMAD.MOV R9, RZ, RZ, -R9 ;  /* 0x000000ffff09c224 */ /* 0x000fe200078e0a09 */
[C---:B------:R-:W-:Y:S01]  /*10b0*/  ISETP.GT.U32.AND P4, PT, R0.reuse, R11, PT ;  /* 0x0000000b0000720c */ /* 0x040fe20003f84070 */
[C---:B------:R-:W-:Y:S01]  /*10c0*/  IMAD R3, R0.reuse, R3, R13 ;  /* 0x0000000300037224 */ /* 0x040fe200078e020d */
[----:B------:R-:W-:Y:S01]  /*10d0*/  IABS R81, R80 ;  /* 0x0000005000517213 */ /* 0x000fe20000000000 */
[----:B------:R-:W-:Y:S01]  /*10e0*/  IMAD R13, R0, R8, R15 ;  /* 0x00000008000d7224 */ /* 0x000fe200078e020f */
[----:B------:R1:W-:Y:S01]  /*10f0*/  STL [R1+0x88], R9 ;  /* 0x0000880901007387 */ /* 0x0003e20000100800 */
[----:B------:R-:W-:Y:S01]  /*1100*/  IMAD.HI.U32 R4, R2, R17, RZ ;  /* 0x0000001102047227 */ /* 0x000fe200078e00ff */
[----:B------:R-:W-:-:S02]  /*1110*/  ISETP.GT.U32.AND P3, PT, R0, R3, PT ;  /* 0x000000030000720c */ /* 0x000fc40003f64070 */
[----:B------:R-:W-:Y:S01]  /*1120*/  IABS R89, R88 ;  /* 0x0000005800597213 */ /* 0x000fe20000000000 */
[----:B------:R-:W-:Y:S01]  /*1130*/  IMAD.MOV R4, RZ, RZ, -R4 ;  /* 0x000000ffff047224 */ /* 0x000fe200078e0a04 */
[----:B------:R-:W-:Y:S01]  /*1140*/  IABS R93, R94 ;  /* 0x0000005e005d7213 */ /* 0x000fe20000000000 */
[C---:B------:R-:W-:Y:S01]  /*1150*/  VIADD R10, R6.reuse, 0xb ;  /* 0x0000000b060a7836 */ /* 0x040fe20000000000 */
[----:B------:R-:W-:Y:S01]  /*1160*/  IABS R91, R92 ;  /* 0x0000005c005b7213 */ /* 0x000fe20000000000 */
[--C-:B------:R-:W-:Y:S01]  /*1170*/  @!P4 IMAD.IADD R11, R11, 0x1, -R0.reuse ;  /* 0x000000010b0bc824 */ /* 0x100fe200078e0a00 */
[----:B------:R-:W-:Y:S01]  /*1180*/  IADD3 R102, R6, 0x80, RZ ;  /* 0x0000008006667810 */ /* 0x000fe20007ffe0ff */
[----:B-1----:R-:W-:Y:S01]  /*1190*/  IMAD.MOV.U32 R9, RZ, RZ, R5 ;  /* 0x000000ffff097224 */ /* 0x002fe200078e0005 */
[----:B------:R-:W-:Y:S01]  /*11a0*/  IABS R15, R10 ;  /* 0x0000000a000f7213 */ /* 0x000fe20000000000 */
[C---:B------:R-:W-:Y:S01]  /*11b0*/  IMAD R5, R0.reuse, R4, R17 ;  /* 0x0000000400057224 */ /* 0x040fe200078e0211 */
[C---:B------:R-:W-:Y:S01]  /*11c0*/  ISETP.GT.U32.AND P4, PT, R0.reuse, R11, PT ;  /* 0x0000000b0000720c */ /* 0x040fe20003f84070 */
[----:B------:R-:W-:Y:S01]  /*11d0*/  @!P5 IMAD.MOV R9, RZ, RZ, -R9 ;  /* 0x000000ffff09d224 */ /* 0x000fe200078e0a09 */
[----:B------:R-:W-:Y:S01]  /*11e0*/  ISETP.GT.U32.AND P5, PT, R0, R13, PT ;  /* 0x0000000d0000720c */ /* 0x000fe20003fa4070 */
[----:B------:R-:W-:Y:S01]  /*11f0*/  @!P3 IMAD.IADD R3, R3, 0x1, -R0 ;  /* 0x000000010303b824 */ /* 0x000fe200078e0a00 */
[----:B------:R-:W-:Y:S01]  /*1200*/  IABS R17, R12 ;  /* 0x0000000c00117213 */ /* 0x000fe20000000000 */
[----:B------:R-:W-:Y:S01]  /*1210*/  IMAD.HI.U32 R4, R2, R15, RZ ;  /* 0x0000000f02047227 */ /* 0x000fe200078e00ff */
[----:B------:R1:W-:Y:S01]  /*1220*/  STL [R1+0x84], R9 ;  /* 0x0000840901007387 */ /* 0x0003e20000100800 */
[----:B------:R-:W-:-:S02]  /*1230*/  IADD3 R108, R6, 0x86, RZ ;  /* 0x00000086066c7810 */ /* 0x000fc40007ffe0ff */
[----:B------:R-:W-:Y:S01]  /*1240*/  IMAD.HI.U32 R8, R2, R17, RZ ;  /* 0x0000001102087227 */ /* 0x000fe200078e00ff */
[C---:B------:R-:W-:Y:S02]  /*1250*/  ISETP.GT.U32.AND P3, PT, R0.reuse, R3, PT ;  /* 0x000000030000720c */ /* 0x040fe40003f64070 */
[----:B------:R-:W-:Y:S01]  /*1260*/  IABS R107, R108 ;  /* 0x0000006c006b7213 */ /* 0x000fe20000000000 */
[----:B------:R-:W-:Y:S01]  /*1270*/  IMAD.MOV R8, RZ, RZ, -R8 ;  /* 0x000000ffff087224 */ /* 0x000fe200078e0a08 */
[-C--:B------:R-:W-:Y:S01]  /*1280*/  @!P4 IADD3 R11, R11, -R0.reuse, RZ ;  /* 0x800000000b0bc210 */ /* 0x080fe20007ffe0ff */
[----:B------:R-:W-:Y:S01]  /*1290*/  IMAD.MOV R4, RZ, RZ, -R4 ;  /* 0x000000ffff047224 */ /* 0x000fe200078e0a04 */
[----:B------:R-:W-:Y:S01]  /*12a0*/  @!P5 IADD3 R13, R13, -R0, RZ ;  /* 0x800000000d0dd210 */ /* 0x000fe20007ffe0ff */
[C---:B------:R-:W-:Y:S01]  /*12b0*/  IMAD R17, R0.reuse, R8, R17 ;  /* 0x0000000800117224 */ /* 0x040fe200078e0211 */
[C---:B------:R-:W-:Y:S01]  /*12c0*/  ISETP.GT.U32.AND P4, PT, R0.reuse, R5, PT ;  /* 0x000000050000720c */ /* 0x040fe20003f84070 */
[C---:B------:R-:W-:Y:S01]  /*12d0*/  IMAD R15, R0.reuse, R4, R15 ;  /* 0x00000004000f7224 */ /* 0x040fe200078e020f */
[----:B------:R-:W-:Y:S01]  /*12e0*/  ISETP.GT.U32.AND P5, PT, R0, R13, PT ;  /* 0x0000000d0000720c */ /* 0x000fe20003fa4070 */
[----:B------:R-:W-:Y:S01]  /*12f0*/  IMAD.HI.U32 R4, R2, R19, RZ ;  /* 0x0000001302047227 */ /* 0x000fe200078e00ff */
[----:B-1----:R-:W-:-:S02]  /*1300*/  MOV R9, R11 ;  /* 0x0000000b00097202 */ /* 0x002fc40000000f00 */
[----:B------:R-:W-:Y:S01]  /*1310*/  IADD3 R114, R6, 0x8c, RZ ;  /* 0x0000008c06727810 */ /* 0x000fe20007ffe0ff */
[----:B------:R-:W-:Y:S01]  /*1320*/  @!P3 IMAD.IADD R3, R3, 0x1, -R0 ;  /* 0x000000010303b824 */ /* 0x000fe200078e0a00 */
[----:B------:R-:W-:Y:S01]  /*1330*/  @!P1 IADD3 R9, -R9, RZ, RZ ;  /* 0x000000ff09099210 */ /* 0x000fe20007ffe1ff */
[----:B------:R-:W-:Y:S01]  /*1340*/  IMAD.MOV R4, RZ, RZ, -R4 ;  /* 0x000000ffff047224 */ /* 0x000fe200078e0a04 */
[----:B------:R-:W-:Y:S01]  /*1350*/  ISETP.GT.U32.AND P3, PT, R0, R15, PT ;  /* 0x0000000f0000720c */ /* 0x000fe20003f64070 */
[----:B------:R-:W-:Y:S01]  /*1360*/  IMAD.HI.U32 R8, R2, R21, RZ ;  /* 0x0000001502087227 */ /* 0x000fe200078e00ff */
[C---:B------:R-:W-:Y:S01]  /*1370*/  IADD3 R117, R6.reuse, 0x8e, RZ ;  /* 0x0000008e06757810 */ /* 0x040fe20007ffe0ff */
[----:B------:R1:W-:Y:S01]  /*1380*/  STL [R1+0x80], R9 ;  /* 0x0000800901007387 */ /* 0x0003e20000100800 */
[----:B------:R-:W-:Y:S01]  /*1390*/  IADD3 R118, R6, 0x8f, RZ ;  /* 0x0000008f06767810 */ /* 0x000fe20007ffe0ff */
[--C-:B------:R-:W-:Y:S01]  /*13a0*/  @!P5 IMAD.IADD R13, R13, 0x1, -R0.reuse ;  /* 0x000000010d0dd824 */ /* 0x100fe200078e0a00 */
[----:B------:R-:W-:Y:S01]  /*13b0*/  ISETP.GT.U32.AND P5, PT, R0, R17, PT ;  /* 0x000000110000720c */ /* 0x000fe20003fa4070 */
[----:B------:R-:W-:Y:S01]  /*13c0*/  @!P4 IMAD.IADD R5, R5, 0x1, -R0 ;  /* 0x000000010505c824 */ /* 0x000fe200078e0a00 */
[----:B------:R-:W-:Y:S01]  /*13d0*/  ISETP.GE.AND P4, PT, R10, RZ, PT ;  /* 0x000000ff0a00720c */ /* 0x000fe20003f86270 */
[----:B------:R-:W-:Y:S01]  /*13e0*/  IMAD R11, R0, R4, R19 ;  /* 0x00000004000b7224 */ /* 0x000fe200078e0213 */
[----:B------:R-:W-:Y:S01]  /*13f0*/  IADD3 R10, R6, 0x10, RZ ;  /* 0x00000010060a7810 */ /* 0x000fe20007ffe0ff */
[----:B------:R-:W-:Y:S01]  /*1400*/  IMAD.HI.U32 R4, R2, R23, RZ ;  /* 0x0000001702047227 */ /* 0x000fe200078e00ff */
[----:B------:R-:W-:-:S02]  /*1410*/  ISETP.GT.U32.AND P1, PT, R0, R5, PT ;  /* 0x000000050000720c */ /* 0x000fc40003f24070 */
[----:B------:R-:W-:Y:S01]  /*1420*/  @!P3 IADD3 R15, R15, -R0, RZ ;  /* 0x800000000f0fb210 */ /* 0x000fe20007ffe0ff */
[----:B------:R-:W-:Y:S01]  /*1430*/  IMAD.MOV R8, RZ, RZ, -R8 ;  /* 0x000000ffff087224 */ /* 0x000fe200078e0a08 */
[----:B------:R-:W-:Y:S01]  /*1440*/  IADD3 R4, -R4, RZ, RZ ;  /* 0x000000ff04047210 */ /* 0x000fe20007ffe1ff */
[----:B-1----:R-:W-:Y:S01]  /*1450*/  IMAD.MOV.U32 R9, RZ, RZ, R3 ;  /* 0x000000ffff097224 */ /* 0x002fe200078e0003 */
[----:B------:R-:W-:Y:S01]  /*1460*/  ISETP.GE.AND P3, PT, R12, RZ, PT ;  /* 0x000000ff0c00720c */ /* 0x000fe20003f66270 */
[--C-:B------:R-:W-:Y:S01]  /*1470*/  @!P5 IMAD.IADD R17, R17, 0x1, -R0.reuse ;  /* 0x000000011111d824 */ /* 0x100fe200078e0a00 */
[----:B------:R-:W-:Y:S01]  /*1480*/  IABS R115, R118 ;  /* 0x0000007600737213 */ /* 0x000fe20000000000 */
[----:B------:R-:W-:Y:S01]  /*1490*/  IMAD R3, R0, R8, R21 ;  /* 0x0000000800037224 */ /* 0x000fe200078e0215 */
[----:B------:R-:W-:Y:S01]  /*14a0*/  @!P2 IADD3 R9, -R9, RZ, RZ ;  /* 0x000000ff0909a210 */ /* 0x000fe20007ffe1ff */
[----:B------:R-:W-:Y:S01]  /*14b0*/  VIADD R12, R6, 0x11 ;  /* 0x00000011060c7836 */ /* 0x000fe20000000000 */
[C---:B------:R-:W-:Y:S01]  /*14c0*/  ISETP.GT.U32.AND P5, PT, R0.reuse, R17, PT ;  /* 0x000000110000720c */ /* 0x040fe20003fa4070 */
[----:B------:R-:W-:Y:S01]  /*14d0*/  @!P1 IMAD.IADD R5, R5, 0x1, -R0 ;  /* 0x0000000105059824 */ /* 0x000fe200078e0a00 */
[C---:B------:R-:W-:Y:S01]  /*14e0*/  ISETP.GT.U32.AND P1, PT, R0.reuse, R11, PT ;  /* 0x0000000b0000720c */ /* 0x040fe20003f24070 */
[----:B------:R1:W-:Y:S01]  /*14f0*/  STL [R1+0x7c], R9 ;  /* 0x00007c0901007387 */ /* 0x0003e20000100800 */
[----:B------:R-:W-:Y:S01]  /*1500*/  ISETP.GT.U32.AND P2, PT, R0, R15, PT ;  /* 0x0000000f0000720c */ /* 0x000fe20003f44070 */
[----:B------:R-:W-:Y:S01]  /*1510*/  IMAD.MOV.U32 R8, RZ, RZ, R5 ;  /* 0x000000ffff087224 */ /* 0x000fe200078e0005 */
[----:B------:R-:W-:Y:S01]  /*1520*/  IADD3 R123, R6, 0x93, RZ ;  /* 0x00000093067b7810 */ /* 0x000fe20007ffe0ff */
[C---:B------:R-:W-:Y:S01]  /*1530*/  IMAD R5, R0.reuse, R4, R23 ;  /* 0x0000000400057224 */ /* 0x040fe200078e0217 */
[----:B------:R-:W-:Y:S01]  /*1540*/  IABS R23, R22 ;  /* 0x0000001600177213 */ /* 0x000fe20000000000 */
[----:B------:R-:W-:Y:S01]  /*1550*/  @!P6 IMAD.MOV R8, RZ, RZ, -R8 ;  /* 0x000000ffff08e224 */ /* 0x000fe200078e0a08 */
[----:B------:R-:W-:Y:S01]  /*1560*/  ISETP.GT.U32.AND P6, PT, R0, R3, PT ;  /* 0x000000030000720c */ /* 0x000fe20003fc4070 */
[----:B------:R-:W-:Y:S01]  /*1570*/  VIADD R104, R6, 0x81 ;  /* 0x0000008106687836 */ /* 0x000fe20000000000 */
[----:B------:R-:W-:Y:S01]  /*1580*/  IABS R121, R123 ;  /* 0x0000007b00797213 */ /* 0x000fe20000000000 */
[----:B-1----:R-:W-:Y:S01]  /*1590*/  IMAD.MOV.U32 R9, RZ, RZ, R13 ;  /* 0x000000ffff097224 */ /* 0x002fe200078e000d */
[----:B------:R-:W-:Y:S01]  /*15a0*/  @!P5 IADD3 R17, R17, -R0, RZ ;  /* 0x800000001111d210 */ /* 0x000fe20007ffe0ff */
[--C-:B------:R-:W-:Y:S01]  /*15b0*/  @!P1 IMAD.IADD R11, R11, 0x1, -R0.reuse ;  /* 0x000000010b0b9824 */ /* 0x100fe200078e0a00 */
[----:B------:R-:W-:Y:S01]  /*15c0*/  ISETP.GT.U32.AND P5, PT, R0, R5, PT ;  /* 0x000000050000720c */ /* 0x000fe20003fa4070 */
[----:B------:R-:W-:Y:S01]  /*15d0*/  @!P0 IMAD.MOV R9, RZ, RZ, -R9 ;  /* 0x000000ffff098224 */ /* 0x000fe200078e0a09 */
[----:B------:R-:W-:Y:S01]  /*15e0*/  IABS R13, R10 ;  /* 0x0000000a000d7213 */ /* 0x000fe20000000000 */
[--C-:B------:R-:W-:Y:S01]  /*15f0*/  @!P2 IMAD.IADD R15, R15, 0x1, -R0.reuse ;  /* 0x000000010f0fa824 */ /* 0x100fe200078e0a00 */
[----:B------:R-:W-:Y:S01]  /*1600*/  ISETP.GE.AND P2, PT, R18, RZ, PT ;  /* 0x000000ff1200720c */ /* 0x000fe20003f46270 */
[----:B------:R-:W-:Y:S01]  /*1610*/  VIADD R18, R6, 0x13 ;  /* 0x0000001306127836 */ /* 0x000fe20000000000 */
[----:B------:R1:W-:Y:S01]  /*1620*/  STL [R1+0x78], R9 ;  /* 0x0000780901007387 */ /* 0x0003e20000100800 */
[----:B------:R-:W-:Y:S01]  /*1630*/  @!P6 IMAD.IADD R3, R3, 0x1, -R0 ;  /* 0x000000010303e824 */ /* 0x000fe200078e0a00 */
[----:B------:R-:W-:Y:S01]  /*1640*/  ISETP.GT.U32.AND P6, PT, R0, R11, PT ;  /* 0x0000000b0000720c */ /* 0x000fe20003fc4070 */
[----:B------:R-:W-:Y:S01]  /*1650*/  IMAD.HI.U32 R4, R2, R13, RZ ;  /* 0x0000000d02047227 */ /* 0x000fe200078e00ff */
[----:B------:R2:W-:Y:S01]  /*1660*/  STL [R1+0x74], R8 ;  /* 0x0000740801007387 */ /* 0x0005e20000100800 */
[----:B------:R-:W-:-:S02]  /*1670*/  ISETP.GE.AND P0, PT, R16, RZ, PT ;  /* 0x000000ff1000720c */ /* 0x000fc40003f06270 */
[----:B------:R-:W-:Y:S01]  /*1680*/  @!P5 IMAD.IADD R5, R5, 0x1, -R0 ;  /* 0x000000010505d824 */ /* 0x000fe200078e0a00 */
[----:B------:R-:W-:Y:S01]  /*1690*/  ISETP.GT.U32.AND P5, PT, R0, R3, PT ;  /* 0x000000030000720c */ /* 0x000fe20003fa4070 */
[----:B------:R-:W-:Y:S01]  /*16a0*/  IMAD.MOV.U32 R14, RZ, RZ, R17 ;  /* 0x000000ffff0e7224 */ /* 0x000fe200078e0011 */
[C---:B------:R-:W-:Y:S01]  /*16b0*/  IADD3 R16, R6.reuse, 0x12, RZ ;  /* 0x0000001206107810 */ /* 0x040fe20007ffe0ff */
[----:B-1----:R-:W-:Y:S01]  /*16c0*/  IMAD.MOV.U32 R9, RZ, RZ, R15 ;  /* 0x000000ffff097224 */ /* 0x002fe200078e000f */
[----:B------:R-:W-:Y:S01]  /*16d0*/  IABS R21, R18 ;  /* 0x0000001200157213 */ /* 0x000fe20000000000 */
[C---:B------:R-:W-:Y:S01]  /*16e0*/  VIADD R106, R6.reuse, 0x84 ;  /* 0x00000084066a7836 */ /* 0x040fe20000000000 */
[----:B--2---:R-:W-:Y:S01]  /*16f0*/  IABS R8, R12 ;  /* 0x0000000c00087213 */ /* 0x004fe20000000000 */
[C---:B------:R-:W-:Y:S01]  /*1700*/  VIADD R110, R6.reuse, 0x88 ;  /* 0x00000088066e7836 */ /* 0x040fe20000000000 */
[----:B------:R-:W-:Y:S01]  /*1710*/  @!P4 IADD3 R9, -R9, RZ, RZ ;  /* 0x000000ff0909c210 */ /* 0x000fe20007ffe1ff */
[----:B------:R-:W-:Y:S01]  /*1720*/  VIADD R116, R6, 0x8d ;  /* 0x0000008d06747836 */ /* 0x000fe20000000000 */
[----:B------:R-:W-:Y:S01]  /*1730*/  MOV R15, R8 ;  /* 0x00000008000f7202 */ /* 0x000fe20000000f00 */
[----:B------:R-:W-:Y:S01]  /*1740*/  IMAD.MOV R8, RZ, RZ, -R4 ;  /* 0x000000ffff087224 */ /* 0x000fe200078e0a04 */
[----:B------:R-:W-:Y:S01]  /*1750*/  ISETP.GT.U32.AND P4, PT, R0, R5, PT ;  /* 0x000000050000720c */ /* 0x000fe20003f84070 */
[----:B------:R-:W-:Y:S01]  /*1760*/  @!P5 IMAD.IADD R3, R3, 0x1, -R0 ;  /* 0x000000010303d824 */ /* 0x000fe200078e0a00 */
[----:B------:R-:W-:Y:S01]  /*1770*/  @!P6 IADD3 R11, R11, -R0, RZ ;  /* 0x800000000b0be210 */ /* 0x000fe20007ffe0ff */
[----:B------:R-:W-:Y:S01]  /*1780*/  IMAD.HI.U32 R4, R2, R15, RZ ;  /* 0x0000000f02047227 */ /* 0x000fe200078e00ff */
[----:B------:R-:W-:Y:S01]  /*1790*/  IABS R19, R16 ;  /* 0x0000001000137213 */ /* 0x000fe20000000000 */
[----:B------:R1:W-:Y:S01]  /*17a0*/  STL [R1+0x70], R9 ;  /* 0x0000700901007387 */ /* 0x0003e20000100800 */
[----:B------:R-:W-:Y:S01]  /*17b0*/  ISETP.GE.AND P5, PT, R10, RZ, PT ;  /* 0x000000ff0a00720c */ /* 0x000fe20003fa6270 */
[----:B------:R-:W-:Y:S01]  /*17c0*/  IMAD R13, R0, R8, R13 ;  /* 0x00000008000d7224 */ /* 0x000fe200078e020d */
[----:B------:R-:W-:Y:S01]  /*17d0*/  IADD3 R10, R6, 0x14, RZ ;  /* 0x00000014060a7810 */ /* 0x000fe20007ffe0ff */
[----:B------:R-:W-:Y:S01]  /*17e0*/  IMAD.MOV R4, RZ, RZ, -R4 ;  /* 0x000000ffff047224 */ /* 0x000fe200078e0a04 */
[----:B------:R-:W-:Y:S01]  /*17f0*/  ISETP.GE.AND P1, PT, R20, RZ, PT ;  /* 0x000000ff1400720c */ /* 0x000fe20003f26270 */
[----:B------:R-:W-:Y:S01]  /*1800*/  IMAD.HI.U32 R8, R2, R21, RZ ;  /* 0x0000001502087227 */ /* 0x000fe200078e00ff */
[----:B------:R-:W-:-:S02]  /*1810*/  ISETP.GT.U32.AND P6, PT, R0, R13, PT ;  /* 0x0000000d0000720c */ /* 0x000fc40003fc4070 */
[----:B------:R-:W-:Y:S01]  /*1820*/  @!P3 IADD3 R14, -R14, RZ, RZ ;  /* 0x000000ff0e0eb210 */ /* 0x000fe20007ffe1ff */
[----:B------:R-:W-:Y:S01]  /*1830*/  IMAD R15, R0, R4, R15 ;  /* 0x00000004000f7224 */ /* 0x000fe200078e020f */
[----:B------:R-:W-:Y:S01]  /*1840*/  IABS R101, R104 ;  /* 0x0000006800657213 */ /* 0x000fe20000000000 */
[----:B------:R-:W-:Y:S01]  /*1850*/  @!P4 IMAD.IADD R5, R5, 0x1, -R0 ;  /* 0x000000010505c824 */ /* 0x000fe200078e0a00 */
[----:B------:R-:W-:Y:S01]  /*1860*/  IABS R113, R116 ;  /* 0x0000007400717213 */ /* 0x000fe20000000000 */
[----:B------:R-:W-:Y:S01]  /*1870*/  IMAD.HI.U32 R4, R2, R19, RZ ;  /* 0x0000001302047227 */ /* 0x000fe200078e00ff */
[----:B------:R-:W-:Y:S01]  /*1880*/  ISETP.GT.U32.AND P4, PT, R0, R15, PT ;  /* 0x0000000f0000720c */ /* 0x000fe20003f84070 */
[----:B------:R2:W-:Y:S01]  /*1890*/  STL [R1+0x6c], R14 ;  /* 0x00006c0e01007387 */ /* 0x0005e20000100800 */
[C---:B------:R-:W-:Y:S01]  /*18a0*/  IADD3 R124, R6.reuse, 0x97, RZ ;  /* 0x00000097067c7810 */ /* 0x040fe20007ffe0ff */
[----:B------:R-:W-:Y:S01]  /*18b0*/  IMAD.MOV R8, RZ, RZ, -R8 ;  /* 0x000000ffff087224 */ /* 0x000fe200078e0a08 */
[----:B------:R-:W-:Y:S01]  /*18c0*/  IADD3 R134, R6, 0x9e, RZ ;  /* 0x0000009e06867810 */ /* 0x000fe20007ffe0ff */
[----:B------:R-:W-:Y:S01]  /*18d0*/  IMAD.MOV R4, RZ, RZ, -R4 ;  /* 0x000000ffff047224 */ /* 0x000fe200078e0a04 */
[----:B------:R-:W-:Y:S01]  /*18e0*/  @!P6 IADD3 R13, R13, -R0, RZ ;  /* 0x800000000d0de210 */ /* 0x000fe20007ffe0ff */
[----:B------:R-:W-:Y:S01]  /*18f0*/  IMAD R21, R0, R8, R21 ;  /* 0x0000000800157224 */ /* 0x000fe200078e0215 */
[----:B------:R-:W-:Y:S01]  /*1900*/  ISETP.GE.AND P6, PT, R12, RZ, PT ;  /* 0x000000ff0c00720c */ /* 0x000fe20003fc6270 */
[----:B------:R-:W-:Y:S01]  /*1910*/  VIADD R12, R6, 0x15 ;  /* 0x00000015060c7836 */ /* 0x000fe20000000000 */
[C---:B------:R-:W-:Y:S01]  /*1920*/  ISETP.GT.U32.AND P3, PT, R0.reuse, R13, PT ;  /* 0x0000000d0000720c */ /* 0x040fe20003f64070 */
[C---:B------:R-:W-:Y:S01]  /*1930*/  IMAD R19, R0.reuse, R4, R19 ;  /* 0x0000000400137224 */ /* 0x040fe200078e0213 */
[----:B------:R-:W-:Y:S01]  /*1940*/  IABS R4, R10 ;  /* 0x0000000a00047213 */ /* 0x000fe20000000000 */
[----:B------:R-:W-:Y:S01]  /*1950*/  @!P4 IMAD.IADD R15, R15, 0x1, -R0 ;  /* 0x000000010f0fc824 */ /* 0x000fe200078e0a00 */
[----:B------:R-:W-:Y:S01]  /*1960*/  IABS R8, R12 ;  /* 0x0000000c00087213 */ /* 0x000fe20000000000 */
[----:B-1----:R-:W-:Y:S01]  /*1970*/  IMAD.MOV.U32 R9, RZ, RZ, R11 ;  /* 0x000000ffff097224 */ /* 0x002fe200078e000b */
[----:B------:R-:W-:Y:S01]  /*1980*/  MOV R17, R4 ;  /* 0x0000000400117202 */ /* 0x000fe20000000f00 */
[----:B------:R-:W-:Y:S01]  /*1990*/  @!P1 IMAD.MOV R5, RZ, RZ, -R5 ;  /* 0x000000ffff059224 */ /* 0x000fe200078e0a05 */
[C---:B------:R-:W-:Y:S01]  /*19a0*/  ISETP.GT.U32.AND P4, PT, R0.reuse, R15, PT ;  /* 0x0000000f0000720c */ /* 0x040fe20003f84070 */
[----:B------:R-:W-:Y:S01]  /*19b0*/  IMAD.MOV.U32 R11, RZ, RZ, R8 ;  /* 0x000000ffff0b7224 */ /* 0x000fe200078e0008 */
[----:B------:R-:W-:Y:S01]  /*19c0*/  MOV R8, R3 ;  /* 0x0000000300087202 */ /* 0x000fe20000000f00 */
[----:B------:R-:W-:Y:S01]  /*19d0*/  @!P0 IMAD.MOV R9, RZ, RZ, -R9 ;  /* 0x000000ffff098224 */ /* 0x000fe200078e0a09 */
[----:B------:R-:W-:Y:S01]  /*19e0*/  ISETP.GT.U32.AND P0, PT, R0, R19, PT ;  /* 0x000000130000720c */ /* 0x000fe20003f04070 */
[----:B------:R-:W-:Y:S01]  /*19f0*/  IMAD.HI.U32 R4, R2, R17, RZ ;  /* 0x0000001102047227 */ /* 0x000fe200078e00ff */
[----:B------:R-:W-:-:S02]  /*1a00*/  @!P3 IADD3 R13, R13, -R0, RZ ;  /* 0x800000000d0db210 */ /* 0x000fc40007ffe0ff */
[----:B------:R1:W-:Y:S01]  /*1a10*/  STL [R1+0x68], R9 ;  /* 0x0000680901007387 */ /* 0x0003e20000100800 */
[----:B------:R-:W-:Y:S01]  /*1a20*/  @!P2 IMAD.MOV R8, RZ, RZ, -R8 ;  /* 0x000000ffff08a224 */ /* 0x000fe200078e0a08 */
[----:B------:R-:W-:Y:S01]  /*1a30*/  ISETP.GT.U32.AND P2, PT, R0, R21, PT ;  /* 0x000000150000720c */ /* 0x000fe20003f44070 */
[----:B------:R-:W-:Y:S01]  /*1a40*/  IMAD.HI.U32 R3, R2, R11, RZ ;  /* 0x0000000b02037227 */ /* 0x000fe200078e00ff */
[----:B------:R-:W-:Y:S02]  /*1a50*/  ISETP.GE.AND P1, PT, R16, RZ, PT ;  /* 0x000000ff1000720c */ /* 0x000fe40003f26270 */
[----:B------:R3:W-:Y:S01]  /*1a60*/  STL [R1+0x64], R8 ;  /* 0x0000640801007387 */ /* 0x0007e20000100800 */
[----:B------:R-:W-:Y:S01]  /*1a70*/  IMAD.MOV R4, RZ, RZ, -R4 ;  /* 0x000000ffff047224 */ /* 0x000fe200078e0a04 */
[-C--:B------:R-:W-:Y:S01]  /*1a80*/  @!P4 IADD3 R15, R15, -R0.reuse, RZ ;  /* 0x800000000f0fc210 */ /* 0x080fe20007ffe0ff */
[----:B--2---:R-:W-:Y:S01]  /*1a90*/  IMAD.MOV.U32 R14, RZ, RZ, R13 ;  /* 0x000000ffff0e7224 */ /* 0x004fe200078e000d */
[----:B------:R2:W-:Y:S01]  /*1aa0*/  STL [R1+0x60], R5 ;  /* 0x0000600501007387 */ /* 0x0005e20000100800 */
[----:B------:R-:W-:Y:S01]  /*1ab0*/  @!P0 IMAD.IADD R19, R19, 0x1, -R0 ;  /* 0x0000000113138824 */ /* 0x000fe200078e0a00 */
[----:B-1----:R-:W-:Y:S01]  /*1ac0*/  MOV R9, R15 ;  /* 0x0000000f00097202 */ /* 0x002fe20000000f00 */
[----:B------:R-:W-:Y:S01]  /*1ad0*/  @!P5 IMAD.MOV R14, RZ, RZ, -R14 ;  /* 0x000000ffff0ed224 */ /* 0x000fe200078e0a0e */
[----:B------:R-:W-:Y:S01]  /*1ae0*/  ISETP.GE.AND P4, PT, R10, RZ, PT ;  /* 0x000000ff0a00720c */ /* 0x000fe20003f86270 */
[----:B------:R-:W-:Y:S01]  /*1af0*/  VIADD R10, R6, 0x17 ;  /* 0x00000017060a7836 */ /* 0x000fe20000000000 */
[----:B------:R-:W-:Y:S01]  /*1b00*/  @!P2 IADD3 R21, R21, -R0, RZ ;  /* 0x800000001515a210 */ /* 0x000fe20007ffe0ff */
[----:B------:R-:W-:Y:S01]  /*1b10*/  @!P6 IMAD.MOV R9, RZ, RZ, -R9 ;  /* 0x000000ffff09e224 */ /* 0x000fe200078e0a09 */
[----:B------:R-:W-:Y:S01]  /*1b20*/  ISETP.GT.U32.AND P0, PT, R0, R19, PT ;  /* 0x000000130000720c */ /* 0x000fe20003f04070 */
[----:B---3--:R-:W-:Y:S01]  /*1b30*/  VIADD R8, R6, 0x16 ;  /* 0x0000001606087836 */ /* 0x008fe20000000000 */
[C---:B------:R-:W-:Y:S01]  /*1b40*/  ISETP.GT.U32.AND P2, PT, R0.reuse, R21, PT ;  /* 0x000000150000720c */ /* 0x040fe20003f44070 */
[----:B--2---:R-:W-:Y:S01]  /*1b50*/  IMAD.MOV R5, RZ, RZ, -R3 ;  /* 0x000000ffff057224 */ /* 0x004fe200078e0a03 */
[----:B------:R-:W-:Y:S01]  /*1b60*/  IABS R13, R10 ;  /* 0x0000000a000d7213 */ /* 0x000fe20000000000 */
[----:B------:R-:W-:Y:S01]  /*1b70*/  IMAD R3, R0, R4, R17 ;  /* 0x0000000400037224 */ /* 0x000fe200078e0211 */
[----:B------:R-:W-:Y:S01]  /*1b80*/  IADD3 R16, R6, 0x19, RZ ;  /* 0x0000001906107810 */ /* 0x000fe20007ffe0ff */
[C---:B------:R-:W-:Y:S01]  /*1b90*/  IMAD R5, R0.reuse, R5, R11 ;  /* 0x0000000500057224 */ /* 0x040fe200078e020b */
[----:B------:R-:W-:Y:S01]  /*1ba0*/  IABS R11, R8 ;  /* 0x00000008000b7213 */ /* 0x000fe20000000000 */
[----:B------:R-:W-:Y:S01]  /*1bb0*/  STL [R1+0x5c], R14 ;  /* 0x00005c0e01007387 */ /* 0x000fe20000100800 */
[----:B------:R-:W-:Y:S01]  /*1bc0*/  ISETP.GT.U32.AND P5, PT, R0, R3, PT ;  /* 0x000000030000720c */ /* 0x000fe20003fa4070 */
[----:B------:R-:W-:Y:S01]  /*1bd0*/  VIADD R20, R6, 0x1b ;  /* 0x0000001b06147836 */ /* 0x000fe20000000000 */
[----:B------:R-:W-:Y:S01]  /*1be0*/  ISETP.GT.U32.AND P6, PT, R0, R5, PT ;  /* 0x000000050000720c */ /* 0x000fe20003fc4070 */
[----:B------:R-:W-:Y:S01]  /*1bf0*/  IMAD.HI.U32 R4, R2, R11, RZ ;  /* 0x0000000b02047227 */ /* 0x000fe200078e00ff */
[----:B------:R-:W-:Y:S01]  /*1c00*/  @!P0 IADD3 R19, R19, -R0, RZ ;  /* 0x8000000013138210 */ /* 0x000fe20007ffe0ff */
[----:B------:R1:W-:Y:S01]  /*1c10*/  STL [R1+0x58], R9 ;  /* 0x0000580901007387 */ /* 0x0003e20000100800 */
[----:B------:R-:W-:Y:S01]  /*1c20*/  ISETP.GE.AND P0, PT, R12, RZ, PT ;  /* 0x000000ff0c00720c */ /* 0x000fe20003f06270 */
[----:B------:R-:W-:Y:S01]  /*1c30*/  @!P2 IMAD.IADD R21, R21, 0x1, -R0 ;  /* 0x000000011515a824 */ /* 0x000fe200078e0a00 */
[----:B------:R-:W-:Y:S01]  /*1c40*/  ISETP.GE.AND P2, PT, R8, RZ, PT ;  /* 0x000000ff0800720c */ /* 0x000fe20003f46270 */
[----:B------:R-:W-:Y:S01]  /*1c50*/  IMAD.HI.U32 R8, R2, R13, RZ ;  /* 0x0000000d02087227 */ /* 0x000fe200078e00ff */
[----:B------:R-:W-:-:S02]  /*1c60*/  IABS R17, R16 ;  /* 0x0000001000117213 */ /* 0x000fc40000000000 */
[----:B------:R-:W-:Y:S01]  /*1c70*/  ISETP.GE.AND P3, PT, R18, RZ, PT ;  /* 0x000000ff1200720c */ /* 0x000fe20003f66270 */
[----:B------:R-:W-:Y:S01]  /*1c80*/  IMAD.MOV R4, RZ, RZ, -R4 ;  /* 0x000000ffff047224 */ /* 0x000fe200078e0a04 */
[-C--:B------:R-:W-:Y:S01]  /*1c90*/  @!P5 IADD3 R3, R3, -R0.reuse, RZ ;  /* 0x800000000303d210 */ /* 0x080fe20007ffe0ff */
[----:B------:R-:W-:Y:S01]  /*1ca0*/  IMAD.MOV R8, RZ, RZ, -R8 ;  /* 0x000000ffff087224 */ /* 0x000fe200078e0a08 */
[----:B------:R-:W-:Y:S01]  /*1cb0*/  @!P6 IADD3 R5, R5, -R0, RZ ;  /* 0x800000000505e210 */ /* 0x000fe20007ffe0ff */
[C---:B------:R-:W-:Y:S01]  /*1cc0*/  IMAD R11, R0.reuse, R4, R11 ;  /* 0x00000004000b7224 */ /* 0x040fe200078e020b */
[----:B------:R-:W-:Y:S01]  /*1cd0*/  ISETP.GT.U32.AND P5, PT, R0, R3, PT ;  /* 0x000000030000720c */ /* 0x000fe20003fa4070 */
[----:B------:R-:W-:Y:S01]  /*1ce0*/  VIADD R12, R6, 0x18 ;  /* 0x00000018060c7836 */ /* 0x000fe20000000000 */
[C---:B------:R-:W-:Y:S01]  /*1cf0*/  ISETP.GT.U32.AND P6, PT, R0.reuse, R5, PT ;  /* 0x000000050000720c */ /* 0x040fe20003fc4070 */
[----:B------:R-:W-:Y:S01]  /*1d00*/  IMAD R13, R0, R8, R13 ;  /* 0x00000008000d7224 */ /* 0x000fe200078e020d */
[----:B------:R-:W-:Y:S01]  /*1d10*/  IABS R133, R134 ;  /* 0x0000008600857213 */ /* 0x000fe20000000000 */
[----:B-1----:R-:W-:Y:S01]  /*1d20*/  IMAD.MOV.U32 R9, RZ, RZ, R19 ;  /* 0x000000ffff097224 */ /* 0x002fe200078e0013 */
[----:B------:R-:W-:Y:S01]  /*1d30*/  IABS R15, R12 ;  /* 0x0000000c000f7213 */ /* 0x000fe20000000000 */
[C---:B------:R-:W-:Y:S01]  /*1d40*/  VIADD R18, R6.reuse, 0x1a ;  /* 0x0000001a06127836 */ /* 0x040fe20000000000 */
[----:B------:R-:W-:Y:S01]  /*1d50*/  IADD3 R140, R6, 0xa3, RZ ;  /* 0x000000a3068c7810 */ /* 0x000fe20007ffe0ff */
[----:B------:R-:W-:Y:S01]  /*1d60*/  @!P1 IMAD.MOV R9, RZ, RZ, -R9 ;  /* 0x000000ffff099224 */ /* 0x000fe200078e0a09 */
[----:B------:R-:W-:Y:S01]  /*1d70*/  ISETP.GE.AND P1, PT, R10, RZ, PT ;  /* 0x000000ff0a00720c */ /* 0x000fe20003f26270 */
[----:B------:R-:W-:Y:S01]  /*1d80*/  IMAD.HI.U32 R4, R2, R15, RZ ;  /* 0x0000000f02047227 */ /* 0x000fe200078e00ff */
[----:B------:R-:W-:-:S02]  /*1d90*/  IABS R10, R20 ;  /* 0x00000014000a7213 */ /* 0x000fc40000000000 */
[----:B------:R-:W-:Y:S01]  /*1da0*/  @!P5 IADD3 R3, R3, -R0, RZ ;  /* 0x800000000303d210 */ /* 0x000fe20007ffe0ff */
[----:B------:R-:W-:Y:S01]  /*1db0*/  @!P6 IMAD.IADD R5, R5, 0x1, -R0 ;  /* 0x000000010505e824 */ /* 0x000fe200078e0a00 */
[C---:B------:R-:W-:Y:S01]  /*1dc0*/  ISETP.GT.U32.AND P5, PT, R0.reuse, R11, PT ;  /* 0x0000000b0000720c */ /* 0x040fe20003fa4070 */
[----:B------:R-:W-:Y:S01]  /*1dd0*/  IMAD.MOV R4, RZ, RZ, -R4 ;  /* 0x000000ffff047224 */ /* 0x000fe200078e0a04 */
[C---:B------:R-:W-:Y:S01]  /*1de0*/  ISETP.GT.U32.AND P6, PT, R0.reuse, R13, PT ;  /* 0x0000000d0000720c */ /* 0x040fe20003fc4070 */
[----:B------:R1:W-:Y:S01]  /*1df0*/  STL [R1+0x54], R9 ;  /* 0x0000540901007387 */ /* 0x0003e20000100800 */
[----:B------:R-:W-:Y:S01]  /*1e00*/  IABS R19, R18 ;  /* 0x0000001200137213 */ /* 0x000fe20000000000 */
[----:B------:R-:W-:Y:S01]  /*1e10*/  IMAD R15, R0, R4, R15 ;  /* 0x00000004000f7224 */ /* 0x000fe200078e020f */
[----:B------:R-:W-:Y:S01]  /*1e20*/  IABS R137, R140 ;  /* 0x0000008c00897213 */ /* 0x000fe20000000000 */
[----:B------:R-:W-:Y:S01]  /*1e30*/  IMAD.HI.U32 R4, R2, R17, RZ ;  /* 0x0000001102047227 */ /* 0x000fe200078e00ff */
[----:B------:R-:W-:-:S02]  /*1e40*/  IADD3 R141, R6, 0xa5, RZ ;  /* 0x000000a5068d7810 */ /* 0x000fc40007ffe0ff */
[----:B------:R-:W-:Y:S01]  /*1e50*/  IADD3 R148, R6, 0xae, RZ ;  /* 0x000000ae06947810 */ /* 0x000fe20007ffe0ff */
[----:B------:R-:W-:Y:S01]  /*1e60*/  IMAD.HI.U32 R8, R2, R19, RZ ;  /* 0x0000001302087227 */ /* 0x000fe200078e00ff */
[----:B------:R-:W-:Y:S02]  /*1e70*/  IADD3 R4, -R4, RZ, RZ ;  /* 0x000000ff04047210 */ /* 0x000fe40007ffe1ff */
[----:B------:R-:W-:Y:S01]  /*1e80*/  IADD3 R150, R6, 0xaf, RZ ;  /* 0x000000af06967810 */ /* 0x000fe20007ffe0ff */
[--C-:B------:R-:W-:Y:S01]  /*1e90*/  @!P5 IMAD.IADD R11, R11, 0x1, -R0.reuse ;  /* 0x000000010b0bd824 */ /* 0x100fe200078e0a00 */
[C---:B------:R-:W-:Y:S01]  /*1ea0*/  ISETP.GT.U32.AND P5, PT, R0.reuse, R15, PT ;  /* 0x0000000f0000720c */ /* 0x040fe20003fa4070 */
[----:B------:R-:W-:Y:S01]  /*1eb0*/  @!P6 IMAD.IADD R13, R13, 0x1, -R0 ;  /* 0x000000010d0de824 */ /* 0x000fe200078e0a00 */
[----:B------:R-:W-:Y:S01]  /*1ec0*/  IABS R147, R150 ;  /* 0x0000009600937213 */ /* 0x000fe20000000000 */
[----:B-1----:R-:W-:Y:S01]  /*1ed0*/  IMAD.MOV.U32 R9, RZ, RZ, R21 ;  /* 0x000000ffff097224 */ /* 0x002fe200078e0015 */
[C---:B------:R-:W-:Y:S01]  /*1ee0*/  ISETP.GT.U32.AND P6, PT, R0.reuse, R11, PT ;  /* 0x0000000b0000720c */ /* 0x040fe20003fc4070 */
[----:B------:R-:W-:Y:S01]  /*1ef0*/  IMAD R17, R0, R4, R17 ;  /* 0x0000000400117224 */ /* 0x000fe200078e0211 */
[----:B------:R-:W-:Y:S01]  /*1f00*/  IADD3 R152, R6, 0xb2, RZ ;  /* 0x000000b206987810 */ /* 0x000fe20007ffe0ff */
[----:B------:R-:W-:Y:S01]  /*1f10*/  IMAD.MOV.U32 R21, RZ, RZ, R10 ;  /* 0x000000ffff157224 */ /* 0x000fe200078e000a */
[----:B------:R-:W-:Y:S01]  /*1f20*/  @!P3 IADD3 R9, -R9, RZ, RZ ;  /* 0x000000ff0909b210 */ /* 0x000fe20007ffe1ff */
[----:B------:R-:W-:Y:S01]  /*1f30*/  IMAD.MOV R8, RZ, RZ, -R8 ;  /* 0x000000ffff087224 */ /* 0x000fe200078e0a08 */
[----:B------:R-:W-:Y:S01]  /*1f40*/  ISETP.GE.AND P3, PT, R12, RZ, PT ;  /* 0x000000ff0c00720c */ /* 0x000fe20003f66270 */
[----:B------:R-:W-:Y:S01]  /*1f50*/  @!P0 IMAD.MOV R5, RZ, RZ, -R5 ;  /* 0x000000ffff058224 */ /* 0x000fe200078e0a05 */
[----:B------:R-:W-:Y:S01]  /*1f60*/  ISETP.GE.AND P0, PT, R16, RZ, PT ;  /* 0x000000ff1000720c */ /* 0x000fe20003f06270 */
[----:B------:R1:W-:Y:S01]  /*1f70*/  STL [R1+0x50], R9 ;  /* 0x0000500901007387 */ /* 0x0003e20000100800 */
[----:B------:R-:W-:Y:S01]  /*1f80*/  IMAD R19, R0, R8, R19 ;  /* 0x0000000800137224 */ /* 0x000fe200078e0213 */
[----:B------:R-:W-:Y:S01]  /*1f90*/  @!P5 IADD3 R15, R15, -R0, RZ ;  /* 0x800000000f0fd210 */ /* 0x000fe20007ffe0ff */
[----:B------:R-:W-:Y:S01]  /*1fa0*/  IMAD.HI.U32 R4, R2, R23, RZ ;  /* 0x0000001702047227 */ /* 0x000fe200078e00ff */
[----:B------:R-:W-:-:S02]  /*1fb0*/  IADD3 R16, R6, 0x1e, RZ ;  /* 0x0000001e06107810 */ /* 0x000fc40007ffe0ff */
[C---:B------:R-:W-:Y:S01]  /*1fc0*/  ISETP.GT.U32.AND P5, PT, R0.reuse, R15, PT ;  /* 0x0000000f0000720c */ /* 0x040fe20003fa4070 */
[--C-:B------:R-:W-:Y:S01]  /*1fd0*/  @!P6 IMAD.IADD R11, R11, 0x1, -R0.reuse ;  /* 0x000000010b0be824 */ /* 0x100fe200078e0a00 */
[----:B------:R-:W-:Y:S01]  /*1fe0*/  ISETP.GT.U32.AND P6, PT, R0, R17, PT ;  /* 0x000000110000720c */ /* 0x000fe20003fc4070 */
[----:B------:R-:W-:Y:S01]  /*1ff0*/  VIADD R12, R6, 0x1d ;  /* 0x0000001d060c7836 */ /* 0x000fe20000000000 */
[----:B------:R-:W-:Y:S01]  /*2000*/  IADD3 R4, -R4, RZ, RZ ;  /* 0x000000ff04047210 */ /* 0x000fe20007ffe1ff */
[----:B-1----:R-:W-:Y:S01]  /*2010*/  IMAD.MOV.U32 R9, RZ, RZ, R3 ;  /* 0x000000ffff097224 */ /* 0x002fe200078e0003 */
[----:B------:R-:W-:Y:S01]  /*2020*/  MOV R8, R11 ;  /* 0x0000000b00087202 */ /* 0x000fe20000000f00 */
[----:B------:R-:W-:Y:S01]  /*2030*/  IMAD.HI.U32 R3, R2, R21, RZ ;  /* 0x0000001502037227 */ /* 0x000fe200078e00ff */
[----:B------:R-:W-:Y:S02]  /*2040*/  IABS R11, R12 ;  /* 0x0000000c000b7213 */ /* 0x000fe40000000000 */
[----:B------:R-:W-:Y:S01]  /*2050*/  IADD3 R166, R6, 0xc1, RZ ;  /* 0x000000c106a67810 */ /* 0x000fe20007ffe0ff */
[----:B------:R-:W-:Y:S01]  /*2060*/  @!P4 IMAD.MOV R9, RZ, RZ, -R9 ;  /* 0x000000ffff09c224 */ /* 0x000fe200078e0a09 */
[C---:B------:R-:W-:Y:S01]  /*2070*/  ISETP.GT.U32.AND P4, PT, R0.reuse, R13, PT ;  /* 0x0000000d0000720c */ /* 0x040fe20003f84070 */
[----:B------:R-:W-:Y:S01]  /*2080*/  IMAD.MOV R3, RZ, RZ, -R3 ;  /* 0x000000ffff037224 */ /* 0x000fe200078e0a03 */
[----:B------:R-:W-:Y:S01]  /*2090*/  @!P5 IADD3 R15, R15, -R0, RZ ;  /* 0x800000000f0fd210 */ /* 0x000fe20007ffe0ff */
[----:B------:R-:W-:Y:S01]  /*20a0*/  @!P6 IMAD.IADD R17, R17, 0x1, -R0 ;  /* 0x000000011111e824 */ /* 0x000fe200078e0a00 */
[----:B------:R-:W-:Y:S01]  /*20b0*/  STL [R1+0x4c], R9 ;  /* 0x00004c0901007387 */ /* 0x000fe20000100800 */
[----:B------:R-:W-:Y:S01]  /*20c0*/  IMAD R3, R0, R3, R21 ;  /* 0x0000000300037224 */ /* 0x000fe200078e0215 */
[----:B------:R-:W-:Y:S01]  /*20d0*/  ISETP.GE.AND P5, PT, R20, RZ, PT ;  /* 0x000000ff1400720c */ /* 0x000fe20003fa6270 */
[----:B------:R-:W-:Y:S01]  /*20e0*/  @!P2 IMAD.MOV R8, RZ, RZ, -R8 ;  /* 0x000000ffff08a224 */ /* 0x000fe200078e0a08 */
[----:B------:R1:W-:Y:S01]  /*20f0*/  STL [R1+0x48], R5 ;  /* 0x0000480501007387 */ /* 0x0003e20000100800 */
[C---:B------:R-:W-:Y:S01]  /*2100*/  ISETP.GT.U32.AND P2, PT, R0.reuse, R19, PT ;  /* 0x000000130000720c */ /* 0x040fe20003f44070 */
[----:B------:R-:W-:Y:S01]  /*2110*/  IMAD.MOV.U32 R14, RZ, RZ, R15 ;  /* 0x000000ffff0e7224 */ /* 0x000fe200078e000f */
[----:B------:R-:W-:Y:S01]  /*2120*/  ISETP.GT.U32.AND P6, PT, R0, R3, PT ;  /* 0x000000030000720c */ /* 0x000fe20003fc4070 */
[----:B------:R2:W-:Y:S01]  /*2130*/  STL [R1+0x44], R8 ;  /* 0x0000440801007387 */ /* 0x0005e20000100800 */
[----:B------:R-:W-:Y:S01]  /*2140*/  @!P4 IMAD.IADD R13, R13, 0x1, -R0 ;  /* 0x000000010d0dc824 */ /* 0x000fe200078e0a00 */
[----:B------:R-:W-:Y:S01]  /*2150*/  ISETP.GE.AND P4, PT, R18, RZ, PT ;  /* 0x000000ff1200720c */ /* 0x000fe20003f86270 */
[C---:B------:R-:W-:Y:S01]  /*2160*/  VIADD R18, R6.reuse, 0x1f ;  /* 0x0000001f06127836 */ /* 0x040fe20000000000 */
[----:B------:R-:W-:Y:S01]  /*2170*/  IABS R167, R166 ;  /* 0x000000a600a77213 */ /* 0x000fe20000000000 */
[C---:B------:R-:W-:Y:S01]  /*2180*/  VIADD R20, R6.reuse, 0x20 ;  /* 0x0000002006147836 */ /* 0x040fe20000000000 */
[----:B------:R-:W-:Y:S01]  /*2190*/  IADD3 R178, R6, 0xcb, RZ ;  /* 0x000000cb06b27810 */ /* 0x000fe20007ffe0ff */
[----:B-1----:R-:W-:Y:S01]  /*21a0*/  IMAD R5, R0, R4, R23 ;  /* 0x0000000400057224 */ /* 0x002fe200078e0217 */
[----:B------:R-:W-:Y:S01]  /*21b0*/  IABS R21, R18 ;  /* 0x0000001200157213 */ /* 0x000fe20000000000 */
[----:B------:R-:W-:Y:S01]  /*21c0*/  IMAD.HI.U32 R4, R2, R11, RZ ;  /* 0x0000000b02047227 */ /* 0x000fe200078e00ff */
[----:B------:R-:W-:-:S02]  /*21d0*/  @!P2 IADD3 R19, R19, -R0, RZ ;  /* 0x800000001313a210 */ /* 0x000fc40007ffe0ff */
[----:B------:R-:W-:Y:S01]  /*21e0*/  @!P6 IADD3 R3, R3, -R0, RZ ;  /* 0x800000000303e210 */ /* 0x000fe20007ffe0ff */
[----:B--2---:R-:W-:Y:S01]  /*21f0*/  IMAD.MOV.U32 R8, RZ, RZ, R13 ;  /* 0x000000ffff087224 */ /* 0x004fe200078e000d */
[C---:B------:R-:W-:Y:S01]  /*2200*/  ISETP.GT.U32.AND P2, PT, R0.reuse, R19, PT ;  /* 0x000000130000720c */ /* 0x040fe20003f44070 */
[----:B------:R-:W-:Y:S01]  /*2210*/  IMAD.MOV R4, RZ, RZ, -R4 ;  /* 0x000000ffff047224 */ /* 0x000fe200078e0a04 */
[C---:B------:R-:W-:Y:S01]  /*2220*/  ISETP.GT.U32.AND P6, PT, R0.reuse, R3, PT ;  /* 0x000000030000720c */ /* 0x040fe20003fc4070 */
[----:B------:R-:W-:Y:S01]  /*2230*/  @!P1 IMAD.MOV R8, RZ, RZ, -R8 ;  /* 0x000000ffff089224 */ /* 0x000fe200078e0a08 */
[C---:B------:R-:W-:Y:S01]  /*2240*/  ISETP.GT.U32.AND P1, PT, R0.reuse, R17, PT ;  /* 0x000000110000720c */ /* 0x040fe20003f24070 */
[----:B------:R-:W-:Y:S01]  /*2250*/  IMAD R11, R0, R4, R11 ;  /* 0x00000004000b7224 */ /* 0x000fe200078e020b */
[----:B------:R-:W-:Y:S01]  /*2260*/  IABS R13, R16 ;  /* 0x00000010000d7213 */ /* 0x000fe20000000000 */
[----:B------:R-:W-:Y:S01]  /*2270*/  @!P3 IMAD.MOV R14, RZ, RZ, -R14 ;  /* 0x000000ffff0eb224 */ /* 0x000fe200078e0a0e */
[----:B------:R1:W-:Y:S01]  /*2280*/  STL [R1+0x40], R8 ;  /* 0x0000400801007387 */ /* 0x0003e20000100800 */
[----:B------:R-:W-:Y:S01]  /*2290*/  IABS R23, R20 ;  /* 0x0000001400177213 */ /* 0x000fe20000000000 */
[----:B------:R-:W-:Y:S01]  /*22a0*/  VIADD R122, R6, 0x92 ;  /* 0x00000092067a7836 */ /* 0x000fe20000000000 */
[----:B------:R-:W-:Y:S01]  /*22b0*/  IABS R177, R178 ;  /* 0x000000b200b17213 */ /* 0x000fe20000000000 */
[----:B------:R-:W-:Y:S01]  /*22c0*/  IMAD.HI.U32 R4, R2, R13, RZ ;  /* 0x0000000d02047227 */ /* 0x000fe200078e00ff */
[----:B------:R-:W-:Y:S01]  /*22d0*/  @!P2 IADD3 R19, R19, -R0, RZ ;  /* 0x800000001313a210 */ /* 0x000fe20007ffe0ff */
[----:B------:R-:W-:Y:S01]  /*22e0*/  STL [R1+0x3c], R14 ;  /* 0x00003c0e01007387 */ /* 0x000fe20000100800 */
[----:B------:R-:W-:Y:S01]  /*22f0*/  ISETP.GE.AND P2, PT, R22, RZ, PT ;  /* 0x000000ff1600720c */ /* 0x000fe20003f46270 */
[--C-:B------:R-:W-:Y:S01]  /*2300*/  @!P6 IMAD.IADD R3, R3, 0x1, -R0.reuse ;  /* 0x000000010303e824 */ /* 0x100fe200078e0a00 */
[C---:B------:R-:W-:Y:S01]  /*2310*/  ISETP.GT.U32.AND P6, PT, R0.reuse, R11, PT ;  /* 0x0000000b0000720c */ /* 0x040fe20003fc4070 */
[----:B------:R-:W-:Y:S01]  /*2320*/  @!P1 IMAD.IADD R17, R17, 0x1, -R0 ;  /* 0x0000000111119824 */ /* 0x000fe200078e0a00 */
[----:B------:R-:W-:Y:S01]  /*2330*/  ISETP.GT.U32.AND P1, PT, R0, R5, PT ;  /* 0x000000050000720c */ /* 0x000fe20003f24070 */
[----:B-1----:R-:W-:Y:S01]  /*2340*/  IMAD.HI.U32 R8, R2, R21, RZ ;  /* 0x0000001502087227 */ /* 0x002fe200078e00ff */
[----:B------:R-:W-:-:S02]  /*2350*/  IABS R119, R122 ;  /* 0x0000007a00777213 */ /* 0x000fc40000000000 */
[----:B------:R-:W-:Y:S01]  /*2360*/  IADD3 R184, R6, 0xcf, RZ ;  /* 0x000000cf06b87810 */ /* 0x000fe20007ffe0ff */
[----:B------:R-:W-:Y:S01]  /*2370*/  IMAD.MOV.U32 R9, RZ, RZ, R17 ;  /* 0x000000ffff097224 */ /* 0x000fe200078e0011 */
[----:B------:R-:W-:Y:S01]  /*2380*/  IADD3 R8, -R8, RZ, RZ ;  /* 0x000000ff08087210 */ /* 0x000fe20007ffe1ff */
[----:B------:R-:W-:Y:S01]  /*2390*/  IMAD.MOV R4, RZ, RZ, -R4 ;  /* 0x000000ffff047224 */ /* 0x000fe200078e0a04 */
[----:B------:R-:W-:Y:S01]  /*23a0*/  IADD3 R198, R6, 0xdf, RZ ;  /* 0x000000df06c67810 */ /* 0x000fe20007ffe0ff */
[----:B------:R-:W-:Y:S01]  /*23b0*/  IMAD.HI.U32 R10, R2, R23, RZ ;  /* 0x00000017020a7227 */ /* 0x000fe200078e00ff */
[----:B------:R-:W-:Y:S02]  /*23c0*/  @!P0 IADD3 R9, -R9, RZ, RZ ;  /* 0x000000ff09098210 */ /* 0x000fe40007ffe1ff */
[----:B------:R-:W-:Y:S01]  /*23d0*/  @!P6 IADD3 R11, R11, -R0, RZ ;  /* 0x800000000b0be210 */ /* 0x000fe20007ffe0ff */
[----:B------:R-:W-:Y:S01]  /*23e0*/  @!P1 IMAD.IADD R5, R5, 0x1, -R0 ;  /* 0x0000000105059824 */ /* 0x000fe200078e0a00 */
[----:B------:R-:W-:Y:S01]  /*23f0*/  ISETP.GE.AND P1, PT, R12, RZ, PT ;  /* 0x000000ff0c00720c */ /* 0x000fe20003f26270 */
[C---:B------:R-:W-:Y:S01]  /*2400*/  IMAD R13, R0.reuse, R4, R13 ;  /* 0x00000004000d7224 */ /* 0x040fe200078e020d */
[----:B------:R1:W-:Y:S01]  /*2410*/  STL [R1+0x38], R9 ;  /* 0x0000380901007387 */ /* 0x0003e20000100800 */
[C---:B------:R-:W-:Y:S01]  /*2420*/  IMAD R21, R0.reuse, R8, R21 ;  /* 0x0000000800157224 */ /* 0x040fe200078e0215 */
[----:B------:R-:W-:Y:S01]  /*2430*/  ISETP.GT.U32.AND P6, PT, R0, R5, PT ;  /* 0x000000050000720c */ /* 0x000fe20003fc4070 */
[----:B------:R-:W-:Y:S01]  /*2440*/  IMAD.MOV R10, RZ, RZ, -R10 ;  /* 0x000000ffff0a7224 */ /* 0x000fe200078e0a0a */
[----:B------:R-:W-:Y:S01]  /*2450*/  IADD3 R8, R6, 0x21, RZ ;  /* 0x0000002106087810 */ /* 0x000fe20007ffe0ff */
[----:B------:R-:W-:Y:S01]  /*2460*/  IMAD.MOV.U32 R4, RZ, RZ, R3 ;  /* 0x000000ffff047224 */ /* 0x000fe200078e0003 */
[C---:B------:R-:W-:Y:S01]  /*2470*/  ISETP.GT.U32.AND P0, PT, R0.reuse, R11, PT ;  /* 0x0000000b0000720c */ /* 0x040fe20003f04070 */
[C---:B------:R-:W-:Y:S01]  /*2480*/  IMAD R23, R0.reuse, R10, R23 ;  /* 0x0000000a00177224 */ /* 0x040fe200078e0217 */
[----:B------:R-:W-:Y:S01]  /*2490*/  ISETP.GT.U32.AND P3, PT, R0, R13, PT ;  /* 0x0000000d0000720c */ /* 0x000fe20003f64070 */
[----:B------:R-:W-:Y:S01]  /*24a0*/  @!P5 IMAD.MOV R4, RZ, RZ, -R4 ;  /* 0x000000ffff04d224 */ /* 0x000fe200078e0a04 */
[----:B------:R-:W-:Y:S01]  /*24b0*/  IABS R15, R8 ;  /* 0x00000008000f7213 */ /* 0x000fe20000000000 */
[----:B-1----:R-:W-:Y:S01]  /*24c0*/  IMAD.MOV.U32 R9, RZ, RZ, R19 ;  /* 0x000000ffff097224 */ /* 0x002fe200078e0013 */
[----:B------:R-:W-:Y:S01]  /*24d0*/  ISETP.GE.AND P5, PT, R16, RZ, PT ;  /* 0x000000ff1000720c */ /* 0x000fe20003fa6270 */
[C---:B------:R-:W-:Y:S01]  /*24e0*/  VIADD R10, R6.reuse, 0x22 ;  /* 0x00000022060a7836 */ /* 0x040fe20000000000 */
[----:B------:R-:W-:Y:S01]  /*24f0*/  IADD3 R203, R6, 0xe8, RZ ;  /* 0x000000e806cb7810 */ /* 0x000fe20007ffe0ff */
[----:B------:R-:W-:Y:S01]  /*2500*/  @!P6 IMAD.IADD R5, R5, 0x1, -R0 ;  /* 0x000000010505e824 */ /* 0x000fe200078e0a00 */
[----:B------:R-:W-:Y:S01]  /*2510*/  @!P4 IADD3 R9, -R9, RZ, RZ ;  /* 0x000000ff0909c210 */ /* 0x000fe20007ffe1ff */
[----:B------:R-:W-:Y:S01]  /*2520*/  IMAD.HI.U32 R3, R2, R15, RZ ;  /* 0x0000000f02037227 */ /* 0x000fe200078e00ff */
[----:B------:R-:W-:-:S02]  /*2530*/  ISETP.GT.U32.AND P4, PT, R0, R21, PT ;  /* 0x000000150000720c */ /* 0x000fc40003f84070 */
[----:B------:R-:W-:Y:S01]  /*2540*/  ISETP.GT.U32.AND P6, PT, R0, R23, PT ;  /* 0x000000170000720c */ /* 0x000fe20003fc4070 */
[----:B------:R1:W-:Y:S01]  /*2550*/  STL [R1+0x34], R9 ;  /* 0x0000340901007387 */ /* 0x0003e20000100800 */
[--C-:B------:R-:W-:Y:S01]  /*2560*/  @!P0 IMAD.IADD R11, R11, 0x1, -R0.reuse ;  /* 0x000000010b0b8824 */ /* 0x100fe200078e0a00 */
[----:B------:R-:W-:Y:S01]  /*2570*/  IADD3 R3, -R3, RZ, RZ ;  /* 0x000000ff03037210 */ /* 0x000fe20007ffe1ff */
[----:B------:R-:W-:Y:S01]  /*2580*/  @!P3 IMAD.IADD R13, R13, 0x1, -R0 ;  /* 0x000000010d0db824 */ /* 0x000fe200078e0a00 */
[----:B------:R2:W-:Y:S01]  /*2590*/  STL [R1+0x30], R4 ;  /* 0x0000300401007387 */ /* 0x0005e20000100800 */
[----:B------:R-:W-:Y:S01]  /*25a0*/  IABS R17, R10 ;  /* 0x0000000a00117213 */ /* 0x000fe20000000000 */
[----:B------:R-:W-:Y:S01]  /*25b0*/  VIADD R12, R6, 0x23 ;  /* 0x00000023060c7836 */ /* 0x000fe20000000000 */
[----:B------:R-:W-:Y:S01]  /*25c0*/  ISETP.GE.AND P0, PT, R18, RZ, PT ;  /* 0x000000ff1200720c */ /* 0x000fe20003f06270 */
[----:B------:R-:W-:Y:S01]  /*25d0*/  IMAD R3, R0, R3, R15 ;  /* 0x0000000300037224 */ /* 0x000fe200078e020f */
[----:B------:R-:W-:Y:S01]  /*25e0*/  ISETP.GE.AND P3, PT, R20, RZ, PT ;  /* 0x000000ff1400720c */ /* 0x000fe20003f66270 */
[----:B-1----:R-:W-:Y:S01]  /*25f0*/  IMAD.MOV.U32 R9, RZ, RZ, R5 ;  /* 0x000000ffff097224 */ /* 0x002fe200078e0005 */
[-C--:B------:R-:W-:Y:S01]  /*2600*/  @!P4 IADD3 R21, R21, -R0.reuse, RZ ;  /* 0x800000001515c210 */ /* 0x080fe20007ffe0ff */
[----:B------:R-:W-:Y:S01]  /*2610*/  VIADD R16, R6, 0x24 ;  /* 0x0000002406107836 */ /* 0x000fe20000000000 */
[----:B------:R-:W-:Y:S01]  /*2620*/  ISETP.GT.U32.AND P4, PT, R0, R13, PT ;  /* 0x0000000d0000720c */ /* 0x000fe20003f84070 */
[----:B------:R-:W-:Y:S01]  /*2630*/  @!P2 IMAD.MOV R9, RZ, RZ, -R9 ;  /* 0x000000ffff09a224 */ /* 0x000fe200078e0a09 */
[----:B------:R-:W-:Y:S01]  /*2640*/  @!P6 IADD3 R23, R23, -R0, RZ ;  /* 0x800000001717e210 */ /* 0x000fe20007ffe0ff */
[----:B--2---:R-:W-:Y:S01]  /*2650*/  IMAD.HI.U32 R4, R2, R17, RZ ;  /* 0x0000001102047227 */ /* 0x004fe200078e00ff */
[----:B------:R-:W-:-:S02]  /*2660*/  ISETP.GT.U32.AND P6, PT, R0, R21, PT ;  /* 0x000000150000720c */ /* 0x000fc40003fc4070 */
[----:B------:R1:W-:Y:S01]  /*2670*/  STL [R1+0x2c], R9 ;  /* 0x00002c0901007387 */ /* 0x0003e20000100800 */
[----:B------:R-:W-:Y:S01]  /*2680*/  ISETP.GT.U32.AND P2, PT, R0, R23, PT ;  /* 0x000000170000720c */ /* 0x000fe20003f44070 */
[----:B------:R-:W-:Y:S01]  /*2690*/  IMAD.MOV R4, RZ, RZ, -R4 ;  /* 0x000000ffff047224 */ /* 0x000fe200078e0a04 */
[----:B------:R-:W-:Y:S01]  /*26a0*/  IABS R15, R16 ;  /* 0x00000010000f7213 */ /* 0x000fe20000000000 */
[C---:B------:R-:W-:Y:S01]  /*26b0*/  VIADD R20, R6.reuse, 0x2b ;  /* 0x0000002b06147836 */ /* 0x040fe20000000000 */
[----:B------:R-:W-:Y:S01]  /*26c0*/  IADD3 R237, R6, 0x1e2, RZ ;  /* 0x000001e206ed7810 */ /* 0x000fe20007ffe0ff */
[----:B------:R-:W-:Y:S01]  /*26d0*/  IMAD R5, R0, R4, R17 ;  /* 0x0000000400057224 */ /* 0x000fe200078e0211 */
[----:B------:R-:W-:Y:S01]  /*26e0*/  @!P4 IADD3 R13, R13, -R0, RZ ;  /* 0x800000000d0dc210 */ /* 0x000fe20007ffe0ff */
[----:B------:R-:W-:Y:S01]  /*26f0*/  VIADD R22, R6, 0x2c ;  /* 0x0000002c06167836 */ /* 0x000fe20000000000 */
[----:B------:R-:W-:Y:S01]  /*2700*/  ISETP.GE.AND P4, PT, R8, RZ, PT ;  /* 0x000000ff0800720c */ /* 0x000fe20003f86270 */
[----:B------:R-:W-:Y:S01]  /*2710*/  IMAD.HI.U32 R8, R2, R15, RZ ;  /* 0x0000000f02087227 */ /* 0x000fe200078e00ff */
[----:B-1----:R-:W-:-:S02]  /*2720*/  MOV R9, R11 ;  /* 0x0000000b00097202 */ /* 0x002fc40000000f00 */
[----:B------:R-:W-:Y:S01]  /*2730*/  IABS R11, R12 ;  /* 0x0000000c000b7213 */ /* 0x000fe20000000000 */
[--C-:B------:R-:W-:Y:S01]  /*2740*/  @!P6 IMAD.IADD R21, R21, 0x1, -R0.reuse ;  /* 0x000000011515e824 */ /* 0x100fe200078e0a00 */
[C---:B------:R-:W-:Y:S01]  /*2750*/  ISETP.GT.U32.AND P6, PT, R0.reuse, R5, PT ;  /* 0x000000050000720c */ /* 0x040fe20003fc4070 */
[----:B------:R-:W-:Y:S01]  /*2760*/  @!P1 IMAD.MOV R9, RZ, RZ, -R9 ;  /* 0x000000ffff099224 */ /* 0x000fe200078e0a09 */
[----:B------:R-:W-:Y:S01]  /*2770*/  ISETP.GT.U32.AND P1, PT, R0, R3, PT ;  /* 0x000000030000720c */ /* 0x000fe20003f24070 */
[----:B------:R-:W-:Y:S01]  /*2780*/  @!P2 IMAD.IADD R23, R23, 0x1, -R0 ;  /* 0x000000011717a824 */ /* 0x000fe200078e0a00 */
[----:B------:R-:W-:Y:S01]  /*2790*/  ISETP.GE.AND P2, PT, R10, RZ, PT ;  /* 0x000000ff0a00720c */ /* 0x000fe20003f46270 */
[----:B------:R-:W-:Y:S01]  /*27a0*/  IMAD.HI.U32 R4, R2, R11, RZ ;  /* 0x0000000b02047227 */ /* 0x000fe200078e00ff */
[----:B------:R1:W-:Y:S01]  /*27b0*/  STL [R1+0x28], R9 ;  /* 0x0000280901007387 */ /* 0x0003e20000100800 */
[----:B------:R-:W-:Y:S02]  /*27c0*/  IADD3 R10, R6, 0x25, RZ ;  /* 0x00000025060a7810 */ /* 0x000fe40007ffe0ff */
[----:B------:R-:W-:Y:S01]  /*27d0*/  IMAD.MOV R8, RZ, RZ, -R8 ;  /* 0x000000ffff087224 */ /* 0x000fe200078e0a08 */
[----:B------:R-:W-:Y:S01]  /*27e0*/  IADD3 R4, -R4, RZ, RZ ;  /* 0x000000ff04047210 */ /* 0x000fe20007ffe1ff */
[C---:B------:R-:W-:Y:S01]  /*27f0*/  VIADD R136, R6.reuse, 0x9f ;  /* 0x0000009f06887836 */ /* 0x040fe20000000000 */
[----:B------:R-:W-:Y:S01]  /*2800*/  IABS R17, R10 ;  /* 0x0000000a00117213 */ /* 0x000fe20000000000 */
[--C-:B------:R-:W-:Y:S01]  /*2810*/  @!P6 IMAD.IADD R5, R5, 0x1, -R0.reuse ;  /* 0x000000010505e824 */ /* 0x100fe200078e0a00 */
[----:B------:R-:W-:Y:S01]  /*2820*/  IADD3 R238, R6, 0x1e1, RZ ;  /* 0x000001e106ee7810 */ /* 0x000fe20007ffe0ff */
[----:B------:R-:W-:Y:S01]  /*2830*/  @!P1 IMAD.IADD R3, R3, 0x1, -R0 ;  /* 0x0000000103039824 */ /* 0x000fe200078e0a00 */
[----:B------:R-:W-:Y:S01]  /*2840*/  ISETP.GE.AND P1, PT, R12, RZ, PT ;  /* 0x000000ff0c00720c */ /* 0x000fe20003f26270 */
[----:B-1----:R-:W-:Y:S01]  /*2850*/  IMAD.MOV.U32 R9, RZ, RZ, R13 ;  /* 0x000000ffff097224 */ /* 0x002fe200078e000d */
[C---:B------:R-:W-:Y:S01]  /*2860*/  ISETP.GT.U32.AND P6, PT, R0.reuse, R5, PT ;  /* 0x000000050000720c */ /* 0x040fe20003fc4070 */
[----:B------:R-:W-:Y:S01]  /*2870*/  IMAD R11, R0, R4, R11 ;  /* 0x00000004000b7224 */ /* 0x000fe200078e020b */
[----:B------:R-:W-:Y:S01]  /*2880*/  IABS R135, R136 ;  /* 0x0000008800877213 */ /* 0x000fe20000000000 */
[----:B------:R-:W-:Y:S01]  /*2890*/  IMAD.HI.U32 R4, R2, R17, RZ ;  /* 0x0000001102047227 */ /* 0x000fe200078e00ff */
[----:B------:R-:W-:-:S02]  /*28a0*/  @!P5 IADD3 R9, -R9, RZ, RZ ;  /* 0x000000ff0909d210 */ /* 0x000fc40007ffe1ff */
[C---:B------:R-:W-:Y:S01]  /*28b0*/  ISETP.GT.U32.AND P5, PT, R0.reuse, R3, PT ;  /* 0x000000030000720c */ /* 0x040fe20003fa4070 */
[----:B------:R-:W-:Y:S01]  /*28c0*/  IMAD.MOV.U32 R12, RZ, RZ, R21 ;  /* 0x000000ffff0c7224 */ /* 0x000fe200078e0015 */
[----:B------:R-:W-:Y:S01]  /*28d0*/  IABS R223, R237 ;  /* 0x000000ed00df7213 */ /* 0x000fe20000000000 */
[----:B------:R-:W-:Y:S01]  /*28e0*/  IMAD.MOV R4, RZ, RZ, -R4 ;  /* 0x000000ffff047224 */ /* 0x000fe200078e0a04 */
[----:B------:R1:W-:Y:S01]  /*28f0*/  STL [R1+0x24], R9 ;  /* 0x0000240901007387 */ /* 0x0003e20000100800 */
[----:B------:R-:W-:Y:S01]  /*2900*/  IMAD R13, R0, R8, R15 ;  /* 0x00000008000d7224 */ /* 0x000fe200078e020f */
[----:B------:R-:W-:Y:S01]  /*2910*/  @!P0 IADD3 R12, -R12, RZ, RZ ;  /* 0x000000ff0c0c8210 */ /* 0x000fe20007ffe1ff */
[C---:B------:R-:W-:Y:S01]  /*2920*/  IMAD R15, R0.reuse, R4, R17 ;  /* 0x00000004000f7224 */ /* 0x040fe200078e0211 */
[----:B------:R-:W-:Y:S01]  /*2930*/  ISETP.GT.U32.AND P0, PT, R0, R11, PT ;  /* 0x0000000b0000720c */ /* 0x000fe20003f04070 */
[--C-:B------:R-:W-:Y:S01]  /*2940*/  @!P6 IMAD.IADD R5, R5, 0x1, -R0.reuse ;  /* 0x000000010505e824 */ /* 0x100fe200078e0a00 */
[----:B------:R-:W-:Y:S01]  /*2950*/  ISETP.GE.AND P6, PT, R10, RZ, PT ;  /* 0x000000ff0a00720c */ /* 0x000fe20003fc6270 */
[----:B------:R2:W-:Y:S01]  /*2960*/  STL [R1+0x20], R12 ;  /* 0x0000200c01007387 */ /* 0x0005e20000100800 */
[C---:B------:R-:W-:Y:S01]  /*2970*/  IADD3 R10, R6.reuse, 0x27, RZ ;  /* 0x00000027060a7810 */ /* 0x040fe20007ffe0ff */
[----:B------:R-:W-:Y:S01]  /*2980*/  VIADD R8, R6, 0x26 ;  /* 0x0000002606087836 */ /* 0x000fe20000000000 */
[----:B------:R-:W-:Y:S01]  /*2990*/  @!P5 IADD3 R3, R3, -R0, RZ ;  /* 0x800000000303d210 */ /* 0x000fe20007ffe0ff */
[----:B-1----:R-:W-:Y:S01]  /*29a0*/  IMAD.MOV.U32 R9, RZ, RZ, R23 ;  /* 0x000000ffff097224 */ /* 0x002fe200078e0017 */
[----:B------:R-:W-:Y:S01]  /*29b0*/  ISETP.GT.U32.AND P5, PT, R0, R13, PT ;  /* 0x0000000d0000720c */ /* 0x000fe20003fa4070 */
[C---:B------:R-:W-:Y:S01]  /*29c0*/  VIADD R138, R6.reuse, 0xa1 ;  /* 0x000000a1068a7836 */ /* 0x040fe20000000000 */
[----:B------:R-:W-:Y:S01]  /*29d0*/  IABS R19, R10 ;  /* 0x0000000a00137213 */ /* 0x000fe20000000000 */
[----:B------:R-:W-:Y:S01]  /*29e0*/  IMAD.MOV.U32 R14, RZ, RZ, R3 ;  /* 0x000000ffff0e7224 */ /* 0x000fe200078e0003 */
[----:B------:R-:W-:Y:S01]  /*29f0*/  IABS R17, R8 ;  /* 0x0000000800117213 */ /* 0x000fe20000000000 */
[----:B------:R-:W-:Y:S01]  /*2a00*/  @!P0 IMAD.IADD R11, R11, 0x1, -R0 ;  /* 0x000000010b0b8824 */ /* 0x000fe200078e0a00 */
[----:B------:R-:W-:Y:S01]  /*2a10*/  IABS R23, R25 ;  /* 0x0000001900177213 */ /* 0x000fe20000000000 */
[----:B--2---:R-:W-:Y:S01]  /*2a20*/  VIADD R12, R6, 0x28 ;  /* 0x00000028060c7836 */ /* 0x004fe20000000000 */
[----:B------:R-:W-:Y:S01]  /*2a30*/  @!P4 IADD3 R14, -R14, RZ, RZ ;  /* 0x000000ff0e0ec210 */ /* 0x000fe20007ffe1ff */
[----:B------:R-:W-:Y:S01]  /*2a40*/  @!P3 IMAD.MOV R9, RZ, RZ, -R9 ;  /* 0x000000ffff09b224 */ /* 0x000fe200078e0a09 */
[----:B------:R-:W-:Y:S01]  /*2a50*/  ISETP.GT.U32.AND P4, PT, R0, R15, PT ;  /* 0x0000000f0000720c */ /* 0x000fe20003f84070 */
[----:B------:R-:W-:Y:S01]  /*2a60*/  IMAD.HI.U32 R4, R2, R19, RZ ;  /* 0x0000001302047227 */ /* 0x000fe200078e00ff */
[----:B------:R-:W-:-:S02]  /*2a70*/  ISETP.GT.U32.AND P0, PT, R0, R11, PT ;  /* 0x0000000b0000720c */ /* 0x000fc40003f04070 */
[----:B------:R-:W-:Y:S01]  /*2a80*/  @!P5 IADD3 R13, R13, -R0, RZ ;  /* 0x800000000d0dd210 */ /* 0x000fe20007ffe0ff */
[----:B------:R1:W-:Y:S01]  /*2a90*/  STL [R1+0x1c], R9 ;  /* 0x00001c0901007387 */ /* 0x0003e20000100800 */
[----:B------:R-:W-:Y:S01]  /*2aa0*/  IABS R21, R12 ;  /* 0x0000000c00157213 */ /* 0x000fe20000000000 */
[----:B------:R-:W-:Y:S01]  /*2ab0*/  IMAD.HI.U32 R3, R2, R17, RZ ;  /* 0x0000001102037227 */ /* 0x000fe200078e00ff */
[----:B------:R-:W-:Y:S01]  /*2ac0*/  ISETP.GT.U32.AND P5, PT, R0, R13, PT ;  /* 0x0000000d0000720c */ /* 0x000fe20003fa4070 */
[----:B------:R2:W-:Y:S01]  /*2ad0*/  STL [R1+0x2e40], R14 ;  /* 0x002e400e01007387 */ /* 0x0005e20000100800 */
[----:B------:R-:W-:Y:S01]  /*2ae0*/  ISETP.GE.AND P3, PT, R16, RZ, PT ;  /* 0x000000ff1000720c */ /* 0x000fe20003f66270 */
[----:B------:R-:W-:Y:S01]  /*2af0*/  IMAD.MOV R4, RZ, RZ, -R4 ;  /* 0x000000ffff047224 */ /* 0x000fe200078e0a04 */
[----:B------:R-:W-:Y:S01]  /*2b00*/  IADD3 R3, -R3, RZ, RZ ;  /* 0x000000ff03037210 */ /* 0x000fe20007ffe1ff */
[----:B------:R-:W-:Y:S01]  /*2b10*/  @!P4 IMAD.IADD R15, R15, 0x1, -R0 ;  /* 0x000000010f0fc824 */ /* 0x000fe200078e0a00 */
[----:B------:R-:W-:Y:S01]  /*2b20*/  IABS R222, R238 ;  /* 0x000000ee00de7213 */ /* 0x000fe20000000000 */
[----:B-1----:R-:W-:Y:S01]  /*2b30*/  IMAD.MOV.U32 R9, RZ, RZ, R5 ;  /* 0x000000ffff097224 */ /* 0x002fe200078e0005 */
[----:B------:R-:W-:Y:S01]  /*2b40*/  IADD3 R239, R6, 0x1e5, RZ ;  /* 0x000001e506ef7810 */ /* 0x000fe20007ffe0ff */
[----:B------:R-:W-:Y:S01]  /*2b50*/  IMAD.HI.U32 R5, R2, R21, RZ ;  /* 0x0000001502057227 */ /* 0x000fe200078e00ff */
[----:B------:R-:W-:-:S02]  /*2b60*/  ISETP.GT.U32.AND P4, PT, R0, R15, PT ;  /* 0x0000000f0000720c */ /* 0x000fc40003f84070 */
[----:B------:R-:W-:Y:S01]  /*2b70*/  IABS R226, R239 ;  /* 0x000000ef00e27213 */ /* 0x000fe20000000000 */
[----:B------:R-:W-:Y:S01]  /*2b80*/  @!P2 IMAD.MOV R9, RZ, RZ, -R9 ;  /* 0x000000ffff09a224 */ /* 0x000fe200078e0a09 */
[----:B------:R-:W-:Y:S01]  /*2b90*/  ISETP.GE.AND P2, PT, R8, RZ, PT ;  /* 0x000000ff0800720c */ /* 0x000fe20003f46270 */
[----:B------:R-:W-:Y:S01]  /*2ba0*/  IMAD.MOV R8, RZ, RZ, -R5 ;  /* 0x000000ffff087224 */ /* 0x000fe200078e0a05 */
[----:B------:R-:W-:Y:S01]  /*2bb0*/  @!P5 IADD3 R13, R13, -R0, RZ ;  /* 0x800000000d0dd210 */ /* 0x000fe20007ffe0ff */
[--C-:B------:R-:W-:Y:S01]  /*2bc0*/  @!P0 IMAD.IADD R11, R11, 0x1, -R0.reuse ;  /* 0x000000010b0b8824 */ /* 0x100fe200078e0a00 */
[----:B------:R1:W-:Y:S01]  /*2bd0*/  STL [R1+0x14], R9 ;  /* 0x0000140901007387 */ /* 0x0003e20000100800 */
[----:B------:R-:W-:Y:S01]  /*2be0*/  IMAD R5, R0, R4, R19 ;  /* 0x0000000400057224 */ /* 0x000fe200078e0213 */
[----:B------:R-:W-:Y:S01]  /*2bf0*/  IADD3 R4, R6, 0x29, RZ ;  /* 0x0000002906047810 */ /* 0x000fe20007ffe0ff */
[----:B--2---:R-:W-:Y:S01]  /*2c00*/  IMAD.MOV.U32 R14, RZ, RZ, R11 ;  /* 0x000000ffff0e7224 */ /* 0x004fe200078e000b */
[----:B------:R-:W-:Y:S01]  /*2c10*/  IABS R19, R20 ;  /* 0x0000001400137213 */ /* 0x000fe20000000000 */
[----:B------:R-:W-:Y:S01]  /*2c20*/  @!P4 IMAD.IADD R15, R15, 0x1, -R0 ;  /* 0x000000010f0fc824 */ /* 0x000fe200078e0a00 */
[C---:B------:R-:W-:Y:S01]  /*2c30*/  ISETP.GT.U32.AND P4, PT, R0.reuse, R5, PT ;  /* 0x000000050000720c */ /* 0x040fe20003f84070 */
[----:B------:R-:W-:Y:S01]  /*2c40*/  IMAD R3, R0, R3, R17 ;  /* 0x0000000300037224 */ /* 0x000fe200078e0211 */
[----:B------:R-:W-:Y:S01]  /*2c50*/  @!P1 IADD3 R14, -R14, RZ, RZ ;  /* 0x000000ff0e0e9210 */ /* 0x000fe20007ffe1ff */
[----:B------:R-:W-:Y:S01]  /*2c60*/  VIADD R16, R6, 0x2a ;  /* 0x0000002a06107836 */ /* 0x000fe20000000000 */
[----:B------:R-:W-:Y:S01]  /*2c70*/  ISETP.GE.AND P0, PT, R10, RZ, PT ;  /* 0x000000ff0a00720c */ /* 0x000fe20003f06270 */
[----:B-1----:R-:W-:Y:S01]  /*2c80*/  IMAD.MOV.U32 R9, RZ, RZ, R13 ;  /* 0x000000ffff097224 */ /* 0x002fe200078e000d */
[C---:B------:R-:W-:Y:S01]  /*2c90*/  ISETP.GT.U32.AND P1, PT, R0.reuse, R3, PT ;  /* 0x000000030000720c */ /* 0x040fe20003f24070 */
[----:B------:R-:W-:Y:S01]  /*2ca0*/  STL [R1+0x10], R14 ;  /* 0x0000100e01007387 */ /* 0x000fe20000100800 */
[----:B------:R-:W-:Y:S01]  /*2cb0*/  IMAD R8, R0, R8, R21 ;  /* 0x0000000800087224 */ /* 0x000fe200078e0215 */
[----:B------:R-:W-:Y:S01]  /*2cc0*/  IABS R13, R4 ;  /* 0x00000004000d7213 */ /* 0x000fe20000000000 */
[----:B------:R-:W-:Y:S01]  /*2cd0*/  IMAD.HI.U32 R11, R2, R19, RZ ;  /* 0x00000013020b7227 */ /* 0x000fe200078e00ff */
[----:B------:R-:W-:-:S02]  /*2ce0*/  @!P3 IADD3 R9, -R9, RZ, RZ ;  /* 0x000000ff0909b210 */ /* 0x000fc40007ffe1ff */
[----:B------:R-:W-:Y:S01]  /*2cf0*/  IABS R17, R16 ;  /* 0x0000001000117213 */ /* 0x000fe20000000000 */
[----:B------:R-:W-:Y:S01]  /*2d00*/  VIADD R139, R6, 0xa2 ;  /* 0x000000a2068b7836 */ /* 0x000fe20000000000 */
[----:B------:R-:W-:Y:S01]  /*2d10*/  @!P4 IADD3 R5, R5, -R0, RZ ;  /* 0x800000000505c210 */ /* 0x000fe20007ffe0ff */
[----:B------:R1:W-:Y:S01]  /*2d20*/  STL [R1+0xc], R9 ;  /* 0x00000c0901007387 */ /* 0x0003e20000100800 */
[----:B------:R-:W-:Y:S01]  /*2d30*/  ISETP.GE.AND P3, PT, R4, RZ, PT ;  /* 0x000000ff0400720c */ /* 0x000fe20003f66270 */
[----:B------:R-:W-:Y:S01]  /*2d40*/  IMAD.HI.U32 R4, R2, R13, RZ ;  /* 0x0000000d02047227 */ /* 0x000fe200078e00ff */
[----:B------:R-:W-:Y:S02]  /*2d50*/  ISETP.GT.U32.AND P4, PT, R0, R5, PT ;  /* 0x000000050000720c */ /* 0x000fe40003f84070 */
[----:B------:R-:W-:Y:S01]  /*2d60*/  IABS R21, R22 ;  /* 0x0000001600157213 */ /* 0x000fe20000000000 */
[----:B------:R-:W-:Y:S01]  /*2d70*/  IMAD.HI.U32 R10, R2, R17, RZ ;  /* 0x00000011020a7227 */ /* 0x000fe200078e00ff */
[----:B------:R-:W-:-:S02]  /*2d80*/  ISETP.GE.AND P5, PT, R12, RZ, PT ;  /* 0x000000ff0c00720c */ /* 0x000fc40003fa6270 */
[----:B-1----:R-:W-:Y:S01]  /*2d90*/  MOV R9, R15 ;  /* 0x0000000f00097202 */ /* 0x002fe20000000f00 */
[----:B------:R-:W-:Y:S02]  /*2da0*/  @!P1 IMAD.IADD R3, R3, 0x1, -R0 ;  /* 0x0000000103039824 */ /* 0x000fe400078e0a00 */
[----:B------:R-:W-:Y:S01]  /*2db0*/  IMAD.MOV R4, RZ, RZ, -R4 ;  /* 0x000000ffff047224 */ /* 0x000fe200078e0a04 */
[----:B------:R-:W-:Y:S01]  /*2dc0*/  @!P6 IADD3 R9, -R9, RZ, RZ ;  /* 0x000000ff0909e210 */ /* 0x000fe20007ffe1ff */
[----:B------:R-:W-:Y:S01]  /*2dd0*/  IMAD.MOV R10, RZ, RZ, -R10 ;  /* 0x000000ffff0a7224 */ /* 0x000fe200078e0a0a */
[C---:B------:R-:W-:Y:S01]  /*2de0*/  ISETP.GT.U32.AND P6, PT, R0.reuse, R8, PT ;  /* 0x000000080000720c */ /* 0x040fe20003fc4070 */
[----:B------:R-:W-:Y:S01]  /*2df0*/  IMAD.MOV R15, RZ, RZ, -R11 ;  /* 0x000000ffff0f7224 */ /* 0x000fe200078e0a0b */
[C---:B------:R-:W-:Y:S01]  /*2e00*/  ISETP.GT.U32.AND P1, PT, R0.reuse, R3, PT ;  /* 0x000000030000720c */ /* 0x040fe20003f24070 */
[C---:B------:R-:W-:Y:S01]  /*2e10*/  IMAD R11, R0.reuse, R4, R13 ;  /* 0x00000004000b7224 */ /* 0x040fe200078e020d */
[----:B------:R1:W-:Y:S01]  /*2e20*/  STL [R1+0x8], R9 ;  /* 0x0000080901007387 */ /* 0x0003e20000100800 */
[----:B------:R-:W-:-:S02]  /*2e30*/  IMAD R13, R0, R10, R17 ;  /* 0x0000000a000d7224 */ /* 0x000fc400078e0211 */
[----:B------:R-:W-:Y:S01]  /*2e40*/  @!P4 IMAD.IADD R5, R5, 0x1, -R0 ;  /* 0x000000010505c824 */ /* 0x000fe200078e0a00 */
[----:B------:R-:W-:Y:S01]  /*2e50*/  ISETP.GT.U32.AND P4, PT, R0, R11, PT ;  /* 0x0000000b0000720c */ /* 0x000fe20003f84070 */
[----:B------:R-:W-:-:S04]  /*2e60*/  IMAD.HI.U32 R12, R2, R21, RZ ;  /* 0x00000015020c7227 */ /* 0x000fc800078e00ff */
[----:B------:R-:W-:Y:S01]  /*2e70*/  @!P6 IMAD.IADD R8, R8, 0x1, -R0 ;  /* 0x000000010808e824 */ /* 0x000fe200078e0a00 */
[----:B------:R-:W-:Y:S01]  /*2e80*/  ISETP.GT.U32.AND P6, PT, R0, R13, PT ;  /* 0x0000000d0000720c */ /* 0x000fe20003fc4070 */
[----:B------:R-:W-:Y:S02]  /*2e90*/  IMAD.MOV R12, RZ, RZ, -R12 ;  /* 0x000000ffff0c7224 */ /* 0x000fe400078e0a0c */
[--C-:B------:R-:W-:Y:S01]  /*2ea0*/  @!P1 IMAD.IADD R3, R3, 0x1, -R0.reuse ;  /* 0x0000000103039824 */ /* 0x100fe200078e0a00 */
[----:B------:R-:W-:Y:S01]  /*2eb0*/  ISETP.GE.AND P1, PT, R16, RZ, PT ;  /* 0x000000ff1000720c */ /* 0x000fe20003f26270 */
[----:B------:R-:W-:Y:S01]  /*2ec0*/  IMAD R16, R0, R12, R21 ;  /* 0x0000000c00107224 */ /* 0x000fe200078e0215 */
[C---:B------:R-:W-:Y:S01]  /*2ed0*/  IADD3 R12, R6.reuse, 0x2e, RZ ;  /* 0x0000002e060c7810 */ /* 0x040fe20007ffe0ff */
[----:B------:R-:W-:Y:S01]  /*2ee0*/  VIADD R10, R6, 0x2d ;  /* 0x0000002d060a7836 */ /* 0x000fe20000000000 */
[----:B-1----:R-:W-:Y:S01]  /*2ef0*/  MOV R9, R3 ;  /* 0x0000000300097202 */ /* 0x002fe20000000f00 */
[C---:B------:R-:W-:Y:S01]  /*2f00*/  IMAD R15, R0.reuse, R15, R19 ;  /* 0x0000000f000f7224 */ /* 0x040fe200078e0213 */
[----:B------:R-:W-:Y:S01]  /*2f10*/  IABS R19, R12 ;  /* 0x0000000c00137213 */ /* 0x000fe20000000000 */
[--C-:B------:R-:W-:Y:S01]  /*2f20*/  @!P4 IMAD.IADD R11, R11, 0x1, -R0.reuse ;  /* 0x000000010b0bc824 */ /* 0x100fe200078e0a00 */
[----:B------:R-:W-:Y:S01]  /*2f30*/  IABS R17, R10 ;  /* 0x0000000a00117213 */ /* 0x000fe20000000000 */
[----:B------:R-:W-:Y:S01]  /*2f40*/  @!P6 IMAD.IADD R13, R13, 0x1, -R0 ;  /* 0x000000010d0de824 */ /* 0x000fe200078e0a00 */
[----:B------:R-:W-:Y:S01]  /*2f50*/  ISETP.GT.U32.AND P4, PT, R0, R8, PT ;  /* 0x000000080000720c */ /* 0x000fe20003f84070 */
[----:B------:R-:W-:Y:S01]  /*2f60*/  IMAD.HI.U32 R4, R2, R19, RZ ;  /* 0x0000001302047227 */ /* 0x000fe200078e00ff */
[----:B------:R-:W-:-:S02]  /*2f70*/  IABS R21, R24 ;  /* 0x0000001800157213 */ /* 0x000fc40000000000 */
[----:B------:R-:W-:Y:S01]  /*2f80*/  ISETP.GT.U32.AND P6, PT, R0, R13, PT ;  /* 0x0000000d0000720c */ /* 0x000fe20003fc4070 */
[----:B------:R-:W-:-:S04]  /*2f90*/  IMAD.HI.U32 R3, R2, R17, RZ ;  /* 0x0000001102037227 */ /* 0x000fc800078e00ff */
[----:B------:R-:W-:Y:S01]  /*2fa0*/  @!P2 IMAD.MOV R9, RZ, RZ, -R9 ;  /* 0x000000ffff09a224 */ /* 0x000fe200078e0a09 */
[----:B------:R-:W-:Y:S01]  /*2fb0*/  ISETP.GT.U32.AND P2, PT, R0, R11, PT ;  /* 0x0000000b0000720c */ /* 0x000fe20003f44070 */
[----:B------:R-:W-:Y:S01]  /*2fc0*/  IMAD.MOV R18, RZ, RZ, -R4 ;  /* 0x000000ffff127224 */ /* 0x000fe200078e0a04 */
[----:B------:R-:W-:Y:S01]  /*2fd0*/  IADD3 R3, -R3, RZ, RZ ;  /* 0x000000ff03037210 */ /* 0x000fe20007ffe1ff */
[----:B------:R-:W-:Y:S01]  /*2fe0*/  @!P0 IMAD.MOV R5, RZ, RZ, -R5 ;  /* 0x000000ffff058224 */ /* 0x000fe200078e0a05 */
[----:B------:R-:W-:Y:S01]  /*2ff0*/  @!P4 IADD3 R8, R8, -R0, RZ ;  /* 0x800000000808c210 */ /* 0x000fe20007ffe0ff */
[C---:B------:R-:W-:Y:S01]  /*3000*/  IMAD R18, R0.reuse, R18, R19 ;  /* 0x0000001200127224 */ /* 0x040fe200078e0213 */
[C---:B------:R-:W-:Y:S01]  /*3010*/  ISETP.GT.U32.AND P4, PT, R0.reuse, R16, PT ;  /* 0x000000100000720c */ /* 0x040fe20003f84070 */
[C---:B------:R-:W-:Y:S01]  /*3020*/  IMAD R17, R0.reuse, R3, R17 ;  /* 0x0000000300117224 */ /* 0x040fe200078e0211 */
[C---:B------:R-:W-:Y:S01]  /*3030*/  ISETP.GT.U32.AND P0, PT, R0.reuse, R15, PT ;  /* 0x0000000f0000720c */ /* 0x040fe20003f04070 */
[--C-:B------:R-:W-:Y:S01]  /*3040*/  @!P6 IMAD.IADD R13, R13, 0x1, -R0.reuse ;  /* 0x000000010d0de824 */ /* 0x100fe200078e0a00 */
[----:B------:R-:W-:Y:S01]  /*3050*/  ISETP.GT.U32.AND P6, PT, R0, R18, PT ;  /* 0x000000120000720c */ /* 0x000fe20003fc4070 */
[----:B------:R-:W-:Y:S01]  /*3060*/  IMAD.HI.U32 R3, R2, R21, RZ ;  /* 0x0000001502037227 */ /* 0x000fe200078e00ff */
[----:B------:R-:W-:Y:S03]  /*3070*/  STL [R1+0x4], R9 ;  /* 0x0000040901007387 */ /* 0x000fe60000100800 */
[----:B------:R-:W-:Y:S01]  /*3080*/  @!P2 IMAD.IADD R11, R11, 0x1, -R0 ;  /* 0x000000010b0ba824 */ /* 0x000fe200078e0a00 */
[----:B------:R-:W-:Y:S01]  /*3090*/  ISETP.GT.U32.AND P2, PT, R0, R17, PT ;  /* 0x000000110000720c */ /* 0x000fe20003f44070 */
[----:B------:R-:W-:Y:S01]  /*30a0*/  IMAD.HI.U32 R4, R2, R23, RZ ;  /* 0x0000001702047227 */ /* 0x000fe200078e00ff */
[----:B------:R1:W-:Y:S01]  /*30b0*/  STL [R1], R5 ;  /* 0x0000000501007387 */ /* 0x0003e20000100800 */
[----:B------:R-:W-:-:S02]  /*30c0*/  @!P4 IADD3 R16, R16, -R0, RZ ;  /* 0x800000001010c210 */ /* 0x000fc40007ffe0ff */
[--C-:B------:R-:W-:Y:S01]  /*30d0*/  @!P0 IMAD.IADD R15, R15, 0x1, -R0.reuse ;  /* 0x000000010f0f8824 */ /* 0x100fe200078e0a00 */
[----:B------:R-:W-:Y:S01]  /*30e0*/  IADD3 R4, -R4, RZ, RZ ;  /* 0x000000ff04047210 */ /* 0x000fe20007ffe1ff */
[----:B------:R-:W-:Y:S01]  /*30f0*/  @!P6 IMAD.IADD R18, R18, 0x1, -R0 ;  /* 0x000000011212e824 */ /* 0x000fe200078e0a00 */
[----:B------:R-:W-:Y:S01]  /*3100*/  ISETP.GT.U32.AND P6, PT, R0, R16, PT ;  /* 0x000000100000720c */ /* 0x000fe20003fc4070 */
[----:B------:R-:W-:Y:S01]  /*3110*/  IMAD.MOV R3, RZ, RZ, -R3 ;  /* 0x000000ffff037224 */ /* 0x000fe200078e0a03 */
[----:B------:R-:W-:Y:S01]  /*3120*/  ISETP.GE.AND P4, PT, R22, RZ, PT ;  /* 0x000000ff1600720c */ /* 0x000fe20003f86270 */
[----:B------:R-:W-:Y:S01]  /*3130*/  @!P5 IMAD.MOV R8, RZ, RZ, -R8 ;  /* 0x000000ffff08d224 */ /* 0x000fe200078e0a08 */
[----:B------:R-:W-:Y:S01]  /*3140*/  ISETP.GE.AND P0, PT, R20, RZ, PT ;  /* 0x000000ff1400720c */ /* 0x000fe20003f06270 */
[----:B------:R-:W-:Y:S01]  /*3150*/  IMAD R19, R0, R3, R21 ;  /* 0x0000000300137224 */ /* 0x000fe200078e0215 */
[----:B------:R-:W-:Y:S01]  /*3160*/  @!P2 IADD3 R17, R17, -R0, RZ ;  /* 0x800000001111a210 */ /* 0x000fe20007ffe0ff */
[----:B------:R-:W-:Y:S01]  /*3170*/  VIADD R22, R6, 0x31 ;  /* 0x0000003106167836 */ /* 0x000fe20000000000 */
[C---:B------:R-:W-:Y:S01]  /*3180*/  ISETP.GT.U32.AND P2, PT, R0.reuse, R15, PT ;  /* 0x0000000f0000720c */ /* 0x040fe20003f44070 */
[C---:B------:R-:W-:Y:S01]  /*3190*/  IMAD R20, R0.reuse, R4, R23 ;  /* 0x0000000400147224 */ /* 0x040fe200078e0217 */
[----:B------:R-:W-:Y:S01]  /*31a0*/  ISETP.GT.U32.AND P5, PT, R0, R17, PT ;  /* 0x000000110000720c */ /* 0x000fe20003fa4070 */
[----:B------:R-:W-:Y:S01]  /*31b0*/  VIADD R23, R6, 0x32 ;  /* 0x0000003206177836 */ /* 0x000fe20000000000 */
[----:B------:R-:W-:Y:S01]  /*31c0*/  IABS R21, R22 ;  /* 0x0000001600157213 */ /* 0x000fe20000000000 */
[----:B------:R-:W-:Y:S01]  /*31d0*/  @!P1 IMAD.MOV R13, RZ, RZ, -R13 ;  /* 0x000000ffff0d9224 */ /* 0x000fe200078e0a0d */
[----:B------:R-:W-:Y:S01]  /*31e0*/  ISETP.GT.U32.AND P1, PT, R0, R19, PT ;  /* 0x000000130000720c */ /* 0x000fe20003f24070 */
[----:B------:R-:W-:Y:S01]  /*31f0*/  VIADD R146, R6, 0xad ;  /* 0x000000ad06927836 */ /* 0x000fe20000000000 */
[----:B------:R-:W-:Y:S01]  /*3200*/  @!P6 IADD3 R16, R16, -R0, RZ ;  /* 0x800000001010e210 */ /* 0x000fe20007ffe0ff */
[----:B------:R-:W-:Y:S01]  /*3210*/  IMAD.HI.U32 R3, R2, R21, RZ ;  /* 0x0000001502037227 */ /* 0x000fe200078e00ff */
[----:B------:R-:W-:Y:S01]  /*3220*/  @!P3 IADD3 R11, -R11, RZ, RZ ;  /* 0x000000ff0b0bb210 */ /* 0x000fe20007ffe1ff */
[----:B------:R-:W-:Y:S01]  /*3230*/  STL [R1+0x2e44], R8 ;  /* 0x002e440801007387 */ /* 0x000fe20000100800 */
[C---:B------:R-:W-:Y:S01]  /*3240*/  ISETP.GT.U32.AND P6, PT, R0.reuse, R20, PT ;  /* 0x000000140000720c */ /* 0x040fe20003fc4070 */
[--C-:B------:R-:W-:Y:S01]  /*3250*/  @!P2 IMAD.IADD R15, R15, 0x1, -R0.reuse ;  /* 0x000000010f0fa824 */ /* 0x100fe200078e0a00 */
[----:B------:R-:W-:Y:S01]  /*3260*/  ISETP.GT.U32.AND P3, PT, R0, R18, PT ;  /* 0x000000120000720c */ /* 0x000fe20003f64070 */
[----:B------:R-:W-:Y:S01]  /*3270*/  @!P5 IMAD.IADD R17, R17, 0x1, -R0 ;  /* 0x000000011111d824 */ /* 0x000fe200078e0a00 */
[----:B-1----:R-:W-:Y:S01]  /*3280*/  IABS R5, R23 ;  /* 0x0000001700057213 */ /* 0x002fe20000000000 */
[----:B------:R-:W-:Y:S01]  /*3290*/  IMAD.MOV R3, RZ, RZ, -R3 ;  /* 0x000000ffff037224 */ /* 0x000fe200078e0a03 */
[----:B------:R-:W-:Y:S01]  /*32a0*/  ISETP.GE.AND P2, PT, R10, RZ, PT ;  /* 0x000000ff0a00720c */ /* 0x000fe20003f46270 */
[----:B------:R-:W-:Y:S01]  /*32b0*/  @!P0 IMAD.MOV R15, RZ, RZ, -R15 ;  /* 0x000000ffff0f8224 */ /* 0x000fe200078e0a0f */
[----:B------:R-:W-:Y:S01]  /*32c0*/  ISETP.GE.AND P5, PT, R12, RZ, PT ;  /* 0x000000ff0c00720c */ /* 0x000fe20003fa6270 */
[----:B------:R-:W-:Y:S01]  /*32d0*/  IMAD.HI.U32 R4, R2, R5, RZ ;  /* 0x0000000502047227 */ /* 0x000fe200078e00ff */
[-C--:B------:R-:W-:Y:S01]  /*32e0*/  @!P1 IADD3 R19, R19, -R0.reuse, RZ ;  /* 0x8000000013139210 */ /* 0x080fe20007ffe0ff */
[----:B------:R-:W-:Y:S01]  /*32f0*/  STL [R1+0x2e48], R11 ;  /* 0x002e480b01007387 */ /* 0x000fe20000100800 */
[----:B------:R-:W-:Y:S01]  /*3300*/  ISETP.GE.AND P1, PT, R25, RZ, PT ;  /* 0x000000ff1900720c */ /* 0x000fe20003f26270 */
[----:B------:R-:W-:Y:S01]  /*3310*/  IMAD.MOV R4, RZ, RZ, -R4 ;  /* 0x000000ffff047224 */ /* 0x000fe200078e0a04 */
[----:B------:R-:W-:Y:S01]  /*3320*/  @!P6 IADD3 R20, R20, -R0, RZ ;  /* 0x800000001414e210 */ /* 0x000fe20007ffe0ff */
[----:B------:R-:W-:Y:S01]  /*3330*/  IMAD R21, R0, R3, R21 ;  /* 0x0000000300157224 */ /* 0x000fe200078e0215 */
[----:B------:R-:W-:Y:S01]  /*3340*/  ISETP.GE.AND P6, PT, R22, RZ, PT ;  /* 0x000000ff1600720c */ /* 0x000fe20003fc6270 */
[----:B------:R-:W-:Y:S01]  /*3350*/  @!P3 IMAD.IADD R18, R18, 0x1, -R0 ;  /* 0x000000011212b824 */ /* 0x000fe200078e0a00 */
[C---:B------:R-:W-:Y:S01]  /*3360*/  ISETP.GT.U32.AND P0, PT, R0.reuse, R19, PT ;  /* 0x000000130000720c */ /* 0x040fe20003f04070 */
[C---:B------:R-:W-:Y:S01]  /*3370*/  IMAD R22, R0.reuse, R4, R5 ;  /* 0x0000000400167224 */ /* 0x040fe200078e0205 */
[----:B------:R-:W-:Y:S01]  /*3380*/  @!P2 IADD3 R17, -R17, RZ, RZ ;  /* 0x000000ff1111a210 */ /* 0x000fe20007ffe1ff */
[----:B------:R-:W-:Y:S01]  /*3390*/  @!P4 IMAD.MOV R16, RZ, RZ, -R16 ;  /* 0x000000ffff10c224 */ /* 0x000fe200078e0a10 */
[----:B------:R-:W-:Y:S01]  /*33a0*/  ISETP.GT.U32.AND P2, PT, R0, R21, PT ;  /* 0x000000150000720c */ /* 0x000fe20003f44070 */
[----:B------:R-:W-:Y:S01]  /*33b0*/  VIADD R3, R6, 0x33 ;  /* 0x0000003306037836 */ /* 0x000fe20000000000 */
[----:B------:R-:W-:Y:S01]  /*33c0*/  @!P5 IADD3 R18, -R18, RZ, RZ ;  /* 0x000000ff1212d210 */ /* 0x000fe20007ffe1ff */
[----:B------:R-:W-:Y:S01]  /*33d0*/  VIADD R4, R6, 0x34 ;  /* 0x0000003406047836 */ /* 0x000fe20000000000 */
[----:B------:R-:W-:Y:S01]  /*33e0*/  ISETP.GT.U32.AND P4, PT, R0, R20, PT ;  /* 0x000000140000720c */ /* 0x000fe20003f84070 */
[----:B------:R-:W-:Y:S01]  /*33f0*/  VIADD R12, R6, 0x38 ;  /* 0x00000038060c7836 */ /* 0x000fe20000000000 */
[----:B------:R-:W-:Y:S01]  /*3400*/  ISETP.GT.U32.AND P5, PT, R0, R22, PT ;  /* 0x000000160000720c */ /* 0x000fe20003fa4070 */
[----:B------:R-:W-:Y:S01]  /*3410*/  VIADD R154, R6, 0xb4 ;  /* 0x000000b4069a7836 */ /* 0x000fe20000000000 */
[----:B------:R-:W-:Y:S01]  /*3420*/  ISETP.GE.AND P3, PT, R24, RZ, PT ;  /* 0x000000ff1800720c */ /* 0x000fe20003f66270 */
[--C-:B------:R-:W-:Y:S01]  /*3430*/  @!P0 IMAD.IADD R19, R19, 0x1, -R0.reuse ;  /* 0x0000000113138824 */ /* 0x100fe200078e0a00 */
[----:B------:R-:W-:Y:S01]  /*3440*/  ISETP.GE.AND P0, PT, R23, RZ, PT ;  /* 0x000000ff1700720c */ /* 0x000fe20003f06270 */
[C---:B------:R-:W-:Y:S01]  /*3450*/  VIADD R156, R6.reuse, 0xb6 ;  /* 0x000000b6069c7836 */ /* 0x040fe20000000000 */
[----:B------:R-:W-:Y:S01]  /*3460*/  IABS R23, R3 ;  /* 0x0000000300177213 */ /* 0x000fe20000000000 */
[C---:B------:R-:W-:Y:S01]  /*3470*/  VIADD R158, R6.reuse, 0xba ;  /* 0x000000ba069e7836 */ /* 0x040fe20000000000 */
[----:B------:R-:W-:Y:S01]  /*3480*/  @!P2 IADD3 R21, R21, -R0, RZ ;  /* 0x800000001515a210 */ /* 0x000fe20007ffe0ff */
[----:B------:R-:W-:Y:S01]  /*3490*/  VIADD R168, R6, 0xc4 ;  /* 0x000000c406a87836 */ /* 0x000fe20000000000 */
[----:B------:R-:W-:Y:S01]  /*34a0*/  IABS R5, R4 ;  /* 0x0000000400057213 */ /* 0x000fe20000000000 */
[--C-:B------:R-:W-:Y:S01]  /*34b0*/  @!P4 IMAD.IADD R20, R20, 0x1, -R0.reuse ;  /* 0x000000011414c824 */ /* 0x100fe200078e0a00 */
[----:B------:R-:W-:Y:S01]  /*34c0*/  ISETP.GE.AND P4, PT, R3, RZ, PT ;  /* 0x000000ff0300720c */ /* 0x000fe20003f86270 */
[--C-:B------:R-:W-:Y:S01]  /*34d0*/  @!P5 IMAD.IADD R22, R22, 0x1, -R0.reuse ;  /* 0x000000011616d824 */ /* 0x100fe200078e0a00 */
[----:B------:R-:W-:Y:S01]  /*34e0*/  ISETP.GT.U32.AND P5, PT, R0, R21, PT ;  /* 0x000000150000720c */ /* 0x000fe20003fa4070 */
[----:B------:R-:W-:Y:S01]  /*34f0*/  IMAD.HI.U32 R3, R2, R23, RZ ;  /* 0x0000001702037227 */ /* 0x000fe200078e00ff */
[----:B------:R-:W-:Y:S01]  /*3500*/  ISETP.GE.AND P2, PT, R4, RZ, PT ;  /* 0x000000ff0400720c */ /* 0x000fe20003f46270 */
[----:B------:R-:W-:Y:S01]  /*3510*/  STL [R1+0x2e4c], R13 ;  /* 0x002e4c0d01007387 */ /* 0x000fe20000100800 */
[----:B------:R-:W-:Y:S01]  /*3520*/  IADD3 R10, R6, 0x35, RZ ;  /* 0x00000035060a7810 */ /* 0x000fe20007ffe0ff */
[----:B------:R-:W-:Y:S01]  /*3530*/  IMAD.MOV R3, RZ, RZ, -R3 ;  /* 0x000000ffff037224 */ /* 0x000fe200078e0a03 */
[----:B------:R-:W-:Y:S01]  /*3540*/  @!P1 IADD3 R20, -R20, RZ, RZ ;  /* 0x000000ff14149210 */ /* 0x000fe20007ffe1ff */
[----:B------:R-:W-:Y:S01]  /*3550*/  IMAD.HI.U32 R4, R2, R5, RZ ;  /* 0x0000000502047227 */ /* 0x000fe200078e00ff */
[----:B------:R-:W-:Y:S01]  /*3560*/  IABS R25, R10 ;  /* 0x0000000a00197213 */ /* 0x000fe20000000000 */
[----:B------:R1:W-:Y:S01]  /*3570*/  STL [R1+0x2e50], R15 ;  /* 0x002e500f01007387 */ /* 0x0003e20000100800 */
[----:B------:R-:W-:Y:S01]  /*3580*/  ISETP.GE.AND P1, PT, R10, RZ, PT ;  /* 0x000000ff0a00720c */ /* 0x000fe20003f26270 */
[C---:B------:R-:W-:Y:S01]  /*3590*/  IMAD R23, R0.reuse, R3, R23 ;  /* 0x0000000300177224 */ /* 0x040fe200078e0217 */
[----:B------:R-:W-:Y:S01]  /*35a0*/  IABS R29, R12 ;  /* 0x0000000c001d7213 */ /* 0x000fe20000000000 */
[----:B------:R-:W-:Y:S01]  /*35b0*/  @!P3 IMAD.MOV R19, RZ, RZ, -R19 ;  /* 0x000000ffff13b224 */ /* 0x000fe200078e0a13 */
[C---:B------:R-:W-:Y:S01]  /*35c0*/  ISETP.GT.U32.AND P3, PT, R0.reuse, R22, PT ;  /* 0x000000160000720c */ /* 0x040fe20003f64070 */
[----:B------:R-:W-:Y:S01]  /*35d0*/  @!P5 IMAD.IADD R21, R21, 0x1, -R0 ;  /* 0x000000011515d824 */ /* 0x000fe200078e0a00 */
[----:B------:R-:W-:Y:S01]  /*35e0*/  ISETP.GT.U32.AND P5, PT, R0, R23, PT ;  /* 0x000000170000720c */ /* 0x000fe20003fa4070 */
[----:B------:R-:W-:Y:S01]  /*35f0*/  IMAD.MOV R4, RZ, RZ, -R4 ;  /* 0x000000ffff047224 */ /* 0x000fe200078e0a04 */
[----:B------:R-:W-:Y:S01]  /*3600*/  IABS R153, R154 ;  /* 0x0000009a00997213 */ /* 0x000fe20000000000 */
[----:B------:R-:W-:Y:S01]  /*3610*/  VIADD R3, R6, 0x36 ;  /* 0x0000003606037836 */ /* 0x000fe20000000000 */
[----:B------:R-:W-:Y:S01]  /*3620*/  STL [R1+0x2e54], R16 ;  /* 0x002e541001007387 */ /* 0x000fe20000100800 */
[----:B------:R-:W-:Y:S01]  /*3630*/  IMAD R24, R0, R4, R5 ;  /* 0x0000000400187224 */ /* 0x000fe200078e0205 */
[C---:B-1----:R-:W-:Y:S01]  /*3640*/  IADD3 R15, R6.reuse, 0x1f8, RZ ;  /* 0x000001f8060f7810 */ /* 0x042fe20007ffe0ff */
[----:B------:R-:W-:Y:S01]  /*3650*/  @!P6 IMAD.MOV R21, RZ, RZ, -R21 ;  /* 0x000000ffff15e224 */ /* 0x000fe200078e0a15 */
[----:B------:R-:W-:Y:S01]  /*3660*/  IABS R5, R3 ;  /* 0x0000000300057213 */ /* 0x000fe20000000000 */
[----:B------:R-:W-:Y:S01]  /*3670*/  VIADD R10, R6, 0x37 ;  /* 0x00000037060a7836 */ /* 0x000fe20000000000 */
[----:B------:R-:W-:Y:S01]  /*3680*/  ISETP.GT.U32.AND P6, PT, R0, R24, PT ;  /* 0x000000180000720c */ /* 0x000fe20003fc4070 */
[----:B------:R-:W-:Y:S01]  /*3690*/  VIADD R180, R6, 0xc9 ;  /* 0x000000c906b47836 */ /* 0x000fe20000000000 */
[----:B------:R-:W-:Y:S01]  /*36a0*/  @!P3 IADD3 R22, R22, -R0, RZ ;  /* 0x800000001616b210 */ /* 0x000fe20007ffe0ff */
[----:B------:R-:W-:Y:S01]  /*36b0*/  @!P5 IMAD.IADD R23, R23, 0x1, -R0 ;  /* 0x000000011717d824 */ /* 0x000fe200078e0a00 */
[----:B------:R-:W-:Y:S01]  /*36c0*/  ISETP.GE.AND P3, PT, R3, RZ, PT ;  /* 0x000000ff0300720c */ /* 0x000fe20003f66270 */
[----:B------:R-:W-:Y:S01]  /*36d0*/  IMAD.HI.U32 R3, R2, R25, RZ ;  /* 0x0000001902037227 */ /* 0x000fe200078e00ff */
[----:B------:R-:W-:Y:S01]  /*36e0*/  IABS R27, R10 ;  /* 0x0000000a001b7213 */ /* 0x000fe20000000000 */
[----:B------:R1:W-:Y:S01]  /*36f0*/  STL [R1+0x2e58], R17 ;  /* 0x002e581101007387 */ /* 0x0003e20000100800 */
[----:B------:R-:W-:Y:S01]  /*3700*/  ISETP.GT.U32.AND P5, PT, R0, R23, PT ;  /* 0x000000170000720c */ /* 0x000fe20003fa4070 */
[----:B------:R-:W-:Y:S01]  /*3710*/  VIADD R182, R6, 0xca ;  /* 0x000000ca06b67836 */ /* 0x000fe20000000000 */
[----:B------:R-:W-:Y:S01]  /*3720*/  IADD3 R4, -R3, RZ, RZ ;  /* 0x000000ff03047210 */ /* 0x000fe20007ffe1ff */
[----:B------:R-:W-:Y:S01]  /*3730*/  IMAD.HI.U32 R3, R2, R5, RZ ;  /* 0x0000000502037227 */ /* 0x000fe200078e00ff */
[----:B------:R-:W-:Y:S01]  /*3740*/  @!P0 IADD3 R22, -R22, RZ, RZ ;  /* 0x000000ff16168210 */ /* 0x000fe20007ffe1ff */
[----:B------:R-:W-:Y:S01]  /*3750*/  STL [R1+0x2e5c], R18 ;  /* 0x002e5c1201007387 */ /* 0x000fe20000100800 */
[----:B------:R-:W-:Y:S01]  /*3760*/  @!P6 IADD3 R24, R24, -R0, RZ ;  /* 0x800000001818e210 */ /* 0x000fe20007ffe0ff */
[----:B------:R-:W-:Y:S01]  /*3770*/  IMAD.MOV R3, RZ, RZ, -R3 ;  /* 0x000000ffff037224 */ /* 0x000fe200078e0a03 */
[----:B------:R-:W-:Y:S01]  /*3780*/  ISETP.GE.AND P0, PT, R10, RZ, PT ;  /* 0x000000ff0a00720c */ /* 0x000fe20003f06270 */
[C---:B------:R-:W-:Y:S01]  /*3790*/  IMAD R25, R0.reuse, R4, R25 ;  /* 0x0000000400197224 */ /* 0x040fe200078e0219 */
[C---:B------:R-:W-:Y:S01]  /*37a0*/  ISETP.GT.U32.AND P6, PT, R0.reuse, R24, PT ;  /* 0x000000180000720c */ /* 0x040fe20003fc4070 */
[----:B------:R-:W-:Y:S01]  /*37b0*/  IMAD R26, R0, R3, R5 ;  /* 0x00000003001a7224 */ /* 0x000fe200078e0205 */
[----:B------:R-:W-:Y:S01]  /*37c0*/  IABS R175, R182 ;  /* 0x000000b600af7213 */ /* 0x000fe20000000000 */
[----:B------:R-:W-:Y:S01]  /*37d0*/  IMAD.HI.U32 R3, R2, R27, RZ ;  /* 0x0000001b02037227 */ /* 0x000fe200078e00ff */
[----:B------:R-:W-:Y:S01]  /*37e0*/  STL [R1+0x2e60], R19 ;  /* 0x002e601301007387 */ /* 0x000fe20000100800 */
[----:B-1----:R-:W-:-:S02]  /*37f0*/  IADD3 R17, R6, 0x1f6, RZ ;  /* 0x000001f606117810 */ /* 0x002fc40007ffe0ff */
[----:B------:R-:W-:Y:S01]  /*3800*/  IMAD.HI.U32 R4, R2, R29, RZ ;  /* 0x0000001d02047227 */ /* 0x000fe200078e00ff */
[----:B------:R-:W-:Y:S01]  /*3810*/  STL [R1+0x2e64], R20 ;  /* 0x002e641401007387 */ /* 0x000fe20000100800 */
[----:B------:R-:W-:Y:S02]  /*3820*/  IABS R246, R17 ;  /* 0x0000001100f67213 */ /* 0x000fe40000000000 */
[--C-:B------:R-:W-:Y:S01]  /*3830*/  @!P5 IMAD.IADD R23, R23, 0x1, -R0.reuse ;  /* 0x000000011717d824 */ /* 0x100fe200078e0a00 */
[----:B------:R-:W-:Y:S01]  /*3840*/  ISETP.GT.U32.AND P5, PT, R0, R25, PT ;  /* 0x000000190000720c */ /* 0x000fe20003fa4070 */
[----:B------:R-:W-:Y:S01]  /*3850*/  VIADD R10, R6, 0x39 ;  /* 0x00000039060a7836 */ /* 0x000fe20000000000 */
[----:B------:R-:W-:Y:S01]  /*3860*/  IADD3 R4, -R4, RZ, RZ ;  /* 0x000000ff04047210 */ /* 0x000fe20007ffe1ff */
[----:B------:R-:W-:Y:S01]  /*3870*/  IMAD.MOV R3, RZ, RZ, -R3 ;  /* 0x000000ffff037224 */ /* 0x000fe200078e0a03 */
[----:B------:R-:W-:Y:S01]  /*3880*/  STL [R1+0x2e68], R21 ;  /* 0x002e681501007387 */ /* 0x000fe20000100800 */
[----:B------:R-:W-:Y:S01]  /*3890*/  @!P6 IMAD.IADD R24, R24, 0x1, -R0 ;  /* 0x000000011818e824 */ /* 0x000fe200078e0a00 */
[----:B------:R-:W-:Y:S01]  /*38a0*/  IABS R5, R10 ;  /* 0x0000000a00057213 */ /* 0x000fe20000000000 */
[C---:B------:R-:W-:Y:S01]  /*38b0*/  IMAD R27, R0.reuse, R3, R27 ;  /* 0x00000003001b7224 */ /* 0x040fe200078e021b */
[----:B------:R1:W-:Y:S01]  /*38c0*/  STL [R1+0x2e6c], R22 ;  /* 0x002e6c1601007387 */ /* 0x0003e20000100800 */
[----:B------:R-:W-:Y:S01]  /*38d0*/  IMAD R28, R0, R4, R29 ;  /* 0x00000004001c7224 */ /* 0x000fe200078e021d */
[----:B------:R-:W-:Y:S01]  /*38e0*/  IABS R248, R15 ;  /* 0x0000000f00f87213 */ /* 0x000fe20000000000 */
[----:B------:R-:W-:Y:S01]  /*38f0*/  IMAD.HI.U32 R3, R2, R5, RZ ;  /* 0x0000000502037227 */ /* 0x000fe200078e00ff */
[----:B------:R-:W-:-:S02]  /*3900*/  ISETP.GT.U32.AND P6, PT, R0, R27, PT ;  /* 0x0000001b0000720c */ /* 0x000fc40003fc4070 */
[----:B------:R-:W-:Y:S01]  /*3910*/  @!P5 IADD3 R25, R25, -R0, RZ ;  /* 0x800000001919d210 */ /* 0x000fe20007ffe0ff */
[----:B------:R-:W-:Y:S01]  /*3920*/  @!P4 IMAD.MOV R23, RZ, RZ, -R23 ;  /* 0x000000ffff17c224 */ /* 0x000fe200078e0a17 */
[----:B------:R-:W-:Y:S01]  /*3930*/  ISETP.GT.U32.AND P5, PT, R0, R28, PT ;  /* 0x0000001c0000720c */ /* 0x000fe20003fa4070 */
[----:B------:R-:W-:Y:S01]  /*3940*/  @!P2 IMAD.MOV R24, RZ, RZ, -R24 ;  /* 0x000000ffff18a224 */ /* 0x000fe200078e0a18 */
[----:B------:R-:W-:Y:S01]  /*3950*/  IADD3 R3, -R3, RZ, RZ ;  /* 0x000000ff03037210 */ /* 0x000fe20007ffe1ff */
[----:B------:R-:W-:Y:S01]  /*3960*/  IMAD.HI.U32 R4, R2, R33, RZ ;  /* 0x0000002102047227 */ /* 0x000fe200078e00ff */
[----:B------:R-:W-:Y:S01]  /*3970*/  ISETP.GT.U32.AND P4, PT, R0, R26, PT ;  /* 0x0000001a0000720c */ /* 0x000fe20003f84070 */
[----:B------:R-:W-:Y:S01]  /*3980*/  STL [R1+0x2e70], R23 ;  /* 0x002e701701007387 */ /* 0x000fe20000100800 */
[----:B-1----:R-:W-:Y:S01]  /*3990*/  IADD3 R22, R6, 0x1f4, RZ ;  /* 0x000001f406167810 */ /* 0x002fe20007ffe0ff */
[----:B------:R-:W-:Y:S01]  /*39a0*/  IMAD R29, R0, R3, R5 ;  /* 0x00000003001d7224 */ /* 0x000fe200078e0205 */
[----:B------:R-:W-:Y:S01]  /*39b0*/  IABS R5, R32 ;  /* 0x0000002000057213 */ /* 0x000fe20000000000 */
[----:B------:R-:W-:Y:S01]  /*39c0*/  IMAD.MOV R4, RZ, RZ, -R4 ;  /* 0x000000ffff047224 */ /* 0x000fe200078e0a04 */
[----:B------:R-:W-:Y:S01]  /*39d0*/  @!P6 IADD3 R27, R27, -R0, RZ ;  /* 0x800000001b1be210 */ /* 0x000fe20007ffe0ff */
[----:B------:R-:W-:Y:S01]  /*39e0*/  VIADD R183, R6, 0xce ;  /* 0x000000ce06b77836 */ /* 0x000fe20000000000 */
[----:B------:R1:W-:Y:S01]  /*39f0*/  STL [R1+0x2e74], R24 ;  /* 0x002e741801007387 */ /* 0x0003e20000100800 */
[----:B------:R-:W-:Y:S01]  /*3a00*/  IMAD.HI.U32 R3, R2, R5, RZ ;  /* 0x0000000502037227 */ /* 0x000fe200078e00ff */
[----:B------:R-:W-:-:S02]  /*3a10*/  IABS R244, R22 ;  /* 0x0000001600f47213 */ /* 0x000fc40000000000 */
[----:B------:R-:W-:Y:S01]  /*3a20*/  IADD3 R20, R6, 0x1fd, RZ ;  /* 0x000001fd06147810 */ /* 0x000fe20007ffe0ff */
[--C-:B------:R-:W-:Y:S01]  /*3a30*/  @!P5 IMAD.IADD R28, R28, 0x1, -R0.reuse ;  /* 0x000000011c1cd824 */ /* 0x100fe200078e0a00 */
[----:B------:R-:W-:Y:S01]  /*3a40*/  ISETP.GT.U32.AND P5, PT, R0, R27, PT ;  /* 0x0000001b0000720c */ /* 0x000fe20003fa4070 */
[----:B------:R-:W-:Y:S01]  /*3a50*/  @!P4 IMAD.IADD R26, R26, 0x1, -R0 ;  /* 0x000000011a1ac824 */ /* 0x000fe200078e0a00 */
[----:B------:R-:W-:Y:S01]  /*3a60*/  IADD3 R3, -R3, RZ, RZ ;  /* 0x000000ff03037210 */ /* 0x000fe20007ffe1ff */
[----:B------:R-:W-:Y:S01]  /*3a70*/  VIADD R186, R6, 0xd6 ;  /* 0x000000d606ba7836 */ /* 0x000fe20000000000 */
[----:B------:R-:W-:Y:S01]  /*3a80*/  ISETP.GT.U32.AND P4, PT, R0, R25, PT ;  /* 0x000000190000720c */ /* 0x000fe20003f84070 */
[----:B------:R-:W-:Y:S01]  /*3a90*/  VIADD R192, R6, 0xda ;  /* 0x000000da06c07836 */ /* 0x000fe20000000000 */
[C---:B------:R-:W-:Y:S01]  /*3aa0*/  ISETP.GT.U32.AND P6, PT, R0.reuse, R26, PT ;  /* 0x0000001a0000720c */ /* 0x040fe20003fc4070 */
[C---:B------:R-:W-:Y:S01]  /*3ab0*/  IMAD R30, R0.reuse, R3, R5 ;  /* 0x00000003001e7224 */ /* 0x040fe200078e0205 */
[----:B------:R-:W-:Y:S01]  /*3ac0*/  ISETP.GT.U32.AND P2, PT, R0, R28, PT ;  /* 0x0000001c0000720c */ /* 0x000fe20003f44070 */
[----:B------:R-:W-:Y:S01]  /*3ad0*/  IMAD.HI.U32 R3, R2, R31, RZ ;  /* 0x0000001f02037227 */ /* 0x000fe200078e00ff */
[----:B-1----:R-:W-:-:S02]  /*3ae0*/  IADD3 R24, R6, 0x1ea, RZ ;  /* 0x000001ea06187810 */ /* 0x002fc40007ffe0ff */
[----:B------:R-:W-:Y:S01]  /*3af0*/  IADD3 R19, R6, 0x1fe, RZ ;  /* 0x000001fe06137810 */ /* 0x000fe20007ffe0ff */
[--C-:B------:R-:W-:Y:S01]  /*3b00*/  @!P5 IMAD.IADD R27, R27, 0x1, -R0.reuse ;  /* 0x000000011b1bd824 */ /* 0x100fe200078e0a00 */
[----:B------:R-:W-:Y:S01]  /*3b10*/  ISETP.GT.U32.AND P5, PT, R0, R30, PT ;  /* 0x0000001e0000720c */ /* 0x000fe20003fa4070 */
[----:B------:R-:W-:Y:S01]  /*3b20*/  VIADD R194, R6, 0xdb ;  /* 0x000000db06c27836 */ /* 0x000fe20000000000 */
[----:B------:R-:W-:Y:S01]  /*3b30*/  IADD3 R3, -R3, RZ, RZ ;  /* 0x000000ff03037210 */ /* 0x000fe20007ffe1ff */
[--C-:B------:R-:W-:Y:S01]  /*3b40*/  @!P4 IMAD.IADD R25, R25, 0x1, -R0.reuse ;  /* 0x000000011919c824 */ /* 0x100fe200078e0a00 */
[----:B------:R-:W-:Y:S01]  /*3b50*/  ISETP.GT.U32.AND P4, PT, R0, R29, PT ;  /* 0x0000001d0000720c */ /* 0x000fe20003f84070 */
[----:B------:R-:W-:Y:S01]  /*3b60*/  @!P6 IMAD.IADD R26, R26, 0x1, -R0 ;  /* 0x000000011a1ae824 */ /* 0x000fe200078e0a00 */
[----:B------:R-:W-:Y:S01]  /*3b70*/  ISETP.GE.AND P6, PT, R12, RZ, PT ;  /* 0x000000ff0c00720c */ /* 0x000fe20003fc6270 */
[----:B------:R-:W-:Y:S01]  /*3b80*/  IMAD R31, R0, R3, R31 ;  /* 0x00000003001f7224 */ /* 0x000fe200078e021f */
[----:B------:R-:W-:Y:S01]  /*3b90*/  IADD3 R12, R6, 0x3d, RZ ;  /* 0x0000003d060c7810 */ /* 0x000fe20007ffe0ff */
[----:B------:R-:W-:-:S02]  /*3ba0*/  @!P1 IMAD.MOV R25, RZ, RZ, -R25 ;  /* 0x000000ffff199224 */ /* 0x000fc400078e0a19 */
[--C-:B------:R-:W-:Y:S01]  /*3bb0*/  @!P2 IMAD.IADD R28, R28, 0x1, -R0.reuse ;  /* 0x000000011c1ca824 */ /* 0x100fe200078e0a00 */
[----:B------:R-:W-:Y:S01]  /*3bc0*/  IABS R5, R12 ;  /* 0x0000000c00057213 */ /* 0x000fe20000000000 */
[----:B------:R-:W-:Y:S01]  /*3bd0*/  @!P5 IMAD.IADD R30, R30, 0x1, -R0 ;  /* 0x000000011e1ed824 */ /* 0x000fe200078e0a00 */
[----:B------:R-:W-:Y:S01]  /*3be0*/  ISETP.GE.AND P2, PT, R10, RZ, PT ;  /* 0x000000ff0a00720c */ /* 0x000fe20003f46270 */
[----:B------:R-:W-:Y:S01]  /*3bf0*/  @!P3 IMAD.MOV R26, RZ, RZ, -R26 ;  /* 0x000000ffff1ab224 */ /* 0x000fe200078e0a1a */
[----:B------:R-:W-:Y:S01]  /*3c00*/  ISETP.GT.U32.AND P3, PT, R0, R31, PT ;  /* 0x0000001f0000720c */ /* 0x000fe20003f64070 */
[----:B------:R-:W-:Y:S01]  /*3c10*/  IMAD.HI.U32 R3, R2, R5, RZ ;  /* 0x0000000502037227 */ /* 0x000fe200078e00ff */
[----:B------:R-:W-:Y:S01]  /*3c20*/  ISETP.GT.U32.AND P5, PT, R0, R30, PT ;  /* 0x0000001e0000720c */ /* 0x000fe20003fa4070 */
[----:B------:R-:W-:Y:S01]  /*3c30*/  STL [R1+0x2e78], R25 ;  /* 0x002e781901007387 */ /* 0x000fe20000100800 */
[----:B------:R-:W-:Y:S01]  /*3c40*/  IADD3 R10, R6, 0x3e, RZ ;  /* 0x0000003e060a7810 */ /* 0x000fe20007ffe0ff */
[--C-:B------:R-:W-:Y:S01]  /*3c50*/  @!P4 IMAD.IADD R29, R29, 0x1, -R0.reuse ;  /* 0x000000011d1dc824 */ /* 0x100fe200078e0a00 */
[----:B------:R-:W-:Y:S01]  /*3c60*/  IADD3 R3, -R3, RZ, RZ ;  /* 0x000000ff03037210 */ /* 0x000fe20007ffe1ff */
[----:B------:R-:W-:Y:S01]  /*3c70*/  @!P0 IMAD.MOV R27, RZ, RZ, -R27 ;  /* 0x000000ffff1b8224 */ /* 0x000fe200078e0a1b */
[----:B------:R-:W-:Y:S01]  /*3c80*/  ISETP.GE.AND P4, PT, R32, RZ, PT ;  /* 0x000000ff2000720c */ /* 0x000fe20003f86270 */
[C---:B------:R-:W-:Y:S01]  /*3c90*/  IMAD R32, R0.reuse, R4, R33 ;  /* 0x0000000400207224 */ /* 0x040fe200078e0221 */
[C---:B------:R-:W-:Y:S01]  /*3ca0*/  ISETP.GT.U32.AND P1, PT, R0.reuse, R29, PT ;  /* 0x0000001d0000720c */ /* 0x040fe20003f24070 */
[----:B------:R-:W-:Y:S01]  /*3cb0*/  IMAD R33, R0, R3, R5 ;  /* 0x0000000300217224 */ /* 0x000fe200078e0205 */
[----:B------:R-:W-:Y:S01]  /*3cc0*/  @!P6 IADD3 R28, -R28, RZ, RZ ;  /* 0x000000ff1c1ce210 */ /* 0x000fe20007ffe1ff */
[----:B------:R-:W-:Y:S01]  /*3cd0*/  @!P3 IMAD.IADD R31, R31, 0x1, -R0 ;  /* 0x000000011f1fb824 */ /* 0x000fe200078e0a00 */
[----:B------:R-:W-:Y:S01]  /*3ce0*/  ISETP.GT.U32.AND P6, PT, R0, R32, PT ;  /* 0x000000200000720c */ /* 0x000fe20003fc4070 */
[----:B------:R-:W-:Y:S01]  /*3cf0*/  VIADD R196, R6, 0xde ;  /* 0x000000de06c47836 */ /* 0x000fe20000000000 */
[----:B------:R-:W-:Y:S01]  /*3d00*/  @!P5 IADD3 R30, R30, -R0, RZ ;  /* 0x800000001e1ed210 */ /* 0x000fe20007ffe0ff */
[----:B------:R-:W-:Y:S01]  /*3d10*/  VIADD R200, R6, 0xe4 ;  /* 0x000000e406c87836 */ /* 0x000fe20000000000 */
[----:B------:R-:W-:Y:S01]  /*3d20*/  ISETP.GT.U32.AND P5, PT, R0, R33, PT ;  /* 0x000000210000720c */ /* 0x000fe20003fa4070 */
[----:B------:R-:W-:Y:S01]  /*3d30*/  VIADD R204, R6, 0xe7 ;  /* 0x000000e706cc7836 */ /* 0x000fe20000000000 */
[----:B------:R-:W-:Y:S01]  /*3d40*/  IABS R5, R10 ;  /* 0x0000000a00057213 */ /* 0x000fe20000000000 */
[----:B------:R-:W-:Y:S01]  /*3d50*/  @!P4 IMAD.MOV R30, RZ, RZ, -R30 ;  /* 0x000000ffff1ec224 */ /* 0x000fe200078e0a1e */
[----:B------:R-:W-:Y:S01]  /*3d60*/  ISETP.GE.AND P0, PT, R34, RZ, PT ;  /* 0x000000ff2200720c */ /* 0x000fe20003f06270 */
[--C-:B------:R-:W-:Y:S01]  /*3d70*/  @!P1 IMAD.IADD R29, R29, 0x1, -R0.reuse ;  /* 0x000000011d1d9824 */ /* 0x100fe200078e0a00 */
[----:B------:R-:W-:Y:S01]  /*3d80*/  ISETP.GE.AND P1, PT, R35, RZ, PT ;  /* 0x000000ff2300720c */ /* 0x000fe20003f26270 */
[----:B------:R-:W-:Y:S01]  /*3d90*/  IMAD.HI.U32 R3, R2, R5, RZ ;  /* 0x0000000502037227 */ /* 0x000fe200078e00ff */
[----:B------:R-:W-:Y:S01]  /*3da0*/  IABS R35, R36 ;  /* 0x0000002400237213 */ /* 0x000fe20000000000 */
[----:B------:R1:W-:Y:S01]  /*3db0*/  STL [R1+0x2e7c], R26 ;  /* 0x002e7c1a01007387 */ /* 0x0003e20000100800 */
[----:B------:R-:W-:Y:S01]  /*3dc0*/  @!P6 IADD3 R32, R32, -R0, RZ ;  /* 0x800000002020e210 */ /* 0x000fe20007ffe0ff */
[----:B------:R-:W-:Y:S01]  /*3dd0*/  IMAD.MOV R34, RZ, RZ, -R3 ;  /* 0x000000ffff227224 */ /* 0x000fe200078e0a03 */
[----:B------:R-:W-:Y:S01]  /*3de0*/  ISETP.GT.U32.AND P6, PT, R0, R31, PT ;  /* 0x0000001f0000720c */ /* 0x000fe20003fc4070 */
[--C-:B------:R-:W-:Y:S01]  /*3df0*/  @!P5 IMAD.IADD R33, R33, 0x1, -R0.reuse ;  /* 0x000000012121d824 */ /* 0x100fe200078e0a00 */
[----:B------:R-:W-:Y:S01]  /*3e00*/  ISETP.GE.AND P3, PT, R12, RZ, PT ;  /* 0x000000ff0c00720c */ /* 0x000fe20003f66270 */
[----:B------:R-:W-:Y:S01]  /*3e10*/  IMAD.HI.U32 R3, R2, R35, RZ ;  /* 0x0000002302037227 */ /* 0x000fe200078e00ff */
[----:B------:R-:W-:Y:S01]  /*3e20*/  IABS R201, R204 ;  /* 0x000000cc00c97213 */ /* 0x000fe20000000000 */
[----:B------:R-:W-:Y:S01]  /*3e30*/  STL [R1+0x2e80], R27 ;  /* 0x002e801b01007387 */ /* 0x000fe20000100800 */
[----:B------:R-:W-:Y:S01]  /*3e40*/  ISETP.GT.U32.AND P5, PT, R0, R33, PT ;  /* 0x000000210000720c */ /* 0x000fe20003fa4070 */
[----:B------:R-:W-:Y:S01]  /*3e50*/  @!P2 IMAD.MOV R29, RZ, RZ, -R29 ;  /* 0x000000ffff1da224 */ /* 0x000fe200078e0a1d */
[----:B------:R-:W-:Y:S01]  /*3e60*/  IADD3 R3, -R3, RZ, RZ ;  /* 0x000000ff03037210 */ /* 0x000fe20007ffe1ff */
[----:B------:R-:W-:Y:S01]  /*3e70*/  VIADD R12, R6, 0x40 ;  /* 0x00000040060c7836 */ /* 0x000fe20000000000 */
[C---:B------:R-:W-:Y:S01]  /*3e80*/  ISETP.GT.U32.AND P2, PT, R0.reuse, R32, PT ;  /* 0x000000200000720c */ /* 0x040fe20003f44070 */
[C---:B------:R-:W-:Y:S01]  /*3e90*/  IMAD R34, R0.reuse, R34, R5 ;  /* 0x0000002200227224 */ /* 0x040fe200078e0205 */
[----:B------:R-:W-:Y:S01]  /*3ea0*/  STL [R1+0x2e84], R28 ;  /* 0x002e841c01007387 */ /* 0x000fe20000100800 */
[C---:B------:R-:W-:Y:S01]  /*3eb0*/  IMAD R35, R0.reuse, R3, R35 ;  /* 0x0000000300237224 */ /* 0x040fe200078e0223 */
[----:B------:R-:W-:Y:S01]  /*3ec0*/  IABS R4, R12 ;  /* 0x0000000c00047213 */ /* 0x000fe20000000000 */
[--C-:B------:R-:W-:Y:S01]  /*3ed0*/  @!P6 IMAD.IADD R31, R31, 0x1, -R0.reuse ;  /* 0x000000011f1fe824 */ /* 0x100fe200078e0a00 */
[----:B------:R-:W-:Y:S01]  /*3ee0*/  ISETP.GT.U32.AND P6, PT, R0, R34, PT ;  /* 0x000000220000720c */ /* 0x000fe20003fc4070 */
[----:B------:R-:W-:Y:S01]  /*3ef0*/  VIADD R202, R6, 0xea ;  /* 0x000000ea06ca7836 */ /* 0x000fe20000000000 */
[----:B------:R-:W-:Y:S01]  /*3f00*/  STL [R1+0x2e88], R29 ;  /* 0x002e881d01007387 */ /* 0x000fe20000100800 */
[----:B------:R-:W-:Y:S01]  /*3f10*/  @!P5 IMAD.IADD R33, R33, 0x1, -R0 ;  /* 0x000000012121d824 */ /* 0x000fe200078e0a00 */
[----:B------:R-:W-:Y:S01]  /*3f20*/  ISETP.GT.U32.AND P5, PT, R0, R35, PT ;  /* 0x000000230000720c */ /* 0x000fe20003fa4070 */
[----:B------:R-:W-:Y:S01]  /*3f30*/  IMAD.MOV.U32 R5, RZ, RZ, R4 ;  /* 0x000000ffff057224 */ /* 0x000fe200078e0004 */
[----:B------:R-:W-:Y:S01]  /*3f40*/  @!P0 IADD3 R31, -R31, RZ, RZ ;  /* 0x000000ff1f1f8210 */ /* 0x000fe20007ffe1ff */
[----:B------:R-:W-:Y:S01]  /*3f50*/  @!P2 IMAD.IADD R32, R32, 0x1, -R0 ;  /* 0x000000012020a824 */ /* 0x000fe200078e0a00 */
[----:B------:R-:W-:Y:S01]  /*3f60*/  ISETP.GE.AND P2, PT, R10, RZ, PT ;  /* 0x000000ff0a00720c */ /* 0x000fe20003f46270 */
[----:B------:R-:W-:Y:S01]  /*3f70*/  IMAD.HI.U32 R3, R2, R5, RZ ;  /* 0x0000000502037227 */ /* 0x000fe200078e00ff */
[----:B------:R-:W-:Y:S01]  /*3f80*/  IADD3 R10, R6, 0x42, RZ ;  /* 0x00000042060a7810 */ /* 0x000fe20007ffe0ff */
[----:B------:R2:W-:Y:S01]  /*3f90*/  STL [R1+0x2e8c], R30 ;  /* 0x002e8c1e01007387 */ /* 0x0005e20000100800 */
[----:B------:R-:W-:Y:S01]  /*3fa0*/  @!P3 IADD3 R33, -R33, RZ, RZ ;  /* 0x000000ff2121b210 */ /* 0x000fe20007ffe1ff */
[----:B------:R-:W-:Y:S01]  /*3fb0*/  IMAD.MOV R3, RZ, RZ, -R3 ;  /* 0x000000ffff037224 */ /* 0x000fe200078e0a03 */
[----:B------:R-:W-:Y:S01]  /*3fc0*/  IABS R39, R10 ;  /* 0x0000000a00277213 */ /* 0x000fe20000000000 */
[----:B------:R-:W-:Y:S01]  /*3fd0*/  IMAD.HI.U32 R4, R2, R37, RZ ;  /* 0x0000002502047227 */ /* 0x000fe200078e00ff */
[----:B------:R-:W-:-:S02]  /*3fe0*/  IABS R205, R202 ;  /* 0x000000ca00cd7213 */ /* 0x000fc40000000000 */
[----:B------:R-:W-:Y:S01]  /*3ff0*/  @!P5 IADD3 R35, R35, -R0, RZ ;  /* 0x800000002323d210 */ /* 0x000fe20007ffe0ff */
[----:B------:R-:W-:Y:S01]  /*4000*/  @!P6 IMAD.IADD R34, R34, 0x1, -R0 ;  /* 0x000000012222e824 */ /* 0x000fe200078e0a00 */
[----:B------:R-:W-:Y:S01]  /*4010*/  ISETP.GE.AND P6, PT, R36, RZ, PT ;  /* 0x000000ff2400720c */ /* 0x000fe20003fc6270 */
[C---:B------:R-:W-:Y:S01]  /*4020*/  IMAD R36, R0.reuse, R3, R5 ;  /* 0x0000000300247224 */ /* 0x040fe200078e0205 */
[----:B------:R-:W-:Y:S01]  /*4030*/  ISETP.GT.U32.AND P5, PT, R0, R35, PT ;  /* 0x000000230000720c */ /* 0x000fe20003fa4070 */
[----:B------:R-:W-:Y:S01]  /*4040*/  IMAD.HI.U32 R3, R2, R39, RZ ;  /* 0x0000002702037227 */ /* 0x000fe200078e00ff */
[----:B------:R-:W-:Y:S02]  /*4050*/  IADD3 R4, -R4, RZ, RZ ;  /* 0x000000ff04047210 */ /* 0x000fe40007ffe1ff */
[C---:B------:R-:W-:Y:S01]  /*4060*/  ISETP.GT.U32.AND P0, PT, R0.reuse, R36, PT ;  /* 0x000000240000720c */ /* 0x040fe20003f04070 */
[----:B------:R-:W-:Y:S01]  /*4070*/  IMAD.MOV R3, RZ, RZ, -R3 ;  /* 0x000000ffff037224 */ /* 0x000fe200078e0a03 */
[C---:B------:R-:W-:Y:S01]  /*4080*/  ISETP.GT.U32.AND P4, PT, R0.reuse, R34, PT ;  /* 0x000000220000720c */ /* 0x040fe20003f84070 */
[C---:B------:R-:W-:Y:S01]  /*4090*/  IMAD R37, R0.reuse, R4, R37 ;  /* 0x0000000400257224 */ /* 0x040fe200078e0225 */
[----:B------:R-:W-:Y:S01]  /*40a0*/  IABS R4, R42 ;  /* 0x0000002a00047213 */ /* 0x000fe20000000000 */
[----:B------:R-:W-:Y:S01]  /*40b0*/  IMAD R38, R0, R3, R39 ;  /* 0x0000000300267224 */ /* 0x000fe200078e0227 */
[----:B-1----:R-:W-:Y:S01]  /*40c0*/  IADD3 R26, R6, 0x1ec, RZ ;  /* 0x000001ec061a7810 */ /* 0x002fe20007ffe0ff */
[----:B------:R-:W-:Y:S01]  /*40d0*/  @!P1 IMAD.MOV R32, RZ, RZ, -R32 ;  /* 0x000000ffff209224 */ /* 0x000fe200078e0a20 */
[----:B------:R-:W-:Y:S01]  /*40e0*/  ISETP.GT.U32.AND P3, PT, R0, R37, PT ;  /* 0x000000250000720c */ /* 0x000fe20003f64070 */
[----:B------:R-:W-:Y:S01]  /*40f0*/  IMAD.MOV.U32 R39, RZ, RZ, R4 ;  /* 0x000000ffff277224 */ /* 0x000fe200078e0004 */
[----:B------:R-:W-:Y:S01]  /*4100*/  @!P5 IADD3 R35, R35, -R0, RZ ;  /* 0x800000002323d210 */ /* 0x000fe20007ffe0ff */
[----:B------:R-:W-:Y:S01]  /*4110*/  VIADD R4, R6, 0x44 ;  /* 0x0000004406047836 */ /* 0x000fe20000000000 */
[----:B------:R-:W-:Y:S01]  /*4120*/  ISETP.GT.U32.AND P5, PT, R0, R38, PT ;  /* 0x000000260000720c */ /* 0x000fe20003fa4070 */
[----:B------:R-:W-:Y:S01]  /*4130*/  IMAD.HI.U32 R3, R2, R39, RZ ;  /* 0x0000002702037227 */ /* 0x000fe200078e00ff */
[----:B------:R-:W-:-:S02]  /*4140*/  ISETP.GE.AND P1, PT, R12, RZ, PT ;  /* 0x000000ff0c00720c */ /* 0x000fc40003f26270 */
[----:B------:R-:W-:Y:S01]  /*4150*/  IABS R5, R4 ;  /* 0x0000000400057213 */ /* 0x000fe20000000000 */
[--C-:B------:R-:W-:Y:S01]  /*4160*/  @!P0 IMAD.IADD R36, R36, 0x1, -R0.reuse ;  /* 0x0000000124248824 */ /* 0x100fe200078e0a00 */
[----:B------:R-:W-:Y:S01]  /*4170*/  IADD3 R3, -R3, RZ, RZ ;  /* 0x000000ff03037210 */ /* 0x000fe20007ffe1ff */
[--C-:B------:R-:W-:Y:S01]  /*4180*/  @!P4 IMAD.IADD R34, R34, 0x1, -R0.reuse ;  /* 0x000000012222c824 */ /* 0x100fe200078e0a00 */
[----:B------:R-:W-:Y:S01]  /*4190*/  ISETP.GE.AND P4, PT, R40, RZ, PT ;  /* 0x000000ff2800720c */ /* 0x000fe20003f86270 */
[----:B------:R-:W-:Y:S01]  /*41a0*/  @!P3 IMAD.IADD R37, R37, 0x1, -R0 ;  /* 0x000000012525b824 */ /* 0x000fe200078e0a00 */
[C---:B------:R-:W-:Y:S01]  /*41b0*/  ISETP.GT.U32.AND P3, PT, R0.reuse, R36, PT ;  /* 0x000000240000720c */ /* 0x040fe20003f64070 */
[----:B------:R-:W-:Y:S01]  /*41c0*/  IMAD R39, R0, R3, R39 ;  /* 0x0000000300277224 */ /* 0x000fe200078e0227 */
[----:B------:R-:W-:Y:S01]  /*41d0*/  ISETP.GE.AND P0, PT, R10, RZ, PT ;  /* 0x000000ff0a00720c */ /* 0x000fe20003f06270 */
[----:B------:R-:W-:Y:S01]  /*41e0*/  IMAD.HI.U32 R3, R2, R5, RZ ;  /* 0x0000000502037227 */ /* 0x000fe200078e00ff */
[----:B------:R-:W-:-:S02]  /*41f0*/  @!P5 IADD3 R38, R38, -R0, RZ ;  /* 0x800000002626d210 */ /* 0x000fc40007ffe0ff */
[----:B------:R-:W-:Y:S01]  /*4200*/  IADD3 R25, R6, 0x1ed, RZ ;  /* 0x000001ed06197810 */ /* 0x000fe20007ffe0ff */
[----:B------:R-:W-:Y:S01]  /*4210*/  IMAD.MOV R3, RZ, RZ, -R3 ;  /* 0x000000ffff037224 */ /* 0x000fe200078e0a03 */
[----:B------:R-:W-:Y:S01]  /*4220*/  ISETP.GT.U32.AND P5, PT, R0, R38, PT ;  /* 0x000000260000720c */ /* 0x000fe20003fa4070 */
[C---:B------:R-:W-:Y:S01]  /*4230*/  VIADD R10, R6.reuse, 0x45 ;  /* 0x00000045060a7836 */ /* 0x040fe20000000000 */
[----:B--2---:R-:W-:Y:S01]  /*4240*/  IADD3 R30, R6, 0x1ee, RZ ;  /* 0x000001ee061e7810 */ /* 0x004fe20007ffe0ff */
[----:B------:R-:W-:Y:S01]  /*4250*/  IMAD R40, R0, R3, R5 ;  /* 0x0000000300287224 */ /* 0x000fe200078e0205 */
[C---:B------:R-:W-:Y:S01]  /*4260*/  IADD3 R28, R6.reuse, 0x1f0, RZ ;  /* 0x000001f0061c7810 */ /* 0x040fe20007ffe0ff */
[----:B------:R-:W-:Y:S01]  /*4270*/  VIADD R12, R6, 0x46 ;  /* 0x00000046060c7836 */ /* 0x000fe20000000000 */
[----:B------:R-:W-:Y:S01]  /*4280*/  @!P3 IADD3 R36, R36, -R0, RZ ;  /* 0x800000002424b210 */ /* 0x000fe20007ffe0ff */
[----:B------:R-:W-:Y:S01]  /*4290*/  @!P2 IMAD.MOV R34, RZ, RZ, -R34 ;  /* 0x000000ffff22a224 */ /* 0x000fe200078e0a22 */
[C---:B------:R-:W-:Y:S01]  /*42a0*/  ISETP.GT.U32.AND P3, PT, R0.reuse, R39, PT ;  /* 0x000000270000720c */ /* 0x040fe20003f64070 */
[----:B------:R-:W-:Y:S01]  /*42b0*/  @!P6 IMAD.MOV R35, RZ, RZ, -R35 ;  /* 0x000000ffff23e224 */ /* 0x000fe200078e0a23 */
[----:B------:R-:W-:Y:S01]  /*42c0*/  IABS R41, R10 ;  /* 0x0000000a00297213 */ /* 0x000fe20000000000 */
[----:B------:R-:W-:Y:S01]  /*42d0*/  @!P1 IMAD.MOV R36, RZ, RZ, -R36 ;  /* 0x000000ffff249224 */ /* 0x000fe200078e0a24 */
[----:B------:R-:W-:Y:S01]  /*42e0*/  ISETP.GT.U32.AND P2, PT, R0, R37, PT ;  /* 0x000000250000720c */ /* 0x000fe20003f44070 */
[----:B------:R-:W-:Y:S01]  /*42f0*/  @!P5 IMAD.IADD R38, R38, 0x1, -R0 ;  /* 0x000000012626d824 */ /* 0x000fe200078e0a00 */
[----:B------:R-:W-:Y:S01]  /*4300*/  ISETP.GT.U32.AND P5, PT, R0, R40, PT ;  /* 0x000000280000720c */ /* 0x000fe20003fa4070 */
[----:B------:R-:W-:Y:S01]  /*4310*/  IMAD.HI.U32 R3, R2, R41, RZ ;  /* 0x0000002902037227 */ /* 0x000fe200078e00ff */
[----:B------:R-:W-:-:S02]  /*4320*/  IABS R5, R12 ;  /* 0x0000000c00057213 */ /* 0x000fc40000000000 */
[----:B------:R-:W-:Y:S01]  /*4330*/  ISETP.GE.AND P6, PT, R42, RZ, PT ;  /* 0x000000ff2a00720c */ /* 0x000fe20003fc6270 */
[----:B------:R-:W-:Y:S01]  /*4340*/  IMAD.MOV R3, RZ, RZ, -R3 ;  /* 0x000000ffff037224 */ /* 0x000fe200078e0a03 */
[----:B------:R-:W-:Y:S01]  /*4350*/  IADD3 R42, R6, 0x47, RZ ;  /* 0x00000047062a7810 */ /* 0x000fe20007ffe0ff */
[----:B------:R-:W-:Y:S01]  /*4360*/  @!P0 IMAD.MOV R38, RZ, RZ, -R38 ;  /* 0x000000ffff268224 */ /* 0x000fe200078e0a26 */
[----:B------:R-:W-:Y:S01]  /*4370*/  @!P3 IADD3 R39, R39, -R0, RZ ;  /* 0x800000002727b210 */ /* 0x000fe20007ffe0ff */
[----:B------:R-:W-:Y:S01]  /*4380*/  IMAD R41, R0, R3, R41 ;  /* 0x0000000300297224 */ /* 0x000fe200078e0229 */
[----:B------:R-:W-:Y:S01]  /*4390*/  IABS R43, R42 ;  /* 0x0000002a002b7213 */ /* 0x000fe20000000000 */
[----:B------:R-:W-:Y:S01]  /*43a0*/  IMAD.HI.U32 R3, R2, R5, RZ ;  /* 0x0000000502037227 */ /* 0x000fe200078e00ff */
[----:B------:R-:W-:Y:S02]  /*43b0*/  ISETP.GT.U32.AND P1, PT, R0, R39, PT ;  /* 0x000000270000720c */ /* 0x000fe40003f24070 */
[----:B------:R-:W-:Y:S01]  /*43c0*/  ISETP.GE.AND P3, PT, R10, RZ, PT ;  /* 0x000000ff0a00720c */ /* 0x000fe20003f66270 */
[--C-:B------:R-:W-:Y:S01]  /*43d0*/  @!P5 IMAD.IADD R40, R40, 0x1, -R0.reuse ;  /* 0x000000012828d824 */ /* 0x100fe200078e0a00 */
[----:B------:R-:W-:Y:S01]  /*43e0*/  ISETP.GE.AND P0, PT, R12, RZ, PT ;  /* 0x000000ff0c00720c */ /* 0x000fe20003f06270 */
[----:B------:R-:W-:Y:S01]  /*43f0*/  IMAD.MOV R3, RZ, RZ, -R3 ;  /* 0x000000ffff037224 */ /* 0x000fe200078e0a03 */
[----:B------:R-:W-:Y:S01]  /*4400*/  IABS R235, R30 ;  /* 0x0000001e00eb7213 */ /* 0x000fe20000000000 */
[----:B------:R-:W-:Y:S01]  /*4410*/  @!P2 IMAD.IADD R37, R37, 0x1, -R0 ;  /* 0x000000012525a824 */ /* 0x000fe200078e0a00 */
[----:B------:R-:W-:Y:S01]  /*4420*/  ISETP.GT.U32.AND P5, PT, R0, R40, PT ;  /* 0x000000280000720c */ /* 0x000fe20003fa4070 */
[----:B------:R-:W-:Y:S01]  /*4430*/  VIADD R10, R6, 0x48 ;  /* 0x00000048060a7836 */ /* 0x000fe20000000000 */
[----:B------:R-:W-:Y:S01]  /*4440*/  ISETP.GE.AND P2, PT, R4, RZ, PT ;  /* 0x000000ff0400720c */ /* 0x000fe20003f46270 */
[----:B------:R-:W-:Y:S01]  /*4450*/  IMAD.HI.U32 R4, R2, R43, RZ ;  /* 0x0000002b02047227 */ /* 0x000fe200078e00ff */
[----:B------:R-:W-:-:S02]  /*4460*/  @!P4 IADD3 R37, -R37, RZ, RZ ;  /* 0x000000ff2525c210 */ /* 0x000fc40007ffe1ff */
[----:B------:R-:W-:Y:S01]  /*4470*/  ISETP.GT.U32.AND P4, PT, R0, R41, PT ;  /* 0x000000290000720c */ /* 0x000fe20003f84070 */
[--C-:B------:R-:W-:Y:S01]  /*4480*/  @!P1 IMAD.IADD R39, R39, 0x1, -R0.reuse ;  /* 0x0000000127279824 */ /* 0x100fe200078e0a00 */
[----:B------:R-:W-:Y:S01]  /*4490*/  ISETP.GE.AND P1, PT, R42, RZ, PT ;  /* 0x000000ff2a00720c */ /* 0x000fe20003f26270 */
[----:B------:R-:W-:Y:S01]  /*44a0*/  IMAD R42, R0, R3, R5 ;  /* 0x00000003002a7224 */ /* 0x000fe200078e0205 */
[----:B------:R-:W-:Y:S01]  /*44b0*/  IADD3 R4, -R4, RZ, RZ ;  /* 0x000000ff04047210 */ /* 0x000fe20007ffe1ff */
[----:B------:R-:W-:Y:S01]  /*44c0*/  VIADD R12, R6, 0x4a ;  /* 0x0000004a060c7836 */ /* 0x000fe20000000000 */
[----:B------:R-:W-:Y:S01]  /*44d0*/  @!P6 IADD3 R39, -R39, RZ, RZ ;  /* 0x000000ff2727e210 */ /* 0x000fe20007ffe1ff */
[----:B------:R-:W-:Y:S01]  /*44e0*/  @!P5 IMAD.IADD R40, R40, 0x1, -R0 ;  /* 0x000000012828d824 */ /* 0x000fe200078e0a00 */
[C---:B------:R-:W-:Y:S01]  /*44f0*/  ISETP.GT.U32.AND P5, PT, R0.reuse, R42, PT ;  /* 0x0000002a0000720c */ /* 0x040fe20003fa4070 */
[----:B------:R-:W-:Y:S01]  /*4500*/  IMAD R43, R0, R4, R43 ;  /* 0x00000004002b7224 */ /* 0x000fe200078e022b */
[----:B------:R-:W-:Y:S01]  /*4510*/  IABS R5, R10 ;  /* 0x0000000a00057213 */ /* 0x000fe20000000000 */
[----:B------:R-:W-:Y:S01]  /*4520*/  @!P2 IMAD.MOV R40, RZ, RZ, -R40 ;  /* 0x000000ffff28a224 */ /* 0x000fe200078e0a28 */
[C---:B------:R-:W-:Y:S01]  /*4530*/  IADD3 R4, R6.reuse, 0x49, RZ ;  /* 0x0000004906047810 */ /* 0x040fe20007ffe0ff */
[----:B------:R-:W-:Y:S01]  /*4540*/  VIADD R210, R6, 0xf4 ;  /* 0x000000f406d27836 */ /* 0x000fe20000000000 */
[----:B------:R-:W-:Y:S01]  /*4550*/  ISETP.GT.U32.AND P6, PT, R0, R43, PT ;  /* 0x0000002b0000720c */ /* 0x000fe20003fc4070 */
[----:B------:R-:W-:Y:S01]  /*4560*/  IMAD.HI.U32 R3, R2, R5, RZ ;  /* 0x0000000502037227 */ /* 0x000fe200078e00ff */
[----:B------:R-:W-:-:S02]  /*4570*/  @!P4 IADD3 R41, R41, -R0, RZ ;  /* 0x800000002929c210 */ /* 0x000fc40007ffe0ff */
[----:B------:R-:W-:Y:S01]  /*4580*/  IABS R45, R4 ;  /* 0x00000004002d7213 */ /* 0x000fe20000000000 */
[----:B------:R-:W-:Y:S01]  /*4590*/  IMAD.MOV R44, RZ, RZ, -R3 ;  /* 0x000000ffff2c7224 */ /* 0x000fe200078e0a03 */
[----:B------:R-:W-:Y:S01]  /*45a0*/  ISETP.GT.U32.AND P4, PT, R0, R41, PT ;  /* 0x000000290000720c */ /* 0x000fe20003f84070 */
[----:B------:R-:W-:Y:S01]  /*45b0*/  IMAD.HI.U32 R225, R2, R223, RZ ;  /* 0x000000df02e17227 */ /* 0x000fe200078e00ff */
[----:B------:R-:W-:Y:S02]  /*45c0*/  @!P5 IADD3 R42, R42, -R0, RZ ;  /* 0x800000002a2ad210 */ /* 0x000fe40007ffe0ff */
[----:B------:R-:W-:Y:S01]  /*45d0*/  IABS R47, R12 ;  /* 0x0000000c002f7213 */ /* 0x000fe20000000000 */
[C---:B------:R-:W-:Y:S01]  /*45e0*/  IMAD R44, R0.reuse, R44, R5 ;  /* 0x0000002c002c7224 */ /* 0x040fe200078e0205 */
[----:B------:R-:W-:Y:S01]  /*45f0*/  ISETP.GT.U32.AND P5, PT, R0, R42, PT ;  /* 0x0000002a0000720c */ /* 0x000fe20003fa4070 */
[----:B------:R-:W-:Y:S01]  /*4600*/  @!P6 IMAD.IADD R43, R43, 0x1, -R0 ;  /* 0x000000012b2be824 */ /* 0x000fe200078e0a00 */
[----:B------:R-:W-:Y:S01]  /*4610*/  ISETP.GE.AND P2, PT, R10, RZ, PT ;  /* 0x000000ff0a00720c */ /* 0x000fe20003f46270 */
[----:B------:R-:W-:-:S03]  /*4620*/  IMAD.HI.U32 R3, R2, R45, RZ ;  /* 0x0000002d02037227 */ /* 0x000fc600078e00ff */
[----:B------:R-:W-:Y:S01]  /*4630*/  ISETP.GT.U32.AND P6, PT, R0, R43, PT ;  /* 0x0000002b0000720c */ /* 0x000fe20003fc4070 */
[----:B------:R-:W-:Y:S01]  /*4640*/  VIADD R10, R6, 0x4c ;  /* 0x0000004c060a7836 */ /* 0x000fe20000000000 */
[----:B------:R-:W-:Y:S01]  /*4650*/  @!P4 IADD3 R41, R41, -R0, RZ ;  /* 0x800000002929c210 */ /* 0x000fe20007ffe0ff */
[----:B------:R-:W-:Y:S01]  /*4660*/  IMAD.HI.U32 R224, R2, R222, RZ ;  /* 0x000000de02e07227 */ /* 0x000fe200078e00ff */
[----:B------:R-:W-:Y:S02]  /*4670*/  ISETP.GE.AND P4, PT, R4, RZ, PT ;  /* 0x000000ff0400720c */ /* 0x000fe40003f86270 */
[----:B------:R-:W-:Y:S01]  /*4680*/  IADD3 R3, -R3, RZ, RZ ;  /* 0x000000ff03037210 */ /* 0x000fe20007ffe1ff */
[----:B------:R-:W-:Y:S01]  /*4690*/  @!P5 IMAD.IADD R42, R42, 0x1, -R0 ;  /* 0x000000012a2ad824 */ /* 0x000fe200078e0a00 */
[----:B------:R-:W-:Y:S01]  /*46a0*/  ISETP.GT.U32.AND P5, PT, R0, R44, PT ;  /* 0x0000002c0000720c */ /* 0x000fe20003fa4070 */
[----:B------:R-:W-:Y:S01]  /*46b0*/  IMAD.HI.U32 R4, R2, R47, RZ ;  /* 0x0000002f02047227 */ /* 0x000fe200078e00ff */
[----:B------:R-:W-:-:S02]  /*46c0*/  IABS R49, R10 ;  /* 0x0000000a00317213 */ /* 0x000fc40000000000 */
[----:B------:R-:W-:Y:S01]  /*46d0*/  @!P3 IADD3 R41, -R41, RZ, RZ ;  /* 0x000000ff2929b210 */ /* 0x000fe20007ffe1ff */
[----:B------:R-:W-:Y:S01]  /*46e0*/  IMAD.MOV R4, RZ, RZ, -R4 ;  /* 0x000000ffff047224 */ /* 0x000fe200078e0a04 */
[----:B------:R-:W-:Y:S01]  /*46f0*/  ISETP.GE.AND P3, PT, R12, RZ, PT ;  /* 0x000000ff0c00720c */ /* 0x000fe20003f66270 */
[----:B------:R-:W-:Y:S01]  /*4700*/  IMAD R45, R0, R3, R45 ;  /* 0x00000003002d7224 */ /* 0x000fe200078e022d */
[C---:B------:R-:W-:Y:S01]  /*4710*/  IADD3 R3, R6.reuse, 0x4b, RZ ;  /* 0x0000004b06037810 */ /* 0x040fe20007ffe0ff */
[----:B------:R-:W-:Y:S01]  /*4720*/  @!P6 IMAD.IADD R43, R43, 0x1, -R0 ;  /* 0x000000012b2be824 */ /* 0x000fe200078e0a00 */
[----:B------:R-:W-:Y:S01]  /*4730*/  IADD3 R12, R6, 0x4d, RZ ;  /* 0x0000004d060c7810 */ /* 0x000fe20007ffe0ff */
[C---:B------:R-:W-:Y:S01]  /*4740*/  IMAD R46, R0.reuse, R4, R47 ;  /* 0x00000004002e7224 */ /* 0x040fe200078e022f */
[----:B------:R-:W-:Y:S01]  /*4750*/  IABS R47, R3 ;  /* 0x00000003002f7213 */ /* 0x000fe20000000000 */
[----:B------:R-:W-:Y:S01]  /*4760*/  @!P0 IMAD.MOV R42, RZ, RZ, -R42 ;  /* 0x000000ffff2a8224 */ /* 0x000fe200078e0a2a */
[----:B------:R-:W-:Y:S01]  /*4770*/  ISETP.GT.U32.AND P0, PT, R0, R45, PT ;  /* 0x0000002d0000720c */ /* 0x000fe20003f04070 */
[----:B------:R-:W-:Y:S01]  /*4780*/  IMAD.HI.U32 R4, R2, R49, RZ ;  /* 0x0000003102047227 */ /* 0x000fe200078e00ff */
[----:B------:R-:W-:-:S02]  /*4790*/  @!P5 IADD3 R44, R44, -R0, RZ ;  /* 0x800000002c2cd210 */ /* 0x000fc40007ffe0ff */
[----:B------:R-:W-:Y:S01]  /*47a0*/  @!P1 IADD3 R43, -R43, RZ, RZ ;  /* 0x000000ff2b2b9210 */ /* 0x000fe20007ffe1ff */
[----:B------:R-:W-:Y:S01]  /*47b0*/  IMAD.MOV R225, RZ, RZ, -R225 ;  /* 0x000000ffffe17224 */ /* 0x000fe200078e0ae1 */
[----:B------:R-:W-:Y:S01]  /*47c0*/  ISETP.GT.U32.AND P1, PT, R0, R46, PT ;  /* 0x0000002e0000720c */ /* 0x000fe20003f24070 */
[----:B------:R-:W-:Y:S01]  /*47d0*/  IMAD.HI.U32 R231, R2, R226, RZ ;  /* 0x000000e202e77227 */ /* 0x000fe200078e00ff */
[----:B------:R-:W-:Y:S02]  /*47e0*/  ISETP.GT.U32.AND P5, PT, R0, R44, PT ;  /* 0x0000002c0000720c */ /* 0x000fe40003fa4070 */
[----:B------:R-:W-:Y:S01]  /*47f0*/  IADD3 R4, -R4, RZ, RZ ;  /* 0x000000ff04047210 */ /* 0x000fe20007ffe1ff */
[----:B------:R-:W-:Y:S01]  /*4800*/  IMAD R223, R0, R225, R223 ;  /* 0x000000e100df7224 */ /* 0x000fe200078e02df */
[----:B------:R-:W-:Y:S01]  /*4810*/  ISETP.GE.AND P6, PT, R3, RZ, PT ;  /* 0x000000ff0300720c */ /* 0x000fe20003fc6270 */
[----:B------:R-:W-:Y:S01]  /*4820*/  @!P0 IMAD.IADD R45, R45, 0x1, -R0 ;  /* 0x000000012d2d8824 */ /* 0x000fe200078e0a00 */
[----:B------:R-:W-:Y:S01]  /*4830*/  IABS R51, R12 ;  /* 0x0000000c00337213 */ /* 0x000fe20000000000 */
[----:B------:R-:W-:Y:S01]  /*4840*/  IMAD.HI.U32 R3, R2, R47, RZ ;  /* 0x0000002f02037227 */ /* 0x000fe200078e00ff */
[----:B------:R-:W-:-:S02]  /*4850*/  IADD3 R224, -R224, RZ, RZ ;  /* 0x000000ffe0e07210 */ /* 0x000fc40007ffe1ff */
[C---:B------:R-:W-:Y:S01]  /*4860*/  ISETP.GT.U32.AND P0, PT, R0.reuse, R45, PT ;  /* 0x0000002d0000720c */ /* 0x040fe20003f04070 */
[----:B------:R-:W-:Y:S01]  /*4870*/  IMAD R48, R0, R4, R49 ;  /* 0x0000000400307224 */ /* 0x000fe200078e0231 */
[----:B------:R-:W-:Y:S01]  /*4880*/  @!P1 IADD3 R46, R46, -R0, RZ ;  /* 0x800000002e2e9210 */ /* 0x000fe20007ffe0ff */
[----:B------:R-:W-:Y:S01]  /*4890*/  @!P5 IMAD.IADD R44, R44, 0x1, -R0 ;  /* 0x000000012c2cd824 */ /* 0x000fe200078e0a00 */
[----:B------:R-:W-:Y:S01]  /*48a0*/  ISETP.GE.AND P5, PT, R10, RZ, PT ;  /* 0x000000ff0a00720c */ /* 0x000fe20003fa6270 */
[----:B------:R-:W-:Y:S01]  /*48b0*/  IMAD.MOV R5, RZ, RZ, -R3 ;  /* 0x000000ffff057224 */ /* 0x000fe200078e0a03 */
[----:B------:R-:W-:Y:S01]  /*48c0*/  ISETP.GT.U32.AND P1, PT, R0, R46, PT ;  /* 0x0000002e0000720c */ /* 0x000fe20003f24070 */
[----:B------:R-:W-:Y:S01]  /*48d0*/  IMAD.HI.U32 R4, R2, R53, RZ ;  /* 0x0000003502047227 */ /* 0x000fe200078e00ff */
[----:B------:R-:W-:Y:S02]  /*48e0*/  @!P2 IADD3 R44, -R44, RZ, RZ ;  /* 0x000000ff2c2ca210 */ /* 0x000fe40007ffe1ff */
[----:B------:R-:W-:Y:S01]  /*48f0*/  ISETP.GT.U32.AND P2, PT, R0, R48, PT ;  /* 0x000000300000720c */ /* 0x000fe20003f44070 */
[----:B------:R-:W-:Y:S01]  /*4900*/  IMAD.HI.U32 R3, R2, R51, RZ ;  /* 0x0000003302037227 */ /* 0x000fe200078e00ff */
[----:B------:R-:W-:-:S03]  /*4910*/  IADD3 R10, R6, 0x4f, RZ ;  /* 0x0000004f060a7810 */ /* 0x000fc60007ffe0ff */
[C---:B------:R-:W-:Y:S01]  /*4920*/  IMAD R47, R0.reuse, R5, R47 ;  /* 0x00000005002f7224 */ /* 0x040fe200078e022f */
[----:B------:R-:W-:Y:S01]  /*4930*/  IADD3 R3, -R3, RZ, RZ ;  /* 0x000000ff03037210 */ /* 0x000fe20007ffe1ff */
[----:B------:R-:W-:Y:S02]  /*4940*/  IMAD.MOV R4, RZ, RZ, -R4 ;  /* 0x000000ffff047224 */ /* 0x000fe400078e0a04 */
[--C-:B------:R-:W-:Y:S01]  /*4950*/  @!P0 IMAD.IADD R45, R45, 0x1, -R0.reuse ;  /* 0x000000012d2d8824 */ /* 0x100fe200078e0a00 */
[C---:B------:R-:W-:Y:S01]  /*4960*/  ISETP.GT.U32.AND P0, PT, R0.reuse, R47, PT ;  /* 0x0000002f0000720c */ /* 0x040fe20003f04070 */
[----:B------:R-:W-:Y:S01]  /*4970*/  IMAD R50, R0, R4, R53 ;  /* 0x0000000400327224 */ /* 0x000fe200078e0235 */
[----:B------:R-:W-:Y:S01]  /*4980*/  @!P1 IADD3 R46, R46, -R0, RZ ;  /* 0x800000002e2e9210 */ /* 0x000fe20007ffe0ff */
[----:B------:R-:W-:Y:S01]  /*4990*/  IMAD R49, R0, R3, R51 ;  /* 0x0000000300317224 */ /* 0x000fe200078e0233 */
[----:B------:R-:W-:Y:S01]  /*49a0*/  IABS R51, R10 ;  /* 0x0000000a00337213 */ /* 0x000fe20000000000 */
[----:B------:R-:W-:Y:S01]  /*49b0*/  @!P2 IMAD.IADD R48, R48, 0x1, -R0 ;  /* 0x000000013030a824 */ /* 0x000fe200078e0a00 */
[----:B------:R-:W-:Y:S01]  /*49c0*/  @!P3 IADD3 R46, -R46, RZ, RZ ;  /* 0x000000ff2e2eb210 */ /* 0x000fe20007ffe1ff */
[----:B------:R-:W-:Y:S01]  /*49d0*/  @!P4 IMAD.MOV R45, RZ, RZ, -R45 ;  /* 0x000000ffff2dc224 */ /* 0x000fe200078e0a2d */
[----:B------:R-:W-:Y:S01]  /*49e0*/  ISETP.GT.U32.AND P3, PT, R0, R50, PT ;  /* 0x000000320000720c */ /* 0x000fe20003f64070 */
[----:B------:R-:W-:Y:S01]  /*49f0*/  IMAD.HI.U32 R3, R2, R51, RZ ;  /* 0x0000003302037227 */ /* 0x000fe200078e00ff */
[----:B------:R-:W-:-:S02]  /*4a00*/  ISETP.GT.U32.AND P2, PT, R0, R48, PT ;  /* 0x000000300000720c */ /* 0x000fc40003f44070 */
[----:B------:R-:W-:Y:S01]  /*4a10*/  ISETP.GE.AND P4, PT, R12, RZ, PT ;  /* 0x000000ff0c00720c */ /* 0x000fe20003f86270 */
[----:B------:R-:W-:Y:S01]  /*4a20*/  @!P0 IMAD.IADD R47, R47, 0x1, -R0 ;  /* 0x000000012f2f8824 */ /* 0x000fe200078e0a00 */
[----:B------:R-:W-:Y:S01]  /*4a30*/  IADD3 R12, R6, 0x50, RZ ;  /* 0x00000050060c7810 */ /* 0x000fe20007ffe0ff */
[----:B------:R-:W-:Y:S01]  /*4a40*/  IMAD.MOV R3, RZ, RZ, -R3 ;  /* 0x000000ffff037224 */ /* 0x000fe200078e0a03 */
[C---:B------:R-:W-:Y:S01]  /*4a50*/  ISETP.GT.U32.AND P1, PT, R0.reuse, R49, PT ;  /* 0x000000310000720c */ /* 0x040fe20003f24070 */
[C---:B------:R-:W-:Y:S01]  /*4a60*/  IMAD R222, R0.reuse, R224, R222 ;  /* 0x000000e000de7224 */ /* 0x040fe200078e02de */
[C---:B------:R-:W-:Y:S01]  /*4a70*/  ISETP.GT.U32.AND P0, PT, R0.reuse, R47, PT ;  /* 0x0000002f0000720c */ /* 0x040fe20003f04070 */
[----:B------:R-:W-:Y:S01]  /*4a80*/  IMAD R51, R0, R3, R51 ;  /* 0x0000000300337224 */ /* 0x000fe200078e0233 */
[----:B------:R-:W-:Y:S01]  /*4a90*/  IABS R5, R12 ;  /* 0x0000000c00057213 */ /* 0x000fe20000000000 */
[----:B------:R-:W-:Y:S01]  /*4aa0*/  @!P3 IMAD.IADD R50, R50, 0x1, -R0 ;  /* 0x000000013232b824 */ /* 0x000fe200078e0a00 */
[----:B------:R-:W-:Y:S01]  /*4ab0*/  IABS R53, R54 ;  /* 0x0000003600357213 */ /* 0x000fe20000000000 */
[----:B------:R-:W-:Y:S01]  /*4ac0*/  VIADD R245, R6, 0x1e6 ;  /* 0x000001e606f57836 */ /* 0x000fe20000000000 */
[----:B------:R-:W-:Y:S01]  /*4ad0*/  @!P2 IADD3 R48, R48, -R0, RZ ;  /* 0x800000003030a210 */ /* 0x000fe20007ffe0ff */
[----:B------:R-:W-:Y:S01]  /*4ae0*/  IMAD.HI.U32 R3, R2, R5, RZ ;  /* 0x0000000502037227 */ /* 0x000fe200078e00ff */
[----:B------:R-:W-:-:S02]  /*4af0*/  ISETP.GT.U32.AND P2, PT, R0, R51, PT ;  /* 0x000000330000720c */ /* 0x000fc40003f44070 */
[----:B------:R-:W-:Y:S01]  /*4b00*/  ISETP.GT.U32.AND P3, PT, R0, R50, PT ;  /* 0x000000320000720c */ /* 0x000fe20003f64070 */
[----:B------:R-:W-:Y:S01]  /*4b10*/  @!P1 IMAD.IADD R49, R49, 0x1, -R0 ;  /* 0x0000000131319824 */ /* 0x000fe200078e0a00 */
[----:B------:R-:W-:Y:S01]  /*4b20*/  IADD3 R3, -R3, RZ, RZ ;  /* 0x000000ff03037210 */ /* 0x000fe20007ffe1ff */
[----:B------:R-:W-:Y:S01]  /*4b30*/  IMAD.HI.U32 R4, R2, R53, RZ ;  /* 0x0000003502047227 */ /* 0x000fe200078e00ff */
[----:B------:R-:W-:Y:S02]  /*4b40*/  @!P0 IADD3 R47, R47, -R0, RZ ;  /* 0x800000002f2f8210 */ /* 0x000fe40007ffe0ff */
[----:B------:R-:W-:Y:S01]  /*4b50*/  ISETP.GE.AND P0, PT, R52, RZ, PT ;  /* 0x000000ff3400720c */ /* 0x000fe20003f06270 */
[C---:B------:R-:W-:Y:S01]  /*4b60*/  IMAD R52, R0.reuse, R3, R5 ;  /* 0x0000000300347224 */ /* 0x040fe200078e0205 */
[----:B------:R-:W-:Y:S01]  /*4b70*/  ISETP.GT.U32.AND P1, PT, R0, R49, PT ;  /* 0x000000310000720c */ /* 0x000fe20003f24070 */
[----:B------:R-:W-:Y:S01]  /*4b80*/  IMAD.MOV R4, RZ, RZ, -R4 ;  /* 0x000000ffff047224 */ /* 0x000fe200078e0a04 */
[----:B------:R-:W-:Y:S01]  /*4b90*/  IADD3 R3, R6, 0x52, RZ ;  /* 0x0000005206037810 */ /* 0x000fe20007ffe0ff */
[--C-:B------:R-:W-:Y:S01]  /*4ba0*/  @!P2 IMAD.IADD R51, R51, 0x1, -R0.reuse ;  /* 0x000000013333a824 */ /* 0x100fe200078e0a00 */
[----:B------:R-:W-:Y:S01]  /*4bb0*/  @!P6 IADD3 R47, -R47, RZ, RZ ;  /* 0x000000ff2f2fe210 */ /* 0x000fe20007ffe1ff */
[----:B------:R-:W-:Y:S01]  /*4bc0*/  @!P3 IMAD.IADD R50, R50, 0x1, -R0 ;  /* 0x000000013232b824 */ /* 0x000fe200078e0a00 */
[C---:B------:R-:W-:Y:S01]  /*4bd0*/  ISETP.GT.U32.AND P3, PT, R0.reuse, R52, PT ;  /* 0x000000340000720c */ /* 0x040fe20003f64070 */
[C---:B------:R-:W-:Y:S01]  /*4be0*/  IMAD R53, R0.reuse, R4, R53 ;  /* 0x0000000400357224 */ /* 0x040fe200078e0235 */
[----:B------:R-:W-:Y:S01]  /*4bf0*/  ISETP.GT.U32.AND P2, PT, R0, R51, PT ;  /* 0x000000330000720c */ /* 0x000fe20003f44070 */
[----:B------:R-:W-:Y:S01]  /*4c00*/  @!P5 IMAD.MOV R48, RZ, RZ, -R48 ;  /* 0x000000ffff30d224 */ /* 0x000fe200078e0a30 */
[C---:B------:R-:W-:Y:S01]  /*4c10*/  IADD3 R4, R6.reuse, 0x53, RZ ;  /* 0x0000005306047810 */ /* 0x040fe20007ffe0ff */
[C---:B------:R-:W-:Y:S01]  /*4c20*/  VIADD R29, R6.reuse, 0x1ef ;  /* 0x000001ef061d7836 */ /* 0x040fe20000000000 */
[----:B------:R-:W-:Y:S01]  /*4c30*/  IABS R5, R3 ;  /* 0x0000000300057213 */ /* 0x000fe20000000000 */
[C---:B------:R-:W-:Y:S01]  /*4c40*/  VIADD R27, R6.reuse, 0x1f1 ;  /* 0x000001f1061b7836 */ /* 0x040fe20000000000 */
[----:B------:R-:W-:Y:S01]  /*4c50*/  @!P1 IADD3 R49, R49, -R0, RZ ;  /* 0x8000000031319210 */ /* 0x000fe20007ffe0ff */
[C---:B------:R-:W-:Y:S01]  /*4c60*/  VIADD R23, R6.reuse, 0x1f3 ;  /* 0x000001f306177836 */ /* 0x040fe20000000000 */
[----:B------:R-:W-:Y:S01]  /*4c70*/  IABS R55, R4 ;  /* 0x0000000400377213 */ /* 0x000fe20000000000 */
[----:B------:R-:W-:Y:S01]  /*4c80*/  VIADD R21, R6, 0x1f5 ;  /* 0x000001f506157836 */ /* 0x000fe20000000000 */
[----:B------:R-:W-:Y:S01]  /*4c90*/  @!P0 IADD3 R50, -R50, RZ, RZ ;  /* 0x000000ff32328210 */ /* 0x000fe20007ffe1ff */
[--C-:B------:R-:W-:Y:S01]  /*4ca0*/  @!P3 IMAD.IADD R52, R52, 0x1, -R0.reuse ;  /* 0x000000013434b824 */ /* 0x100fe200078e0a00 */
[----:B------:R-:W-:Y:S01]  /*4cb0*/  ISETP.GE.AND P0, PT, R4, RZ, PT ;  /* 0x000000ff0400720c */ /* 0x000fe20003f06270 */
[----:B------:R-:W-:Y:S01]  /*4cc0*/  @!P4 IMAD.MOV R49, RZ, RZ, -R49 ;  /* 0x000000ffff31c224 */ /* 0x000fe200078e0a31 */
[----:B------:R-:W-:Y:S01]  /*4cd0*/  ISETP.GE.AND P4, PT, R3, RZ, PT ;  /* 0x000000ff0300720c */ /* 0x000fe20003f86270 */
[----:B------:R-:W-:Y:S01]  /*4ce0*/  @!P2 IMAD.IADD R51, R51, 0x1, -R0 ;  /* 0x000000013333a824 */ /* 0x000fe200078e0a00 */
[----:B------:R-:W-:Y:S01]  /*4cf0*/  ISETP.GT.U32.AND P2, PT, R0, R53, PT ;  /* 0x000000350000720c */ /* 0x000fe20003f44070 */
[----:B------:R-:W-:Y:S01]  /*4d00*/  IMAD.HI.U32 R3, R2, R5, RZ ;  /* 0x0000000502037227 */ /* 0x000fe200078e00ff */
[----:B------:R-:W-:-:S02]  /*4d10*/  ISETP.GT.U32.AND P3, PT, R0, R52, PT ;  /* 0x000000340000720c */ /* 0x000fc40003f64070 */
[----:B------:R-:W-:Y:S01]  /*4d20*/  ISETP.GE.AND P6, PT, R10, RZ, PT ;  /* 0x000000ff0a00720c */ /* 0x000fe20003fc6270 */
[----:B------:R-:W-:Y:S01]  /*4d30*/  IMAD.HI.U32 R4, R2, R55, RZ ;  /* 0x0000003702047227 */ /* 0x000fe200078e00ff */
[----:B------:R-:W-:Y:S02]  /*4d40*/  ISETP.GE.AND P1, PT, R54, RZ, PT ;  /* 0x000000ff3600720c */ /* 0x000fe40003f26270 */
[----:B------:R-:W-:Y:S01]  /*4d50*/  ISETP.GE.AND P5, PT, R12, RZ, PT ;  /* 0x000000ff0c00720c */ /* 0x000fe20003fa6270 */
[----:B------:R-:W-:Y:S01]  /*4d60*/  IMAD.MOV R3, RZ, RZ, -R3 ;  /* 0x000000ffff037224 */ /* 0x000fe200078e0a03 */
[----:B------:R-:W-:Y:S01]  /*4d70*/  IADD3 R4, -R4, RZ, RZ ;  /* 0x000000ff04047210 */ /* 0x000fe20007ffe1ff */
[C---:B------:R-:W-:Y:S01]  /*4d80*/  VIADD R16, R6.reuse, 0x1f7 ;  /* 0x000001f706107836 */ /* 0x040fe20000000000 */
[----:B------:R-:W-:Y:S01]  /*4d90*/  IADD3 R12, R6, 0x55, RZ ;  /* 0x00000055060c7810 */ /* 0x000fe20007ffe0ff */
[----:B------:R-:W-:Y:S01]  /*4da0*/  IMAD R54, R0, R3, R5 ;  /* 0x0000000300367224 */ /* 0x000fe200078e0205 */
[----:B------:R-:W-:Y:S01]  /*4db0*/  IADD3 R10, R6, 0x54, RZ ;  /* 0x00000054060a7810 */ /* 0x000fe20007ffe0ff */
[----:B------:R-:W-:Y:S01]  /*4dc0*/  @!P2 IMAD.IADD R53, R53, 0x1, -R0 ;  /* 0x000000013535a824 */ /* 0x000fe200078e0a00 */
[----:B------:R-:W-:Y:S01]  /*4dd0*/  @!P3 IADD3 R52, R52, -R0, RZ ;  /* 0x800000003434b210 */ /* 0x000fe20007ffe0ff */
[C---:B------:R-:W-:Y:S01]  /*4de0*/  IMAD R55, R0.reuse, R4, R55 ;  /* 0x0000000400377224 */ /* 0x040fe200078e0237 */
[C---:B------:R-:W-:Y:S01]  /*4df0*/  ISETP.GT.U32.AND P3, PT, R0.reuse, R54, PT ;  /* 0x000000360000720c */ /* 0x040fe20003f64070 */
[----:B------:R-:W-:Y:S01]  /*4e00*/  @!P6 IMAD.MOV R51, RZ, RZ, -R51 ;  /* 0x000000ffff33e224 */ /* 0x000fe200078e0a33 */
[----:B------:R-:W-:Y:S01]  /*4e10*/  ISETP.GT.U32.AND P2, PT, R0, R53, PT ;  /* 0x000000350000720c */ /* 0x000fe20003f44070 */
[----:B------:R-:W-:Y:S01]  /*4e20*/  IMAD.HI.U32 R250, R2, R248, RZ ;  /* 0x000000f802fa7227 */ /* 0x000fe200078e00ff */
[----:B------:R-:W-:-:S02]  /*4e30*/  ISETP.GT.U32.AND P6, PT, R0, R55, PT ;  /* 0x000000370000720c */ /* 0x000fc40003fc4070 */
[----:B------:R-:W-:Y:S01]  /*4e40*/  IABS R59, R12 ;  /* 0x0000000c003b7213 */ /* 0x000fe20000000000 */
[----:B------:R-:W-:Y:S01]  /*4e50*/  VIADD R13, R6, 0x1fa ;  /* 0x000001fa060d7836 */ /* 0x000fe20000000000 */
[----:B------:R-:W-:Y:S02]  /*4e60*/  IABS R57, R10 ;  /* 0x0000000a00397213 */ /* 0x000fe40000000000 */
[----:B------:R-:W-:Y:S01]  /*4e70*/  @!P5 IADD3 R52, -R52, RZ, RZ ;  /* 0x000000ff3434d210 */ /* 0x000fe20007ffe1ff */
[----:B------:R-:W-:Y:S01]  /*4e80*/  IMAD.HI.U32 R4, R2, R59, RZ ;  /* 0x0000003b02047227 */ /* 0x000fe200078e00ff */
[----:B------:R-:W-:Y:S02]  /*4e90*/  ISETP.GE.AND P5, PT, R10, RZ, PT ;  /* 0x000000ff0a00720c */ /* 0x000fe40003fa6270 */
[----:B------:R-:W-:Y:S01]  /*4ea0*/  IABS R227, R245 ;  /* 0x000000f500e37213 */ /* 0x000fe20000000000 */
[--C-:B------:R-:W-:Y:S01]  /*4eb0*/  @!P3 IMAD.IADD R54, R54, 0x1, -R0.reuse ;  /* 0x000000013636b824 */ /* 0x100fe200078e0a00 */
[----:B------:R-:W-:Y:S01]  /*4ec0*/  IADD3 R4, -R4, RZ, RZ ;  /* 0x000000ff04047210 */ /* 0x000fe20007ffe1ff */
[----:B------:R-:W-:Y:S01]  /*4ed0*/  @!P2 IMAD.IADD R53, R53, 0x1, -R0 ;  /* 0x000000013535a824 */ /* 0x000fe200078e0a00 */
[----:B------:R-:W-:Y:S01]  /*4ee0*/  @!P6 IADD3 R55, R55, -R0, RZ ;  /* 0x800000003737e210 */ /* 0x000fe20007ffe0ff */
[----:B------:R-:W-:Y:S01]  /*4ef0*/  IMAD.HI.U32 R3, R2, R57, RZ ;  /* 0x0000003902037227 */ /* 0x000fe200078e00ff */
[----:B------:R-:W-:-:S02]  /*4f00*/  ISETP.GE.AND P2, PT, R12, RZ, PT ;  /* 0x000000ff0c00720c */ /* 0x000fc40003f46270 */
[----:B------:R-:W-:Y:S01]  /*4f10*/  ISETP.GT.U32.AND P3, PT, R0, R54, PT ;  /* 0x000000360000720c */ /* 0x000fe20003f64070 */
[----:B------:R-:W-:Y:S01]  /*4f20*/  IMAD.MOV R3, RZ, RZ, -R3 ;  /* 0x000000ffff037224 */ /* 0x000fe200078e0a03 */
[----:B------:R-:W-:Y:S01]  /*4f30*/  IADD3 R12, R6, 0x56, RZ ;  /* 0x00000056060c7810 */ /* 0x000fe20007ffe0ff */
[----:B------:R-:W-:Y:S01]  /*4f40*/  @!P1 IMAD.MOV R53, RZ, RZ, -R53 ;  /* 0x000000ffff359224 */ /* 0x000fe200078e0a35 */
[C---:B------:R-:W-:Y:S01]  /*4f50*/  ISETP.GT.U32.AND P6, PT, R0.reuse, R55, PT ;  /* 0x000000370000720c */ /* 0x040fe20003fc4070 */
[C---:B------:R-:W-:Y:S01]  /*4f60*/  IMAD R56, R0.reuse, R3, R57 ;  /* 0x0000000300387224 */ /* 0x040fe200078e0239 */
[----:B------:R-:W-:Y:S01]  /*4f70*/  IABS R5, R12 ;  /* 0x0000000c00057213 */ /* 0x000fe20000000000 */
[----:B------:R-:W-:Y:S01]  /*4f80*/  IMAD R57, R0, R4, R59 ;  /* 0x0000000400397224 */ /* 0x000fe200078e023b */
[----:B------:R-:W-:Y:S01]  /*4f90*/  IABS R59, R64 ;  /* 0x00000040003b7213 */ /* 0x000fe20000000000 */
[----:B------:R-:W-:Y:S01]  /*4fa0*/  IMAD.HI.U32 R4, R2, R61, RZ ;  /* 0x0000003d02047227 */ /* 0x000fe200078e00ff */
[----:B------:R-:W-:-:S02]  /*4fb0*/  IABS R236, R29 ;  /* 0x0000001d00ec7213 */ /* 0x000fc40000000000 */
[----:B------:R-:W-:Y:S01]  /*4fc0*/  IABS R240, R27 ;  /* 0x0000001b00f07213 */ /* 0x000fe20000000000 */
[----:B------:R-:W-:Y:S01]  /*4fd0*/  IMAD.HI.U32 R3, R2, R5, RZ ;  /* 0x0000000502037227 */ /* 0x000fe200078e00ff */
[----:B------:R-:W-:Y:S02]  /*4fe0*/  IABS R243, R23 ;  /* 0x0000001700f37213 */ /* 0x000fe40000000000 */
[----:B------:R-:W-:Y:S01]  /*4ff0*/  IABS R247, R16 ;  /* 0x0000001000f77213 */ /* 0x000fe20000000000 */
[--C-:B------:R-:W-:Y:S01]  /*5000*/  @!P3 IMAD.IADD R54, R54, 0x1, -R0.reuse ;  /* 0x000000013636b824 */ /* 0x100fe200078e0a00 */
[----:B------:R-:W-:Y:S01]  /*5010*/  ISETP.GT.U32.AND P3, PT, R0, R56, PT ;  /* 0x000000380000720c */ /* 0x000fe20003f64070 */
[----:B------:R-:W-:Y:S01]  /*5020*/  @!P6 IMAD.IADD R55, R55, 0x1, -R0 ;  /* 0x000000013737e824 */ /* 0x000fe200078e0a00 */
[----:B------:R-:W-:Y:S01]  /*5030*/  IADD3 R58, -R3, RZ, RZ ;  /* 0x000000ff033a7210 */ /* 0x000fe20007ffe1ff */
[----:B------:R-:W-:Y:S01]  /*5040*/  IMAD.HI.U32 R3, R2, R59, RZ ;  /* 0x0000003b02037227 */ /* 0x000fe200078e00ff */
[----:B------:R-:W-:-:S02]  /*5050*/  ISETP.GT.U32.AND P6, PT, R0, R57, PT ;  /* 0x000000390000720c */ /* 0x000fc40003fc4070 */
[----:B------:R-:W-:Y:S01]  /*5060*/  @!P0 IADD3 R55, -R55, RZ, RZ ;  /* 0x000000ff37378210 */ /* 0x000fe20007ffe1ff */
[----:B------:R-:W-:Y:S01]  /*5070*/  IMAD R58, R0, R58, R5 ;  /* 0x0000003a003a7224 */ /* 0x000fe200078e0205 */
[----:B------:R-:W-:Y:S01]  /*5080*/  IADD3 R10, -R3, RZ, RZ ;  /* 0x000000ff030a7210 */ /* 0x000fe20007ffe1ff */
[----:B------:R-:W-:-:S04]  /*5090*/  IMAD.HI.U32 R3, R2, R65, RZ ;  /* 0x0000004102037227 */ /* 0x000fc800078e00ff */
[----:B------:R-:W-:Y:S01]  /*50a0*/  IMAD R59, R0, R10, R59 ;  /* 0x0000000a003b7224 */ /* 0x000fe200078e023b */
[----:B------:R-:W-:Y:S01]  /*50b0*/  @!P3 IADD3 R56, R56, -R0, RZ ;  /* 0x800000003838b210 */ /* 0x000fe20007ffe0ff */
[----:B------:R-:W-:Y:S01]  /*50c0*/  IMAD.HI.U32 R5, R2, R63, RZ ;  /* 0x0000003f02057227 */ /* 0x000fe200078e00ff */
[C---:B------:R-:W-:Y:S02]  /*50d0*/  ISETP.GT.U32.AND P3, PT, R0.reuse, R58, PT ;  /* 0x0000003a0000720c */ /* 0x040fe40003f64070 */
[----:B------:R-:W-:Y:S01]  /*50e0*/  IADD3 R3, -R3, RZ, RZ ;  /* 0x000000ff03037210 */ /* 0x000fe20007ffe1ff */
[----:B------:R-:W-:Y:S01]  /*50f0*/  @!P6 IMAD.IADD R57, R57, 0x1, -R0 ;  /* 0x000000013939e824 */ /* 0x000fe200078e0a00 */
[----:B------:R-:W-:Y:S01]  /*5100*/  ISETP.GT.U32.AND P6, PT, R0, R59, PT ;  /* 0x0000003b0000720c */ /* 0x000fe20003fc4070 */
[----:B------:R-:W-:Y:S01]  /*5110*/  IMAD.MOV R4, RZ, RZ, -R4 ;  /* 0x000000ffff047224 */ /* 0x000fe200078e0a04 */
[----:B------:R-:W-:Y:S01]  /*5120*/  IADD3 R10, R6, 0x5b, RZ ;  /* 0x0000005b060a7810 */ /* 0x000fe20007ffe0ff */
[----:B------:R-:W-:Y:S01]  /*5130*/  IMAD.MOV R5, RZ, RZ, -R5 ;  /* 0x000000ffff057224 */ /* 0x000fe200078e0a05 */
[C---:B------:R-:W-:Y:S01]  /*5140*/  ISETP.GT.U32.AND P1, PT, R0.reuse, R57, PT ;  /* 0x000000390000720c */ /* 0x040fe20003f24070 */
[----:B------:R-:W-:-:S02]  /*5150*/  IMAD R60, R0, R4, R61 ;  /* 0x00000004003c7224 */ /* 0x000fc400078e023d */
[----:B------:R-:W-:Y:S02]  /*5160*/  @!P4 IMAD.MOV R54, RZ, RZ, -R54 ;  /* 0x000000ffff36c224 */ /* 0x000fe400078e0a36 */
[----:B------:R-:W-:Y:S01]  /*5170*/  @!P3 IADD3 R58, R58, -R0, RZ ;  /* 0x800000003a3ab210 */ /* 0x000fe20007ffe0ff */
[C---:B------:R-:W-:Y:S01]  /*5180*/  IMAD R61, R0.reuse, R5, R63 ;  /* 0x00000005003d7224 */ /* 0x040fe200078e023f */
[C---:B------:R-:W-:Y:S01]  /*5190*/  ISETP.GT.U32.AND P3, PT, R0.reuse, R56, PT ;  /* 0x000000380000720c */ /* 0x040fe20003f64070 */
[----:B------:R-:W-:Y:S01]  /*51a0*/  IMAD R62, R0, R3, R65 ;  /* 0x00000003003e7224 */ /* 0x000fe200078e0241 */
[----:B------:R-:W-:Y:S01]  /*51b0*/  @!P6 IADD3 R59, R59, -R0, RZ ;  /* 0x800000003b3be210 */ /* 0x000fe20007ffe0ff */
[----:B------:R-:W-:Y:S01]  /*51c0*/  IMAD.HI.U32 R229, R2, R227, RZ ;  /* 0x000000e302e57227 */ /* 0x000fe200078e00ff */
[C---:B------:R-:W-:Y:S02]  /*51d0*/  ISETP.GT.U32.AND P6, PT, R0.reuse, R58, PT ;  /* 0x0000003a0000720c */ /* 0x040fe40003fc4070 */
[----:B------:R-:W-:Y:S01]  /*51e0*/  ISETP.GT.U32.AND P4, PT, R0, R59, PT ;  /* 0x0000003b0000720c */ /* 0x000fe20003f84070 */
[----:B------:R-:W-:Y:S01]  /*51f0*/  IMAD.MOV R229, RZ, RZ, -R229 ;  /* 0x000000ffffe57224 */ /* 0x000fe200078e0ae5 */
[----:B------:R-:W-:-:S02]  /*5200*/  IABS R5, R69 ;  /* 0x0000004500057213 */ /* 0x000fc40000000000 */
[C---:B------:R-:W-:Y:S01]  /*5210*/  ISETP.GT.U32.AND P0, PT, R0.reuse, R60, PT ;  /* 0x0000003c0000720c */ /* 0x040fe20003f04070 */
[----:B------:R-:W-:Y:S01]  /*5220*/  IMAD R227, R0, R229, R227 ;  /* 0x000000e500e37224 */ /* 0x000fe200078e02e3 */
[----:B------:R-:W-:Y:S01]  /*5230*/  IABS R63, R10 ;  /* 0x0000000a003f7213 */ /* 0x000fe20000000000 */
[----:B------:R-:W-:Y:S01]  /*5240*/  IMAD.HI.U32 R4, R2, R5, RZ ;  /* 0x0000000502047227 */ /* 0x000fe200078e00ff */
[----:B------:R-:W-:Y:S02]  /*5250*/  @!P1 IADD3 R57, R57, -R0, RZ ;  /* 0x8000000039399210 */ /* 0x000fe40007ffe0ff */
[----:B------:R-:W-:Y:S01]  /*5260*/  ISETP.GE.AND P1, PT, R12, RZ, PT ;  /* 0x000000ff0c00720c */ /* 0x000fe20003f26270 */
[----:B------:R-:W-:Y:S01]  /*5270*/  @!P6 IMAD.IADD R58, R58, 0x1, -R0 ;  /* 0x000000013a3ae824 */ /* 0x000fe200078e0a00 */
[----:B------:R-:W-:Y:S01]  /*5280*/  ISETP.GT.U32.AND P6, PT, R0, R62, PT ;  /* 0x0000003e0000720c */ /* 0x000fe20003fc4070 */
[----:B------:R-:W-:Y:S01]  /*5290*/  IMAD.HI.U32 R3, R2, R63, RZ ;  /* 0x0000003f02037227 */ /* 0x000fe200078e00ff */
[----:B------:R-:W-:-:S02]  /*52a0*/  IADD3 R4, -R4, RZ, RZ ;  /* 0x000000ff04047210 */ /* 0x000fc40007ffe1ff */
[----:B------:R-:W-:Y:S01]  /*52b0*/  @!P4 IADD3 R59, R59, -R0, RZ ;  /* 0x800000003b3bc210 */ /* 0x000fe20007ffe0ff */
[--C-:B------:R-:W-:Y:S01]  /*52c0*/  @!P3 IMAD.IADD R56, R56, 0x1, -R0.reuse ;  /* 0x000000013838b824 */ /* 0x100fe200078e0a00 */
[----:B------:R-:W-:Y:S01]  /*52d0*/  ISETP.GE.AND P4, PT, R64, RZ, PT ;  /* 0x000000ff4000720c */ /* 0x000fe20003f86270 */
[----:B------:R-:W-:Y:S01]  /*52e0*/  @!P0 IMAD.IADD R60, R60, 0x1, -R0 ;  /* 0x000000013c3c8824 */ /* 0x000fe200078e0a00 */
[C---:B------:R-:W-:Y:S01]  /*52f0*/  ISETP.GT.U32.AND P3, PT, R0.reuse, R61, PT ;  /* 0x0000003d0000720c */ /* 0x040fe20003f64070 */
[----:B------:R-:W-:Y:S01]  /*5300*/  IMAD R64, R0, R4, R5 ;  /* 0x0000000400407224 */ /* 0x000fe200078e0205 */
[----:B------:R-:W-:Y:S01]  /*5310*/  ISETP.GE.AND P0, PT, R66, RZ, PT ;  /* 0x000000ff4200720c */ /* 0x000fe20003f06270 */
[----:B------:R-:W-:Y:S01]  /*5320*/  IMAD.MOV R3, RZ, RZ, -R3 ;  /* 0x000000ffff037224 */ /* 0x000fe200078e0a03 */
[----:B------:R-:W-:Y:S01]  /*5330*/  @!P1 IADD3 R58, -R58, RZ, RZ ;  /* 0x000000ff3a3a9210 */ /* 0x000fe20007ffe1ff */
[----:B------:R-:W-:Y:S01]  /*5340*/  VIADD R4, R6, 0x5d ;  /* 0x0000005d06047836 */ /* 0x000fe20000000000 */
[----:B------:R-:W-:Y:S01]  /*5350*/  @!P6 IADD3 R62, R62, -R0, RZ ;  /* 0x800000003e3ee210 */ /* 0x000fe20007ffe0ff */
[----:B------:R-:W-:Y:S01]  /*5360*/  @!P5 IMAD.MOV R56, RZ, RZ, -R56 ;  /* 0x000000ffff38d224 */ /* 0x000fe200078e0a38 */
[C---:B------:R-:W-:Y:S01]  /*5370*/  ISETP.GT.U32.AND P5, PT, R0.reuse, R60, PT ;  /* 0x0000003c0000720c */ /* 0x040fe20003fa4070 */
[C---:B------:R-:W-:Y:S01]  /*5380*/  IMAD R63, R0.reuse, R3, R63 ;  /* 0x00000003003f7224 */ /* 0x040fe200078e023f */
[----:B------:R-:W-:Y:S01]  /*5390*/  IABS R65, R4 ;  /* 0x0000000400417213 */ /* 0x000fe20000000000 */
[----:B------:R-:W-:Y:S01]  /*53a0*/  @!P4 IMAD.MOV R59, RZ, RZ, -R59 ;  /* 0x000000ffff3bc224 */ /* 0x000fe200078e0a3b */
[----:B------:R-:W-:Y:S01]  /*53b0*/  ISETP.GT.U32.AND P6, PT, R0, R62, PT ;  /* 0x0000003e0000720c */ /* 0x000fe20003fc4070 */
[----:B------:R-:W-:Y:S01]  /*53c0*/  VIADD R12, R6, 0x5e ;  /* 0x0000005e060c7836 */ /* 0x000fe20000000000 */
[----:B------:R-:W-:Y:S01]  /*53d0*/  ISETP.GT.U32.AND P1, PT, R0, R63, PT ;  /* 0x0000003f0000720c */ /* 0x000fe20003f24070 */
[----:B------:R-:W-:Y:S01]  /*53e0*/  IMAD.HI.U32 R3, R2, R65, RZ ;  /* 0x0000004102037227 */ /* 0x000fe200078e00ff */
[----:B------:R-:W-:-:S02]  /*53f0*/  ISETP.GE.AND P4, PT, R68, RZ, PT ;  /* 0x000000ff4400720c */ /* 0x000fc40003f86270 */
[-C--:B------:R-:W-:Y:S02]  /*5400*/  @!P3 IADD3 R61, R61, -R0.reuse, RZ ;  /* 0x800000003d3db210 */ /* 0x080fe40007ffe0ff */
[----:B------:R-:W-:Y:S02]  /*5410*/  IADD3 R3, -R3, RZ, RZ ;  /* 0x000000ff03037210 */ /* 0x000fe40007ffe1ff */
[----:B------:R-:W-:Y:S02]  /*5420*/  @!P5 IADD3 R60, R60, -R0, RZ ;  /* 0x800000003c3cd210 */ /* 0x000fe40007ffe0ff */
[C---:B------:R-:W-:Y:S01]  /*5430*/  ISETP.GT.U32.AND P5, PT, R0.reuse, R64, PT ;  /* 0x000000400000720c */ /* 0x040fe20003fa4070 */
[----:B------:R-:W-:Y:S01]  /*5440*/  IMAD R65, R0, R3, R65 ;  /* 0x0000000300417224 */ /* 0x000fe200078e0241 */
[----:B------:R-:W-:Y:S01]  /*5450*/  @!P6 IADD3 R62, R62, -R0, RZ ;  /* 0x800000003e3ee210 */ /* 0x000fe20007ffe0ff */
[----:B------:R-:W-:Y:S01]  /*5460*/  @!P1 IMAD.IADD R63, R63, 0x1, -R0 ;  /* 0x000000013f3f9824 */ /* 0x000fe200078e0a00 */
[----:B------:R-:W-:Y:S01]  /*5470*/  @!P0 IADD3 R60, -R60, RZ, RZ ;  /* 0x000000ff3c3c8210 */ /* 0x000fe20007ffe1ff */
[----:B------:R-:W-:Y:S01]  /*5480*/  VIADD R3, R6, 0x5f ;  /* 0x0000005f06037836 */ /* 0x000fe20000000000 */
[----:B------:R-:W-:Y:S01]  /*5490*/  @!P2 IADD3 R57, -R57, RZ, RZ ;  /* 0x000000ff3939a210 */ /* 0x000fe20007ffe1ff */
[----:B------:R-:W-:Y:S01]  /*54a0*/  @!P4 IMAD.MOV R62, RZ, RZ, -R62 ;  /* 0x000000ffff3ec224 */ /* 0x000fe200078e0a3e */
[----:B------:R-:W-:-:S02]  /*54b0*/  ISETP.GT.U32.AND P4, PT, R0, R65, PT ;  /* 0x000000410000720c */ /* 0x000fc40003f84070 */
[C---:B------:R-:W-:Y:S02]  /*54c0*/  ISETP.GT.U32.AND P0, PT, R0.reuse, R63, PT ;  /* 0x0000003f0000720c */ /* 0x040fe40003f04070 */
[----:B------:R-:W-:Y:S01]  /*54d0*/  ISETP.GT.U32.AND P2, PT, R0, R61, PT ;  /* 0x0000003d0000720c */ /* 0x000fe20003f44070 */
[----:B------:R-:W-:Y:S01]  /*54e0*/  @!P5 IMAD.IADD R64, R64, 0x1, -R0 ;  /* 0x000000014040d824 */ /* 0x000fe200078e0a00 */
[----:B------:R-:W-:Y:S02]  /*54f0*/  IABS R5, R12 ;  /* 0x0000000c00057213 */ /* 0x000fe40000000000 */
[----:B------:R-:W-:Y:S02]  /*5500*/  ISETP.GE.AND P1, PT, R4, RZ, PT ;  /* 0x000000ff0400720c */ /* 0x000fe40003f26270 */
[----:B------:R-:W-:Y:S01]  /*5510*/  ISETP.GT.U32.AND P5, PT, R0, R64, PT ;  /* 0x000000400000720c */ /* 0x000fe20003fa4070 */
[----:B------:R-:W-:Y:S01]  /*5520*/  IMAD.HI.U32 R4, R2, R5, RZ ;  /* 0x0000000502047227 */ /* 0x000fe200078e00ff */
[----:B------:R-:W-:-:S02]  /*5530*/  ISETP.GE.AND P3, PT, R67, RZ, PT ;  /* 0x000000ff4300720c */ /* 0x000fc40003f66270 */
[----:B------:R-:W-:Y:S01]  /*5540*/  IABS R67, R3 ;  /* 0x0000000300437213 */ /* 0x000fe20000000000 */
[----:B------:R-:W-:Y:S01]  /*5550*/  @!P4 IMAD.IADD R65, R65, 0x1, -R0 ;  /* 0x000000014141c824 */ /* 0x000fe200078e0a00 */
[----:B------:R-:W-:Y:S01]  /*5560*/  ISETP.GE.AND P6, PT, R69, RZ, PT ;  /* 0x000000ff4500720c */ /* 0x000fe20003fc6270 */
[----:B------:R-:W-:Y:S02]  /*5570*/  IMAD.MOV R4, RZ, RZ, -R4 ;  /* 0x000000ffff047224 */ /* 0x000fe400078e0a04 */
[--C-:B------:R-:W-:Y:S01]  /*5580*/  @!P0 IMAD.IADD R63, R63, 0x1, -R0.reuse ;  /* 0x000000013f3f8824 */ /* 0x100fe200078e0a00 */
[----:B------:R-:W-:Y:S01]  /*5590*/  ISETP.GE.AND P0, PT, R3, RZ, PT ;  /* 0x000000ff0300720c */ /* 0x000fe20003f06270 */
[----:B------:R-:W-:Y:S01]  /*55a0*/  @!P2 IMAD.IADD R61, R61, 0x1, -R0 ;  /* 0x000000013d3da824 */ /* 0x000fe200078e0a00 */
[----:B------:R-:W-:Y:S01]  /*55b0*/  ISETP.GE.AND P2, PT, R10, RZ, PT ;  /* 0x000000ff0a00720c */ /* 0x000fe20003f46270 */
[----:B------:R-:W-:Y:S01]  /*55c0*/  IMAD.HI.U32 R3, R2, R67, RZ ;  /* 0x0000004302037227 */ /* 0x000fe200078e00ff */
[----:B------:R-:W-:-:S02]  /*55d0*/  ISETP.GT.U32.AND P4, PT, R0, R65, PT ;  /* 0x000000410000720c */ /* 0x000fc40003f84070 */
[----:B------:R-:W-:Y:S01]  /*55e0*/  @!P5 IADD3 R64, R64, -R0, RZ ;  /* 0x800000004040d210 */ /* 0x000fe20007ffe0ff */
[----:B------:R-:W-:Y:S01]  /*55f0*/  IMAD R66, R0, R4, R5 ;  /* 0x0000000400427224 */ /* 0x000fe200078e0205 */
[----:B------:R-:W-:Y:S02]  /*5600*/  IADD3 R3, -R3, RZ, RZ ;  /* 0x000000ff03037210 */ /* 0x000fe40007ffe1ff */
[----:B------:R-:W-:Y:S02]  /*5610*/  IADD3 R4, R6, 0x60, RZ ;  /* 0x0000006006047810 */ /* 0x000fe40007ffe0ff */
[C---:B------:R-:W-:Y:S01]  /*5620*/  ISETP.GT.U32.AND P5, PT, R0.reuse, R66, PT ;  /* 0x000000420000720c */ /* 0x040fe20003fa4070 */
[----:B------:R-:W-:Y:S01]  /*5630*/  IMAD R67, R0, R3, R67 ;  /* 0x0000000300437224 */ /* 0x000fe200078e0243 */
[----:B------:R-:W-:Y:S02]  /*5640*/  IADD3 R10, R6, 0x61, RZ ;  /* 0x00000061060a7810 */ /* 0x000fe40007ffe0ff */
[----:B------:R-:W-:Y:S01]  /*5650*/  IABS R69, R4 ;  /* 0x0000000400457213 */ /* 0x000fe20000000000 */
[----:B------:R-:W-:Y:S01]  /*5660*/  @!P4 IMAD.IADD R65, R65, 0x1, -R0 ;  /* 0x000000014141c824 */ /* 0x000fe200078e0a00 */
[----:B------:R-:W-:-:S02]  /*5670*/  IABS R71, R10 ;  /* 0x0000000a00477213 */ /* 0x000fc40000000000 */
[----:B------:R-:W-:Y:S01]  /*5680*/  @!P2 IADD3 R63, -R63, RZ, RZ ;  /* 0x000000ff3f3fa210 */ /* 0x000fe20007ffe1ff */
[----:B------:R-:W-:Y:S01]  /*5690*/  @!P1 IMAD.MOV R65, RZ, RZ, -R65 ;  /* 0x000000ffff419224 */ /* 0x000fe200078e0a41 */
[----:B------:R-:W-:Y:S01]  /*56a0*/  ISETP.GE.AND P2, PT, R4, RZ, PT ;  /* 0x000000ff0400720c */ /* 0x000fe20003f46270 */
[----:B------:R-:W-:Y:S01]  /*56b0*/  IMAD.HI.U32 R4, R2, R69, RZ ;  /* 0x0000004502047227 */ /* 0x000fe200078e00ff */
[----:B------:R-:W-:Y:S02]  /*56c0*/  ISETP.GT.U32.AND P4, PT, R0, R67, PT ;  /* 0x000000430000720c */ /* 0x000fe40003f84070 */
[----:B------:R-:W-:Y:S01]  /*56d0*/  @!P3 IADD3 R61, -R61, RZ, RZ ;  /* 0x000000ff3d3db210 */ /* 0x000fe20007ffe1ff */
[----:B------:R-:W-:Y:S01]  /*56e0*/  IMAD.HI.U32 R5, R2, R71, RZ ;  /* 0x0000004702057227 */ /* 0x000fe200078e00ff */
[----:B------:R-:W-:Y:S02]  /*56f0*/  ISETP.GE.AND P3, PT, R12, RZ, PT ;  /* 0x000000ff0c00720c */ /* 0x000fe40003f66270 */
[----:B------:R-:W-:Y:S01]  /*5700*/  @!P6 IADD3 R64, -R64, RZ, RZ ;  /* 0x000000ff4040e210 */ /* 0x000fe20007ffe1ff */
[----:B------:R-:W-:Y:S01]  /*5710*/  @!P5 IMAD.IADD R66, R66, 0x1, -R0 ;  /* 0x000000014242d824 */ /* 0x000fe200078e0a00 */
[----:B------:R-:W-:Y:S01]  /*5720*/  ISETP.GE.AND P6, PT, R10, RZ, PT ;  /* 0x000000ff0a00720c */ /* 0x000fe20003fc6270 */
[----:B------:R-:W-:Y:S01]  /*5730*/  IMAD.MOV R4, RZ, RZ, -R4 ;  /* 0x000000ffff047224 */ /* 0x000fe200078e0a04 */
[----:B------:R-:W-:Y:S01]  /*5740*/  IADD3 R10, R6, 0x63, RZ ;  /* 0x00000063060a7810 */ /* 0x000fe20007ffe0ff */
[----:B------:R-:W-:Y:S01]  /*5750*/  IMAD.MOV R5, RZ, RZ, -R5 ;  /* 0x000000ffff057224 */ /* 0x000fe200078e0a05 */
[C---:B------:R-:W-:Y:S01]  /*5760*/  ISETP.GT.U32.AND P5, PT, R0.reuse, R66, PT ;  /* 0x000000420000720c */ /* 0x040fe20003fa4070 */
[----:B------:R-:W-:Y:S01]  /*5770*/  IMAD R68, R0, R4, R69 ;  /* 0x0000000400447224 */ /* 0x000fe200078e0245 */
[----:B------:R-:W-:Y:S01]  /*5780*/  IADD3 R4, R6, 0x62, RZ ;  /* 0x0000006206047810 */ /* 0x000fe20007ffe0ff */
[----:B------:R-:W-:Y:S01]  /*5790*/  IMAD R69, R0, R5, R71 ;  /* 0x0000000500457224 */ /* 0x000fe200078e0247 */
[----:B------:R-:W-:Y:S01]  /*57a0*/  @!P4 IADD3 R67, R67, -R0, RZ ;  /* 0x800000004343c210 */ /* 0x000fe20007ffe0ff */
[----:B------:R-:W-:Y:S01]  /*57b0*/  VIADD R12, R6, 0x64 ;  /* 0x00000064060c7836 */ /* 0x000fe20000000000 */
[----:B------:R-:W-:-:S02]  /*57c0*/  IABS R5, R4 ;  /* 0x0000000400057213 */ /* 0x000fc40000000000 */
[C---:B------:R-:W-:Y:S02]  /*57d0*/  ISETP.GT.U32.AND P1, PT, R0.reuse, R69, PT ;  /* 0x000000450000720c */ /* 0x040fe40003f24070 */
[----:B------:R-:W-:Y:S01]  /*57e0*/  ISETP.GT.U32.AND P4, PT, R0, R67, PT ;  /* 0x000000430000720c */ /* 0x000fe20003f84070 */
[----:B------:R-:W-:Y:S01]  /*57f0*/  IMAD.HI.U32 R3, R2, R5, RZ ;  /* 0x0000000502037227 */ /* 0x000fe200078e00ff */
[----:B------:R-:W-:Y:S02]  /*5800*/  IABS R73, R12 ;  /* 0x0000000c00497213 */ /* 0x000fe40000000000 */
[----:B------:R-:W-:Y:S01]  /*5810*/  @!P5 IADD3 R66, R66, -R0, RZ ;  /* 0x800000004242d210 */ /* 0x000fe20007ffe0ff */
[----:B------:R-:W-:Y:S01]  /*5820*/  IMAD.MOV R3, RZ, RZ, -R3 ;  /* 0x000000ffff037224 */ /* 0x000fe200078e0a03 */
[C---:B------:R-:W-:Y:S02]  /*5830*/  ISETP.GT.U32.AND P5, PT, R0.reuse, R68, PT ;  /* 0x000000440000720c */ /* 0x040fe40003fa4070 */
[----:B------:R-:W-:Y:S01]  /*5840*/  IABS R71, R10 ;  /* 0x0000000a00477213 */ /* 0x000fe20000000000 */
[----:B------:R-:W-:Y:S01]  /*5850*/  IMAD R70, R0, R3, R5 ;  /* 0x0000000300467224 */ /* 0x000fe200078e0205 */
[----:B------:R-:W-:Y:S01]  /*5860*/  @!P3 IADD3 R66, -R66, RZ, RZ ;  /* 0x000000ff4242b210 */ /* 0x000fe20007ffe1ff */
[----:B------:R-:W-:Y:S01]  /*5870*/  IMAD.HI.U32 R5, R2, R75, RZ ;  /* 0x0000004b02057227 */ /* 0x000fe200078e00ff */
[----:B------:R-:W-:-:S02]  /*5880*/  @!P1 IADD3 R69, R69, -R0, RZ ;  /* 0x8000000045459210 */ /* 0x000fc40007ffe0ff */
[----:B------:R-:W-:Y:S01]  /*5890*/  ISETP.GE.AND P3, PT, R4, RZ, PT ;  /* 0x000000ff0400720c */ /* 0x000fe20003f66270 */
[----:B------:R-:W-:Y:S01]  /*58a0*/  @!P4 IMAD.IADD R67, R67, 0x1, -R0 ;  /* 0x000000014343c824 */ /* 0x000fe200078e0a00 */
[----:B------:R-:W-:Y:S01]  /*58b0*/  ISETP.GT.U32.AND P4, PT, R0, R70, PT ;  /* 0x000000460000720c */ /* 0x000fe20003f84070 */
[----:B------:R-:W-:Y:S01]  /*58c0*/  IMAD.HI.U32 R4, R2, R73, RZ ;  /* 0x0000004902047227 */ /* 0x000fe200078e00ff */
[----:B------:R-:W-:Y:S02]  /*58d0*/  ISETP.GT.U32.AND P1, PT, R0, R69, PT ;  /* 0x000000450000720c */ /* 0x000fe40003f24070 */
[----:B------:R-:W-:Y:S01]  /*58e0*/  @!P5 IADD3 R68, R68, -R0, RZ ;  /* 0x800000004444d210 */ /* 0x000fe20007ffe0ff */
[----:B------:R-:W-:Y:S01]  /*58f0*/  IMAD.HI.U32 R3, R2, R71, RZ ;  /* 0x0000004702037227 */ /* 0x000fe200078e00ff */
[----:B------:R-:W-:Y:S02]  /*5900*/  IADD3 R4, -R4, RZ, RZ ;  /* 0x000000ff04047210 */ /* 0x000fe40007ffe1ff */
[C---:B------:R-:W-:Y:S01]  /*5910*/  ISETP.GT.U32.AND P5, PT, R0.reuse, R68, PT ;  /* 0x000000440000720c */ /* 0x040fe20003fa4070 */
[----:B------:R-:W-:Y:S01]  /*5920*/  IMAD.MOV R3, RZ, RZ, -R3 ;  /* 0x000000ffff037224 */ /* 0x000fe200078e0a03 */
[----:B------:R-:W-:Y:S01]  /*5930*/  IADD3 R5, -R5, RZ, RZ ;  /* 0x000000ff05057210 */ /* 0x000fe20007ffe1ff */
[----:B------:R-:W-:-:S02]  /*5940*/  IMAD R72, R0, R4, R73 ;  /* 0x0000000400487224 */ /* 0x000fc400078e0249 */
[----:B------:R-:W-:Y:S01]  /*5950*/  IMAD R71, R0, R3, R71 ;  /* 0x0000000300477224 */ /* 0x000fe200078e0247 */
[-C--:B------:R-:W-:Y:S01]  /*5960*/  @!P4 IADD3 R70, R70, -R0.reuse, RZ ;  /* 0x800000004646c210 */ /* 0x080fe20007ffe0ff */
[----:B------:R-:W-:Y:S01]  /*5970*/  VIADD R4, R6, 0x66 ;  /* 0x0000006606047836 */ /* 0x000fe20000000000 */
[----:B------:R-:W-:Y:S01]  /*5980*/  @!P1 IADD3 R69, R69, -R0, RZ ;  /* 0x8000000045459210 */ /* 0x000fe20007ffe0ff */
[C---:B------:R-:W-:Y:S01]  /*5990*/  IMAD R73, R0.reuse, R5, R75 ;  /* 0x0000000500497224 */ /* 0x040fe200078e024b */
        /* <DEDUP_REMOVED lines=8> */
[----:B------:R-:W-:-:S02]  /*5a20*/  ISETP.GT.U32.AND P6, PT, R0, R73, PT ;  /* 0x000000490000720c */ /* 0x000fc40003fc4070 */
[----:B------:R-:W-:Y:S01]  /*5a30*/  ISETP.GE.AND P5, PT, R10, RZ, PT ;  /* 0x000000ff0a00720c */ /* 0x000fe20003fa6270 */
[----:B------:R-:W-:Y:S01]  /*5a40*/  @!P2 IMAD.MOV R68, RZ, RZ, -R68 ;  /* 0x000000ffff44a224 */ /* 0x000fe200078e0a44 */
[----:B------:R-:W-:Y:S01]  /*5a50*/  IADD3 R10, R6, 0x67, RZ ;  /* 0x00000067060a7810 */ /* 0x000fe20007ffe0ff */
[--C-:B------:R-:W-:Y:S01]  /*5a60*/  @!P1 IMAD.IADD R72, R72, 0x1, -R0.reuse ;  /* 0x0000000148489824 */ /* 0x100fe200078e0a00 */
[----:B------:R-:W-:Y:S02]  /*5a70*/  IADD3 R3, -R3, RZ, RZ ;  /* 0x000000ff03037210 */ /* 0x000fe40007ffe1ff */
[----:B------:R-:W-:Y:S02]  /*5a80*/  IABS R75, R10 ;  /* 0x0000000a004b7213 */ /* 0x000fe40000000000 */
[-C--:B------:R-:W-:Y:S01]  /*5a90*/  @!P4 IADD3 R70, R70, -R0.reuse, RZ ;  /* 0x800000004646c210 */ /* 0x080fe20007ffe0ff */
[----:B------:R-:W-:Y:S01]  /*5aa0*/  @!P0 IMAD.IADD R71, R71, 0x1, -R0 ;  /* 0x0000000147478824 */ /* 0x000fe200078e0a00 */
[----:B------:R-:W-:Y:S01]  /*5ab0*/  ISETP.GE.AND P4, PT, R74, RZ, PT ;  /* 0x000000ff4a00720c */ /* 0x000fe20003f86270 */
[----:B------:R-:W-:Y:S01]  /*5ac0*/  IMAD R74, R0, R3, R5 ;  /* 0x00000003004a7224 */ /* 0x000fe200078e0205 */
[----:B------:R-:W-:Y:S01]  /*5ad0*/  @!P6 IADD3 R73, R73, -R0, RZ ;  /* 0x800000004949e210 */ /* 0x000fe20007ffe0ff */
[----:B------:R-:W-:Y:S01]  /*5ae0*/  IMAD.HI.U32 R3, R2, R75, RZ ;  /* 0x0000004b02037227 */ /* 0x000fe200078e00ff */
[----:B------:R-:W-:-:S02]  /*5af0*/  ISETP.GT.U32.AND P6, PT, R0, R72, PT ;  /* 0x000000480000720c */ /* 0x000fc40003fc4070 */
[----:B------:R-:W-:Y:S01]  /*5b00*/  ISETP.GT.U32.AND P1, PT, R0, R71, PT ;  /* 0x000000470000720c */ /* 0x000fe20003f24070 */
[----:B------:R-:W-:Y:S01]  /*5b10*/  @!P3 IMAD.MOV R70, RZ, RZ, -R70 ;  /* 0x000000ffff46b224 */ /* 0x000fe200078e0a46 */
[----:B------:R-:W-:Y:S02]  /*5b20*/  IADD3 R3, -R3, RZ, RZ ;  /* 0x000000ff03037210 */ /* 0x000fe40007ffe1ff */
[----:B------:R-:W-:Y:S02]  /*5b30*/  IADD3 R5, R6, 0x68, RZ ;  /* 0x0000006806057810 */ /* 0x000fe40007ffe0ff */
[----:B------:R-:W-:Y:S01]  /*5b40*/  ISETP.GE.AND P2, PT, R12, RZ, PT ;  /* 0x000000ff0c00720c */ /* 0x000fe20003f46270 */
[----:B------:R-:W-:Y:S01]  /*5b50*/  IMAD R75, R0, R3, R75 ;  /* 0x00000003004b7224 */ /* 0x000fe200078e024b */
[----:B------:R-:W-:Y:S01]  /*5b60*/  IABS R77, R5 ;  /* 0x00000005004d7213 */ /* 0x000fe20000000000 */
[----:B------:R-:W-:Y:S01]  /*5b70*/  VIADD R12, R6, 0x69 ;  /* 0x00000069060c7836 */ /* 0x000fe20000000000 */
[----:B------:R-:W-:Y:S01]  /*5b80*/  ISETP.GT.U32.AND P3, PT, R0, R73, PT ;  /* 0x000000490000720c */ /* 0x000fe20003f64070 */
[----:B------:R-:W-:Y:S01]  /*5b90*/  @!P6 IMAD.IADD R72, R72, 0x1, -R0 ;  /* 0x000000014848e824 */ /* 0x000fe200078e0a00 */
[----:B------:R-:W-:Y:S01]  /*5ba0*/  ISETP.GT.U32.AND P6, PT, R0, R75, PT ;  /* 0x0000004b0000720c */ /* 0x000fe20003fc4070 */
[----:B------:R-:W-:Y:S01]  /*5bb0*/  IMAD.HI.U32 R3, R2, R77, RZ ;  /* 0x0000004d02037227 */ /* 0x000fe200078e00ff */
[----:B------:R-:W-:-:S02]  /*5bc0*/  @!P1 IADD3 R71, R71, -R0, RZ ;  /* 0x8000000047479210 */ /* 0x000fc40007ffe0ff */
[----:B------:R-:W-:Y:S02]  /*5bd0*/  ISETP.GT.U32.AND P1, PT, R0, R74, PT ;  /* 0x0000004a0000720c */ /* 0x000fe40003f24070 */
[----:B------:R-:W-:Y:S01]  /*5be0*/  IABS R79, R12 ;  /* 0x0000000c004f7213 */ /* 0x000fe20000000000 */
[----:B------:R-:W-:Y:S01]  /*5bf0*/  @!P5 IMAD.MOV R71, RZ, RZ, -R71 ;  /* 0x000000ffff47d224 */ /* 0x000fe200078e0a47 */
[----:B------:R-:W-:Y:S01]  /*5c00*/  ISETP.GE.AND P0, PT, R4, RZ, PT ;  /* 0x000000ff0400720c */ /* 0x000fe20003f06270 */
[----:B------:R-:W-:Y:S01]  /*5c10*/  @!P2 IMAD.MOV R72, RZ, RZ, -R72 ;  /* 0x000000ffff48a224 */ /* 0x000fe200078e0a48 */
[----:B------:R-:W-:Y:S01]  /*5c20*/  IADD3 R3, -R3, RZ, RZ ;  /* 0x000000ff03037210 */ /* 0x000fe20007ffe1ff */
[----:B------:R-:W-:Y:S01]  /*5c30*/  IMAD.HI.U32 R4, R2, R79, RZ ;  /* 0x0000004f02047227 */ /* 0x000fe200078e00ff */
[-C--:B------:R-:W-:Y:S02]  /*5c40*/  @!P3 IADD3 R73, R73, -R0.reuse, RZ ;  /* 0x800000004949b210 */ /* 0x080fe40007ffe0ff */
[----:B------:R-:W-:Y:S01]  /*5c50*/  @!P6 IADD3 R75, R75, -R0, RZ ;  /* 0x800000004b4be210 */ /* 0x000fe20007ffe0ff */
[----:B------:R-:W-:Y:S01]  /*5c60*/  IMAD.MOV R4, RZ, RZ, -R4 ;  /* 0x000000ffff047224 */ /* 0x000fe200078e0a04 */
[----:B------:R-:W-:Y:S01]  /*5c70*/  ISETP.GE.AND P3, PT, R10, RZ, PT ;  /* 0x000000ff0a00720c */ /* 0x000fe20003f66270 */
[----:B------:R-:W-:Y:S01]  /*5c80*/  @!P1 IMAD.IADD R74, R74, 0x1, -R0 ;  /* 0x000000014a4a9824 */ /* 0x000fe200078e0a00 */
[----:B------:R-:W-:Y:S01]  /*5c90*/  ISETP.GE.AND P1, PT, R5, RZ, PT ;  /* 0x000000ff0500720c */ /* 0x000fe20003f26270 */
[----:B------:R-:W-:Y:S01]  /*5ca0*/  IMAD.HI.U32 R5, R2, R81, RZ ;  /* 0x0000005102057227 */ /* 0x000fe200078e00ff */
[----:B------:R-:W-:-:S02]  /*5cb0*/  ISETP.GT.U32.AND P6, PT, R0, R75, PT ;  /* 0x0000004b0000720c */ /* 0x000fc40003fc4070 */
[C---:B------:R-:W-:Y:S01]  /*5cc0*/  ISETP.GT.U32.AND P5, PT, R0.reuse, R74, PT ;  /* 0x0000004a0000720c */ /* 0x040fe20003fa4070 */
[C---:B------:R-:W-:Y:S01]  /*5cd0*/  IMAD R76, R0.reuse, R3, R77 ;  /* 0x00000003004c7224 */ /* 0x040fe200078e024d */
[----:B------:R-:W-:Y:S01]  /*5ce0*/  IADD3 R5, -R5, RZ, RZ ;  /* 0x000000ff05057210 */ /* 0x000fe20007ffe1ff */
[----:B------:R-:W-:Y:S01]  /*5cf0*/  IMAD R77, R0, R4, R79 ;  /* 0x00000004004d7224 */ /* 0x000fe200078e024f */
[----:B------:R-:W-:Y:S01]  /*5d00*/  IADD3 R10, R6, 0x6b, RZ ;  /* 0x0000006b060a7810 */ /* 0x000fe20007ffe0ff */
[----:B------:R-:W-:Y:S01]  /*5d10*/  @!P4 IMAD.MOV R73, RZ, RZ, -R73 ;  /* 0x000000ffff49c224 */ /* 0x000fe200078e0a49 */
[C---:B------:R-:W-:Y:S01]  /*5d20*/  ISETP.GT.U32.AND P2, PT, R0.reuse, R76, PT ;  /* 0x0000004c0000720c */ /* 0x040fe20003f44070 */
[C---:B------:R-:W-:Y:S01]  /*5d30*/  IMAD R78, R0.reuse, R5, R81 ;  /* 0x00000005004e7224 */ /* 0x040fe200078e0251 */
[----:B------:R-:W-:Y:S02]  /*5d40*/  ISETP.GT.U32.AND P4, PT, R0, R77, PT ;  /* 0x0000004d0000720c */ /* 0x000fe40003f84070 */
[----:B------:R-:W-:-:S02]  /*5d50*/  IABS R79, R10 ;  /* 0x0000000a004f7213 */ /* 0x000fc40000000000 */
[----:B------:R-:W-:Y:S02]  /*5d60*/  @!P6 IADD3 R75, R75, -R0, RZ ;  /* 0x800000004b4be210 */ /* 0x000fe40007ffe0ff */
[----:B------:R-:W-:Y:S01]  /*5d70*/  ISETP.GT.U32.AND P6, PT, R0, R78, PT ;  /* 0x0000004e0000720c */ /* 0x000fe20003fc4070 */
[----:B------:R-:W-:Y:S01]  /*5d80*/  IMAD.HI.U32 R3, R2, R79, RZ ;  /* 0x0000004f02037227 */ /* 0x000fe200078e00ff */
[----:B------:R-:W-:Y:S02]  /*5d90*/  @!P5 IADD3 R74, R74, -R0, RZ ;  /* 0x800000004a4ad210 */ /* 0x000fe40007ffe0ff */
[----:B------:R-:W-:Y:S01]  /*5da0*/  ISETP.GE.AND P5, PT, R12, RZ, PT ;  /* 0x000000ff0c00720c */ /* 0x000fe20003fa6270 */
[----:B------:R-:W-:Y:S01]  /*5db0*/  VIADD R12, R6, 0x6c ;  /* 0x0000006c060c7836 */ /* 0x000fe20000000000 */
[----:B------:R-:W-:Y:S01]  /*5dc0*/  IADD3 R4, -R3, RZ, RZ ;  /* 0x000000ff03047210 */ /* 0x000fe20007ffe1ff */
[--C-:B------:R-:W-:Y:S01]  /*5dd0*/  @!P2 IMAD.IADD R76, R76, 0x1, -R0.reuse ;  /* 0x000000014c4ca824 */ /* 0x100fe200078e0a00 */
[----:B------:R-:W-:Y:S01]  /*5de0*/  ISETP.GE.AND P2, PT, R80, RZ, PT ;  /* 0x000000ff5000720c */ /* 0x000fe20003f46270 */
[--C-:B------:R-:W-:Y:S01]  /*5df0*/  @!P4 IMAD.IADD R77, R77, 0x1, -R0.reuse ;  /* 0x000000014d4dc824 */ /* 0x100fe200078e0a00 */
[----:B------:R-:W-:Y:S01]  /*5e00*/  IABS R5, R12 ;  /* 0x0000000c00057213 */ /* 0x000fe20000000000 */
[C---:B------:R-:W-:Y:S01]  /*5e10*/  IMAD R79, R0.reuse, R4, R79 ;  /* 0x00000004004f7224 */ /* 0x040fe200078e024f */
[----:B------:R-:W-:Y:S01]  /*5e20*/  ISETP.GT.U32.AND P4, PT, R0, R76, PT ;  /* 0x0000004c0000720c */ /* 0x000fe20003f84070 */
[----:B------:R-:W-:Y:S01]  /*5e30*/  @!P6 IMAD.IADD R78, R78, 0x1, -R0 ;  /* 0x000000014e4ee824 */ /* 0x000fe200078e0a00 */
[----:B------:R-:W-:Y:S01]  /*5e40*/  ISETP.GT.U32.AND P6, PT, R0, R77, PT ;  /* 0x0000004d0000720c */ /* 0x000fe20003fc4070 */
[----:B------:R-:W-:Y:S01]  /*5e50*/  IMAD.HI.U32 R3, R2, R5, RZ ;  /* 0x0000000502037227 */ /* 0x000fe200078e00ff */
[----:B------:R-:W-:-:S02]  /*5e60*/  IABS R81, R84 ;  /* 0x0000005400517213 */ /* 0x000fc40000000000 */
[----:B------:R-:W-:Y:S01]  /*5e70*/  @!P0 IADD3 R74, -R74, RZ, RZ ;  /* 0x000000ff4a4a8210 */ /* 0x000fe20007ffe1ff */
[----:B------:R-:W-:Y:S01]  /*5e80*/  IMAD.MOV R3, RZ, RZ, -R3 ;  /* 0x000000ffff037224 */ /* 0x000fe200078e0a03 */
[C---:B------:R-:W-:Y:S01]  /*5e90*/  ISETP.GT.U32.AND P0, PT, R0.reuse, R78, PT ;  /* 0x0000004e0000720c */ /* 0x040fe20003f04070 */
[----:B------:R-:W-:Y:S02]  /*5ea0*/  @!P3 IMAD.MOV R75, RZ, RZ, -R75 ;  /* 0x000000ffff4bb224 */ /* 0x000fe400078e0a4b */
[----:B------:R-:W-:Y:S01]  /*5eb0*/  IMAD R80, R0, R3, R5 ;  /* 0x0000000300507224 */ /* 0x000fe200078e0205 */
[----:B------:R-:W-:Y:S01]  /*5ec0*/  IABS R5, R85 ;  /* 0x0000005500057213 */ /* 0x000fe20000000000 */
[--C-:B------:R-:W-:Y:S01]  /*5ed0*/  @!P4 IMAD.IADD R76, R76, 0x1, -R0.reuse ;  /* 0x000000014c4cc824 */ /* 0x100fe200078e0a00 */
[C---:B------:R-:W-:Y:S01]  /*5ee0*/  ISETP.GT.U32.AND P4, PT, R0.reuse, R79, PT ;  /* 0x0000004f0000720c */ /* 0x040fe20003f84070 */
[----:B------:R-:W-:Y:S01]  /*5ef0*/  @!P6 IMAD.IADD R77, R77, 0x1, -R0 ;  /* 0x000000014d4de824 */ /* 0x000fe200078e0a00 */
[----:B------:R-:W-:Y:S01]  /*5f00*/  ISETP.GT.U32.AND P6, PT, R0, R80, PT ;  /* 0x000000500000720c */ /* 0x000fe20003fc4070 */
[----:B------:R-:W-:Y:S01]  /*5f10*/  IMAD.HI.U32 R3, R2, R81, RZ ;  /* 0x0000005102037227 */ /* 0x000fe200078e00ff */
[----:B------:R-:W-:-:S03]  /*5f20*/  @!P1 IADD3 R76, -R76, RZ, RZ ;  /* 0x000000ff4c4c9210 */ /* 0x000fc60007ffe1ff */
[----:B------:R-:W-:Y:S01]  /*5f30*/  IMAD.MOV R4, RZ, RZ, -R3 ;  /* 0x000000ffff047224 */ /* 0x000fe200078e0a03 */
[----:B------:R-:W-:Y:S01]  /*5f40*/  @!P0 IADD3 R78, R78, -R0, RZ ;  /* 0x800000004e4e8210 */ /* 0x000fe20007ffe0ff */
[----:B------:R-:W-:Y:S01]  /*5f50*/  IMAD.HI.U32 R3, R2, R5, RZ ;  /* 0x0000000502037227 */ /* 0x000fe200078e00ff */
[----:B------:R-:W-:Y:S02]  /*5f60*/  ISETP.GE.AND P0, PT, R10, RZ, PT ;  /* 0x000000ff0a00720c */ /* 0x000fe40003f06270 */
[----:B------:R-:W-:Y:S01]  /*5f70*/  IADD3 R10, R6, 0x71, RZ ;  /* 0x00000071060a7810 */ /* 0x000fe20007ffe0ff */
[----:B------:R-:W-:Y:S01]  /*5f80*/  IMAD R81, R0, R4, R81 ;  /* 0x0000000400517224 */ /* 0x000fe200078e0251 */
[-C--:B------:R-:W-:Y:S01]  /*5f90*/  @!P4 IADD3 R79, R79, -R0.reuse, RZ ;  /* 0x800000004f4fc210 */ /* 0x080fe20007ffe0ff */
[----:B------:R-:W-:Y:S01]  /*5fa0*/  IMAD.MOV R82, RZ, RZ, -R3 ;  /* 0x000000ffff527224 */ /* 0x000fe200078e0a03 */
[----:B------:R-:W-:Y:S01]  /*5fb0*/  @!P6 IADD3 R80, R80, -R0, RZ ;  /* 0x800000005050e210 */ /* 0x000fe20007ffe0ff */
[----:B------:R-:W-:Y:S01]  /*5fc0*/  IMAD.HI.U32 R3, R2, R83, RZ ;  /* 0x0000005302037227 */ /* 0x000fe200078e00ff */
[----:B------:R-:W-:-:S02]  /*5fd0*/  ISETP.GT.U32.AND P6, PT, R0, R79, PT ;  /* 0x0000004f0000720c */ /* 0x000fc40003fc4070 */
[C---:B------:R-:W-:Y:S01]  /*5fe0*/  ISETP.GT.U32.AND P3, PT, R0.reuse, R81, PT ;  /* 0x000000510000720c */ /* 0x040fe20003f64070 */
[C---:B------:R-:W-:Y:S01]  /*5ff0*/  IMAD R82, R0.reuse, R82, R5 ;  /* 0x0000005200527224 */ /* 0x040fe200078e0205 */
[----:B------:R-:W-:Y:S01]  /*6000*/  ISETP.GT.U32.AND P1, PT, R0, R80, PT ;  /* 0x000000500000720c */ /* 0x000fe20003f24070 */
[----:B------:R-:W-:Y:S01]  /*6010*/  VIADD R4, R6, 0x70 ;  /* 0x0000007006047836 */ /* 0x000fe20000000000 */
[----:B------:R-:W-:Y:S01]  /*6020*/  ISETP.GE.AND P4, PT, R12, RZ, PT ;  /* 0x000000ff0c00720c */ /* 0x000fe20003f86270 */
[----:B------:R-:W-:Y:S01]  /*6030*/  @!P5 IMAD.MOV R77, RZ, RZ, -R77 ;  /* 0x000000ffff4dd224 */ /* 0x000fe200078e0a4d */
[----:B------:R-:W-:Y:S01]  /*6040*/  IADD3 R3, -R3, RZ, RZ ;  /* 0x000000ff03037210 */ /* 0x000fe20007ffe1ff */
[----:B------:R-:W-:Y:S01]  /*6050*/  VIADD R12, R6, 0x72 ;  /* 0x00000072060c7836 */ /* 0x000fe20000000000 */
[----:B------:R-:W-:Y:S02]  /*6060*/  IABS R5, R4 ;  /* 0x0000000400057213 */ /* 0x000fe40000000000 */
[----:B------:R-:W-:Y:S01]  /*6070*/  ISETP.GE.AND P5, PT, R84, RZ, PT ;  /* 0x000000ff5400720c */ /* 0x000fe20003fa6270 */
[--C-:B------:R-:W-:Y:S01]  /*6080*/  @!P6 IMAD.IADD R79, R79, 0x1, -R0.reuse ;  /* 0x000000014f4fe824 */ /* 0x100fe200078e0a00 */
[----:B------:R-:W-:Y:S01]  /*6090*/  ISETP.GT.U32.AND P6, PT, R0, R82, PT ;  /* 0x000000520000720c */ /* 0x000fe20003fc4070 */
[----:B------:R-:W-:Y:S01]  /*60a0*/  @!P3 IMAD.IADD R81, R81, 0x1, -R0 ;  /* 0x000000015151b824 */ /* 0x000fe200078e0a00 */
[----:B------:R-:W-:Y:S01]  /*60b0*/  @!P2 IADD3 R78, -R78, RZ, RZ ;  /* 0x000000ff4e4ea210 */ /* 0x000fe20007ffe1ff */
[----:B------:R-:W-:Y:S01]  /*60c0*/  IMAD R83, R0, R3, R83 ;  /* 0x0000000300537224 */ /* 0x000fe200078e0253 */
[----:B------:R-:W-:Y:S01]  /*60d0*/  @!P1 IADD3 R80, R80, -R0, RZ ;  /* 0x8000000050509210 */ /* 0x000fe20007ffe0ff */
[----:B------:R-:W-:Y:S01]  /*60e0*/  IMAD.HI.U32 R3, R2, R5, RZ ;  /* 0x0000000502037227 */ /* 0x000fe200078e00ff */
[----:B------:R-:W-:-:S02]  /*60f0*/  ISETP.GE.AND P2, PT, R85, RZ, PT ;  /* 0x000000ff5500720c */ /* 0x000fc40003f46270 */
[----:B------:R-:W-:Y:S01]  /*6100*/  @!P4 IADD3 R80, -R80, RZ, RZ ;  /* 0x000000ff5050c210 */ /* 0x000fe20007ffe1ff */
[----:B------:R-:W-:Y:S01]  /*6110*/  IMAD.MOV R3, RZ, RZ, -R3 ;  /* 0x000000ffff037224 */ /* 0x000fe200078e0a03 */
[----:B------:R-:W-:Y:S02]  /*6120*/  ISETP.GT.U32.AND P4, PT, R0, R83, PT ;  /* 0x000000530000720c */ /* 0x000fe40003f84070 */
[----:B------:R-:W-:Y:S01]  /*6130*/  @!P0 IADD3 R79, -R79, RZ, RZ ;  /* 0x000000ff4f4f8210 */ /* 0x000fe20007ffe1ff */
[----:B------:R-:W-:Y:S01]  /*6140*/  @!P6 IMAD.IADD R82, R82, 0x1, -R0 ;  /* 0x000000015252e824 */ /* 0x000fe200078e0a00 */
[C---:B------:R-:W-:Y:S01]  /*6150*/  ISETP.GT.U32.AND P6, PT, R0.reuse, R81, PT ;  /* 0x000000510000720c */ /* 0x040fe20003fc4070 */
[C---:B------:R-:W-:Y:S01]  /*6160*/  IMAD R84, R0.reuse, R3, R5 ;  /* 0x0000000300547224 */ /* 0x040fe200078e0205 */
[----:B------:R-:W-:Y:S02]  /*6170*/  IABS R85, R10 ;  /* 0x0000000a00557213 */ /* 0x000fe40000000000 */
[----:B------:R-:W-:-:S02]  /*6180*/  ISETP.GT.U32.AND P0, PT, R0, R82, PT ;  /* 0x000000520000720c */ /* 0x000fc40003f04070 */
[----:B------:R-:W-:Y:S01]  /*6190*/  IABS R87, R12 ;  /* 0x0000000c00577213 */ /* 0x000fe20000000000 */
[----:B------:R-:W-:Y:S01]  /*61a0*/  IMAD.HI.U32 R3, R2, R85, RZ ;  /* 0x0000005502037227 */ /* 0x000fe200078e00ff */
[----:B------:R-:W-:Y:S02]  /*61b0*/  ISETP.GE.AND P3, PT, R4, RZ, PT ;  /* 0x000000ff0400720c */ /* 0x000fe40003f66270 */
[----:B------:R-:W-:Y:S01]  /*61c0*/  ISETP.GE.AND P1, PT, R86, RZ, PT ;  /* 0x000000ff5600720c */ /* 0x000fe20003f26270 */
[--C-:B------:R-:W-:Y:S01]  /*61d0*/  @!P4 IMAD.IADD R83, R83, 0x1, -R0.reuse ;  /* 0x000000015353c824 */ /* 0x100fe200078e0a00 */
[----:B------:R-:W-:Y:S01]  /*61e0*/  ISETP.GE.AND P4, PT, R12, RZ, PT ;  /* 0x000000ff0c00720c */ /* 0x000fe20003f86270 */
[----:B------:R-:W-:Y:S01]  /*61f0*/  @!P6 IMAD.IADD R81, R81, 0x1, -R0 ;  /* 0x000000015151e824 */ /* 0x000fe200078e0a00 */
[----:B------:R-:W-:Y:S01]  /*6200*/  ISETP.GT.U32.AND P6, PT, R0, R84, PT ;  /* 0x000000540000720c */ /* 0x000fe20003fc4070 */
[----:B------:R-:W-:Y:S01]  /*6210*/  IMAD.HI.U32 R4, R2, R87, RZ ;  /* 0x0000005702047227 */ /* 0x000fe200078e00ff */
[----:B------:R-:W-:-:S02]  /*6220*/  IADD3 R12, R6, 0x75, RZ ;  /* 0x00000075060c7810 */ /* 0x000fc40007ffe0ff */
[----:B------:R-:W-:Y:S01]  /*6230*/  @!P5 IADD3 R81, -R81, RZ, RZ ;  /* 0x000000ff5151d210 */ /* 0x000fe20007ffe1ff */
[----:B------:R-:W-:Y:S01]  /*6240*/  IMAD.MOV R5, RZ, RZ, -R3 ;  /* 0x000000ffff057224 */ /* 0x000fe200078e0a03 */
[----:B------:R-:W-:Y:S01]  /*6250*/  ISETP.GT.U32.AND P5, PT, R0, R83, PT ;  /* 0x000000530000720c */ /* 0x000fe20003fa4070 */
[----:B------:R-:W-:Y:S01]  /*6260*/  IMAD.HI.U32 R3, R2, R89, RZ ;  /* 0x0000005902037227 */ /* 0x000fe200078e00ff */
[----:B------:R-:W-:Y:S02]  /*6270*/  IADD3 R4, -R4, RZ, RZ ;  /* 0x000000ff04047210 */ /* 0x000fe40007ffe1ff */
[----:B------:R-:W-:Y:S01]  /*6280*/  @!P0 IADD3 R82, R82, -R0, RZ ;  /* 0x8000000052528210 */ /* 0x000fe20007ffe0ff */
[----:B------:R-:W-:Y:S01]  /*6290*/  IMAD R85, R0, R5, R85 ;  /* 0x0000000500557224 */ /* 0x000fe200078e0255 */
[----:B------:R-:W-:Y:S01]  /*62a0*/  IADD3 R3, -R3, RZ, RZ ;  /* 0x000000ff03037210 */ /* 0x000fe20007ffe1ff */
[----:B------:R-:W-:Y:S01]  /*62b0*/  @!P6 IMAD.IADD R84, R84, 0x1, -R0 ;  /* 0x000000015454e824 */ /* 0x000fe200078e0a00 */
[----:B------:R-:W-:Y:S01]  /*62c0*/  @!P2 IADD3 R82, -R82, RZ, RZ ;  /* 0x000000ff5252a210 */ /* 0x000fe20007ffe1ff */
[C---:B------:R-:W-:Y:S01]  /*62d0*/  IMAD R86, R0.reuse, R4, R87 ;  /* 0x0000000400567224 */ /* 0x040fe200078e0257 */
[C---:B------:R-:W-:Y:S01]  /*62e0*/  ISETP.GT.U32.AND P2, PT, R0.reuse, R85, PT ;  /* 0x000000550000720c */ /* 0x040fe20003f44070 */
[C---:B------:R-:W-:Y:S01]  /*62f0*/  IMAD R87, R0.reuse, R3, R89 ;  /* 0x0000000300577224 */ /* 0x040fe200078e0259 */
[----:B------:R-:W-:-:S02]  /*6300*/  ISETP.GT.U32.AND P6, PT, R0, R84, PT ;  /* 0x000000540000720c */ /* 0x000fc40003fc4070 */
[----:B------:R-:W-:Y:S02]  /*6310*/  @!P5 IADD3 R83, R83, -R0, RZ ;  /* 0x800000005353d210 */ /* 0x000fe40007ffe0ff */
[----:B------:R-:W-:Y:S02]  /*6320*/  ISETP.GT.U32.AND P5, PT, R0, R86, PT ;  /* 0x000000560000720c */ /* 0x000fe40003fa4070 */
[----:B------:R-:W-:Y:S01]  /*6330*/  ISETP.GE.AND P0, PT, R10, RZ, PT ;  /* 0x000000ff0a00720c */ /* 0x000fe20003f06270 */
[----:B------:R-:W-:Y:S01]  /*6340*/  VIADD R10, R6, 0x74 ;  /* 0x00000074060a7836 */ /* 0x000fe20000000000 */
[----:B------:R-:W-:Y:S01]  /*6350*/  IABS R89, R12 ;  /* 0x0000000c00597213 */ /* 0x000fe20000000000 */
[----:B------:R-:W-:Y:S02]  /*6360*/  @!P1 IMAD.MOV R83, RZ, RZ, -R83 ;  /* 0x000000ffff539224 */ /* 0x000fe400078e0a53 */
[----:B------:R-:W-:Y:S02]  /*6370*/  @!P2 IADD3 R85, R85, -R0, RZ ;  /* 0x800000005555a210 */ /* 0x000fe40007ffe0ff */
[----:B------:R-:W-:Y:S01]  /*6380*/  IABS R5, R10 ;  /* 0x0000000a00057213 */ /* 0x000fe20000000000 */
[----:B------:R-:W-:Y:S01]  /*6390*/  @!P6 IMAD.IADD R84, R84, 0x1, -R0 ;  /* 0x000000015454e824 */ /* 0x000fe200078e0a00 */
[----:B------:R-:W-:Y:S01]  /*63a0*/  ISETP.GT.U32.AND P6, PT, R0, R87, PT ;  /* 0x000000570000720c */ /* 0x000fe20003fc4070 */
[----:B------:R-:W-:Y:S01]  /*63b0*/  IMAD.HI.U32 R4, R2, R89, RZ ;  /* 0x0000005902047227 */ /* 0x000fe200078e00ff */
[----:B------:R-:W-:-:S02]  /*63c0*/  @!P5 IADD3 R86, R86, -R0, RZ ;  /* 0x800000005656d210 */ /* 0x000fc40007ffe0ff */
[----:B------:R-:W-:Y:S01]  /*63d0*/  ISETP.GT.U32.AND P5, PT, R0, R85, PT ;  /* 0x000000550000720c */ /* 0x000fe20003fa4070 */
[----:B------:R-:W-:Y:S01]  /*63e0*/  IMAD.HI.U32 R3, R2, R5, RZ ;  /* 0x0000000502037227 */ /* 0x000fe200078e00ff */
[----:B------:R-:W-:Y:S02]  /*63f0*/  ISETP.GE.AND P2, PT, R88, RZ, PT ;  /* 0x000000ff5800720c */ /* 0x000fe40003f46270 */
[----:B------:R-:W-:Y:S01]  /*6400*/  @!P3 IADD3 R84, -R84, RZ, RZ ;  /* 0x000000ff5454b210 */ /* 0x000fe20007ffe1ff */
[----:B------:R-:W-:Y:S01]  /*6410*/  IMAD.MOV R3, RZ, RZ, -R3 ;  /* 0x000000ffff037224 */ /* 0x000fe200078e0a03 */
[----:B------:R-:W-:Y:S01]  /*6420*/  ISETP.GE.AND P3, PT, R10, RZ, PT ;  /* 0x000000ff0a00720c */ /* 0x000fe20003f66270 */
[----:B------:R-:W-:Y:S01]  /*6430*/  IMAD.MOV R4, RZ, RZ, -R4 ;  /* 0x000000ffff047224 */ /* 0x000fe200078e0a04 */
[----:B------:R-:W-:Y:S01]  /*6440*/  IADD3 R10, R6, 0x78, RZ ;  /* 0x00000078060a7810 */ /* 0x000fe20007ffe0ff */
[C---:B------:R-:W-:Y:S01]  /*6450*/  IMAD R88, R0.reuse, R3, R5 ;  /* 0x0000000300587224 */ /* 0x040fe200078e0205 */
[----:B------:R-:W-:Y:S01]  /*6460*/  @!P6 IADD3 R87, R87, -R0, RZ ;  /* 0x800000005757e210 */ /* 0x000fe20007ffe0ff */
[C---:B------:R-:W-:Y:S01]  /*6470*/  IMAD R89, R0.reuse, R4, R89 ;  /* 0x0000000400597224 */ /* 0x040fe200078e0259 */
[C---:B------:R-:W-:Y:S01]  /*6480*/  ISETP.GT.U32.AND P6, PT, R0.reuse, R86, PT ;  /* 0x000000560000720c */ /* 0x040fe20003fc4070 */
[----:B------:R-:W-:Y:S01]  /*6490*/  @!P5 IMAD.IADD R85, R85, 0x1, -R0 ;  /* 0x000000015555d824 */ /* 0x000fe200078e0a00 */
[----:B------:R-:W-:Y:S01]  /*64a0*/  ISETP.GT.U32.AND P5, PT, R0, R88, PT ;  /* 0x000000580000720c */ /* 0x000fe20003fa4070 */
[----:B------:R-:W-:Y:S01]  /*64b0*/  IMAD.HI.U32 R4, R2, R93, RZ ;  /* 0x0000005d02047227 */ /* 0x000fe200078e00ff */
[----:B------:R-:W-:-:S02]  /*64c0*/  ISETP.GT.U32.AND P1, PT, R0, R87, PT ;  /* 0x000000570000720c */ /* 0x000fc40003f24070 */
[----:B------:R-:W-:Y:S01]  /*64d0*/  @!P0 IADD3 R85, -R85, RZ, RZ ;  /* 0x000000ff55558210 */ /* 0x000fe20007ffe1ff */
[----:B------:R-:W-:Y:S01]  /*64e0*/  IMAD.HI.U32 R3, R2, R91, RZ ;  /* 0x0000005b02037227 */ /* 0x000fe200078e00ff */
[----:B------:R-:W-:Y:S02]  /*64f0*/  IADD3 R4, -R4, RZ, RZ ;  /* 0x000000ff04047210 */ /* 0x000fe40007ffe1ff */
[----:B------:R-:W-:Y:S01]  /*6500*/  IABS R5, R10 ;  /* 0x0000000a00057213 */ /* 0x000fe20000000000 */
[----:B------:R-:W-:Y:S02]  /*6510*/  IMAD.MOV R3, RZ, RZ, -R3 ;  /* 0x000000ffff037224 */ /* 0x000fe400078e0a03 */
[----:B------:R-:W-:Y:S01]  /*6520*/  @!P6 IMAD.IADD R86, R86, 0x1, -R0 ;  /* 0x000000015656e824 */ /* 0x000fe200078e0a00 */
[C---:B------:R-:W-:Y:S01]  /*6530*/  ISETP.GT.U32.AND P6, PT, R0.reuse, R89, PT ;  /* 0x000000590000720c */ /* 0x040fe20003fc4070 */
[----:B------:R-:W-:Y:S01]  /*6540*/  IMAD R90, R0, R3, R91 ;  /* 0x00000003005a7224 */ /* 0x000fe200078e025b */
[----:B------:R-:W-:Y:S01]  /*6550*/  @!P5 IADD3 R88, R88, -R0, RZ ;  /* 0x800000005858d210 */ /* 0x000fe20007ffe0ff */
[----:B------:R-:W-:Y:S01]  /*6560*/  IMAD R91, R0, R4, R93 ;  /* 0x00000004005b7224 */ /* 0x000fe200078e025d */
[----:B------:R-:W-:Y:S01]  /*6570*/  @!P4 IADD3 R86, -R86, RZ, RZ ;  /* 0x000000ff5656c210 */ /* 0x000fe20007ffe1ff */
[----:B------:R-:W-:Y:S01]  /*6580*/  VIADD R4, R6, 0x79 ;  /* 0x0000007906047836 */ /* 0x000fe20000000000 */
[----:B------:R-:W-:Y:S01]  /*6590*/  ISETP.GT.U32.AND P0, PT, R0, R88, PT ;  /* 0x000000580000720c */ /* 0x000fe20003f04070 */
[----:B------:R-:W-:Y:S01]  /*65a0*/  IMAD.HI.U32 R3, R2, R5, RZ ;  /* 0x0000000502037227 */ /* 0x000fe200078e00ff */
[----:B------:R-:W-:-:S02]  /*65b0*/  ISETP.GT.U32.AND P4, PT, R0, R91, PT ;  /* 0x0000005b0000720c */ /* 0x000fc40003f84070 */
[----:B------:R-:W-:Y:S01]  /*65c0*/  @!P1 IADD3 R87, R87, -R0, RZ ;  /* 0x8000000057579210 */ /* 0x000fe20007ffe0ff */
[----:B------:R-:W-:Y:S01]  /*65d0*/  IMAD.MOV R3, RZ, RZ, -R3 ;  /* 0x000000ffff037224 */ /* 0x000fe200078e0a03 */
[----:B------:R-:W-:Y:S01]  /*65e0*/  IABS R93, R4 ;  /* 0x00000004005d7213 */ /* 0x000fe20000000000 */
[--C-:B------:R-:W-:Y:S01]  /*65f0*/  @!P6 IMAD.IADD R89, R89, 0x1, -R0.reuse ;  /* 0x000000015959e824 */ /* 0x100fe200078e0a00 */
[----:B------:R-:W-:Y:S02]  /*6600*/  @!P2 IADD3 R87, -R87, RZ, RZ ;  /* 0x000000ff5757a210 */ /* 0x000fe40007ffe1ff */
[----:B------:R-:W-:Y:S01]  /*6610*/  ISETP.GE.AND P2, PT, R92, RZ, PT ;  /* 0x000000ff5c00720c */ /* 0x000fe20003f46270 */
[C---:B------:R-:W-:Y:S01]  /*6620*/  IMAD R92, R0.reuse, R3, R5 ;  /* 0x00000003005c7224 */ /* 0x040fe200078e0205 */
[----:B------:R-:W-:Y:S01]  /*6630*/  ISETP.GT.U32.AND P6, PT, R0, R89, PT ;  /* 0x000000590000720c */ /* 0x000fe20003fc4070 */
[--C-:B------:R-:W-:Y:S01]  /*6640*/  @!P0 IMAD.IADD R88, R88, 0x1, -R0.reuse ;  /* 0x0000000158588824 */ /* 0x100fe200078e0a00 */
[----:B------:R-:W-:Y:S01]  /*6650*/  ISETP.GT.U32.AND P5, PT, R0, R90, PT ;  /* 0x0000005a0000720c */ /* 0x000fe20003fa4070 */
[----:B------:R-:W-:Y:S01]  /*6660*/  @!P4 IMAD.IADD R91, R91, 0x1, -R0 ;  /* 0x000000015b5bc824 */ /* 0x000fe200078e0a00 */
[----:B------:R-:W-:Y:S01]  /*6670*/  ISETP.GE.AND P1, PT, R12, RZ, PT ;  /* 0x000000ff0c00720c */ /* 0x000fe20003f26270 */
[----:B------:R-:W-:Y:S01]  /*6680*/  IMAD.HI.U32 R3, R2, R93, RZ ;  /* 0x0000005d02037227 */ /* 0x000fe200078e00ff */
[----:B------:R-:W-:-:S02]  /*6690*/  ISETP.GE.AND P4, PT, R10, RZ, PT ;  /* 0x000000ff0a00720c */ /* 0x000fc40003f86270 */
[----:B------:R-:W-:Y:S01]  /*66a0*/  ISETP.GE.AND P0, PT, R94, RZ, PT ;  /* 0x000000ff5e00720c */ /* 0x000fe20003f06270 */
[----:B------:R-:W-:Y:S01]  /*66b0*/  @!P3 IMAD.MOV R88, RZ, RZ, -R88 ;  /* 0x000000ffff58b224 */ /* 0x000fe200078e0a58 */
[----:B------:R-:W-:Y:S01]  /*66c0*/  ISETP.GT.U32.AND P3, PT, R0, R91, PT ;  /* 0x0000005b0000720c */ /* 0x000fe20003f64070 */
[C---:B------:R-:W-:Y:S01]  /*66d0*/  VIADD R10, R6.reuse, 0x7c ;  /* 0x0000007c060a7836 */ /* 0x040fe20000000000 */
[----:B------:R-:W-:Y:S01]  /*66e0*/  IADD3 R3, -R3, RZ, RZ ;  /* 0x000000ff03037210 */ /* 0x000fe20007ffe1ff */
[----:B------:R-:W-:Y:S01]  /*66f0*/  VIADD R12, R6, 0x7d ;  /* 0x0000007d060c7836 */ /* 0x000fe20000000000 */
[----:B------:R-:W-:Y:S01]  /*6700*/  @!P6 IADD3 R89, R89, -R0, RZ ;  /* 0x800000005959e210 */ /* 0x000fe20007ffe0ff */
[----:B------:R-:W-:Y:S01]  /*6710*/  @!P5 IMAD.IADD R90, R90, 0x1, -R0 ;  /* 0x000000015a5ad824 */ /* 0x000fe200078e0a00 */
[C---:B------:R-:W-:Y:S01]  /*6720*/  ISETP.GT.U32.AND P6, PT, R0.reuse, R92, PT ;  /* 0x0000005c0000720c */ /* 0x040fe20003fc4070 */
[----:B------:R-:W-:Y:S01]  /*6730*/  IMAD R93, R0, R3, R93 ;  /* 0x00000003005d7224 */ /* 0x000fe200078e025d */
[----:B------:R-:W-:Y:S01]  /*6740*/  @!P1 IADD3 R89, -R89, RZ, RZ ;  /* 0x000000ff59599210 */ /* 0x000fe20007ffe1ff */
[----:B------:R-:W-:Y:S01]  /*6750*/  VIADD R3, R6, 0x7a ;  /* 0x0000007a06037836 */ /* 0x000fe20000000000 */
[----:B------:R-:W-:-:S02]  /*6760*/  ISETP.GT.U32.AND P5, PT, R0, R90, PT ;  /* 0x0000005a0000720c */ /* 0x000fc40003fa4070 */
[----:B------:R-:W-:Y:S01]  /*6770*/  IABS R97, R10 ;  /* 0x0000000a00617213 */ /* 0x000fe20000000000 */
[----:B------:R-:W-:Y:S01]  /*6780*/  @!P3 IMAD.IADD R91, R91, 0x1, -R0 ;  /* 0x000000015b5bb824 */ /* 0x000fe200078e0a00 */
[----:B------:R-:W-:Y:S02]  /*6790*/  ISETP.GT.U32.AND P3, PT, R0, R93, PT ;  /* 0x0000005d0000720c */ /* 0x000fe40003f64070 */
[----:B------:R-:W-:Y:S01]  /*67a0*/  IABS R5, R3 ;  /* 0x0000000300057213 */ /* 0x000fe20000000000 */
[----:B------:R-:W-:Y:S01]  /*67b0*/  @!P0 IMAD.MOV R91, RZ, RZ, -R91 ;  /* 0x000000ffff5b8224 */ /* 0x000fe200078e0a5b */
[----:B------:R-:W-:Y:S02]  /*67c0*/  ISETP.GE.AND P1, PT, R3, RZ, PT ;  /* 0x000000ff0300720c */ /* 0x000fe40003f26270 */
[----:B------:R-:W-:Y:S01]  /*67d0*/  @!P6 IADD3 R92, R92, -R0, RZ ;  /* 0x800000005c5ce210 */ /* 0x000fe20007ffe0ff */
[----:B------:R-:W-:Y:S01]  /*67e0*/  IMAD.HI.U32 R3, R2, R5, RZ ;  /* 0x0000000502037227 */ /* 0x000fe200078e00ff */
[----:B------:R-:W-:-:S02]  /*67f0*/  IABS R99, R12 ;  /* 0x0000000c00637213 */ /* 0x000fc40000000000 */
[----:B------:R-:W-:Y:S02]  /*6800*/  ISETP.GT.U32.AND P6, PT, R0, R92, PT ;  /* 0x0000005c0000720c */ /* 0x000fe40003fc4070 */
[----:B------:R-:W-:Y:S01]  /*6810*/  @!P5 IADD3 R90, R90, -R0, RZ ;  /* 0x800000005a5ad210 */ /* 0x000fe20007ffe0ff */
[----:B------:R-:W-:Y:S01]  /*6820*/  @!P3 IMAD.IADD R93, R93, 0x1, -R0 ;  /* 0x000000015d5db824 */ /* 0x000fe200078e0a00 */
[----:B------:R-:W-:Y:S02]  /*6830*/  ISETP.GE.AND P5, PT, R4, RZ, PT ;  /* 0x000000ff0400720c */ /* 0x000fe40003fa6270 */
[----:B------:R-:W-:Y:S02]  /*6840*/  IADD3 R4, R6, 0x7b, RZ ;  /* 0x0000007b06047810 */ /* 0x000fe40007ffe0ff */
[----:B------:R-:W-:Y:S02]  /*6850*/  ISETP.GT.U32.AND P3, PT, R0, R93, PT ;  /* 0x0000005d0000720c */ /* 0x000fe40003f64070 */
[----:B------:R-:W-:-:S02]  /*6860*/  @!P2 IADD3 R90, -R90, RZ, RZ ;  /* 0x000000ff5a5aa210 */ /* 0x000fc40007ffe1ff */
[----:B------:R-:W-:Y:S02]  /*6870*/  ISETP.GE.AND P2, PT, R4, RZ, PT ;  /* 0x000000ff0400720c */ /* 0x000fe40003f46270 */
[----:B------:R-:W-:Y:S01]  /*6880*/  IABS R95, R4 ;  /* 0x00000004005f7213 */ /* 0x000fe20000000000 */
[----:B------:R-:W-:Y:S01]  /*6890*/  IMAD.HI.U32 R4, R2, R97, RZ ;  /* 0x0000006102047227 */ /* 0x000fe200078e00ff */
[----:B------:R-:W-:Y:S02]  /*68a0*/  IADD3 R94, -R3, RZ, RZ ;  /* 0x000000ff035e7210 */ /* 0x000fe40007ffe1ff */
[----:B------:R-:W-:Y:S01]  /*68b0*/  @!P6 IADD3 R92, R92, -R0, RZ ;  /* 0x800000005c5ce210 */ /* 0x000fe20007ffe0ff */
[----:B------:R-:W-:Y:S01]  /*68c0*/  IMAD.HI.U32 R3, R2, R95, RZ ;  /* 0x0000005f02037227 */ /* 0x000fe200078e00ff */
[----:B------:R-:W-:Y:S02]  /*68d0*/  IADD3 R4, -R4, RZ, RZ ;  /* 0x000000ff04047210 */ /* 0x000fe40007ffe1ff */
[----:B------:R-:W-:Y:S01]  /*68e0*/  ISETP.GE.AND P6, PT, R12, RZ, PT ;  /* 0x000000ff0c00720c */ /* 0x000fe20003fc6270 */
[----:B------:R-:W-:Y:S01]  /*68f0*/  IMAD R94, R0, R94, R5 ;  /* 0x0000005e005e7224 */ /* 0x000fe200078e0205 */
[----:B------:R-:W-:Y:S01]  /*6900*/  IADD3 R12, R6, 0x7e, RZ ;  /* 0x0000007e060c7810 */ /* 0x000fe20007ffe0ff */
[----:B------:R-:W-:Y:S01]  /*6910*/  IMAD.MOV R5, RZ, RZ, -R3 ;  /* 0x000000ffff057224 */ /* 0x000fe200078e0a03 */
[----:B------:R-:W-:Y:S01]  /*6920*/  ISETP.GE.AND P0, PT, R10, RZ, PT ;  /* 0x000000ff0a00720c */ /* 0x000fe20003f06270 */
[----:B------:R-:W-:Y:S01]  /*6930*/  @!P4 IMAD.MOV R92, RZ, RZ, -R92 ;  /* 0x000000ffff5cc224 */ /* 0x000fe200078e0a5c */
[C---:B------:R-:W-:Y:S01]  /*6940*/  ISETP.GT.U32.AND P4, PT, R0.reuse, R94, PT ;  /* 0x0000005e0000720c */ /* 0x040fe20003f84070 */
[----:B------:R-:W-:Y:S01]  /*6950*/  @!P3 IMAD.IADD R93, R93, 0x1, -R0 ;  /* 0x000000015d5db824 */ /* 0x000fe200078e0a00 */
[----:B------:R-:W-:Y:S01]  /*6960*/  IABS R10, R102 ;  /* 0x00000066000a7213 */ /* 0x000fe20000000000 */
[----:B------:R-:W-:-:S02]  /*6970*/  IMAD R96, R0, R4, R97 ;  /* 0x0000000400607224 */ /* 0x000fc400078e0261 */
[----:B------:R-:W-:Y:S01]  /*6980*/  IMAD R95, R0, R5, R95 ;  /* 0x00000005005f7224 */ /* 0x000fe200078e025f */
[----:B------:R-:W-:Y:S01]  /*6990*/  @!P5 IADD3 R93, -R93, RZ, RZ ;  /* 0x000000ff5d5dd210 */ /* 0x000fe20007ffe1ff */
[----:B------:R-:W-:Y:S01]  /*69a0*/  IMAD.HI.U32 R3, R2, R99, RZ ;  /* 0x0000006302037227 */ /* 0x000fe200078e00ff */
[C---:B------:R-:W-:Y:S02]  /*69b0*/  ISETP.GT.U32.AND P5, PT, R0.reuse, R96, PT ;  /* 0x000000600000720c */ /* 0x040fe40003fa4070 */
[----:B------:R-:W-:Y:S02]  /*69c0*/  ISETP.GT.U32.AND P3, PT, R0, R95, PT ;  /* 0x0000005f0000720c */ /* 0x000fe40003f64070 */
[----:B------:R-:W-:Y:S01]  /*69d0*/  IADD3 R3, -R3, RZ, RZ ;  /* 0x000000ff03037210 */ /* 0x000fe20007ffe1ff */
[----:B------:R-:W-:Y:S01]  /*69e0*/  @!P4 IMAD.IADD R94, R94, 0x1, -R0 ;  /* 0x000000015e5ec824 */ /* 0x000fe200078e0a00 */
[----:B------:R-:W-:-:S03]  /*69f0*/  IABS R5, R12 ;  /* 0x0000000c00057213 */ /* 0x000fc60000000000 */
[C---:B------:R-:W-:Y:S01]  /*6a00*/  IMAD R97, R0.reuse, R3, R99 ;  /* 0x0000000300617224 */ /* 0x040fe200078e0263 */
[----:B------:R-:W-:Y:S01]  /*6a10*/  ISETP.GT.U32.AND P4, PT, R0, R94, PT ;  /* 0x0000005e0000720c */ /* 0x000fe20003f84070 */
[----:B------:R-:W-:Y:S01]  /*6a20*/  IMAD.HI.U32 R3, R2, R5, RZ ;  /* 0x0000000502037227 */ /* 0x000fe200078e00ff */
[----:B------:R-:W-:-:S03]  /*6a30*/  IABS R99, R100 ;  /* 0x0000006400637213 */ /* 0x000fc60000000000 */
[----:B------:R-:W-:Y:S01]  /*6a40*/  @!P5 IMAD.IADD R96, R96, 0x1, -R0 ;  /* 0x000000016060d824 */ /* 0x000fe200078e0a00 */
[----:B------:R-:W-:Y:S01]  /*6a50*/  @!P3 IADD3 R95, R95, -R0, RZ ;  /* 0x800000005f5fb210 */ /* 0x000fe20007ffe0ff */
[----:B------:R-:W-:Y:S01]  /*6a60*/  IMAD.HI.U32 R4, R2, R99, RZ ;  /* 0x0000006302047227 */ /* 0x000fe200078e00ff */
[----:B------:R-:W-:Y:S02]  /*6a70*/  IADD3 R3, -R3, RZ, RZ ;  /* 0x000000ff03037210 */ /* 0x000fe40007ffe1ff */
[C---:B------:R-:W-:Y:S01]  /*6a80*/  ISETP.GT.U32.AND P5, PT, R0.reuse, R96, PT ;  /* 0x000000600000720c */ /* 0x040fe20003fa4070 */
[----:B------:R-:W-:Y:S01]  /*6a90*/  IMAD.MOV R4, RZ, RZ, -R4 ;  /* 0x000000ffff047224 */ /* 0x000fe200078e0a04 */
[C---:B------:R-:W-:Y:S01]  /*6aa0*/  ISETP.GT.U32.AND P3, PT, R0.reuse, R95, PT ;  /* 0x0000005f0000720c */ /* 0x040fe20003f64070 */
[----:B------:R-:W-:Y:S01]  /*6ab0*/  IMAD R98, R0, R3, R5 ;  /* 0x0000000300627224 */ /* 0x000fe200078e0205 */
[----:B------:R-:W-:Y:S01]  /*6ac0*/  @!P4 IADD3 R94, R94, -R0, RZ ;  /* 0x800000005e5ec210 */ /* 0x000fe20007ffe0ff */
[C---:B------:R-:W-:Y:S01]  /*6ad0*/  IMAD R99, R0.reuse, R4, R99 ;  /* 0x0000000400637224 */ /* 0x040fe200078e0263 */
[----:B------:R-:W-:Y:S01]  /*6ae0*/  ISETP.GT.U32.AND P4, PT, R0, R97, PT ;  /* 0x000000610000720c */ /* 0x000fe20003f84070 */
[----:B------:R-:W-:Y:S01]  /*6af0*/  IMAD.MOV.U32 R5, RZ, RZ, R10 ;  /* 0x000000ffff057224 */ /* 0x000fe200078e000a */
[----:B------:R-:W-:Y:S01]  /*6b00*/  IADD3 R10, R6, 0x82, RZ ;  /* 0x00000082060a7810 */ /* 0x000fe20007ffe0ff */
[----:B------:R-:W-:Y:S01]  /*6b10*/  IMAD.HI.U32 R4, R2, R101, RZ ;  /* 0x0000006502047227 */ /* 0x000fe200078e00ff */
[----:B------:R-:W-:-:S02]  /*6b20*/  @!P1 IADD3 R94, -R94, RZ, RZ ;  /* 0x000000ff5e5e9210 */ /* 0x000fc40007ffe1ff */
[----:B------:R-:W-:Y:S01]  /*6b30*/  IABS R103, R10 ;  /* 0x0000000a00677213 */ /* 0x000fe20000000000 */
[----:B------:R-:W-:Y:S01]  /*6b40*/  IMAD.HI.U32 R3, R2, R5, RZ ;  /* 0x0000000502037227 */ /* 0x000fe200078e00ff */
[----:B------:R-:W-:Y:S02]  /*6b50*/  @!P5 IADD3 R96, R96, -R0, RZ ;  /* 0x800000006060d210 */ /* 0x000fe40007ffe0ff */
[C---:B------:R-:W-:Y:S01]  /*6b60*/  ISETP.GT.U32.AND P5, PT, R0.reuse, R99, PT ;  /* 0x000000630000720c */ /* 0x040fe20003fa4070 */
[--C-:B------:R-:W-:Y:S01]  /*6b70*/  @!P3 IMAD.IADD R95, R95, 0x1, -R0.reuse ;  /* 0x000000015f5fb824 */ /* 0x100fe200078e0a00 */
[----:B------:R-:W-:Y:S01]  /*6b80*/  ISETP.GT.U32.AND P3, PT, R0, R98, PT ;  /* 0x000000620000720c */ /* 0x000fe20003f64070 */
[----:B------:R-:W-:Y:S01]  /*6b90*/  @!P4 IMAD.IADD R97, R97, 0x1, -R0 ;  /* 0x000000016161c824 */ /* 0x000fe200078e0a00 */
[----:B------:R-:W-:Y:S01]  /*6ba0*/  IADD3 R4, -R4, RZ, RZ ;  /* 0x000000ff04047210 */ /* 0x000fe20007ffe1ff */
[----:B------:R-:W-:Y:S01]  /*6bb0*/  IMAD.MOV R3, RZ, RZ, -R3 ;  /* 0x000000ffff037224 */ /* 0x000fe200078e0a03 */
[----:B------:R-:W-:Y:S01]  /*6bc0*/  @!P0 IADD3 R96, -R96, RZ, RZ ;  /* 0x000000ff60608210 */ /* 0x000fe20007ffe1ff */
[----:B------:R-:W-:Y:S01]  /*6bd0*/  @!P2 IMAD.MOV R95, RZ, RZ, -R95 ;  /* 0x000000ffff5fa224 */ /* 0x000fe200078e0a5f */
[C---:B------:R-:W-:Y:S01]  /*6be0*/  ISETP.GT.U32.AND P1, PT, R0.reuse, R97, PT ;  /* 0x000000610000720c */ /* 0x040fe20003f24070 */
[----:B------:R-:W-:Y:S01]  /*6bf0*/  IMAD R101, R0, R4, R101 ;  /* 0x0000000400657224 */ /* 0x000fe200078e0265 */
[----:B------:R-:W-:-:S02]  /*6c00*/  ISETP.GE.AND P0, PT, R102, RZ, PT ;  /* 0x000000ff6600720c */ /* 0x000fc40003f06270 */
[----:B------:R-:W-:Y:S01]  /*6c10*/  ISETP.GE.AND P4, PT, R12, RZ, PT ;  /* 0x000000ff0c00720c */ /* 0x000fe20003f86270 */
[----:B------:R-:W-:Y:S01]  /*6c20*/  VIADD R12, R6, 0x83 ;  /* 0x00000083060c7836 */ /* 0x000fe20000000000 */
[----:B------:R-:W-:Y:S01]  /*6c30*/  @!P5 IADD3 R99, R99, -R0, RZ ;  /* 0x800000006363d210 */ /* 0x000fe20007ffe0ff */
[----:B------:R-:W-:Y:S01]  /*6c40*/  @!P3 IMAD.IADD R98, R98, 0x1, -R0 ;  /* 0x000000016262b824 */ /* 0x000fe200078e0a00 */
[----:B------:R-:W-:Y:S01]  /*6c50*/  ISETP.GE.AND P3, PT, R100, RZ, PT ;  /* 0x000000ff6400720c */ /* 0x000fe20003f66270 */
[C---:B------:R-:W-:Y:S01]  /*6c60*/  IMAD R100, R0.reuse, R3, R5 ;  /* 0x0000000300647224 */ /* 0x040fe200078e0205 */
[----:B------:R-:W-:Y:S01]  /*6c70*/  ISETP.GT.U32.AND P5, PT, R0, R99, PT ;  /* 0x000000630000720c */ /* 0x000fe20003fa4070 */
[----:B------:R-:W-:Y:S01]  /*6c80*/  IMAD.HI.U32 R3, R2, R103, RZ ;  /* 0x0000006702037227 */ /* 0x000fe200078e00ff */
[C---:B------:R-:W-:Y:S02]  /*6c90*/  ISETP.GT.U32.AND P2, PT, R0.reuse, R98, PT ;  /* 0x000000620000720c */ /* 0x040fe40003f44070 */
[----:B------:R-:W-:Y:S01]  /*6ca0*/  @!P1 IADD3 R97, R97, -R0, RZ ;  /* 0x8000000061619210 */ /* 0x000fe20007ffe0ff */
[----:B------:R-:W-:Y:S01]  /*6cb0*/  IMAD.MOV R3, RZ, RZ, -R3 ;  /* 0x000000ffff037224 */ /* 0x000fe200078e0a03 */
[----:B------:R-:W-:-:S02]  /*6cc0*/  ISETP.GT.U32.AND P1, PT, R0, R100, PT ;  /* 0x000000640000720c */ /* 0x000fc40003f24070 */
[----:B------:R-:W-:Y:S01]  /*6cd0*/  @!P6 IADD3 R97, -R97, RZ, RZ ;  /* 0x000000ff6161e210 */ /* 0x000fe20007ffe1ff */
[C---:B------:R-:W-:Y:S01]  /*6ce0*/  IMAD R102, R0.reuse, R3, R103 ;  /* 0x0000000300667224 */ /* 0x040fe200078e0267 */
[----:B------:R-:W-:Y:S02]  /*6cf0*/  ISETP.GT.U32.AND P6, PT, R0, R101, PT ;  /* 0x000000650000720c */ /* 0x000fe40003fc4070 */
[----:B------:R-:W-:Y:S02]  /*6d00*/  IABS R103, R12 ;  /* 0x0000000c00677213 */ /* 0x000fe40000000000 */
[----:B------:R-:W-:Y:S01]  /*6d10*/  @!P5 IADD3 R99, R99, -R0, RZ ;  /* 0x800000006363d210 */ /* 0x000fe20007ffe0ff */
[----:B------:R-:W-:Y:S01]  /*6d20*/  @!P2 IMAD.IADD R98, R98, 0x1, -R0 ;  /* 0x000000016262a824 */ /* 0x000fe200078e0a00 */
[----:B------:R-:W-:Y:S01]  /*6d30*/  ISETP.GT.U32.AND P5, PT, R0, R102, PT ;  /* 0x000000660000720c */ /* 0x000fe20003fa4070 */
[----:B------:R-:W-:Y:S01]  /*6d40*/  IMAD.HI.U32 R3, R2, R103, RZ ;  /* 0x0000006702037227 */ /* 0x000fe200078e00ff */
[----:B------:R-:W-:-:S02]  /*6d50*/  IABS R5, R106 ;  /* 0x0000006a00057213 */ /* 0x000fc40000000000 */
[-C--:B------:R-:W-:Y:S01]  /*6d60*/  @!P1 IADD3 R100, R100, -R0.reuse, RZ ;  /* 0x8000000064649210 */ /* 0x080fe20007ffe0ff */
[----:B------:R-:W-:Y:S01]  /*6d70*/  @!P4 IMAD.MOV R98, RZ, RZ, -R98 ;  /* 0x000000ffff62c224 */ /* 0x000fe200078e0a62 */
[----:B------:R-:W-:Y:S01]  /*6d80*/  ISETP.GE.AND P1, PT, R10, RZ, PT ;  /* 0x000000ff0a00720c */ /* 0x000fe20003f26270 */
[----:B------:R-:W-:Y:S01]  /*6d90*/  IMAD.MOV R4, RZ, RZ, -R3 ;  /* 0x000000ffff047224 */ /* 0x000fe200078e0a03 */
[----:B------:R-:W-:Y:S01]  /*6da0*/  @!P6 IADD3 R101, R101, -R0, RZ ;  /* 0x800000006565e210 */ /* 0x000fe20007ffe0ff */
[----:B------:R-:W-:Y:S01]  /*6db0*/  IMAD.HI.U32 R3, R2, R5, RZ ;  /* 0x0000000502037227 */ /* 0x000fe200078e00ff */
[----:B------:R-:W-:Y:S02]  /*6dc0*/  ISETP.GT.U32.AND P6, PT, R0, R100, PT ;  /* 0x000000640000720c */ /* 0x000fe40003fc4070 */
[----:B------:R-:W-:Y:S01]  /*6dd0*/  ISETP.GE.AND P2, PT, R104, RZ, PT ;  /* 0x000000ff6800720c */ /* 0x000fe20003f46270 */
[----:B------:R-:W-:Y:S01]  /*6de0*/  VIADD R10, R6, 0x85 ;  /* 0x00000085060a7836 */ /* 0x000fe20000000000 */
[----:B------:R-:W-:Y:S01]  /*6df0*/  @!P5 IADD3 R102, R102, -R0, RZ ;  /* 0x800000006666d210 */ /* 0x000fe20007ffe0ff */
[----:B------:R-:W-:Y:S01]  /*6e00*/  IMAD.MOV R3, RZ, RZ, -R3 ;  /* 0x000000ffff037224 */ /* 0x000fe200078e0a03 */
[C---:B------:R-:W-:Y:S01]  /*6e10*/  ISETP.GT.U32.AND P5, PT, R0.reuse, R101, PT ;  /* 0x000000650000720c */ /* 0x040fe20003fa4070 */
[C---:B------:R-:W-:Y:S01]  /*6e20*/  IMAD R103, R0.reuse, R4, R103 ;  /* 0x0000000400677224 */ /* 0x040fe200078e0267 */
[C---:B------:R-:W-:Y:S01]  /*6e30*/  ISETP.GT.U32.AND P4, PT, R0.reuse, R102, PT ;  /* 0x000000660000720c */ /* 0x040fe20003f84070 */
[----:B------:R-:W-:Y:S01]  /*6e40*/  IMAD R104, R0, R3, R5 ;  /* 0x0000000300687224 */ /* 0x000fe200078e0205 */
[----:B------:R-:W-:Y:S01]  /*6e50*/  IABS R105, R10 ;  /* 0x0000000a00697213 */ /* 0x000fe20000000000 */
[----:B------:R-:W-:Y:S01]  /*6e60*/  IMAD.HI.U32 R4, R2, R107, RZ ;  /* 0x0000006b02047227 */ /* 0x000fe200078e00ff */
[----:B------:R-:W-:-:S02]  /*6e70*/  @!P3 IADD3 R99, -R99, RZ, RZ ;  /* 0x000000ff6363b210 */ /* 0x000fc40007ffe1ff */
[----:B------:R-:W-:Y:S01]  /*6e80*/  @!P6 IADD3 R100, R100, -R0, RZ ;  /* 0x800000006464e210 */ /* 0x000fe20007ffe0ff */
[----:B------:R-:W-:Y:S01]  /*6e90*/  IMAD.HI.U32 R3, R2, R105, RZ ;  /* 0x0000006902037227 */ /* 0x000fe200078e00ff */
[----:B------:R-:W-:Y:S02]  /*6ea0*/  ISETP.GT.U32.AND P6, PT, R0, R103, PT ;  /* 0x000000670000720c */ /* 0x000fe40003fc4070 */
[----:B------:R-:W-:Y:S01]  /*6eb0*/  IABS R5, R110 ;  /* 0x0000006e00057213 */ /* 0x000fe20000000000 */
[----:B------:R-:W-:Y:S01]  /*6ec0*/  @!P5 IMAD.IADD R101, R101, 0x1, -R0 ;  /* 0x000000016565d824 */ /* 0x000fe200078e0a00 */
[----:B------:R-:W-:Y:S01]  /*6ed0*/  ISETP.GE.AND P5, PT, R12, RZ, PT ;  /* 0x000000ff0c00720c */ /* 0x000fe20003fa6270 */
[----:B------:R-:W-:Y:S01]  /*6ee0*/  VIADD R12, R6, 0x87 ;  /* 0x00000087060c7836 */ /* 0x000fe20000000000 */
[----:B------:R-:W-:Y:S01]  /*6ef0*/  @!P4 IADD3 R102, R102, -R0, RZ ;  /* 0x800000006666c210 */ /* 0x000fe20007ffe0ff */
[----:B------:R-:W-:Y:S01]  /*6f00*/  IMAD.MOV R4, RZ, RZ, -R4 ;  /* 0x000000ffff047224 */ /* 0x000fe200078e0a04 */
[----:B------:R-:W-:Y:S01]  /*6f10*/  ISETP.GT.U32.AND P4, PT, R0, R104, PT ;  /* 0x000000680000720c */ /* 0x000fe20003f84070 */
[----:B------:R-:W-:Y:S01]  /*6f20*/  @!P0 IMAD.MOV R100, RZ, RZ, -R100 ;  /* 0x000000ffff648224 */ /* 0x000fe200078e0a64 */
[----:B------:R-:W-:Y:S01]  /*6f30*/  IADD3 R3, -R3, RZ, RZ ;  /* 0x000000ff03037210 */ /* 0x000fe20007ffe1ff */
[----:B------:R-:W-:Y:S01]  /*6f40*/  @!P1 IMAD.MOV R102, RZ, RZ, -R102 ;  /* 0x000000ffff669224 */ /* 0x000fe200078e0a66 */
[----:B------:R-:W-:-:S02]  /*6f50*/  @!P2 IADD3 R101, -R101, RZ, RZ ;  /* 0x000000ff6565a210 */ /* 0x000fc40007ffe1ff */
[----:B------:R-:W-:Y:S01]  /*6f60*/  @!P6 IADD3 R103, R103, -R0, RZ ;  /* 0x800000006767e210 */ /* 0x000fe20007ffe0ff */
[----:B------:R-:W-:Y:S01]  /*6f70*/  IMAD R105, R0, R3, R105 ;  /* 0x0000000300697224 */ /* 0x000fe200078e0269 */
[----:B------:R-:W-:Y:S02]  /*6f80*/  IABS R3, R12 ;  /* 0x0000000c00037213 */ /* 0x000fe40000000000 */
[----:B------:R-:W-:Y:S01]  /*6f90*/  ISETP.GE.AND P6, PT, R106, RZ, PT ;  /* 0x000000ff6a00720c */ /* 0x000fe20003fc6270 */
[----:B------:R-:W-:Y:S01]  /*6fa0*/  IMAD R106, R0, R4, R107 ;  /* 0x00000004006a7224 */ /* 0x000fe200078e026b */
[----:B------:R-:W-:Y:S01]  /*6fb0*/  MOV R107, R3 ;  /* 0x00000003006b7202 */ /* 0x000fe20000000f00 */
[----:B------:R-:W-:Y:S01]  /*6fc0*/  @!P4 IMAD.IADD R104, R104, 0x1, -R0 ;  /* 0x000000016868c824 */ /* 0x000fe200078e0a00 */
[----:B------:R-:W-:Y:S01]  /*6fd0*/  ISETP.GT.U32.AND P3, PT, R0, R103, PT ;  /* 0x000000670000720c */ /* 0x000fe20003f64070 */
[----:B------:R-:W-:Y:S01]  /*6fe0*/  IMAD.HI.U32 R4, R2, R5, RZ ;  /* 0x0000000502047227 */ /* 0x000fe200078e00ff */
[----:B------:R-:W-:-:S02]  /*6ff0*/  ISETP.GT.U32.AND P2, PT, R0, R106, PT ;  /* 0x0000006a0000720c */ /* 0x000fc40003f44070 */
[----:B------:R-:W-:Y:S01]  /*7000*/  ISETP.GT.U32.AND P4, PT, R0, R104, PT ;  /* 0x000000680000720c */ /* 0x000fe20003f84070 */
[----:B------:R-:W-:Y:S01]  /*7010*/  IMAD.HI.U32 R3, R2, R107, RZ ;  /* 0x0000006b02037227 */ /* 0x000fe200078e00ff */
[----:B------:R-:W-:Y:S02]  /*7020*/  IADD3 R4, -R4, RZ, RZ ;  /* 0x000000ff04047210 */ /* 0x000fe40007ffe1ff */
[----:B------:R-:W-:Y:S01]  /*7030*/  ISETP.GT.U32.AND P0, PT, R0, R105, PT ;  /* 0x000000690000720c */ /* 0x000fe20003f04070 */
[----:B------:R-:W-:Y:S01]  /*7040*/  IMAD.MOV R3, RZ, RZ, -R3 ;  /* 0x000000ffff037224 */ /* 0x000fe200078e0a03 */
[----:B------:R-:W-:Y:S01]  /*7050*/  ISETP.GE.AND P1, PT, R10, RZ, PT ;  /* 0x000000ff0a00720c */ /* 0x000fe20003f26270 */
[----:B------:R-:W-:Y:S02]  /*7060*/  VIADD R10, R6, 0x8a ;  /* 0x0000008a060a7836 */ /* 0x000fe40000000000 */
[----:B------:R-:W-:Y:S01]  /*7070*/  @!P3 IADD3 R103, R103, -R0, RZ ;  /* 0x800000006767b210 */ /* 0x000fe20007ffe0ff */
[----:B------:R-:W-:Y:S01]  /*7080*/  IMAD R107, R0, R3, R107 ;  /* 0x00000003006b7224 */ /* 0x000fe200078e026b */
[----:B------:R-:W-:Y:S01]  /*7090*/  ISETP.GE.AND P3, PT, R108, RZ, PT ;  /* 0x000000ff6c00720c */ /* 0x000fe20003f66270 */
[----:B------:R-:W-:Y:S01]  /*70a0*/  IMAD R108, R0, R4, R5 ;  /* 0x00000004006c7224 */ /* 0x000fe200078e0205 */
[----:B------:R-:W-:Y:S01]  /*70b0*/  @!P5 IADD3 R103, -R103, RZ, RZ ;  /* 0x000000ff6767d210 */ /* 0x000fe20007ffe1ff */
[----:B------:R-:W-:Y:S01]  /*70c0*/  @!P4 IMAD.IADD R104, R104, 0x1, -R0 ;  /* 0x000000016868c824 */ /* 0x000fe200078e0a00 */
[----:B------:R-:W-:Y:S01]  /*70d0*/  ISETP.GT.U32.AND P5, PT, R0, R107, PT ;  /* 0x0000006b0000720c */ /* 0x000fe20003fa4070 */
[----:B------:R-:W-:Y:S01]  /*70e0*/  VIADD R4, R6, 0x89 ;  /* 0x0000008906047836 */ /* 0x000fe20000000000 */
[----:B------:R-:W-:Y:S01]  /*70f0*/  @!P2 IADD3 R106, R106, -R0, RZ ;  /* 0x800000006a6aa210 */ /* 0x000fe20007ffe0ff */
[----:B------:R-:W-:Y:S01]  /*7100*/  @!P6 IMAD.MOV R104, RZ, RZ, -R104 ;  /* 0x000000ffff68e224 */ /* 0x000fe200078e0a68 */
[----:B------:R-:W-:-:S02]  /*7110*/  ISETP.GT.U32.AND P6, PT, R0, R108, PT ;  /* 0x0000006c0000720c */ /* 0x000fc40003fc4070 */
[C---:B------:R-:W-:Y:S02]  /*7120*/  ISETP.GT.U32.AND P2, PT, R0.reuse, R106, PT ;  /* 0x0000006a0000720c */ /* 0x040fe40003f44070 */
[----:B------:R-:W-:Y:S02]  /*7130*/  @!P0 IADD3 R105, R105, -R0, RZ ;  /* 0x8000000069698210 */ /* 0x000fe40007ffe0ff */
[----:B------:R-:W-:Y:S02]  /*7140*/  IABS R109, R4 ;  /* 0x00000004006d7213 */ /* 0x000fe40000000000 */
[----:B------:R-:W-:Y:S01]  /*7150*/  ISETP.GT.U32.AND P0, PT, R0, R105, PT ;  /* 0x000000690000720c */ /* 0x000fe20003f04070 */
[----:B------:R-:W-:Y:S01]  /*7160*/  @!P5 IMAD.IADD R107, R107, 0x1, -R0 ;  /* 0x000000016b6bd824 */ /* 0x000fe200078e0a00 */
[----:B------:R-:W-:Y:S01]  /*7170*/  IABS R5, R10 ;  /* 0x0000000a00057213 */ /* 0x000fe20000000000 */
[----:B------:R-:W-:Y:S01]  /*7180*/  IMAD.HI.U32 R3, R2, R109, RZ ;  /* 0x0000006d02037227 */ /* 0x000fe200078e00ff */
[----:B------:R-:W-:-:S02]  /*7190*/  ISETP.GE.AND P4, PT, R12, RZ, PT ;  /* 0x000000ff0c00720c */ /* 0x000fc40003f86270 */
[----:B------:R-:W-:Y:S01]  /*71a0*/  ISETP.GT.U32.AND P5, PT, R0, R107, PT ;  /* 0x0000006b0000720c */ /* 0x000fe20003fa4070 */
[----:B------:R-:W-:Y:S01]  /*71b0*/  @!P6 IMAD.IADD R108, R108, 0x1, -R0 ;  /* 0x000000016c6ce824 */ /* 0x000fe200078e0a00 */
[----:B------:R-:W-:Y:S01]  /*71c0*/  @!P2 IADD3 R106, R106, -R0, RZ ;  /* 0x800000006a6aa210 */ /* 0x000fe20007ffe0ff */
[----:B------:R-:W-:Y:S01]  /*71d0*/  VIADD R12, R6, 0x8b ;  /* 0x0000008b060c7836 */ /* 0x000fe20000000000 */
[----:B------:R-:W-:Y:S01]  /*71e0*/  ISETP.GE.AND P2, PT, R4, RZ, PT ;  /* 0x000000ff0400720c */ /* 0x000fe20003f46270 */
[----:B------:R-:W-:Y:S01]  /*71f0*/  IMAD.HI.U32 R4, R2, R5, RZ ;  /* 0x0000000502047227 */ /* 0x000fe200078e00ff */
[----:B------:R-:W-:Y:S02]  /*7200*/  IADD3 R3, -R3, RZ, RZ ;  /* 0x000000ff03037210 */ /* 0x000fe40007ffe1ff */
[----:B------:R-:W-:Y:S01]  /*7210*/  ISETP.GT.U32.AND P6, PT, R0, R108, PT ;  /* 0x0000006c0000720c */ /* 0x000fe20003fc4070 */
[----:B------:R-:W-:Y:S01]  /*7220*/  @!P3 IMAD.MOV R106, RZ, RZ, -R106 ;  /* 0x000000ffff6ab224 */ /* 0x000fe200078e0a6a */
[----:B------:R-:W-:Y:S01]  /*7230*/  IADD3 R4, -R4, RZ, RZ ;  /* 0x000000ff04047210 */ /* 0x000fe20007ffe1ff */
[----:B------:R-:W-:Y:S01]  /*7240*/  IMAD R109, R0, R3, R109 ;  /* 0x00000003006d7224 */ /* 0x000fe200078e026d */
[----:B------:R-:W-:Y:S01]  /*7250*/  @!P0 IADD3 R105, R105, -R0, RZ ;  /* 0x8000000069698210 */ /* 0x000fe20007ffe0ff */
[----:B------:R-:W-:Y:S01]  /*7260*/  @!P5 IMAD.IADD R107, R107, 0x1, -R0 ;  /* 0x000000016b6bd824 */ /* 0x000fe200078e0a00 */
[----:B------:R-:W-:Y:S01]  /*7270*/  ISETP.GE.AND P0, PT, R110, RZ, PT ;  /* 0x000000ff6e00720c */ /* 0x000fe20003f06270 */
[C---:B------:R-:W-:Y:S01]  /*7280*/  IMAD R110, R0.reuse, R4, R5 ;  /* 0x00000004006e7224 */ /* 0x040fe200078e0205 */
[----:B------:R-:W-:Y:S01]  /*7290*/  ISETP.GT.U32.AND P5, PT, R0, R109, PT ;  /* 0x0000006d0000720c */ /* 0x000fe20003fa4070 */
[----:B------:R-:W-:Y:S01]  /*72a0*/  @!P1 IMAD.MOV R105, RZ, RZ, -R105 ;  /* 0x000000ffff699224 */ /* 0x000fe200078e0a69 */
[----:B------:R-:W-:Y:S01]  /*72b0*/  IABS R111, R12 ;  /* 0x0000000c006f7213 */ /* 0x000fe20000000000 */
[----:B------:R-:W-:Y:S01]  /*72c0*/  IMAD.HI.U32 R4, R2, R113, RZ ;  /* 0x0000007102047227 */ /* 0x000fe200078e00ff */
[----:B------:R-:W-:-:S02]  /*72d0*/  IABS R5, R114 ;  /* 0x0000007200057213 */ /* 0x000fc40000000000 */
[----:B------:R-:W-:Y:S01]  /*72e0*/  ISETP.GE.AND P1, PT, R10, RZ, PT ;  /* 0x000000ff0a00720c */ /* 0x000fe20003f26270 */
[--C-:B------:R-:W-:Y:S01]  /*72f0*/  @!P6 IMAD.IADD R108, R108, 0x1, -R0.reuse ;  /* 0x000000016c6ce824 */ /* 0x100fe200078e0a00 */
[----:B------:R-:W-:Y:S01]  /*7300*/  ISETP.GT.U32.AND P6, PT, R0, R110, PT ;  /* 0x0000006e0000720c */ /* 0x000fe20003fc4070 */
[----:B------:R-:W-:Y:S01]  /*7310*/  IMAD.HI.U32 R3, R2, R111, RZ ;  /* 0x0000006f02037227 */ /* 0x000fe200078e00ff */
[----:B------:R-:W-:Y:S02]  /*7320*/  IABS R10, R117 ;  /* 0x00000075000a7213 */ /* 0x000fe40000000000 */
[----:B------:R-:W-:Y:S01]  /*7330*/  @!P0 IADD3 R108, -R108, RZ, RZ ;  /* 0x000000ff6c6c8210 */ /* 0x000fe20007ffe1ff */
[----:B------:R-:W-:Y:S01]  /*7340*/  @!P5 IMAD.IADD R109, R109, 0x1, -R0 ;  /* 0x000000016d6dd824 */ /* 0x000fe200078e0a00 */
[----:B------:R-:W-:Y:S01]  /*7350*/  IADD3 R3, -R3, RZ, RZ ;  /* 0x000000ff03037210 */ /* 0x000fe20007ffe1ff */
[----:B------:R-:W-:Y:S01]  /*7360*/  IMAD.MOV R4, RZ, RZ, -R4 ;  /* 0x000000ffff047224 */ /* 0x000fe200078e0a04 */
[----:B------:R-:W-:-:S02]  /*7370*/  ISETP.GE.AND P0, PT, R114, RZ, PT ;  /* 0x000000ff7200720c */ /* 0x000fc40003f06270 */
[----:B------:R-:W-:Y:S01]  /*7380*/  @!P4 IADD3 R107, -R107, RZ, RZ ;  /* 0x000000ff6b6bc210 */ /* 0x000fe20007ffe1ff */
[----:B------:R-:W-:Y:S01]  /*7390*/  IMAD R111, R0, R3, R111 ;  /* 0x00000003006f7224 */ /* 0x000fe200078e026f */
[----:B------:R-:W-:Y:S01]  /*73a0*/  ISETP.GE.AND P3, PT, R12, RZ, PT ;  /* 0x000000ff0c00720c */ /* 0x000fe20003f66270 */
[----:B------:R-:W-:Y:S01]  /*73b0*/  IMAD.HI.U32 R3, R2, R5, RZ ;  /* 0x0000000502037227 */ /* 0x000fe200078e00ff */
[----:B------:R-:W-:Y:S02]  /*73c0*/  @!P6 IADD3 R110, R110, -R0, RZ ;  /* 0x800000006e6ee210 */ /* 0x000fe40007ffe0ff */
[C---:B------:R-:W-:Y:S01]  /*73d0*/  ISETP.GT.U32.AND P6, PT, R0.reuse, R109, PT ;  /* 0x0000006d0000720c */ /* 0x040fe20003fc4070 */
[----:B------:R-:W-:Y:S01]  /*73e0*/  IMAD R113, R0, R4, R113 ;  /* 0x0000000400717224 */ /* 0x000fe200078e0271 */
[----:B------:R-:W-:Y:S01]  /*73f0*/  IADD3 R3, -R3, RZ, RZ ;  /* 0x000000ff03037210 */ /* 0x000fe20007ffe1ff */
[----:B------:R-:W-:Y:S01]  /*7400*/  IMAD.HI.U32 R4, R2, R115, RZ ;  /* 0x0000007302047227 */ /* 0x000fe200078e00ff */
[----:B------:R-:W-:-:S02]  /*7410*/  ISETP.GT.U32.AND P5, PT, R0, R111, PT ;  /* 0x0000006f0000720c */ /* 0x000fc40003fa4070 */
[C---:B------:R-:W-:Y:S01]  /*7420*/  ISETP.GT.U32.AND P4, PT, R0.reuse, R110, PT ;  /* 0x0000006e0000720c */ /* 0x040fe20003f84070 */
[----:B------:R-:W-:Y:S01]  /*7430*/  IMAD R112, R0, R3, R5 ;  /* 0x0000000300707224 */ /* 0x000fe200078e0205 */
[----:B------:R-:W-:Y:S01]  /*7440*/  MOV R5, R10 ;  /* 0x0000000a00057202 */ /* 0x000fe20000000f00 */
[----:B------:R-:W-:Y:S01]  /*7450*/  VIADD R10, R6, 0x90 ;  /* 0x00000090060a7836 */ /* 0x000fe20000000000 */
[----:B------:R-:W-:Y:S02]  /*7460*/  IADD3 R4, -R4, RZ, RZ ;  /* 0x000000ff04047210 */ /* 0x000fe40007ffe1ff */
[----:B------:R-:W-:Y:S01]  /*7470*/  IADD3 R12, R6, 0x91, RZ ;  /* 0x00000091060c7810 */ /* 0x000fe20007ffe0ff */
[----:B------:R-:W-:Y:S01]  /*7480*/  @!P6 IMAD.IADD R109, R109, 0x1, -R0 ;  /* 0x000000016d6de824 */ /* 0x000fe200078e0a00 */
[----:B------:R-:W-:Y:S01]  /*7490*/  ISETP.GT.U32.AND P6, PT, R0, R112, PT ;  /* 0x000000700000720c */ /* 0x000fe20003fc4070 */
[----:B------:R-:W-:-:S04]  /*74a0*/  IMAD.HI.U32 R3, R2, R5, RZ ;  /* 0x0000000502037227 */ /* 0x000fc800078e00ff */
[----:B------:R-:W-:Y:S01]  /*74b0*/  IMAD.MOV R3, RZ, RZ, -R3 ;  /* 0x000000ffff037224 */ /* 0x000fe200078e0a03 */
[----:B------:R-:W-:Y:S01]  /*74c0*/  @!P4 IADD3 R110, R110, -R0, RZ ;  /* 0x800000006e6ec210 */ /* 0x000fe20007ffe0ff */
[----:B------:R-:W-:Y:S01]  /*74d0*/  @!P2 IMAD.MOV R109, RZ, RZ, -R109 ;  /* 0x000000ffff6da224 */ /* 0x000fe200078e0a6d */
[C---:B------:R-:W-:Y:S01]  /*74e0*/  ISETP.GT.U32.AND P2, PT, R0.reuse, R113, PT ;  /* 0x000000710000720c */ /* 0x040fe20003f44070 */
[----:B------:R-:W-:Y:S01]  /*74f0*/  IMAD R114, R0, R3, R5 ;  /* 0x0000000300727224 */ /* 0x000fe200078e0205 */
[----:B------:R-:W-:Y:S01]  /*7500*/  IABS R5, R10 ;  /* 0x0000000a00057213 */ /* 0x000fe20000000000 */
        /* <DEDUP_REMOVED lines=8> */
[----:B------:R-:W-:Y:S01]  /*7590*/  IADD3 R3, -R3, RZ, RZ ;  /* 0x000000ff03037210 */ /* 0x000fe20007ffe1ff */
[----:B------:R-:W-:Y:S01]  /*75a0*/  IMAD.HI.U32 R4, R2, R119, RZ ;  /* 0x0000007702047227 */ /* 0x000fe200078e00ff */
[----:B------:R-:W-:Y:S02]  /*75b0*/  @!P2 IADD3 R113, R113, -R0, RZ ;  /* 0x800000007171a210 */ /* 0x000fe40007ffe0ff */
[C---:B------:R-:W-:Y:S01]  /*75c0*/  ISETP.GT.U32.AND P2, PT, R0.reuse, R112, PT ;  /* 0x000000700000720c */ /* 0x040fe20003f44070 */
[C---:B------:R-:W-:Y:S01]  /*75d0*/  IMAD R116, R0.reuse, R3, R5 ;  /* 0x0000000300747224 */ /* 0x040fe200078e0205 */
[----:B------:R-:W-:Y:S01]  /*75e0*/  ISETP.GT.U32.AND P1, PT, R0, R113, PT ;  /* 0x000000710000720c */ /* 0x000fe20003f24070 */
[----:B------:R-:W-:-:S04]  /*75f0*/  IMAD.HI.U32 R5, R2, R121, RZ ;  /* 0x0000007902057227 */ /* 0x000fc800078e00ff */
[--C-:B------:R-:W-:Y:S01]  /*7600*/  @!P6 IMAD.IADD R114, R114, 0x1, -R0.reuse ;  /* 0x000000017272e824 */ /* 0x100fe200078e0a00 */
[----:B------:R-:W-:Y:S01]  /*7610*/  IADD3 R5, -R5, RZ, RZ ;  /* 0x000000ff05057210 */ /* 0x000fe20007ffe1ff */
[----:B------:R-:W-:Y:S01]  /*7620*/  @!P5 IMAD.IADD R111, R111, 0x1, -R0 ;  /* 0x000000016f6fd824 */ /* 0x000fe200078e0a00 */
[----:B------:R-:W-:Y:S01]  /*7630*/  ISETP.GE.AND P5, PT, R117, RZ, PT ;  /* 0x000000ff7500720c */ /* 0x000fe20003fa6270 */
[----:B------:R-:W-:Y:S01]  /*7640*/  IMAD.MOV R4, RZ, RZ, -R4 ;  /* 0x000000ffff047224 */ /* 0x000fe200078e0a04 */
[----:B------:R-:W-:Y:S01]  /*7650*/  ISETP.GT.U32.AND P6, PT, R0, R114, PT ;  /* 0x000000720000720c */ /* 0x000fe20003fc4070 */
[----:B------:R-:W-:Y:S01]  /*7660*/  @!P2 IMAD.IADD R112, R112, 0x1, -R0 ;  /* 0x000000017070a824 */ /* 0x000fe200078e0a00 */
[----:B------:R-:W-:Y:S01]  /*7670*/  ISETP.GT.U32.AND P2, PT, R0, R115, PT ;  /* 0x000000730000720c */ /* 0x000fe20003f44070 */
[----:B------:R-:W-:Y:S01]  /*7680*/  @!P3 IMAD.MOV R111, RZ, RZ, -R111 ;  /* 0x000000ffff6fb224 */ /* 0x000fe200078e0a6f */
[----:B------:R-:W-:Y:S02]  /*7690*/  IABS R117, R12 ;  /* 0x0000000c00757213 */ /* 0x000fe40000000000 */
[----:B------:R-:W-:-:S02]  /*76a0*/  @!P1 IADD3 R113, R113, -R0, RZ ;  /* 0x8000000071719210 */ /* 0x000fc40007ffe0ff */
[----:B------:R-:W-:Y:S01]  /*76b0*/  ISETP.GE.AND P1, PT, R118, RZ, PT ;  /* 0x000000ff7600720c */ /* 0x000fe20003f26270 */
[----:B------:R-:W-:Y:S01]  /*76c0*/  IMAD.HI.U32 R3, R2, R117, RZ ;  /* 0x0000007502037227 */ /* 0x000fe200078e00ff */
[----:B------:R-:W-:-:S03]  /*76d0*/  @!P0 IADD3 R112, -R112, RZ, RZ ;  /* 0x000000ff70708210 */ /* 0x000fc60007ffe1ff */
[--C-:B------:R-:W-:Y:S01]  /*76e0*/  @!P6 IMAD.IADD R114, R114, 0x1, -R0.reuse ;  /* 0x000000017272e824 */ /* 0x100fe200078e0a00 */
[C---:B------:R-:W-:Y:S01]  /*76f0*/  ISETP.GT.U32.AND P6, PT, R0.reuse, R116, PT ;  /* 0x000000740000720c */ /* 0x040fe20003fc4070 */
[----:B------:R-:W-:Y:S01]  /*7700*/  @!P2 IMAD.IADD R115, R115, 0x1, -R0 ;  /* 0x000000017373a824 */ /* 0x000fe200078e0a00 */
[----:B------:R-:W-:Y:S01]  /*7710*/  IADD3 R3, -R3, RZ, RZ ;  /* 0x000000ff03037210 */ /* 0x000fe20007ffe1ff */
[----:B------:R-:W-:Y:S01]  /*7720*/  IMAD R118, R0, R4, R119 ;  /* 0x0000000400767224 */ /* 0x000fe200078e0277 */
[----:B------:R-:W-:Y:S01]  /*7730*/  IADD3 R4, R6, 0x94, RZ ;  /* 0x0000009406047810 */ /* 0x000fe20007ffe0ff */
[----:B------:R-:W-:Y:S01]  /*7740*/  IMAD R119, R0, R5, R121 ;  /* 0x0000000500777224 */ /* 0x000fe200078e0279 */
[----:B------:R-:W-:Y:S01]  /*7750*/  ISETP.GE.AND P2, PT, R10, RZ, PT ;  /* 0x000000ff0a00720c */ /* 0x000fe20003f46270 */
[C---:B------:R-:W-:Y:S01]  /*7760*/  IMAD R117, R0.reuse, R3, R117 ;  /* 0x0000000300757224 */ /* 0x040fe200078e0275 */
[----:B------:R-:W-:Y:S01]  /*7770*/  IABS R5, R4 ;  /* 0x0000000400057213 */ /* 0x000fe20000000000 */
[----:B------:R-:W-:Y:S01]  /*7780*/  @!P4 IMAD.MOV R113, RZ, RZ, -R113 ;  /* 0x000000ffff71c224 */ /* 0x000fe200078e0a71 */
[----:B------:R-:W-:Y:S01]  /*7790*/  ISETP.GT.U32.AND P4, PT, R0, R118, PT ;  /* 0x000000760000720c */ /* 0x000fe20003f84070 */
[----:B------:R-:W-:Y:S01]  /*77a0*/  VIADD R10, R6, 0x95 ;  /* 0x00000095060a7836 */ /* 0x000fe20000000000 */
[----:B------:R-:W-:Y:S01]  /*77b0*/  ISETP.GT.U32.AND P3, PT, R0, R117, PT ;  /* 0x000000750000720c */ /* 0x000fe20003f64070 */
[----:B------:R-:W-:Y:S01]  /*77c0*/  IMAD.HI.U32 R3, R2, R5, RZ ;  /* 0x0000000502037227 */ /* 0x000fe200078e00ff */
[----:B------:R-:W-:-:S02]  /*77d0*/  @!P6 IADD3 R116, R116, -R0, RZ ;  /* 0x800000007474e210 */ /* 0x000fc40007ffe0ff */
[C---:B------:R-:W-:Y:S02]  /*77e0*/  ISETP.GT.U32.AND P6, PT, R0.reuse, R115, PT ;  /* 0x000000730000720c */ /* 0x040fe40003fc4070 */
[----:B------:R-:W-:Y:S02]  /*77f0*/  ISETP.GT.U32.AND P0, PT, R0, R116, PT ;  /* 0x000000740000720c */ /* 0x000fe40003f04070 */
[----:B------:R-:W-:Y:S02]  /*7800*/  IADD3 R120, -R3, RZ, RZ ;  /* 0x000000ff03787210 */ /* 0x000fe40007ffe1ff */
[----:B------:R-:W-:Y:S01]  /*7810*/  IABS R121, R10 ;  /* 0x0000000a00797213 */ /* 0x000fe20000000000 */
[----:B------:R-:W-:Y:S01]  /*7820*/  @!P4 IMAD.IADD R118, R118, 0x1, -R0 ;  /* 0x000000017676c824 */ /* 0x000fe200078e0a00 */
[----:B------:R-:W-:Y:S01]  /*7830*/  @!P5 IADD3 R114, -R114, RZ, RZ ;  /* 0x000000ff7272d210 */ /* 0x000fe20007ffe1ff */
[----:B------:R-:W-:Y:S01]  /*7840*/  IMAD R120, R0, R120, R5 ;  /* 0x0000007800787224 */ /* 0x000fe200078e0205 */
[----:B------:R-:W-:Y:S01]  /*7850*/  @!P3 IADD3 R117, R117, -R0, RZ ;  /* 0x800000007575b210 */ /* 0x000fe20007ffe0ff */
[----:B------:R-:W-:Y:S01]  /*7860*/  IMAD.HI.U32 R3, R2, R121, RZ ;  /* 0x0000007902037227 */ /* 0x000fe200078e00ff */
[----:B------:R-:W-:-:S02]  /*7870*/  ISETP.GE.AND P5, PT, R12, RZ, PT ;  /* 0x000000ff0c00720c */ /* 0x000fc40003fa6270 */
[C---:B------:R-:W-:Y:S01]  /*7880*/  ISETP.GT.U32.AND P4, PT, R0.reuse, R117, PT ;  /* 0x000000750000720c */ /* 0x040fe20003f84070 */
[--C-:B------:R-:W-:Y:S01]  /*7890*/  @!P6 IMAD.IADD R115, R115, 0x1, -R0.reuse ;  /* 0x000000017373e824 */ /* 0x100fe200078e0a00 */
[----:B------:R-:W-:Y:S01]  /*78a0*/  ISETP.GT.U32.AND P6, PT, R0, R119, PT ;  /* 0x000000770000720c */ /* 0x000fe20003fc4070 */
[----:B------:R-:W-:Y:S01]  /*78b0*/  @!P0 IMAD.IADD R116, R116, 0x1, -R0 ;  /* 0x0000000174748824 */ /* 0x000fe200078e0a00 */
[----:B------:R-:W-:Y:S01]  /*78c0*/  IADD3 R3, -R3, RZ, RZ ;  /* 0x000000ff03037210 */ /* 0x000fe20007ffe1ff */
[----:B------:R-:W-:Y:S01]  /*78d0*/  VIADD R12, R6, 0x96 ;  /* 0x00000096060c7836 */ /* 0x000fe20000000000 */
[----:B------:R-:W-:Y:S01]  /*78e0*/  @!P1 IADD3 R115, -R115, RZ, RZ ;  /* 0x000000ff73739210 */ /* 0x000fe20007ffe1ff */
[----:B------:R-:W-:Y:S01]  /*78f0*/  @!P2 IMAD.MOV R116, RZ, RZ, -R116 ;  /* 0x000000ffff74a224 */ /* 0x000fe200078e0a74 */
[C---:B------:R-:W-:Y:S01]  /*7900*/  ISETP.GT.U32.AND P2, PT, R0.reuse, R120, PT ;  /* 0x000000780000720c */ /* 0x040fe20003f44070 */
[----:B------:R-:W-:Y:S01]  /*7910*/  IMAD R121, R0, R3, R121 ;  /* 0x0000000300797224 */ /* 0x000fe200078e0279 */
[----:B------:R-:W-:-:S02]  /*7920*/  IABS R5, R12 ;  /* 0x0000000c00057213 */ /* 0x000fc40000000000 */
[----:B------:R-:W-:Y:S02]  /*7930*/  ISETP.GE.AND P3, PT, R123, RZ, PT ;  /* 0x000000ff7b00720c */ /* 0x000fe40003f66270 */
[----:B------:R-:W-:Y:S01]  /*7940*/  @!P4 IADD3 R117, R117, -R0, RZ ;  /* 0x800000007575c210 */ /* 0x000fe20007ffe0ff */
[----:B------:R-:W-:Y:S01]  /*7950*/  @!P6 IMAD.IADD R119, R119, 0x1, -R0 ;  /* 0x000000017777e824 */ /* 0x000fe200078e0a00 */
[----:B------:R-:W-:Y:S01]  /*7960*/  ISETP.GT.U32.AND P6, PT, R0, R118, PT ;  /* 0x000000760000720c */ /* 0x000fe20003fc4070 */
[----:B------:R-:W-:Y:S01]  /*7970*/  IMAD.HI.U32 R3, R2, R5, RZ ;  /* 0x0000000502037227 */ /* 0x000fe200078e00ff */
[----:B------:R-:W-:Y:S02]  /*7980*/  @!P5 IADD3 R117, -R117, RZ, RZ ;  /* 0x000000ff7575d210 */ /* 0x000fe40007ffe1ff */
[----:B------:R-:W-:Y:S01]  /*7990*/  ISETP.GT.U32.AND P1, PT, R0, R119, PT ;  /* 0x000000770000720c */ /* 0x000fe20003f24070 */
[----:B------:R-:W-:Y:S01]  /*79a0*/  IMAD.MOV R3, RZ, RZ, -R3 ;  /* 0x000000ffff037224 */ /* 0x000fe200078e0a03 */
[----:B------:R-:W-:-:S02]  /*79b0*/  @!P2 IADD3 R120, R120, -R0, RZ ;  /* 0x800000007878a210 */ /* 0x000fc40007ffe0ff */
[----:B------:R-:W-:Y:S01]  /*79c0*/  ISETP.GE.AND P0, PT, R122, RZ, PT ;  /* 0x000000ff7a00720c */ /* 0x000fe20003f06270 */
[C---:B------:R-:W-:Y:S01]  /*79d0*/  IMAD R122, R0.reuse, R3, R5 ;  /* 0x00000003007a7224 */ /* 0x040fe200078e0205 */
[----:B------:R-:W-:Y:S02]  /*79e0*/  ISETP.GT.U32.AND P5, PT, R0, R120, PT ;  /* 0x000000780000720c */ /* 0x000fe40003fa4070 */
[----:B------:R-:W-:Y:S01]  /*79f0*/  ISETP.GE.AND P4, PT, R4, RZ, PT ;  /* 0x000000ff0400720c */ /* 0x000fe20003f86270 */
[----:B------:R-:W-:Y:S01]  /*7a00*/  @!P6 IMAD.IADD R118, R118, 0x1, -R0 ;  /* 0x000000017676e824 */ /* 0x000fe200078e0a00 */
[----:B------:R-:W-:Y:S02]  /*7a10*/  ISETP.GT.U32.AND P6, PT, R0, R121, PT ;  /* 0x000000790000720c */ /* 0x000fe40003fc4070 */
[----:B------:R-:W-:Y:S02]  /*7a20*/  IABS R123, R124 ;  /* 0x0000007c007b7213 */ /* 0x000fe40000000000 */
[----:B------:R-:W-:-:S02]  /*7a30*/  @!P1 IADD3 R119, R119, -R0, RZ ;  /* 0x8000000077779210 */ /* 0x000fc40007ffe0ff */
[----:B------:R-:W-:Y:S01]  /*7a40*/  ISETP.GE.AND P1, PT, R10, RZ, PT ;  /* 0x000000ff0a00720c */ /* 0x000fe20003f26270 */
[----:B------:R-:W-:Y:S01]  /*7a50*/  VIADD R10, R6, 0x98 ;  /* 0x00000098060a7836 */ /* 0x000fe20000000000 */
[----:B------:R-:W-:Y:S01]  /*7a60*/  @!P3 IADD3 R119, -R119, RZ, RZ ;  /* 0x000000ff7777b210 */ /* 0x000fe20007ffe1ff */
[----:B------:R-:W-:Y:S01]  /*7a70*/  IMAD.HI.U32 R4, R2, R123, RZ ;  /* 0x0000007b02047227 */ /* 0x000fe200078e00ff */
[----:B------:R-:W-:Y:S02]  /*7a80*/  ISETP.GE.AND P3, PT, R124, RZ, PT ;  /* 0x000000ff7c00720c */ /* 0x000fe40003f66270 */
[----:B------:R-:W-:Y:S01]  /*7a90*/  IABS R125, R10 ;  /* 0x0000000a007d7213 */ /* 0x000fe20000000000 */
[----:B------:R-:W-:Y:S01]  /*7aa0*/  @!P6 IMAD.IADD R121, R121, 0x1, -R0 ;  /* 0x000000017979e824 */ /* 0x000fe200078e0a00 */
[----:B------:R-:W-:Y:S01]  /*7ab0*/  @!P5 IADD3 R120, R120, -R0, RZ ;  /* 0x800000007878d210 */ /* 0x000fe20007ffe0ff */
[----:B------:R-:W-:Y:S01]  /*7ac0*/  @!P0 IMAD.MOV R118, RZ, RZ, -R118 ;  /* 0x000000ffff768224 */ /* 0x000fe200078e0a76 */
[----:B------:R-:W-:Y:S01]  /*7ad0*/  IADD3 R4, -R4, RZ, RZ ;  /* 0x000000ff04047210 */ /* 0x000fe20007ffe1ff */
[----:B------:R-:W-:Y:S01]  /*7ae0*/  IMAD.HI.U32 R3, R2, R125, RZ ;  /* 0x0000007d02037227 */ /* 0x000fe200078e00ff */
[----:B------:R-:W-:-:S02]  /*7af0*/  ISETP.GT.U32.AND P6, PT, R0, R121, PT ;  /* 0x000000790000720c */ /* 0x000fc40003fc4070 */
[----:B------:R-:W-:Y:S01]  /*7b00*/  ISETP.GT.U32.AND P0, PT, R0, R122, PT ;  /* 0x0000007a0000720c */ /* 0x000fe20003f04070 */
[----:B------:R-:W-:Y:S01]  /*7b10*/  IMAD.MOV R3, RZ, RZ, -R3 ;  /* 0x000000ffff037224 */ /* 0x000fe200078e0a03 */
[----:B------:R-:W-:Y:S01]  /*7b20*/  ISETP.GE.AND P2, PT, R12, RZ, PT ;  /* 0x000000ff0c00720c */ /* 0x000fe20003f46270 */
[----:B------:R-:W-:Y:S01]  /*7b30*/  @!P4 IMAD.MOV R120, RZ, RZ, -R120 ;  /* 0x000000ffff78c224 */ /* 0x000fe200078e0a78 */
[----:B------:R-:W-:Y:S01]  /*7b40*/  IADD3 R12, R6, 0x9b, RZ ;  /* 0x0000009b060c7810 */ /* 0x000fe20007ffe0ff */
[C---:B------:R-:W-:Y:S02]  /*7b50*/  IMAD R124, R0.reuse, R3, R125 ;  /* 0x00000003007c7224 */ /* 0x040fe400078e027d */
[----:B------:R-:W-:Y:S01]  /*7b60*/  IMAD R123, R0, R4, R123 ;  /* 0x00000004007b7224 */ /* 0x000fe200078e027b */
[----:B------:R-:W-:Y:S02]  /*7b70*/  IADD3 R4, R6, 0x99, RZ ;  /* 0x0000009906047810 */ /* 0x000fe40007ffe0ff */
[----:B------:R-:W-:Y:S01]  /*7b80*/  ISETP.GT.U32.AND P4, PT, R0, R124, PT ;  /* 0x0000007c0000720c */ /* 0x000fe20003f84070 */
[--C-:B------:R-:W-:Y:S01]  /*7b90*/  @!P6 IMAD.IADD R121, R121, 0x1, -R0.reuse ;  /* 0x000000017979e824 */ /* 0x100fe200078e0a00 */
[----:B------:R-:W-:Y:S01]  /*7ba0*/  ISETP.GE.AND P6, PT, R10, RZ, PT ;  /* 0x000000ff0a00720c */ /* 0x000fe20003fc6270 */
[----:B------:R-:W-:Y:S01]  /*7bb0*/  VIADD R10, R6, 0x9a ;  /* 0x0000009a060a7836 */ /* 0x000fe20000000000 */
[----:B------:R-:W-:Y:S01]  /*7bc0*/  ISETP.GT.U32.AND P5, PT, R0, R123, PT ;  /* 0x0000007b0000720c */ /* 0x000fe20003fa4070 */
[----:B------:R-:W-:Y:S01]  /*7bd0*/  @!P0 IMAD.IADD R122, R122, 0x1, -R0 ;  /* 0x000000017a7a8824 */ /* 0x000fe200078e0a00 */
[----:B------:R-:W-:-:S02]  /*7be0*/  @!P1 IADD3 R121, -R121, RZ, RZ ;  /* 0x000000ff79799210 */ /* 0x000fc40007ffe1ff */
[----:B------:R-:W-:Y:S02]  /*7bf0*/  IABS R127, R10 ;  /* 0x0000000a007f7213 */ /* 0x000fe40000000000 */
[----:B------:R-:W-:Y:S02]  /*7c00*/  IABS R125, R4 ;  /* 0x00000004007d7213 */ /* 0x000fe40000000000 */
[----:B------:R-:W-:Y:S01]  /*7c10*/  ISETP.GE.AND P1, PT, R4, RZ, PT ;  /* 0x000000ff0400720c */ /* 0x000fe20003f26270 */
[----:B------:R-:W-:Y:S01]  /*7c20*/  IMAD.HI.U32 R4, R2, R127, RZ ;  /* 0x0000007f02047227 */ /* 0x000fe200078e00ff */
[----:B------:R-:W-:Y:S02]  /*7c30*/  @!P4 IADD3 R124, R124, -R0, RZ ;  /* 0x800000007c7cc210 */ /* 0x000fe40007ffe0ff */
[C---:B------:R-:W-:Y:S01]  /*7c40*/  ISETP.GT.U32.AND P0, PT, R0.reuse, R122, PT ;  /* 0x0000007a0000720c */ /* 0x040fe20003f04070 */
[----:B------:R-:W-:Y:S01]  /*7c50*/  IMAD.MOV R4, RZ, RZ, -R4 ;  /* 0x000000ffff047224 */ /* 0x000fe200078e0a04 */
[----:B------:R-:W-:Y:S01]  /*7c60*/  ISETP.GT.U32.AND P4, PT, R0, R124, PT ;  /* 0x0000007c0000720c */ /* 0x000fe20003f84070 */
[----:B------:R-:W-:Y:S01]  /*7c70*/  IMAD.HI.U32 R3, R2, R125, RZ ;  /* 0x0000007d02037227 */ /* 0x000fe200078e00ff */
[----:B------:R-:W-:-:S02]  /*7c80*/  @!P5 IADD3 R123, R123, -R0, RZ ;  /* 0x800000007b7bd210 */ /* 0x000fc40007ffe0ff */
[----:B------:R-:W-:Y:S01]  /*7c90*/  IABS R129, R12 ;  /* 0x0000000c00817213 */ /* 0x000fe20000000000 */
[C---:B------:R-:W-:Y:S01]  /*7ca0*/  IMAD R126, R0.reuse, R4, R127 ;  /* 0x00000004007e7224 */ /* 0x040fe200078e027f */
[----:B------:R-:W-:Y:S02]  /*7cb0*/  ISETP.GT.U32.AND P5, PT, R0, R123, PT ;  /* 0x0000007b0000720c */ /* 0x000fe40003fa4070 */
[----:B------:R-:W-:Y:S01]  /*7cc0*/  IADD3 R3, -R3, RZ, RZ ;  /* 0x000000ff03037210 */ /* 0x000fe20007ffe1ff */
[----:B------:R-:W-:-:S04]  /*7cd0*/  IMAD.HI.U32 R5, R2, R129, RZ ;  /* 0x0000008102057227 */ /* 0x000fc800078e00ff */
[--C-:B------:R-:W-:Y:S01]  /*7ce0*/  @!P4 IMAD.IADD R124, R124, 0x1, -R0.reuse ;  /* 0x000000017c7cc824 */ /* 0x100fe200078e0a00 */
[C---:B------:R-:W-:Y:S01]  /*7cf0*/  ISETP.GT.U32.AND P4, PT, R0.reuse, R126, PT ;  /* 0x0000007e0000720c */ /* 0x040fe20003f84070 */
[----:B------:R-:W-:Y:S01]  /*7d00*/  IMAD R125, R0, R3, R125 ;  /* 0x00000003007d7224 */ /* 0x000fe200078e027d */
[----:B------:R-:W-:Y:S01]  /*7d10*/  IADD3 R5, -R5, RZ, RZ ;  /* 0x000000ff05057210 */ /* 0x000fe20007ffe1ff */
[----:B------:R-:W-:Y:S01]  /*7d20*/  VIADD R3, R6, 0x9c ;  /* 0x0000009c06037836 */ /* 0x000fe20000000000 */
[----:B------:R-:W-:Y:S01]  /*7d30*/  @!P6 IADD3 R124, -R124, RZ, RZ ;  /* 0x000000ff7c7ce210 */ /* 0x000fe20007ffe1ff */
[--C-:B------:R-:W-:Y:S01]  /*7d40*/  @!P0 IMAD.IADD R122, R122, 0x1, -R0.reuse ;  /* 0x000000017a7a8824 */ /* 0x100fe200078e0a00 */
[----:B------:R-:W-:Y:S01]  /*7d50*/  ISETP.GE.AND P0, PT, R10, RZ, PT ;  /* 0x000000ff0a00720c */ /* 0x000fe20003f06270 */
[----:B------:R-:W-:Y:S01]  /*7d60*/  @!P5 IMAD.IADD R123, R123, 0x1, -R0 ;  /* 0x000000017b7bd824 */ /* 0x000fe200078e0a00 */
[----:B------:R-:W-:Y:S01]  /*7d70*/  ISETP.GE.AND P5, PT, R12, RZ, PT ;  /* 0x000000ff0c00720c */ /* 0x000fe20003fa6270 */
[----:B------:R-:W-:Y:S01]  /*7d80*/  IMAD R127, R0, R5, R129 ;  /* 0x00000005007f7224 */ /* 0x000fe200078e0281 */
[----:B------:R-:W-:Y:S01]  /*7d90*/  IADD3 R12, R6, 0x9d, RZ ;  /* 0x0000009d060c7810 */ /* 0x000fe20007ffe0ff */
[----:B------:R-:W-:Y:S01]  /*7da0*/  @!P2 IMAD.MOV R122, RZ, RZ, -R122 ;  /* 0x000000ffff7aa224 */ /* 0x000fe200078e0a7a */
[----:B------:R-:W-:Y:S01]  /*7db0*/  IABS R129, R3 ;  /* 0x0000000300817213 */ /* 0x000fe20000000000 */
[----:B------:R-:W-:Y:S01]  /*7dc0*/  @!P4 IMAD.IADD R126, R126, 0x1, -R0 ;  /* 0x000000017e7ec824 */ /* 0x000fe200078e0a00 */
[----:B------:R-:W-:Y:S01]  /*7dd0*/  ISETP.GT.U32.AND P2, PT, R0, R125, PT ;  /* 0x0000007d0000720c */ /* 0x000fe20003f44070 */
[----:B------:R-:W-:Y:S01]  /*7de0*/  IMAD.HI.U32 R5, R2, R133, RZ ;  /* 0x0000008502057227 */ /* 0x000fe200078e00ff */
[----:B------:R-:W-:-:S02]  /*7df0*/  @!P3 IADD3 R123, -R123, RZ, RZ ;  /* 0x000000ff7b7bb210 */ /* 0x000fc40007ffe1ff */
[----:B------:R-:W-:Y:S01]  /*7e00*/  IABS R131, R12 ;  /* 0x0000000c00837213 */ /* 0x000fe20000000000 */
[----:B------:R-:W-:Y:S01]  /*7e10*/  IMAD.HI.U32 R10, R2, R135, RZ ;  /* 0x00000087020a7227 */ /* 0x000fe200078e00ff */
[----:B------:R-:W-:Y:S02]  /*7e20*/  ISETP.GE.AND P3, PT, R3, RZ, PT ;  /* 0x000000ff0300720c */ /* 0x000fe40003f66270 */
[----:B------:R-:W-:Y:S01]  /*7e30*/  ISETP.GT.U32.AND P6, PT, R0, R127, PT ;  /* 0x0000007f0000720c */ /* 0x000fe20003fc4070 */
[----:B------:R-:W-:Y:S01]  /*7e40*/  IMAD.HI.U32 R3, R2, R129, RZ ;  /* 0x0000008102037227 */ /* 0x000fe200078e00ff */
[----:B------:R-:W-:Y:S02]  /*7e50*/  ISETP.GT.U32.AND P4, PT, R0, R126, PT ;  /* 0x0000007e0000720c */ /* 0x000fe40003f84070 */
[----:B------:R-:W-:Y:S01]  /*7e60*/  IADD3 R5, -R5, RZ, RZ ;  /* 0x000000ff05057210 */ /* 0x000fe20007ffe1ff */
[----:B------:R-:W-:Y:S01]  /*7e70*/  IMAD.HI.U32 R4, R2, R131, RZ ;  /* 0x0000008302047227 */ /* 0x000fe200078e00ff */
[----:B------:R-:W-:-:S02]  /*7e80*/  IADD3 R3, -R3, RZ, RZ ;  /* 0x000000ff03037210 */ /* 0x000fc40007ffe1ff */
[----:B------:R-:W-:Y:S01]  /*7e90*/  @!P2 IADD3 R125, R125, -R0, RZ ;  /* 0x800000007d7da210 */ /* 0x000fe20007ffe0ff */
[----:B------:R-:W-:Y:S02]  /*7ea0*/  IMAD.MOV R4, RZ, RZ, -R4 ;  /* 0x000000ffff047224 */ /* 0x000fe400078e0a04 */
[C---:B------:R-:W-:Y:S01]  /*7eb0*/  IMAD R128, R0.reuse, R3, R129 ;  /* 0x0000000300807224 */ /* 0x040fe200078e0281 */
[C---:B------:R-:W-:Y:S01]  /*7ec0*/  ISETP.GT.U32.AND P2, PT, R0.reuse, R125, PT ;  /* 0x0000007d0000720c */ /* 0x040fe20003f44070 */
[----:B------:R-:W-:Y:S02]  /*7ed0*/  IMAD R129, R0, R4, R131 ;  /* 0x0000000400817224 */ /* 0x000fe400078e0283 */
[----:B------:R-:W-:Y:S01]  /*7ee0*/  @!P6 IMAD.IADD R127, R127, 0x1, -R0 ;  /* 0x000000017f7fe824 */ /* 0x000fe200078e0a00 */
[----:B------:R-:W-:Y:S01]  /*7ef0*/  @!P4 IADD3 R126, R126, -R0, RZ ;  /* 0x800000007e7ec210 */ /* 0x000fe20007ffe0ff */
[C---:B------:R-:W-:Y:S01]  /*7f00*/  IMAD R130, R0.reuse, R5, R133 ;  /* 0x0000000500827224 */ /* 0x040fe200078e0285 */
[C---:B------:R-:W-:Y:S01]  /*7f10*/  ISETP.GT.U32.AND P6, PT, R0.reuse, R129, PT ;  /* 0x000000810000720c */ /* 0x040fe20003fc4070 */
[----:B------:R-:W-:Y:S01]  /*7f20*/  IMAD.MOV R10, RZ, RZ, -R10 ;  /* 0x000000ffff0a7224 */ /* 0x000fe200078e0a0a */
[C---:B------:R-:W-:Y:S01]  /*7f30*/  ISETP.GT.U32.AND P4, PT, R0.reuse, R128, PT ;  /* 0x000000800000720c */ /* 0x040fe20003f84070 */
[----:B------:R-:W-:Y:S01]  /*7f40*/  @!P0 IMAD.MOV R126, RZ, RZ, -R126 ;  /* 0x000000ffff7e8224 */ /* 0x000fe200078e0a7e */
[----:B------:R-:W-:Y:S01]  /*7f50*/  IABS R133, R138 ;  /* 0x0000008a00857213 */ /* 0x000fe20000000000 */
[C---:B------:R-:W-:Y:S01]  /*7f60*/  IMAD R131, R0.reuse, R10, R135 ;  /* 0x0000000a00837224 */ /* 0x040fe200078e0287 */
[----:B------:R-:W-:Y:S01]  /*7f70*/  ISETP.GT.U32.AND P0, PT, R0, R130, PT ;  /* 0x000000820000720c */ /* 0x000fe20003f04070 */
[----:B------:R-:W-:Y:S01]  /*7f80*/  @!P2 IMAD.IADD R125, R125, 0x1, -R0 ;  /* 0x000000017d7da824 */ /* 0x000fe200078e0a00 */
[----:B------:R-:W-:Y:S01]  /*7f90*/  ISETP.GE.AND P2, PT, R12, RZ, PT ;  /* 0x000000ff0c00720c */ /* 0x000fe20003f46270 */
[----:B------:R-:W-:Y:S01]  /*7fa0*/  IMAD.HI.U32 R4, R2, R133, RZ ;  /* 0x0000008502047227 */ /* 0x000fe200078e00ff */
[----:B------:R-:W-:-:S02]  /*7fb0*/  IADD3 R12, R6, 0xa0, RZ ;  /* 0x000000a0060c7810 */ /* 0x000fc40007ffe0ff */
[----:B------:R-:W-:Y:S01]  /*7fc0*/  @!P1 IADD3 R125, -R125, RZ, RZ ;  /* 0x000000ff7d7d9210 */ /* 0x000fe20007ffe1ff */
[--C-:B------:R-:W-:Y:S01]  /*7fd0*/  @!P6 IMAD.IADD R129, R129, 0x1, -R0.reuse ;  /* 0x000000018181e824 */ /* 0x100fe200078e0a00 */
[----:B------:R-:W-:Y:S02]  /*7fe0*/  IABS R5, R12 ;  /* 0x0000000c00057213 */ /* 0x000fe40000000000 */
[----:B------:R-:W-:Y:S02]  /*7ff0*/  @!P4 IADD3 R128, R128, -R0, RZ ;  /* 0x800000008080c210 */ /* 0x000fe40007ffe0ff */
[----:B------:R-:W-:Y:S01]  /*8000*/  ISETP.GT.U32.AND P4, PT, R0, R127, PT ;  /* 0x0000007f0000720c */ /* 0x000fe20003f84070 */
[----:B------:R-:W-:Y:S01]  /*8010*/  IMAD.HI.U32 R3, R2, R5, RZ ;  /* 0x0000000502037227 */ /* 0x000fe200078e00ff */
[C---:B------:R-:W-:Y:S02]  /*8020*/  ISETP.GT.U32.AND P6, PT, R0.reuse, R129, PT ;  /* 0x000000810000720c */ /* 0x040fe40003fc4070 */
[----:B------:R-:W-:Y:S01]  /*8030*/  ISETP.GT.U32.AND P1, PT, R0, R128, PT ;  /* 0x000000800000720c */ /* 0x000fe20003f24070 */
[----:B------:R-:W-:Y:S01]  /*8040*/  IMAD.MOV R3, RZ, RZ, -R3 ;  /* 0x000000ffff037224 */ /* 0x000fe200078e0a03 */
[----:B------:R-:W-:Y:S01]  /*8050*/  IADD3 R10, -R4, RZ, RZ ;  /* 0x000000ff040a7210 */ /* 0x000fe20007ffe1ff */
[----:B------:R-:W-:Y:S01]  /*8060*/  @!P0 IMAD.IADD R130, R130, 0x1, -R0 ;  /* 0x0000000182828824 */ /* 0x000fe200078e0a00 */
[----:B------:R-:W-:Y:S01]  /*8070*/  IABS R135, R139 ;  /* 0x0000008b00877213 */ /* 0x000fe20000000000 */
[----:B------:R-:W-:Y:S01]  /*8080*/  IMAD R132, R0, R3, R5 ;  /* 0x0000000300847224 */ /* 0x000fe200078e0205 */
[----:B------:R-:W-:Y:S01]  /*8090*/  ISETP.GE.AND P0, PT, R134, RZ, PT ;  /* 0x000000ff8600720c */ /* 0x000fe20003f06270 */
[----:B------:R-:W-:-:S02]  /*80a0*/  IMAD R133, R0, R10, R133 ;  /* 0x0000000a00857224 */ /* 0x000fc400078e0285 */
[-C--:B------:R-:W-:Y:S01]  /*80b0*/  @!P4 IADD3 R127, R127, -R0.reuse, RZ ;  /* 0x800000007f7fc210 */ /* 0x080fe20007ffe0ff */
[----:B------:R-:W-:Y:S01]  /*80c0*/  IMAD.HI.U32 R3, R2, R135, RZ ;  /* 0x0000008702037227 */ /* 0x000fe200078e00ff */
[----:B------:R-:W-:Y:S02]  /*80d0*/  ISETP.GT.U32.AND P4, PT, R0, R131, PT ;  /* 0x000000830000720c */ /* 0x000fe40003f84070 */
[----:B------:R-:W-:Y:S01]  /*80e0*/  @!P6 IADD3 R129, R129, -R0, RZ ;  /* 0x800000008181e210 */ /* 0x000fe20007ffe0ff */
[----:B------:R-:W-:Y:S01]  /*80f0*/  @!P1 IMAD.IADD R128, R128, 0x1, -R0 ;  /* 0x0000000180809824 */ /* 0x000fe200078e0a00 */
[----:B------:R-:W-:Y:S01]  /*8100*/  ISETP.GT.U32.AND P6, PT, R0, R133, PT ;  /* 0x000000850000720c */ /* 0x000fe20003fc4070 */
[----:B------:R-:W-:Y:S01]  /*8110*/  IMAD.HI.U32 R4, R2, R137, RZ ;  /* 0x0000008902047227 */ /* 0x000fe200078e00ff */
[----:B------:R-:W-:Y:S02]  /*8120*/  ISETP.GT.U32.AND P1, PT, R0, R132, PT ;  /* 0x000000840000720c */ /* 0x000fe40003f24070 */
[----:B------:R-:W-:Y:S01]  /*8130*/  IADD3 R3, -R3, RZ, RZ ;  /* 0x000000ff03037210 */ /* 0x000fe20007ffe1ff */
[----:B------:R-:W-:Y:S01]  /*8140*/  IMAD.MOV R4, RZ, RZ, -R4 ;  /* 0x000000ffff047224 */ /* 0x000fe200078e0a04 */
[----:B------:R-:W-:Y:S01]  /*8150*/  @!P3 IADD3 R128, -R128, RZ, RZ ;  /* 0x000000ff8080b210 */ /* 0x000fe20007ffe1ff */
[----:B------:R-:W-:-:S02]  /*8160*/  @!P5 IMAD.MOV R127, RZ, RZ, -R127 ;  /* 0x000000ffff7fd224 */ /* 0x000fc400078e0a7f */
[-C--:B------:R-:W-:Y:S01]  /*8170*/  @!P4 IADD3 R131, R131, -R0.reuse, RZ ;  /* 0x800000008383c210 */ /* 0x080fe20007ffe0ff */
[----:B------:R-:W-:Y:S01]  /*8180*/  IMAD R134, R0, R3, R135 ;  /* 0x0000000300867224 */ /* 0x000fe200078e0287 */
[----:B------:R-:W-:Y:S01]  /*8190*/  ISETP.GE.AND P4, PT, R136, RZ, PT ;  /* 0x000000ff8800720c */ /* 0x000fe20003f86270 */
[----:B------:R-:W-:Y:S01]  /*81a0*/  VIADD R10, R6, 0xa4 ;  /* 0x000000a4060a7836 */ /* 0x000fe20000000000 */
[----:B------:R-:W-:Y:S01]  /*81b0*/  @!P6 IADD3 R133, R133, -R0, RZ ;  /* 0x800000008585e210 */ /* 0x000fe20007ffe0ff */
[C---:B------:R-:W-:Y:S01]  /*81c0*/  IMAD R135, R0.reuse, R4, R137 ;  /* 0x0000000400877224 */ /* 0x040fe200078e0289 */
[----:B------:R-:W-:Y:S01]  /*81d0*/  ISETP.GT.U32.AND P6, PT, R0, R131, PT ;  /* 0x000000830000720c */ /* 0x000fe20003fc4070 */
[----:B------:R-:W-:Y:S01]  /*81e0*/  @!P1 IMAD.IADD R132, R132, 0x1, -R0 ;  /* 0x0000000184849824 */ /* 0x000fe200078e0a00 */
[----:B------:R-:W-:Y:S01]  /*81f0*/  ISETP.GT.U32.AND P1, PT, R0, R130, PT ;  /* 0x000000820000720c */ /* 0x000fe20003f24070 */
[----:B------:R-:W-:Y:S01]  /*8200*/  @!P2 IMAD.MOV R129, RZ, RZ, -R129 ;  /* 0x000000ffff81a224 */ /* 0x000fe200078e0a81 */
[----:B------:R-:W-:-:S02]  /*8210*/  IABS R5, R10 ;  /* 0x0000000a00057213 */ /* 0x000fc40000000000 */
[----:B------:R-:W-:Y:S02]  /*8220*/  ISETP.GT.U32.AND P5, PT, R0, R132, PT ;  /* 0x000000840000720c */ /* 0x000fe40003fa4070 */
[----:B------:R-:W-:Y:S01]  /*8230*/  IABS R137, R141 ;  /* 0x0000008d00897213 */ /* 0x000fe20000000000 */
[----:B------:R-:W-:Y:S01]  /*8240*/  IMAD.HI.U32 R3, R2, R5, RZ ;  /* 0x0000000502037227 */ /* 0x000fe200078e00ff */
[C---:B------:R-:W-:Y:S02]  /*8250*/  ISETP.GT.U32.AND P3, PT, R0.reuse, R133, PT ;  /* 0x000000850000720c */ /* 0x040fe40003f64070 */
[C---:B------:R-:W-:Y:S01]  /*8260*/  ISETP.GT.U32.AND P2, PT, R0.reuse, R134, PT ;  /* 0x000000860000720c */ /* 0x040fe20003f44070 */
[----:B------:R-:W-:Y:S01]  /*8270*/  @!P6 IMAD.IADD R131, R131, 0x1, -R0 ;  /* 0x000000018383e824 */ /* 0x000fe200078e0a00 */
[----:B------:R-:W-:Y:S01]  /*8280*/  ISETP.GT.U32.AND P6, PT, R0, R135, PT ;  /* 0x000000870000720c */ /* 0x000fe20003fc4070 */
[----:B------:R-:W-:Y:S01]  /*8290*/  IMAD.HI.U32 R4, R2, R137, RZ ;  /* 0x0000008902047227 */ /* 0x000fe200078e00ff */
[----:B------:R-:W-:-:S02]  /*82a0*/  @!P1 IADD3 R130, R130, -R0, RZ ;  /* 0x8000000082829210 */ /* 0x000fc40007ffe0ff */
[----:B------:R-:W-:Y:S01]  /*82b0*/  ISETP.GE.AND P1, PT, R12, RZ, PT ;  /* 0x000000ff0c00720c */ /* 0x000fe20003f26270 */
[----:B------:R-:W-:Y:S01]  /*82c0*/  IMAD.MOV R3, RZ, RZ, -R3 ;  /* 0x000000ffff037224 */ /* 0x000fe200078e0a03 */
[-C--:B------:R-:W-:Y:S01]  /*82d0*/  @!P5 IADD3 R132, R132, -R0.reuse, RZ ;  /* 0x800000008484d210 */ /* 0x080fe20007ffe0ff */
[----:B------:R-:W-:Y:S01]  /*82e0*/  @!P4 IMAD.MOV R131, RZ, RZ, -R131 ;  /* 0x000000ffff83c224 */ /* 0x000fe200078e0a83 */
[----:B------:R-:W-:Y:S01]  /*82f0*/  ISETP.GE.AND P5, PT, R138, RZ, PT ;  /* 0x000000ff8a00720c */ /* 0x000fe20003fa6270 */
[----:B------:R-:W-:Y:S01]  /*8300*/  IMAD R136, R0, R3, R5 ;  /* 0x0000000300887224 */ /* 0x000fe200078e0205 */
[----:B------:R-:W-:Y:S01]  /*8310*/  IADD3 R4, -R4, RZ, RZ ;  /* 0x000000ff04047210 */ /* 0x000fe20007ffe1ff */
[--C-:B------:R-:W-:Y:S01]  /*8320*/  @!P3 IMAD.IADD R133, R133, 0x1, -R0.reuse ;  /* 0x000000018585b824 */ /* 0x100fe200078e0a00 */
[----:B------:R-:W-:Y:S01]  /*8330*/  @!P2 IADD3 R134, R134, -R0, RZ ;  /* 0x800000008686a210 */ /* 0x000fe20007ffe0ff */
[----:B------:R-:W-:Y:S01]  /*8340*/  @!P6 IMAD.IADD R135, R135, 0x1, -R0 ;  /* 0x000000018787e824 */ /* 0x000fe200078e0a00 */
[----:B------:R-:W-:Y:S01]  /*8350*/  @!P0 IADD3 R130, -R130, RZ, RZ ;  /* 0x000000ff82828210 */ /* 0x000fe20007ffe1ff */
[C---:B------:R-:W-:Y:S01]  /*8360*/  IMAD R137, R0.reuse, R4, R137 ;  /* 0x0000000400897224 */ /* 0x040fe200078e0289 */
[----:B------:R-:W-:Y:S01]  /*8370*/  ISETP.GT.U32.AND P0, PT, R0, R134, PT ;  /* 0x000000860000720c */ /* 0x000fe20003f04070 */
[----:B------:R-:W-:Y:S01]  /*8380*/  VIADD R3, R6, 0xa6 ;  /* 0x000000a606037836 */ /* 0x000fe20000000000 */
[----:B------:R-:W-:Y:S01]  /*8390*/  @!P1 IADD3 R132, -R132, RZ, RZ ;  /* 0x000000ff84849210 */ /* 0x000fe20007ffe1ff */
[----:B------:R-:W-:Y:S01]  /*83a0*/  VIADD R12, R6, 0xac ;  /* 0x000000ac060c7836 */ /* 0x000fe20000000000 */
[C---:B------:R-:W-:Y:S01]  /*83b0*/  ISETP.GT.U32.AND P1, PT, R0.reuse, R136, PT ;  /* 0x000000880000720c */ /* 0x040fe20003f24070 */
[----:B------:R-:W-:Y:S01]  /*83c0*/  @!P5 IMAD.MOV R133, RZ, RZ, -R133 ;  /* 0x000000ffff85d224 */ /* 0x000fe200078e0a85 */
[----:B------:R-:W-:-:S02]  /*83d0*/  ISETP.GT.U32.AND P4, PT, R0, R135, PT ;  /* 0x000000870000720c */ /* 0x000fc40003f84070 */
[----:B------:R-:W-:Y:S02]  /*83e0*/  ISETP.GT.U32.AND P5, PT, R0, R137, PT ;  /* 0x000000890000720c */ /* 0x000fe40003fa4070 */
[----:B------:R-:W-:Y:S02]  /*83f0*/  IABS R5, R3 ;  /* 0x0000000300057213 */ /* 0x000fe40000000000 */
[----:B------:R-:W-:Y:S02]  /*8400*/  ISETP.GE.AND P3, PT, R139, RZ, PT ;  /* 0x000000ff8b00720c */ /* 0x000fe40003f66270 */
[----:B------:R-:W-:Y:S02]  /*8410*/  ISETP.GE.AND P2, PT, R140, RZ, PT ;  /* 0x000000ff8c00720c */ /* 0x000fe40003f46270 */
[----:B------:R-:W-:Y:S02]  /*8420*/  IADD3 R4, R6, 0xa7, RZ ;  /* 0x000000a706047810 */ /* 0x000fe40007ffe0ff */
[-C--:B------:R-:W-:Y:S01]  /*8430*/  @!P1 IADD3 R136, R136, -R0.reuse, RZ ;  /* 0x8000000088889210 */ /* 0x080fe20007ffe0ff */
[----:B------:R-:W-:Y:S01]  /*8440*/  @!P4 IMAD.IADD R135, R135, 0x1, -R0 ;  /* 0x000000018787c824 */ /* 0x000fe200078e0a00 */
[----:B------:R-:W-:Y:S01]  /*8450*/  ISETP.GE.AND P4, PT, R3, RZ, PT ;  /* 0x000000ff0300720c */ /* 0x000fe20003f86270 */
[----:B------:R-:W-:Y:S01]  /*8460*/  IMAD.HI.U32 R3, R2, R5, RZ ;  /* 0x0000000502037227 */ /* 0x000fe200078e00ff */
[----:B------:R-:W-:-:S02]  /*8470*/  @!P0 IADD3 R134, R134, -R0, RZ ;  /* 0x8000000086868210 */ /* 0x000fc40007ffe0ff */
[----:B------:R-:W-:Y:S01]  /*8480*/  IABS R139, R4 ;  /* 0x00000004008b7213 */ /* 0x000fe20000000000 */
[----:B------:R-:W-:Y:S01]  /*8490*/  @!P5 IMAD.IADD R137, R137, 0x1, -R0 ;  /* 0x000000018989d824 */ /* 0x000fe200078e0a00 */
[----:B------:R-:W-:Y:S02]  /*84a0*/  ISETP.GT.U32.AND P5, PT, R0, R136, PT ;  /* 0x000000880000720c */ /* 0x000fe40003fa4070 */
[----:B------:R-:W-:Y:S02]  /*84b0*/  IADD3 R3, -R3, RZ, RZ ;  /* 0x000000ff03037210 */ /* 0x000fe40007ffe1ff */
[----:B------:R-:W-:Y:S01]  /*84c0*/  ISETP.GE.AND P6, PT, R10, RZ, PT ;  /* 0x000000ff0a00720c */ /* 0x000fe20003fc6270 */
[----:B------:R-:W-:Y:S01]  /*84d0*/  VIADD R10, R6, 0xa8 ;  /* 0x000000a8060a7836 */ /* 0x000fe20000000000 */
[----:B------:R-:W-:Y:S01]  /*84e0*/  ISETP.GE.AND P1, PT, R4, RZ, PT ;  /* 0x000000ff0400720c */ /* 0x000fe20003f26270 */
[----:B------:R-:W-:Y:S01]  /*84f0*/  IMAD R138, R0, R3, R5 ;  /* 0x00000003008a7224 */ /* 0x000fe200078e0205 */
[----:B------:R-:W-:Y:S01]  /*8500*/  @!P3 IADD3 R134, -R134, RZ, RZ ;  /* 0x000000ff8686b210 */ /* 0x000fe20007ffe1ff */
[----:B------:R-:W-:Y:S01]  /*8510*/  IMAD.HI.U32 R4, R2, R139, RZ ;  /* 0x0000008b02047227 */ /* 0x000fe200078e00ff */
[----:B------:R-:W-:-:S02]  /*8520*/  ISETP.GT.U32.AND P3, PT, R0, R137, PT ;  /* 0x000000890000720c */ /* 0x000fc40003f64070 */
[----:B------:R-:W-:Y:S01]  /*8530*/  @!P2 IADD3 R135, -R135, RZ, RZ ;  /* 0x000000ff8787a210 */ /* 0x000fe20007ffe1ff */
[----:B------:R-:W-:Y:S01]  /*8540*/  @!P5 IMAD.IADD R136, R136, 0x1, -R0 ;  /* 0x000000018888d824 */ /* 0x000fe200078e0a00 */
[----:B------:R-:W-:Y:S01]  /*8550*/  ISETP.GT.U32.AND P5, PT, R0, R138, PT ;  /* 0x0000008a0000720c */ /* 0x000fe20003fa4070 */
[----:B------:R-:W-:Y:S01]  /*8560*/  IMAD.MOV R4, RZ, RZ, -R4 ;  /* 0x000000ffff047224 */ /* 0x000fe200078e0a04 */
[----:B------:R-:W-:Y:S01]  /*8570*/  ISETP.GE.AND P0, PT, R141, RZ, PT ;  /* 0x000000ff8d00720c */ /* 0x000fe20003f06270 */
[----:B------:R-:W-:Y:S01]  /*8580*/  VIADD R3, R6, 0xa9 ;  /* 0x000000a906037836 */ /* 0x000fe20000000000 */
[----:B------:R-:W-:Y:S01]  /*8590*/  ISETP.GE.AND P2, PT, R10, RZ, PT ;  /* 0x000000ff0a00720c */ /* 0x000fe20003f46270 */
[----:B------:R-:W-:Y:S01]  /*85a0*/  IMAD R139, R0, R4, R139 ;  /* 0x00000004008b7224 */ /* 0x000fe200078e028b */
[----:B------:R-:W-:Y:S01]  /*85b0*/  IABS R10, R10 ;  /* 0x0000000a000a7213 */ /* 0x000fe20000000000 */
[----:B------:R-:W-:Y:S01]  /*85c0*/  VIADD R4, R6, 0xaa ;  /* 0x000000aa06047836 */ /* 0x000fe20000000000 */
[----:B------:R-:W-:-:S02]  /*85d0*/  @!P6 IADD3 R136, -R136, RZ, RZ ;  /* 0x000000ff8888e210 */ /* 0x000fc40007ffe1ff */
[----:B------:R-:W-:Y:S02]  /*85e0*/  MOV R5, R10 ;  /* 0x0000000a00057202 */ /* 0x000fe40000000f00 */
[----:B------:R-:W-:Y:S01]  /*85f0*/  @!P3 IADD3 R137, R137, -R0, RZ ;  /* 0x800000008989b210 */ /* 0x000fe20007ffe0ff */
[----:B------:R-:W-:Y:S01]  /*8600*/  @!P5 IMAD.IADD R138, R138, 0x1, -R0 ;  /* 0x000000018a8ad824 */ /* 0x000fe200078e0a00 */
[----:B------:R-:W-:Y:S02]  /*8610*/  ISETP.GT.U32.AND P6, PT, R0, R139, PT ;  /* 0x0000008b0000720c */ /* 0x000fe40003fc4070 */
[----:B------:R-:W-:Y:S02]  /*8620*/  ISETP.GE.AND P3, PT, R3, RZ, PT ;  /* 0x000000ff0300720c */ /* 0x000fe40003f66270 */
[----:B------:R-:W-:Y:S01]  /*8630*/  IABS R141, R3 ;  /* 0x00000003008d7213 */ /* 0x000fe20000000000 */
[----:B------:R-:W-:Y:S01]  /*8640*/  IMAD.HI.U32 R3, R2, R5, RZ ;  /* 0x0000000502037227 */ /* 0x000fe200078e00ff */
[----:B------:R-:W-:-:S02]  /*8650*/  @!P0 IADD3 R137, -R137, RZ, RZ ;  /* 0x000000ff89898210 */ /* 0x000fc40007ffe1ff */
[----:B------:R-:W-:Y:S01]  /*8660*/  ISETP.GE.AND P0, PT, R4, RZ, PT ;  /* 0x000000ff0400720c */ /* 0x000fe20003f06270 */
[----:B------:R-:W-:Y:S01]  /*8670*/  IMAD.MOV R140, RZ, RZ, -R3 ;  /* 0x000000ffff8c7224 */ /* 0x000fe200078e0a03 */
[----:B------:R-:W-:Y:S01]  /*8680*/  ISETP.GT.U32.AND P5, PT, R0, R138, PT ;  /* 0x0000008a0000720c */ /* 0x000fe20003fa4070 */
[----:B------:R-:W-:Y:S01]  /*8690*/  IMAD.HI.U32 R3, R2, R141, RZ ;  /* 0x0000008d02037227 */ /* 0x000fe200078e00ff */
[----:B------:R-:W-:Y:S02]  /*86a0*/  IABS R4, R4 ;  /* 0x0000000400047213 */ /* 0x000fe40000000000 */
[----:B------:R-:W-:Y:S01]  /*86b0*/  IADD3 R10, R6, 0xab, RZ ;  /* 0x000000ab060a7810 */ /* 0x000fe20007ffe0ff */
[----:B------:R-:W-:Y:S01]  /*86c0*/  IMAD R140, R0, R140, R5 ;  /* 0x0000008c008c7224 */ /* 0x000fe200078e0205 */
[----:B------:R-:W-:Y:S01]  /*86d0*/  MOV R5, R4 ;  /* 0x0000000400057202 */ /* 0x000fe20000000f00 */
[----:B------:R-:W-:Y:S01]  /*86e0*/  IMAD.MOV R3, RZ, RZ, -R3 ;  /* 0x000000ffff037224 */ /* 0x000fe200078e0a03 */
[----:B------:R-:W-:-:S02]  /*86f0*/  @!P6 IADD3 R139, R139, -R0, RZ ;  /* 0x800000008b8be210 */ /* 0x000fc40007ffe0ff */
[----:B------:R-:W-:Y:S01]  /*8700*/  IABS R143, R10 ;  /* 0x0000000a008f7213 */ /* 0x000fe20000000000 */
[C---:B------:R-:W-:Y:S01]  /*8710*/  IMAD R141, R0.reuse, R3, R141 ;  /* 0x00000003008d7224 */ /* 0x040fe200078e028d */
[----:B------:R-:W-:Y:S01]  /*8720*/  ISETP.GT.U32.AND P6, PT, R0, R139, PT ;  /* 0x0000008b0000720c */ /* 0x000fe20003fc4070 */
[----:B------:R-:W-:Y:S01]  /*8730*/  IMAD.HI.U32 R3, R2, R5, RZ ;  /* 0x0000000502037227 */ /* 0x000fe200078e00ff */
[----:B------:R-:W-:-:S03]  /*8740*/  IABS R145, R12 ;  /* 0x0000000c00917213 */ /* 0x000fc60000000000 */
[----:B------:R-:W-:Y:S01]  /*8750*/  @!P5 IMAD.IADD R138, R138, 0x1, -R0 ;  /* 0x000000018a8ad824 */ /* 0x000fe200078e0a00 */
[----:B------:R-:W-:Y:S01]  /*8760*/  ISETP.GT.U32.AND P5, PT, R0, R140, PT ;  /* 0x0000008c0000720c */ /* 0x000fe20003fa4070 */
[----:B------:R-:W-:Y:S01]  /*8770*/  IMAD.HI.U32 R4, R2, R143, RZ ;  /* 0x0000008f02047227 */ /* 0x000fe200078e00ff */
[----:B------:R-:W-:Y:S02]  /*8780*/  IADD3 R3, -R3, RZ, RZ ;  /* 0x000000ff03037210 */ /* 0x000fe40007ffe1ff */
[----:B------:R-:W-:Y:S01]  /*8790*/  @!P4 IADD3 R138, -R138, RZ, RZ ;  /* 0x000000ff8a8ac210 */ /* 0x000fe20007ffe1ff */
[----:B------:R-:W-:Y:S01]  /*87a0*/  IMAD.MOV R4, RZ, RZ, -R4 ;  /* 0x000000ffff047224 */ /* 0x000fe200078e0a04 */
[C---:B------:R-:W-:Y:S01]  /*87b0*/  ISETP.GT.U32.AND P4, PT, R0.reuse, R141, PT ;  /* 0x0000008d0000720c */ /* 0x040fe20003f84070 */
[C---:B------:R-:W-:Y:S01]  /*87c0*/  IMAD R142, R0.reuse, R3, R5 ;  /* 0x00000003008e7224 */ /* 0x040fe200078e0205 */
[----:B------:R-:W-:Y:S01]  /*87d0*/  IABS R5, R148 ;  /* 0x0000009400057213 */ /* 0x000fe20000000000 */
[----:B------:R-:W-:-:S02]  /*87e0*/  IMAD R143, R0, R4, R143 ;  /* 0x00000004008f7224 */ /* 0x000fc400078e028f */
[----:B------:R-:W-:Y:S01]  /*87f0*/  @!P6 IMAD.IADD R139, R139, 0x1, -R0 ;  /* 0x000000018b8be824 */ /* 0x000fe200078e0a00 */
[----:B------:R-:W-:Y:S01]  /*8800*/  ISETP.GT.U32.AND P6, PT, R0, R142, PT ;  /* 0x0000008e0000720c */ /* 0x000fe20003fc4070 */
[----:B------:R-:W-:-:S03]  /*8810*/  IMAD.HI.U32 R3, R2, R145, RZ ;  /* 0x0000009102037227 */ /* 0x000fc600078e00ff */
[----:B------:R-:W-:Y:S01]  /*8820*/  @!P1 IADD3 R139, -R139, RZ, RZ ;  /* 0x000000ff8b8b9210 */ /* 0x000fe20007ffe1ff */
[--C-:B------:R-:W-:Y:S01]  /*8830*/  @!P5 IMAD.IADD R140, R140, 0x1, -R0.reuse ;  /* 0x000000018c8cd824 */ /* 0x100fe200078e0a00 */
[----:B------:R-:W-:Y:S01]  /*8840*/  ISETP.GT.U32.AND P5, PT, R0, R143, PT ;  /* 0x0000008f0000720c */ /* 0x000fe20003fa4070 */
[----:B------:R-:W-:Y:S01]  /*8850*/  @!P4 IMAD.IADD R141, R141, 0x1, -R0 ;  /* 0x000000018d8dc824 */ /* 0x000fe200078e0a00 */
[----:B------:R-:W-:Y:S01]  /*8860*/  IADD3 R3, -R3, RZ, RZ ;  /* 0x000000ff03037210 */ /* 0x000fe20007ffe1ff */
[----:B------:R-:W-:Y:S01]  /*8870*/  IMAD.HI.U32 R4, R2, R147, RZ ;  /* 0x0000009302047227 */ /* 0x000fe200078e00ff */
[----:B------:R-:W-:-:S03]  /*8880*/  ISETP.GT.U32.AND P4, PT, R0, R140, PT ;  /* 0x0000008c0000720c */ /* 0x000fc60003f84070 */
[----:B------:R-:W-:Y:S01]  /*8890*/  IMAD R144, R0, R3, R145 ;  /* 0x0000000300907224 */ /* 0x000fe200078e0291 */
[----:B------:R-:W-:Y:S02]  /*88a0*/  IABS R145, R146 ;  /* 0x0000009200917213 */ /* 0x000fe40000000000 */
[----:B------:R-:W-:Y:S02]  /*88b0*/  @!P6 IADD3 R142, R142, -R0, RZ ;  /* 0x800000008e8ee210 */ /* 0x000fe40007ffe0ff */
[C---:B------:R-:W-:Y:S01]  /*88c0*/  ISETP.GT.U32.AND P6, PT, R0.reuse, R141, PT ;  /* 0x0000008d0000720c */ /* 0x040fe20003fc4070 */
[--C-:B------:R-:W-:Y:S01]  /*88d0*/  @!P5 IMAD.IADD R143, R143, 0x1, -R0.reuse ;  /* 0x000000018f8fd824 */ /* 0x100fe200078e0a00 */
[----:B------:R-:W-:Y:S01]  /*88e0*/  ISETP.GT.U32.AND P5, PT, R0, R142, PT ;  /* 0x0000008e0000720c */ /* 0x000fe20003fa4070 */
[----:B------:R-:W-:Y:S01]  /*88f0*/  IMAD.HI.U32 R3, R2, R145, RZ ;  /* 0x0000009102037227 */ /* 0x000fe200078e00ff */
[----:B------:R-:W-:Y:S02]  /*8900*/  IADD3 R4, -R4, RZ, RZ ;  /* 0x000000ff04047210 */ /* 0x000fe40007ffe1ff */
[----:B------:R-:W-:Y:S01]  /*8910*/  @!P4 IADD3 R140, R140, -R0, RZ ;  /* 0x800000008c8cc210 */ /* 0x000fe20007ffe0ff */
[----:B------:R-:W-:Y:S01]  /*8920*/  IMAD.MOV R3, RZ, RZ, -R3 ;  /* 0x000000ffff037224 */ /* 0x000fe200078e0a03 */
[C---:B------:R-:W-:Y:S01]  /*8930*/  ISETP.GT.U32.AND P4, PT, R0.reuse, R144, PT ;  /* 0x000000900000720c */ /* 0x040fe20003f84070 */
[C---:B------:R-:W-:Y:S01]  /*8940*/  IMAD R147, R0.reuse, R4, R147 ;  /* 0x0000000400937224 */ /* 0x040fe200078e0293 */
[C---:B------:R-:W-:Y:S01]  /*8950*/  ISETP.GT.U32.AND P1, PT, R0.reuse, R143, PT ;  /* 0x0000008f0000720c */ /* 0x040fe20003f24070 */
[----:B------:R-:W-:Y:S01]  /*8960*/  IMAD R145, R0, R3, R145 ;  /* 0x0000000300917224 */ /* 0x000fe200078e0291 */
[----:B------:R-:W-:Y:S01]  /*8970*/  @!P2 IADD3 R140, -R140, RZ, RZ ;  /* 0x000000ff8c8ca210 */ /* 0x000fe20007ffe1ff */
        /* <DEDUP_REMOVED lines=8> */
[----:B------:R-:W-:Y:S01]  /*8a00*/  IABS R149, R10 ;  /* 0x0000000a00957213 */ /* 0x000fe20000000000 */
[--C-:B------:R-:W-:Y:S01]  /*8a10*/  @!P4 IMAD.IADD R144, R144, 0x1, -R0.reuse ;  /* 0x000000019090c824 */ /* 0x100fe200078e0a00 */
[----:B------:R-:W-:Y:S01]  /*8a20*/  ISETP.GE.AND P4, PT, R146, RZ, PT ;  /* 0x000000ff9200720c */ /* 0x000fe20003f86270 */
[----:B------:R-:W-:Y:S01]  /*8a30*/  IMAD R146, R0, R3, R5 ;  /* 0x0000000300927224 */ /* 0x000fe200078e0205 */
[----:B------:R-:W-:Y:S01]  /*8a40*/  @!P1 IADD3 R143, R143, -R0, RZ ;  /* 0x800000008f8f9210 */ /* 0x000fe20007ffe0ff */
[----:B------:R-:W-:Y:S01]  /*8a50*/  IMAD.HI.U32 R3, R2, R149, RZ ;  /* 0x0000009502037227 */ /* 0x000fe200078e00ff */
[----:B------:R-:W-:Y:S02]  /*8a60*/  ISETP.GE.AND P1, PT, R12, RZ, PT ;  /* 0x000000ff0c00720c */ /* 0x000fe40003f26270 */
[----:B------:R-:W-:Y:S01]  /*8a70*/  IADD3 R12, R6, 0xb1, RZ ;  /* 0x000000b1060c7810 */ /* 0x000fe20007ffe0ff */
[----:B------:R-:W-:Y:S01]  /*8a80*/  @!P5 IMAD.IADD R145, R145, 0x1, -R0 ;  /* 0x000000019191d824 */ /* 0x000fe200078e0a00 */
[C---:B------:R-:W-:Y:S01]  /*8a90*/  ISETP.GT.U32.AND P2, PT, R0.reuse, R144, PT ;  /* 0x000000900000720c */ /* 0x040fe20003f44070 */
[----:B------:R-:W-:Y:S01]  /*8aa0*/  IMAD.MOV R3, RZ, RZ, -R3 ;  /* 0x000000ffff037224 */ /* 0x000fe200078e0a03 */
[----:B------:R-:W-:Y:S01]  /*8ab0*/  @!P6 IADD3 R143, -R143, RZ, RZ ;  /* 0x000000ff8f8fe210 */ /* 0x000fe20007ffe1ff */
[----:B------:R-:W-:Y:S01]  /*8ac0*/  @!P0 IMAD.MOV R142, RZ, RZ, -R142 ;  /* 0x000000ffff8e8224 */ /* 0x000fe200078e0a8e */
[----:B------:R-:W-:-:S02]  /*8ad0*/  ISETP.GT.U32.AND P5, PT, R0, R145, PT ;  /* 0x000000910000720c */ /* 0x000fc40003fa4070 */
[----:B------:R-:W-:Y:S01]  /*8ae0*/  ISETP.GE.AND P0, PT, R148, RZ, PT ;  /* 0x000000ff9400720c */ /* 0x000fe20003f06270 */
[C---:B------:R-:W-:Y:S01]  /*8af0*/  IMAD R148, R0.reuse, R3, R149 ;  /* 0x0000000300947224 */ /* 0x040fe200078e0295 */
[C---:B------:R-:W-:Y:S02]  /*8b00*/  ISETP.GT.U32.AND P6, PT, R0.reuse, R147, PT ;  /* 0x000000930000720c */ /* 0x040fe40003fc4070 */
[----:B------:R-:W-:Y:S02]  /*8b10*/  IABS R149, R12 ;  /* 0x0000000c00957213 */ /* 0x000fe40000000000 */
[----:B------:R-:W-:Y:S01]  /*8b20*/  ISETP.GT.U32.AND P3, PT, R0, R146, PT ;  /* 0x000000920000720c */ /* 0x000fe20003f64070 */
[----:B------:R-:W-:Y:S01]  /*8b30*/  @!P2 IMAD.IADD R144, R144, 0x1, -R0 ;  /* 0x000000019090a824 */ /* 0x000fe200078e0a00 */
[----:B------:R-:W-:Y:S01]  /*8b40*/  IABS R5, R152 ;  /* 0x0000009800057213 */ /* 0x000fe20000000000 */
[----:B------:R-:W-:Y:S01]  /*8b50*/  IMAD.HI.U32 R3, R2, R149, RZ ;  /* 0x0000009502037227 */ /* 0x000fe200078e00ff */
[----:B------:R-:W-:-:S03]  /*8b60*/  ISETP.GE.AND P2, PT, R150, RZ, PT ;  /* 0x000000ff9600720c */ /* 0x000fc60003f46270 */
[----:B------:R-:W-:Y:S01]  /*8b70*/  @!P5 IMAD.IADD R145, R145, 0x1, -R0 ;  /* 0x000000019191d824 */ /* 0x000fe200078e0a00 */
[----:B------:R-:W-:Y:S01]  /*8b80*/  ISETP.GT.U32.AND P5, PT, R0, R148, PT ;  /* 0x000000940000720c */ /* 0x000fe20003fa4070 */
[----:B------:R-:W-:Y:S01]  /*8b90*/  @!P1 IMAD.MOV R144, RZ, RZ, -R144 ;  /* 0x000000ffff909224 */ /* 0x000fe200078e0a90 */
[----:B------:R-:W-:Y:S01]  /*8ba0*/  IADD3 R4, -R3, RZ, RZ ;  /* 0x000000ff03047210 */ /* 0x000fe20007ffe1ff */
[----:B------:R-:W-:Y:S01]  /*8bb0*/  IMAD.HI.U32 R3, R2, R5, RZ ;  /* 0x0000000502037227 */ /* 0x000fe200078e00ff */
[-C--:B------:R-:W-:Y:S02]  /*8bc0*/  @!P6 IADD3 R147, R147, -R0.reuse, RZ ;  /* 0x800000009393e210 */ /* 0x080fe40007ffe0ff */
[----:B------:R-:W-:Y:S01]  /*8bd0*/  @!P3 IADD3 R146, R146, -R0, RZ ;  /* 0x800000009292b210 */ /* 0x000fe20007ffe0ff */
[----:B------:R-:W-:Y:S01]  /*8be0*/  IMAD.MOV R3, RZ, RZ, -R3 ;  /* 0x000000ffff037224 */ /* 0x000fe200078e0a03 */
[C---:B------:R-:W-:Y:S01]  /*8bf0*/  ISETP.GT.U32.AND P1, PT, R0.reuse, R147, PT ;  /* 0x000000930000720c */ /* 0x040fe20003f24070 */
[----:B------:R-:W-:Y:S01]  /*8c00*/  IMAD R149, R0, R4, R149 ;  /* 0x0000000400957224 */ /* 0x000fe200078e0295 */
[----:B------:R-:W-:Y:S01]  /*8c10*/  ISETP.GE.AND P3, PT, R10, RZ, PT ;  /* 0x000000ff0a00720c */ /* 0x000fe20003f66270 */
[----:B------:R-:W-:Y:S01]  /*8c20*/  VIADD R10, R6, 0xb3 ;  /* 0x000000b3060a7836 */ /* 0x000fe20000000000 */
[C---:B------:R-:W-:Y:S01]  /*8c30*/  ISETP.GT.U32.AND P6, PT, R0.reuse, R146, PT ;  /* 0x000000920000720c */ /* 0x040fe20003fc4070 */
[----:B------:R-:W-:Y:S01]  /*8c40*/  IMAD R150, R0, R3, R5 ;  /* 0x0000000300967224 */ /* 0x000fe200078e0205 */
[----:B------:R-:W-:Y:S01]  /*8c50*/  @!P5 IADD3 R148, R148, -R0, RZ ;  /* 0x800000009494d210 */ /* 0x000fe20007ffe0ff */
[----:B------:R-:W-:Y:S01]  /*8c60*/  @!P4 IMAD.MOV R145, RZ, RZ, -R145 ;  /* 0x000000ffff91c224 */ /* 0x000fe200078e0a91 */
[----:B------:R-:W-:Y:S01]  /*8c70*/  IABS R151, R10 ;  /* 0x0000000a00977213 */ /* 0x000fe20000000000 */
[----:B------:R-:W-:Y:S01]  /*8c80*/  IMAD.HI.U32 R4, R2, R153, RZ ;  /* 0x0000009902047227 */ /* 0x000fe200078e00ff */
[----:B------:R-:W-:-:S03]  /*8c90*/  ISETP.GT.U32.AND P5, PT, R0, R148, PT ;  /* 0x000000940000720c */ /* 0x000fc60003fa4070 */
[----:B------:R-:W-:Y:S01]  /*8ca0*/  @!P1 IMAD.IADD R147, R147, 0x1, -R0 ;  /* 0x0000000193939824 */ /* 0x000fe200078e0a00 */
[----:B------:R-:W-:Y:S01]  /*8cb0*/  ISETP.GE.AND P1, PT, R12, RZ, PT ;  /* 0x000000ff0c00720c */ /* 0x000fe20003f26270 */
[----:B------:R-:W-:Y:S01]  /*8cc0*/  IMAD.HI.U32 R3, R2, R151, RZ ;  /* 0x0000009702037227 */ /* 0x000fe200078e00ff */
[----:B------:R-:W-:Y:S02]  /*8cd0*/  IADD3 R12, R6, 0xb5, RZ ;  /* 0x000000b5060c7810 */ /* 0x000fe40007ffe0ff */
[----:B------:R-:W-:Y:S01]  /*8ce0*/  @!P6 IADD3 R146, R146, -R0, RZ ;  /* 0x800000009292e210 */ /* 0x000fe20007ffe0ff */
[----:B------:R-:W-:Y:S01]  /*8cf0*/  IMAD.MOV R4, RZ, RZ, -R4 ;  /* 0x000000ffff047224 */ /* 0x000fe200078e0a04 */
[----:B------:R-:W-:Y:S02]  /*8d00*/  ISETP.GT.U32.AND P6, PT, R0, R149, PT ;  /* 0x000000950000720c */ /* 0x000fe40003fc4070 */
[----:B------:R-:W-:Y:S01]  /*8d10*/  IADD3 R3, -R3, RZ, RZ ;  /* 0x000000ff03037210 */ /* 0x000fe20007ffe1ff */
[----:B------:R-:W-:Y:S01]  /*8d20*/  @!P5 IMAD.IADD R148, R148, 0x1, -R0 ;  /* 0x000000019494d824 */ /* 0x000fe200078e0a00 */
[C---:B------:R-:W-:Y:S01]  /*8d30*/  ISETP.GT.U32.AND P5, PT, R0.reuse, R150, PT ;  /* 0x000000960000720c */ /* 0x040fe20003fa4070 */
[----:B------:R-:W-:Y:S01]  /*8d40*/  @!P0 IMAD.MOV R146, RZ, RZ, -R146 ;  /* 0x000000ffff928224 */ /* 0x000fe200078e0a92 */
[----:B------:R-:W-:Y:S01]  /*8d50*/  IABS R5, R12 ;  /* 0x0000000c00057213 */ /* 0x000fe20000000000 */
[----:B------:R-:W-:Y:S01]  /*8d60*/  IMAD R151, R0, R3, R151 ;  /* 0x0000000300977224 */ /* 0x000fe200078e0297 */
[----:B------:R-:W-:-:S02]  /*8d70*/  @!P3 IADD3 R148, -R148, RZ, RZ ;  /* 0x000000ff9494b210 */ /* 0x000fc40007ffe1ff */
[----:B------:R-:W-:Y:S01]  /*8d80*/  @!P2 IADD3 R147, -R147, RZ, RZ ;  /* 0x000000ff9393a210 */ /* 0x000fe20007ffe1ff */
[----:B------:R-:W-:Y:S01]  /*8d90*/  IMAD.HI.U32 R3, R2, R5, RZ ;  /* 0x0000000502037227 */ /* 0x000fe200078e00ff */
[----:B------:R-:W-:Y:S02]  /*8da0*/  ISETP.GT.U32.AND P0, PT, R0, R151, PT ;  /* 0x000000970000720c */ /* 0x000fe40003f04070 */
[-C--:B------:R-:W-:Y:S02]  /*8db0*/  @!P6 IADD3 R149, R149, -R0.reuse, RZ ;  /* 0x800000009595e210 */ /* 0x080fe40007ffe0ff */
[----:B------:R-:W-:Y:S02]  /*8dc0*/  IADD3 R3, -R3, RZ, RZ ;  /* 0x000000ff03037210 */ /* 0x000fe40007ffe1ff */
[----:B------:R-:W-:Y:S02]  /*8dd0*/  @!P5 IADD3 R150, R150, -R0, RZ ;  /* 0x800000009696d210 */ /* 0x000fe40007ffe0ff */
[----:B------:R-:W-:Y:S01]  /*8de0*/  ISETP.GE.AND P6, PT, R152, RZ, PT ;  /* 0x000000ff9800720c */ /* 0x000fe20003fc6270 */
[C---:B------:R-:W-:Y:S01]  /*8df0*/  IMAD R152, R0.reuse, R4, R153 ;  /* 0x0000000400987224 */ /* 0x040fe200078e0299 */
[C---:B------:R-:W-:Y:S01]  /*8e00*/  ISETP.GT.U32.AND P4, PT, R0.reuse, R150, PT ;  /* 0x000000960000720c */ /* 0x040fe20003f84070 */
[----:B------:R-:W-:Y:S01]  /*8e10*/  IMAD R153, R0, R3, R5 ;  /* 0x0000000300997224 */ /* 0x000fe200078e0205 */
[----:B------:R-:W-:-:S02]  /*8e20*/  IABS R4, R156 ;  /* 0x0000009c00047213 */ /* 0x000fc40000000000 */
[C---:B------:R-:W-:Y:S02]  /*8e30*/  ISETP.GT.U32.AND P5, PT, R0.reuse, R149, PT ;  /* 0x000000950000720c */ /* 0x040fe40003fa4070 */
[----:B------:R-:W-:Y:S01]  /*8e40*/  ISETP.GT.U32.AND P3, PT, R0, R152, PT ;  /* 0x000000980000720c */ /* 0x000fe20003f64070 */
[----:B------:R-:W-:Y:S01]  /*8e50*/  IMAD.MOV.U32 R5, RZ, RZ, R4 ;  /* 0x000000ffff057224 */ /* 0x000fe200078e0004 */
[----:B------:R-:W-:Y:S02]  /*8e60*/  IADD3 R4, R6, 0xb7, RZ ;  /* 0x000000b706047810 */ /* 0x000fe40007ffe0ff */
[----:B------:R-:W-:Y:S01]  /*8e70*/  @!P0 IADD3 R151, R151, -R0, RZ ;  /* 0x8000000097978210 */ /* 0x000fe20007ffe0ff */
[----:B------:R-:W-:Y:S01]  /*8e80*/  IMAD.HI.U32 R3, R2, R5, RZ ;  /* 0x0000000502037227 */ /* 0x000fe200078e00ff */
[----:B------:R-:W-:Y:S02]  /*8e90*/  IABS R155, R4 ;  /* 0x00000004009b7213 */ /* 0x000fe40000000000 */
[----:B------:R-:W-:Y:S01]  /*8ea0*/  ISETP.GE.AND P2, PT, R10, RZ, PT ;  /* 0x000000ff0a00720c */ /* 0x000fe20003f46270 */
[--C-:B------:R-:W-:Y:S01]  /*8eb0*/  @!P4 IMAD.IADD R150, R150, 0x1, -R0.reuse ;  /* 0x000000019696c824 */ /* 0x100fe200078e0a00 */
[----:B------:R-:W-:Y:S01]  /*8ec0*/  ISETP.GT.U32.AND P4, PT, R0, R153, PT ;  /* 0x000000990000720c */ /* 0x000fe20003f84070 */
[--C-:B------:R-:W-:Y:S01]  /*8ed0*/  @!P5 IMAD.IADD R149, R149, 0x1, -R0.reuse ;  /* 0x000000019595d824 */ /* 0x100fe200078e0a00 */
[----:B------:R-:W-:Y:S01]  /*8ee0*/  IADD3 R3, -R3, RZ, RZ ;  /* 0x000000ff03037210 */ /* 0x000fe20007ffe1ff */
[----:B------:R-:W-:Y:S01]  /*8ef0*/  @!P3 IMAD.IADD R152, R152, 0x1, -R0 ;  /* 0x000000019898b824 */ /* 0x000fe200078e0a00 */
[----:B------:R-:W-:Y:S01]  /*8f00*/  ISETP.GE.AND P5, PT, R154, RZ, PT ;  /* 0x000000ff9a00720c */ /* 0x000fe20003fa6270 */
[----:B------:R-:W-:Y:S01]  /*8f10*/  VIADD R10, R6, 0xb8 ;  /* 0x000000b8060a7836 */ /* 0x000fe20000000000 */
[C---:B------:R-:W-:Y:S01]  /*8f20*/  ISETP.GT.U32.AND P3, PT, R0.reuse, R151, PT ;  /* 0x000000970000720c */ /* 0x040fe20003f64070 */
[----:B------:R-:W-:Y:S01]  /*8f30*/  IMAD R154, R0, R3, R5 ;  /* 0x00000003009a7224 */ /* 0x000fe200078e0205 */
[----:B------:R-:W-:Y:S01]  /*8f40*/  @!P1 IADD3 R149, -R149, RZ, RZ ;  /* 0x000000ff95959210 */ /* 0x000fe20007ffe1ff */
[----:B------:R-:W-:Y:S01]  /*8f50*/  IMAD.HI.U32 R3, R2, R155, RZ ;  /* 0x0000009b02037227 */ /* 0x000fe200078e00ff */
[----:B------:R-:W-:-:S02]  /*8f60*/  IABS R5, R10 ;  /* 0x0000000a00057213 */ /* 0x000fc40000000000 */
[----:B------:R-:W-:Y:S01]  /*8f70*/  ISETP.GT.U32.AND P1, PT, R0, R152, PT ;  /* 0x000000980000720c */ /* 0x000fe20003f24070 */
[----:B------:R-:W-:Y:S01]  /*8f80*/  @!P4 IMAD.IADD R153, R153, 0x1, -R0 ;  /* 0x000000019999c824 */ /* 0x000fe200078e0a00 */
[----:B------:R-:W-:Y:S01]  /*8f90*/  ISETP.GE.AND P0, PT, R12, RZ, PT ;  /* 0x000000ff0c00720c */ /* 0x000fe20003f06270 */
[----:B------:R-:W-:Y:S01]  /*8fa0*/  IMAD.MOV R3, RZ, RZ, -R3 ;  /* 0x000000ffff037224 */ /* 0x000fe200078e0a03 */
[----:B------:R-:W-:Y:S02]  /*8fb0*/  IADD3 R12, R6, 0xb9, RZ ;  /* 0x000000b9060c7810 */ /* 0x000fe40007ffe0ff */
[C---:B------:R-:W-:Y:S01]  /*8fc0*/  ISETP.GT.U32.AND P4, PT, R0.reuse, R153, PT ;  /* 0x000000990000720c */ /* 0x040fe20003f84070 */
[----:B------:R-:W-:Y:S01]  /*8fd0*/  IMAD R155, R0, R3, R155 ;  /* 0x00000003009b7224 */ /* 0x000fe200078e029b */
[----:B------:R-:W-:Y:S01]  /*8fe0*/  @!P3 IADD3 R151, R151, -R0, RZ ;  /* 0x800000009797b210 */ /* 0x000fe20007ffe0ff */
[----:B------:R-:W-:Y:S01]  /*8ff0*/  IMAD.HI.U32 R3, R2, R5, RZ ;  /* 0x0000000502037227 */ /* 0x000fe200078e00ff */
[----:B------:R-:W-:-:S02]  /*9000*/  ISETP.GT.U32.AND P3, PT, R0, R154, PT ;  /* 0x0000009a0000720c */ /* 0x000fc40003f64070 */
[----:B------:R-:W-:Y:S01]  /*9010*/  IABS R157, R12 ;  /* 0x0000000c009d7213 */ /* 0x000fe20000000000 */
[----:B------:R-:W-:Y:S01]  /*9020*/  IMAD.MOV R3, RZ, RZ, -R3 ;  /* 0x000000ffff037224 */ /* 0x000fe200078e0a03 */
[----:B------:R-:W-:Y:S01]  /*9030*/  @!P6 IADD3 R150, -R150, RZ, RZ ;  /* 0x000000ff9696e210 */ /* 0x000fe20007ffe1ff */
[----:B------:R-:W-:Y:S01]  /*9040*/  @!P1 IMAD.IADD R152, R152, 0x1, -R0 ;  /* 0x0000000198989824 */ /* 0x000fe200078e0a00 */
[----:B------:R-:W-:Y:S01]  /*9050*/  ISETP.GE.AND P6, PT, R156, RZ, PT ;  /* 0x000000ff9c00720c */ /* 0x000fe20003fc6270 */
[----:B------:R-:W-:Y:S01]  /*9060*/  IMAD R156, R0, R3, R5 ;  /* 0x00000003009c7224 */ /* 0x000fe200078e0205 */
[----:B------:R-:W-:Y:S01]  /*9070*/  ISETP.GE.AND P1, PT, R4, RZ, PT ;  /* 0x000000ff0400720c */ /* 0x000fe20003f26270 */
[----:B------:R-:W-:Y:S01]  /*9080*/  IMAD.HI.U32 R3, R2, R157, RZ ;  /* 0x0000009d02037227 */ /* 0x000fe200078e00ff */
[-C--:B------:R-:W-:Y:S02]  /*9090*/  @!P4 IADD3 R153, R153, -R0.reuse, RZ ;  /* 0x800000009999c210 */ /* 0x080fe40007ffe0ff */
[----:B------:R-:W-:Y:S01]  /*90a0*/  ISETP.GT.U32.AND P4, PT, R0, R155, PT ;  /* 0x0000009b0000720c */ /* 0x000fe20003f84070 */
[----:B------:R-:W-:Y:S01]  /*90b0*/  @!P2 IMAD.MOV R151, RZ, RZ, -R151 ;  /* 0x000000ffff97a224 */ /* 0x000fe200078e0a97 */
[----:B------:R-:W-:Y:S01]  /*90c0*/  @!P3 IADD3 R154, R154, -R0, RZ ;  /* 0x800000009a9ab210 */ /* 0x000fe20007ffe0ff */
[----:B------:R-:W-:Y:S01]  /*90d0*/  @!P0 IMAD.MOV R153, RZ, RZ, -R153 ;  /* 0x000000ffff998224 */ /* 0x000fe200078e0a99 */
[----:B------:R-:W-:-:S02]  /*90e0*/  IABS R4, R158 ;  /* 0x0000009e00047213 */ /* 0x000fc40000000000 */
[----:B------:R-:W-:Y:S02]  /*90f0*/  IADD3 R3, -R3, RZ, RZ ;  /* 0x000000ff03037210 */ /* 0x000fe40007ffe1ff */
[C---:B------:R-:W-:Y:S02]  /*9100*/  ISETP.GT.U32.AND P2, PT, R0.reuse, R154, PT ;  /* 0x0000009a0000720c */ /* 0x040fe40003f44070 */
[----:B------:R-:W-:Y:S01]  /*9110*/  MOV R5, R4 ;  /* 0x0000000400057202 */ /* 0x000fe20000000f00 */
[----:B------:R-:W-:Y:S01]  /*9120*/  IMAD R157, R0, R3, R157 ;  /* 0x00000003009d7224 */ /* 0x000fe200078e029d */
[----:B------:R-:W-:Y:S01]  /*9130*/  @!P5 IADD3 R152, -R152, RZ, RZ ;  /* 0x000000ff9898d210 */ /* 0x000fe20007ffe1ff */
[----:B------:R-:W-:Y:S01]  /*9140*/  @!P4 IMAD.IADD R155, R155, 0x1, -R0 ;  /* 0x000000019b9bc824 */ /* 0x000fe200078e0a00 */
[----:B------:R-:W-:Y:S01]  /*9150*/  ISETP.GT.U32.AND P5, PT, R0, R156, PT ;  /* 0x0000009c0000720c */ /* 0x000fe20003fa4070 */
[----:B------:R-:W-:Y:S01]  /*9160*/  IMAD.HI.U32 R4, R2, R5, RZ ;  /* 0x0000000502047227 */ /* 0x000fe200078e00ff */
[----:B------:R-:W-:-:S02]  /*9170*/  ISETP.GE.AND P3, PT, R10, RZ, PT ;  /* 0x000000ff0a00720c */ /* 0x000fc40003f66270 */
[----:B------:R-:W-:Y:S01]  /*9180*/  ISETP.GT.U32.AND P4, PT, R0, R155, PT ;  /* 0x0000009b0000720c */ /* 0x000fe20003f84070 */
[----:B------:R-:W-:Y:S01]  /*9190*/  IMAD.MOV R4, RZ, RZ, -R4 ;  /* 0x000000ffff047224 */ /* 0x000fe200078e0a04 */
[----:B------:R-:W-:Y:S01]  /*91a0*/  ISETP.GE.AND P0, PT, R12, RZ, PT ;  /* 0x000000ff0c00720c */ /* 0x000fe20003f06270 */
[----:B------:R-:W-:Y:S01]  /*91b0*/  VIADD R10, R6, 0xbb ;  /* 0x000000bb060a7836 */ /* 0x000fe20000000000 */
[----:B------:R-:W-:Y:S01]  /*91c0*/  @!P2 IADD3 R154, R154, -R0, RZ ;  /* 0x800000009a9aa210 */ /* 0x000fe20007ffe0ff */
[----:B------:R-:W-:Y:S01]  /*91d0*/  VIADD R12, R6, 0xbd ;  /* 0x000000bd060c7836 */ /* 0x000fe20000000000 */
[----:B------:R-:W-:Y:S01]  /*91e0*/  ISETP.GE.AND P2, PT, R158, RZ, PT ;  /* 0x000000ff9e00720c */ /* 0x000fe20003f46270 */
[----:B------:R-:W-:Y:S01]  /*91f0*/  IMAD R158, R0, R4, R5 ;  /* 0x00000004009e7224 */ /* 0x000fe200078e0205 */
[----:B------:R-:W-:Y:S02]  /*9200*/  IABS R159, R10 ;  /* 0x0000000a009f7213 */ /* 0x000fe40000000000 */
[----:B------:R-:W-:-:S02]  /*9210*/  @!P6 IADD3 R154, -R154, RZ, RZ ;  /* 0x000000ff9a9ae210 */ /* 0x000fc40007ffe1ff */
[----:B------:R-:W-:Y:S01]  /*9220*/  IADD3 R4, R6, 0xbc, RZ ;  /* 0x000000bc06047810 */ /* 0x000fe20007ffe0ff */
[----:B------:R-:W-:Y:S01]  /*9230*/  @!P4 IMAD.IADD R155, R155, 0x1, -R0 ;  /* 0x000000019b9bc824 */ /* 0x000fe200078e0a00 */
[----:B------:R-:W-:Y:S01]  /*9240*/  ISETP.GT.U32.AND P4, PT, R0, R157, PT ;  /* 0x0000009d0000720c */ /* 0x000fe20003f84070 */
[----:B------:R-:W-:Y:S01]  /*9250*/  IMAD.HI.U32 R3, R2, R159, RZ ;  /* 0x0000009f02037227 */ /* 0x000fe200078e00ff */
[----:B------:R-:W-:Y:S02]  /*9260*/  ISETP.GT.U32.AND P6, PT, R0, R158, PT ;  /* 0x0000009e0000720c */ /* 0x000fe40003fc4070 */
[----:B------:R-:W-:Y:S01]  /*9270*/  IABS R161, R4 ;  /* 0x0000000400a17213 */ /* 0x000fe20000000000 */
[----:B------:R-:W-:Y:S01]  /*9280*/  IMAD.MOV R5, RZ, RZ, -R3 ;  /* 0x000000ffff057224 */ /* 0x000fe200078e0a03 */
[----:B------:R-:W-:Y:S01]  /*9290*/  @!P5 IADD3 R156, R156, -R0, RZ ;  /* 0x800000009c9cd210 */ /* 0x000fe20007ffe0ff */
[----:B------:R-:W-:Y:S01]  /*92a0*/  @!P1 IMAD.MOV R155, RZ, RZ, -R155 ;  /* 0x000000ffff9b9224 */ /* 0x000fe200078e0a9b */
[----:B------:R-:W-:Y:S01]  /*92b0*/  IABS R163, R12 ;  /* 0x0000000c00a37213 */ /* 0x000fe20000000000 */
[----:B------:R-:W-:Y:S01]  /*92c0*/  IMAD.HI.U32 R3, R2, R161, RZ ;  /* 0x000000a102037227 */ /* 0x000fe200078e00ff */
[----:B------:R-:W-:-:S02]  /*92d0*/  ISETP.GT.U32.AND P5, PT, R0, R156, PT ;  /* 0x0000009c0000720c */ /* 0x000fc40003fa4070 */
[----:B------:R-:W-:Y:S01]  /*92e0*/  ISETP.GE.AND P1, PT, R10, RZ, PT ;  /* 0x000000ff0a00720c */ /* 0x000fe20003f26270 */
[----:B------:R-:W-:Y:S01]  /*92f0*/  IMAD R159, R0, R5, R159 ;  /* 0x00000005009f7224 */ /* 0x000fe200078e029f */
[----:B------:R-:W-:Y:S01]  /*9300*/  @!P4 IADD3 R157, R157, -R0, RZ ;  /* 0x800000009d9dc210 */ /* 0x000fe20007ffe0ff */
[----:B------:R-:W-:Y:S01]  /*9310*/  @!P6 IMAD.IADD R158, R158, 0x1, -R0 ;  /* 0x000000019e9ee824 */ /* 0x000fe200078e0a00 */
[----:B------:R-:W-:Y:S01]  /*9320*/  IADD3 R3, -R3, RZ, RZ ;  /* 0x000000ff03037210 */ /* 0x000fe20007ffe1ff */
[----:B------:R-:W-:Y:S01]  /*9330*/  VIADD R10, R6, 0xbf ;  /* 0x000000bf060a7836 */ /* 0x000fe20000000000 */
[C---:B------:R-:W-:Y:S02]  /*9340*/  ISETP.GT.U32.AND P4, PT, R0.reuse, R157, PT ;  /* 0x0000009d0000720c */ /* 0x040fe40003f84070 */
[C---:B------:R-:W-:Y:S01]  /*9350*/  ISETP.GT.U32.AND P6, PT, R0.reuse, R158, PT ;  /* 0x0000009e0000720c */ /* 0x040fe20003fc4070 */
[----:B------:R-:W-:Y:S01]  /*9360*/  IMAD R160, R0, R3, R161 ;  /* 0x0000000300a07224 */ /* 0x000fe200078e02a1 */
[----:B------:R-:W-:-:S02]  /*9370*/  IADD3 R3, R6, 0xbe, RZ ;  /* 0x000000be06037810 */ /* 0x000fc40007ffe0ff */
[----:B------:R-:W-:Y:S02]  /*9380*/  @!P5 IADD3 R156, R156, -R0, RZ ;  /* 0x800000009c9cd210 */ /* 0x000fe40007ffe0ff */
[----:B------:R-:W-:Y:S01]  /*9390*/  ISETP.GE.AND P5, PT, R4, RZ, PT ;  /* 0x000000ff0400720c */ /* 0x000fe20003fa6270 */
[----:B------:R-:W-:Y:S01]  /*93a0*/  IMAD.HI.U32 R4, R2, R163, RZ ;  /* 0x000000a302047227 */ /* 0x000fe200078e00ff */
[----:B------:R-:W-:Y:S02]  /*93b0*/  IABS R5, R3 ;  /* 0x0000000300057213 */ /* 0x000fe40000000000 */
[----:B------:R-:W-:Y:S01]  /*93c0*/  @!P3 IADD3 R156, -R156, RZ, RZ ;  /* 0x000000ff9c9cb210 */ /* 0x000fe20007ffe1ff */
[----:B------:R-:W-:Y:S01]  /*93d0*/  @!P4 IMAD.IADD R157, R157, 0x1, -R0 ;  /* 0x000000019d9dc824 */ /* 0x000fe200078e0a00 */
[----:B------:R-:W-:Y:S01]  /*93e0*/  ISETP.GT.U32.AND P4, PT, R0, R159, PT ;  /* 0x0000009f0000720c */ /* 0x000fe20003f84070 */
[----:B------:R-:W-:Y:S01]  /*93f0*/  IMAD.MOV R4, RZ, RZ, -R4 ;  /* 0x000000ffff047224 */ /* 0x000fe200078e0a04 */
[----:B------:R-:W-:Y:S01]  /*9400*/  ISETP.GE.AND P3, PT, R12, RZ, PT ;  /* 0x000000ff0c00720c */ /* 0x000fe20003f66270 */
[----:B------:R-:W-:Y:S01]  /*9410*/  @!P0 IMAD.MOV R157, RZ, RZ, -R157 ;  /* 0x000000ffff9d8224 */ /* 0x000fe200078e0a9d */
[----:B------:R-:W-:Y:S01]  /*9420*/  ISETP.GT.U32.AND P0, PT, R0, R160, PT ;  /* 0x000000a00000720c */ /* 0x000fe20003f04070 */
[----:B------:R-:W-:Y:S01]  /*9430*/  @!P6 IMAD.IADD R158, R158, 0x1, -R0 ;  /* 0x000000019e9ee824 */ /* 0x000fe200078e0a00 */
[----:B------:R-:W-:Y:S01]  /*9440*/  ISETP.GE.AND P6, PT, R3, RZ, PT ;  /* 0x000000ff0300720c */ /* 0x000fe20003fc6270 */
[----:B------:R-:W-:Y:S01]  /*9450*/  IMAD R161, R0, R4, R163 ;  /* 0x0000000400a17224 */ /* 0x000fe200078e02a3 */
[----:B------:R-:W-:Y:S01]  /*9460*/  IABS R163, R10 ;  /* 0x0000000a00a37213 */ /* 0x000fe20000000000 */
[----:B------:R-:W-:Y:S01]  /*9470*/  IMAD.HI.U32 R3, R2, R5, RZ ;  /* 0x0000000502037227 */ /* 0x000fe200078e00ff */
[----:B------:R-:W-:-:S02]  /*9480*/  @!P2 IADD3 R158, -R158, RZ, RZ ;  /* 0x000000ff9e9ea210 */ /* 0x000fc40007ffe1ff */
[----:B------:R-:W-:Y:S01]  /*9490*/  ISETP.GT.U32.AND P2, PT, R0, R161, PT ;  /* 0x000000a10000720c */ /* 0x000fe20003f44070 */
[----:B------:R-:W-:Y:S01]  /*94a0*/  IMAD.MOV R162, RZ, RZ, -R3 ;  /* 0x000000ffffa27224 */ /* 0x000fe200078e0a03 */
[----:B------:R-:W-:Y:S01]  /*94b0*/  IADD3 R12, R6, 0xc0, RZ ;  /* 0x000000c0060c7810 */ /* 0x000fe20007ffe0ff */
[----:B------:R-:W-:Y:S01]  /*94c0*/  IMAD.HI.U32 R4, R2, R163, RZ ;  /* 0x000000a302047227 */ /* 0x000fe200078e00ff */
[----:B------:R-:W-:Y:S02]  /*94d0*/  @!P4 IADD3 R159, R159, -R0, RZ ;  /* 0x800000009f9fc210 */ /* 0x000fe40007ffe0ff */
[----:B------:R-:W-:Y:S01]  /*94e0*/  IABS R165, R12 ;  /* 0x0000000c00a57213 */ /* 0x000fe20000000000 */
[----:B------:R-:W-:Y:S01]  /*94f0*/  @!P0 IMAD.IADD R160, R160, 0x1, -R0 ;  /* 0x00000001a0a08824 */ /* 0x000fe200078e0a00 */
[----:B------:R-:W-:Y:S01]  /*9500*/  IADD3 R4, -R4, RZ, RZ ;  /* 0x000000ff04047210 */ /* 0x000fe20007ffe1ff */
[C---:B------:R-:W-:Y:S01]  /*9510*/  IMAD R162, R0.reuse, R162, R5 ;  /* 0x000000a200a27224 */ /* 0x040fe200078e0205 */
[----:B------:R-:W-:Y:S01]  /*9520*/  ISETP.GT.U32.AND P4, PT, R0, R159, PT ;  /* 0x0000009f0000720c */ /* 0x000fe20003f84070 */
[----:B------:R-:W-:Y:S01]  /*9530*/  IMAD.HI.U32 R3, R2, R165, RZ ;  /* 0x000000a502037227 */ /* 0x000fe200078e00ff */
[----:B------:R-:W-:-:S02]  /*9540*/  ISETP.GT.U32.AND P0, PT, R0, R160, PT ;  /* 0x000000a00000720c */ /* 0x000fc40003f04070 */
[----:B------:R-:W-:Y:S01]  /*9550*/  @!P2 IADD3 R161, R161, -R0, RZ ;  /* 0x80000000a1a1a210 */ /* 0x000fe20007ffe0ff */
[----:B------:R-:W-:Y:S01]  /*9560*/  IMAD R163, R0, R4, R163 ;  /* 0x0000000400a37224 */ /* 0x000fe200078e02a3 */
[----:B------:R-:W-:Y:S01]  /*9570*/  IADD3 R3, -R3, RZ, RZ ;  /* 0x000000ff03037210 */ /* 0x000fe20007ffe1ff */
[----:B------:R-:W-:Y:S01]  /*9580*/  IMAD.HI.U32 R4, R2, R167, RZ ;  /* 0x000000a702047227 */ /* 0x000fe200078e00ff */
[----:B------:R-:W-:-:S03]  /*9590*/  ISETP.GT.U32.AND P2, PT, R0, R161, PT ;  /* 0x000000a10000720c */ /* 0x000fc60003f44070 */
[----:B------:R-:W-:Y:S02]  /*95a0*/  IMAD.MOV R4, RZ, RZ, -R4 ;  /* 0x000000ffff047224 */ /* 0x000fe400078e0a04 */
[----:B------:R-:W-:Y:S02]  /*95b0*/  IMAD R164, R0, R3, R165 ;  /* 0x0000000300a47224 */ /* 0x000fe400078e02a5 */
[--C-:B------:R-:W-:Y:S01]  /*95c0*/  @!P0 IMAD.IADD R160, R160, 0x1, -R0.reuse ;  /* 0x00000001a0a08824 */ /* 0x100fe200078e0a00 */
[C---:B------:R-:W-:Y:S01]  /*95d0*/  ISETP.GT.U32.AND P0, PT, R0.reuse, R162, PT ;  /* 0x000000a20000720c */ /* 0x040fe20003f04070 */
[----:B------:R-:W-:Y:S01]  /*95e0*/  IMAD R165, R0, R4, R167 ;  /* 0x0000000400a57224 */ /* 0x000fe200078e02a7 */
[----:B------:R-:W-:Y:S01]  /*95f0*/  IABS R4, R168 ;  /* 0x000000a800047213 */ /* 0x000fe20000000000 */
[----:B------:R-:W-:Y:S01]  /*9600*/  @!P4 IMAD.IADD R159, R159, 0x1, -R0 ;  /* 0x000000019f9fc824 */ /* 0x000fe200078e0a00 */
[----:B------:R-:W-:Y:S01]  /*9610*/  ISETP.GE.AND P4, PT, R10, RZ, PT ;  /* 0x000000ff0a00720c */ /* 0x000fe20003f86270 */
[----:B------:R-:W-:Y:S01]  /*9620*/  @!P5 IMAD.MOV R160, RZ, RZ, -R160 ;  /* 0x000000ffffa0d224 */ /* 0x000fe200078e0aa0 */
[----:B------:R-:W-:-:S02]  /*9630*/  @!P2 IADD3 R161, R161, -R0, RZ ;  /* 0x80000000a1a1a210 */ /* 0x000fc40007ffe0ff */
[----:B------:R-:W-:Y:S02]  /*9640*/  IADD3 R10, R6, 0xc2, RZ ;  /* 0x000000c2060a7810 */ /* 0x000fe40007ffe0ff */
[----:B------:R-:W-:Y:S02]  /*9650*/  @!P3 IADD3 R161, -R161, RZ, RZ ;  /* 0x000000ffa1a1b210 */ /* 0x000fe40007ffe1ff */
[----:B------:R-:W-:Y:S01]  /*9660*/  ISETP.GT.U32.AND P3, PT, R0, R165, PT ;  /* 0x000000a50000720c */ /* 0x000fe20003f64070 */
[----:B------:R-:W-:Y:S01]  /*9670*/  @!P0 IMAD.IADD R162, R162, 0x1, -R0 ;  /* 0x00000001a2a28824 */ /* 0x000fe200078e0a00 */
[----:B------:R-:W-:Y:S02]  /*9680*/  IABS R5, R10 ;  /* 0x0000000a00057213 */ /* 0x000fe40000000000 */
[----:B------:R-:W-:Y:S02]  /*9690*/  ISETP.GE.AND P5, PT, R12, RZ, PT ;  /* 0x000000ff0c00720c */ /* 0x000fe40003fa6270 */
[----:B------:R-:W-:Y:S01]  /*96a0*/  ISETP.GT.U32.AND P0, PT, R0, R162, PT ;  /* 0x000000a20000720c */ /* 0x000fe20003f04070 */
[----:B------:R-:W-:Y:S01]  /*96b0*/  IMAD.HI.U32 R3, R2, R5, RZ ;  /* 0x0000000502037227 */ /* 0x000fe200078e00ff */
[----:B------:R-:W-:-:S02]  /*96c0*/  IADD3 R12, R6, 0xc3, RZ ;  /* 0x000000c3060c7810 */ /* 0x000fc40007ffe0ff */
[C---:B------:R-:W-:Y:S01]  /*96d0*/  ISETP.GT.U32.AND P2, PT, R0.reuse, R164, PT ;  /* 0x000000a40000720c */ /* 0x040fe20003f44070 */
[----:B------:R-:W-:Y:S01]  /*96e0*/  IMAD.MOV R3, RZ, RZ, -R3 ;  /* 0x000000ffff037224 */ /* 0x000fe200078e0a03 */
[----:B------:R-:W-:Y:S02]  /*96f0*/  @!P1 IADD3 R159, -R159, RZ, RZ ;  /* 0x000000ff9f9f9210 */ /* 0x000fe40007ffe1ff */
[----:B------:R-:W-:Y:S02]  /*9700*/  ISETP.GT.U32.AND P1, PT, R0, R163, PT ;  /* 0x000000a30000720c */ /* 0x000fe40003f24070 */
[----:B------:R-:W-:Y:S02]  /*9710*/  IABS R167, R12 ;  /* 0x0000000c00a77213 */ /* 0x000fe40000000000 */
[-C--:B------:R-:W-:Y:S02]  /*9720*/  @!P3 IADD3 R165, R165, -R0.reuse, RZ ;  /* 0x80000000a5a5b210 */ /* 0x080fe40007ffe0ff */
[----:B------:R-:W-:-:S02]  /*9730*/  @!P0 IADD3 R162, R162, -R0, RZ ;  /* 0x80000000a2a28210 */ /* 0x000fc40007ffe0ff */
[----:B------:R-:W-:Y:S01]  /*9740*/  ISETP.GE.AND P0, PT, R166, RZ, PT ;  /* 0x000000ffa600720c */ /* 0x000fe20003f06270 */
[C---:B------:R-:W-:Y:S01]  /*9750*/  IMAD R166, R0.reuse, R3, R5 ;  /* 0x0000000300a67224 */ /* 0x040fe200078e0205 */
[----:B------:R-:W-:Y:S01]  /*9760*/  ISETP.GT.U32.AND P3, PT, R0, R165, PT ;  /* 0x000000a50000720c */ /* 0x000fe20003f64070 */
[----:B------:R-:W-:Y:S01]  /*9770*/  IMAD.HI.U32 R3, R2, R167, RZ ;  /* 0x000000a702037227 */ /* 0x000fe200078e00ff */
[----:B------:R-:W-:-:S03]  /*9780*/  MOV R5, R4 ;  /* 0x0000000400057202 */ /* 0x000fc60000000f00 */
[--C-:B------:R-:W-:Y:S02]  /*9790*/  @!P2 IMAD.IADD R164, R164, 0x1, -R0.reuse ;  /* 0x00000001a4a4a824 */ /* 0x100fe400078e0a00 */
[----:B------:R-:W-:Y:S02]  /*97a0*/  IMAD.MOV R3, RZ, RZ, -R3 ;  /* 0x000000ffff037224 */ /* 0x000fe400078e0a03 */
[----:B------:R-:W-:Y:S01]  /*97b0*/  @!P1 IMAD.IADD R163, R163, 0x1, -R0 ;  /* 0x00000001a3a39824 */ /* 0x000fe200078e0a00 */
[C---:B------:R-:W-:Y:S01]  /*97c0*/  ISETP.GT.U32.AND P2, PT, R0.reuse, R164, PT ;  /* 0x000000a40000720c */ /* 0x040fe20003f44070 */
[----:B------:R-:W-:Y:S02]  /*97d0*/  IMAD R167, R0, R3, R167 ;  /* 0x0000000300a77224 */ /* 0x000fe400078e02a7 */
[----:B------:R-:W-:Y:S01]  /*97e0*/  @!P3 IADD3 R165, R165, -R0, RZ ;  /* 0x80000000a5a5b210 */ /* 0x000fe20007ffe0ff */
[----:B------:R-:W-:Y:S01]  /*97f0*/  VIADD R3, R6, 0xc5 ;  /* 0x000000c506037836 */ /* 0x000fe20000000000 */
[----:B------:R-:W-:Y:S01]  /*9800*/  ISETP.GT.U32.AND P1, PT, R0, R163, PT ;  /* 0x000000a30000720c */ /* 0x000fe20003f24070 */
[----:B------:R-:W-:Y:S01]  /*9810*/  IMAD.HI.U32 R4, R2, R5, RZ ;  /* 0x0000000502047227 */ /* 0x000fe200078e00ff */
[----:B------:R-:W-:-:S02]  /*9820*/  ISETP.GT.U32.AND P3, PT, R0, R167, PT ;  /* 0x000000a70000720c */ /* 0x000fc40003f64070 */
[----:B------:R-:W-:Y:S01]  /*9830*/  IABS R169, R3 ;  /* 0x0000000300a97213 */ /* 0x000fe20000000000 */
[----:B------:R-:W-:Y:S01]  /*9840*/  @!P6 IMAD.MOV R162, RZ, RZ, -R162 ;  /* 0x000000ffffa2e224 */ /* 0x000fe200078e0aa2 */
[----:B------:R-:W-:Y:S01]  /*9850*/  IADD3 R4, -R4, RZ, RZ ;  /* 0x000000ff04047210 */ /* 0x000fe20007ffe1ff */
[----:B------:R-:W-:Y:S01]  /*9860*/  @!P0 IMAD.MOV R165, RZ, RZ, -R165 ;  /* 0x000000ffffa58224 */ /* 0x000fe200078e0aa5 */
[----:B------:R-:W-:Y:S01]  /*9870*/  ISETP.GE.AND P6, PT, R10, RZ, PT ;  /* 0x000000ff0a00720c */ /* 0x000fe20003fc6270 */
[--C-:B------:R-:W-:Y:S01]  /*9880*/  @!P2 IMAD.IADD R164, R164, 0x1, -R0.reuse ;  /* 0x00000001a4a4a824 */ /* 0x100fe200078e0a00 */
[----:B------:R-:W-:Y:S01]  /*9890*/  ISETP.GE.AND P2, PT, R168, RZ, PT ;  /* 0x000000ffa800720c */ /* 0x000fe20003f46270 */
[C---:B------:R-:W-:Y:S02]  /*98a0*/  IMAD R168, R0.reuse, R4, R5 ;  /* 0x0000000400a87224 */ /* 0x040fe400078e0205 */
[----:B------:R-:W-:Y:S01]  /*98b0*/  @!P1 IMAD.IADD R163, R163, 0x1, -R0 ;  /* 0x00000001a3a39824 */ /* 0x000fe200078e0a00 */
[----:B------:R-:W-:Y:S01]  /*98c0*/  ISETP.GT.U32.AND P1, PT, R0, R166, PT ;  /* 0x000000a60000720c */ /* 0x000fe20003f24070 */
[C---:B------:R-:W-:Y:S01]  /*98d0*/  VIADD R4, R6.reuse, 0xc6 ;  /* 0x000000c606047836 */ /* 0x040fe20000000000 */
[----:B------:R-:W-:Y:S01]  /*98e0*/  @!P3 IADD3 R167, R167, -R0, RZ ;  /* 0x80000000a7a7b210 */ /* 0x000fe20007ffe0ff */
[----:B------:R-:W-:Y:S01]  /*98f0*/  VIADD R10, R6, 0xc7 ;  /* 0x000000c7060a7836 */ /* 0x000fe20000000000 */
[----:B------:R-:W-:-:S02]  /*9900*/  @!P5 IADD3 R164, -R164, RZ, RZ ;  /* 0x000000ffa4a4d210 */ /* 0x000fc40007ffe1ff */
[----:B------:R-:W-:Y:S01]  /*9910*/  ISETP.GE.AND P5, PT, R3, RZ, PT ;  /* 0x000000ff0300720c */ /* 0x000fe20003fa6270 */
[----:B------:R-:W-:Y:S01]  /*9920*/  IMAD.HI.U32 R3, R2, R169, RZ ;  /* 0x000000a902037227 */ /* 0x000fe200078e00ff */
[----:B------:R-:W-:Y:S02]  /*9930*/  ISETP.GT.U32.AND P3, PT, R0, R167, PT ;  /* 0x000000a70000720c */ /* 0x000fe40003f64070 */
[----:B------:R-:W-:Y:S02]  /*9940*/  IABS R5, R4 ;  /* 0x0000000400057213 */ /* 0x000fe40000000000 */
[----:B------:R-:W-:Y:S02]  /*9950*/  IADD3 R3, -R3, RZ, RZ ;  /* 0x000000ff03037210 */ /* 0x000fe40007ffe1ff */
[----:B------:R-:W-:Y:S02]  /*9960*/  @!P1 IADD3 R166, R166, -R0, RZ ;  /* 0x80000000a6a69210 */ /* 0x000fe40007ffe0ff */
[----:B------:R-:W-:Y:S01]  /*9970*/  ISETP.GE.AND P0, PT, R4, RZ, PT ;  /* 0x000000ff0400720c */ /* 0x000fe20003f06270 */
[C---:B------:R-:W-:Y:S01]  /*9980*/  IMAD R169, R0.reuse, R3, R169 ;  /* 0x0000000300a97224 */ /* 0x040fe200078e02a9 */
[----:B------:R-:W-:Y:S01]  /*9990*/  ISETP.GT.U32.AND P1, PT, R0, R166, PT ;  /* 0x000000a60000720c */ /* 0x000fe20003f24070 */
[----:B------:R-:W-:Y:S01]  /*99a0*/  IMAD.HI.U32 R4, R2, R5, RZ ;  /* 0x0000000502047227 */ /* 0x000fe200078e00ff */
[----:B------:R-:W-:-:S02]  /*99b0*/  @!P4 IADD3 R163, -R163, RZ, RZ ;  /* 0x000000ffa3a3c210 */ /* 0x000fc40007ffe1ff */
[----:B------:R-:W-:Y:S01]  /*99c0*/  ISETP.GE.AND P4, PT, R12, RZ, PT ;  /* 0x000000ff0c00720c */ /* 0x000fe20003f86270 */
[----:B------:R-:W-:Y:S01]  /*99d0*/  @!P3 IMAD.IADD R167, R167, 0x1, -R0 ;  /* 0x00000001a7a7b824 */ /* 0x000fe200078e0a00 */
[----:B------:R-:W-:Y:S01]  /*99e0*/  ISETP.GT.U32.AND P3, PT, R0, R169, PT ;  /* 0x000000a90000720c */ /* 0x000fe20003f64070 */
[----:B------:R-:W-:Y:S01]  /*99f0*/  VIADD R12, R6, 0xc8 ;  /* 0x000000c8060c7836 */ /* 0x000fe20000000000 */
[----:B------:R-:W-:Y:S01]  /*9a00*/  IABS R171, R10 ;  /* 0x0000000a00ab7213 */ /* 0x000fe20000000000 */
[----:B------:R-:W-:-:S03]  /*9a10*/  IMAD.MOV R4, RZ, RZ, -R4 ;  /* 0x000000ffff047224 */ /* 0x000fc600078e0a04 */
[----:B------:R-:W-:Y:S01]  /*9a20*/  IABS R173, R12 ;  /* 0x0000000c00ad7213 */ /* 0x000fe20000000000 */
[----:B------:R-:W-:Y:S01]  /*9a30*/  IMAD R170, R0, R4, R5 ;  /* 0x0000000400aa7224 */ /* 0x000fe200078e0205 */
[----:B------:R-:W-:Y:S01]  /*9a40*/  @!P1 IADD3 R166, R166, -R0, RZ ;  /* 0x80000000a6a69210 */ /* 0x000fe20007ffe0ff */
[----:B------:R-:W-:Y:S01]  /*9a50*/  IMAD.HI.U32 R3, R2, R171, RZ ;  /* 0x000000ab02037227 */ /* 0x000fe200078e00ff */
[----:B------:R-:W-:Y:S02]  /*9a60*/  ISETP.GT.U32.AND P1, PT, R0, R168, PT ;  /* 0x000000a80000720c */ /* 0x000fe40003f24070 */
[----:B------:R-:W-:Y:S01]  /*9a70*/  @!P6 IADD3 R166, -R166, RZ, RZ ;  /* 0x000000ffa6a6e210 */ /* 0x000fe20007ffe1ff */
[----:B------:R-:W-:Y:S01]  /*9a80*/  IMAD.HI.U32 R4, R2, R173, RZ ;  /* 0x000000ad02047227 */ /* 0x000fe200078e00ff */
[----:B------:R-:W-:Y:S02]  /*9a90*/  @!P3 IADD3 R169, R169, -R0, RZ ;  /* 0x80000000a9a9b210 */ /* 0x000fe40007ffe0ff */
[C---:B------:R-:W-:Y:S01]  /*9aa0*/  ISETP.GT.U32.AND P6, PT, R0.reuse, R170, PT ;  /* 0x000000aa0000720c */ /* 0x040fe20003fc4070 */
[----:B------:R-:W-:Y:S01]  /*9ab0*/  IMAD.MOV R4, RZ, RZ, -R4 ;  /* 0x000000ffff047224 */ /* 0x000fe200078e0a04 */
[C---:B------:R-:W-:Y:S01]  /*9ac0*/  ISETP.GT.U32.AND P3, PT, R0.reuse, R169, PT ;  /* 0x000000a90000720c */ /* 0x040fe20003f64070 */
[----:B------:R-:W-:Y:S01]  /*9ad0*/  @!P4 IMAD.MOV R167, RZ, RZ, -R167 ;  /* 0x000000ffffa7c224 */ /* 0x000fe200078e0aa7 */
[----:B------:R-:W-:Y:S01]  /*9ae0*/  IADD3 R3, -R3, RZ, RZ ;  /* 0x000000ff03037210 */ /* 0x000fe20007ffe1ff */
[----:B------:R-:W-:Y:S01]  /*9af0*/  IMAD R172, R0, R4, R173 ;  /* 0x0000000400ac7224 */ /* 0x000fe200078e02ad */
[----:B------:R-:W-:Y:S01]  /*9b00*/  IABS R173, R180 ;  /* 0x000000b400ad7213 */ /* 0x000fe20000000000 */
[----:B------:R-:W-:Y:S01]  /*9b10*/  IMAD.HI.U32 R4, R2, R177, RZ ;  /* 0x000000b102047227 */ /* 0x000fe200078e00ff */
[----:B------:R-:W-:-:S02]  /*9b20*/  @!P1 IADD3 R168, R168, -R0, RZ ;  /* 0x80000000a8a89210 */ /* 0x000fc40007ffe0ff */
[----:B------:R-:W-:Y:S01]  /*9b30*/  ISETP.GE.AND P4, PT, R10, RZ, PT ;  /* 0x000000ff0a00720c */ /* 0x000fe20003f86270 */
[C---:B------:R-:W-:Y:S01]  /*9b40*/  IMAD R171, R0.reuse, R3, R171 ;  /* 0x0000000300ab7224 */ /* 0x040fe200078e02ab */
[----:B------:R-:W-:Y:S01]  /*9b50*/  ISETP.GT.U32.AND P1, PT, R0, R168, PT ;  /* 0x000000a80000720c */ /* 0x000fe20003f24070 */
[----:B------:R-:W-:Y:S01]  /*9b60*/  @!P6 IMAD.IADD R170, R170, 0x1, -R0 ;  /* 0x00000001aaaae824 */ /* 0x000fe200078e0a00 */
[----:B------:R-:W-:Y:S01]  /*9b70*/  IADD3 R4, -R4, RZ, RZ ;  /* 0x000000ff04047210 */ /* 0x000fe20007ffe1ff */
[----:B------:R-:W-:Y:S01]  /*9b80*/  IMAD.HI.U32 R3, R2, R173, RZ ;  /* 0x000000ad02037227 */ /* 0x000fe200078e00ff */
[----:B------:R-:W-:Y:S02]  /*9b90*/  @!P3 IADD3 R169, R169, -R0, RZ ;  /* 0x80000000a9a9b210 */ /* 0x000fe40007ffe0ff */
[C---:B------:R-:W-:Y:S01]  /*9ba0*/  ISETP.GT.U32.AND P3, PT, R0.reuse, R171, PT ;  /* 0x000000ab0000720c */ /* 0x040fe20003f64070 */
[----:B------:R-:W-:Y:S01]  /*9bb0*/  IMAD.MOV R5, RZ, RZ, -R3 ;  /* 0x000000ffff057224 */ /* 0x000fe200078e0a03 */
[----:B------:R-:W-:Y:S01]  /*9bc0*/  ISETP.GT.U32.AND P6, PT, R0, R170, PT ;  /* 0x000000aa0000720c */ /* 0x000fe20003fc4070 */
[----:B------:R-:W-:Y:S01]  /*9bd0*/  IMAD.HI.U32 R3, R2, R175, RZ ;  /* 0x000000af02037227 */ /* 0x000fe200078e00ff */
[----:B------:R-:W-:-:S02]  /*9be0*/  IADD3 R10, R6, 0xcd, RZ ;  /* 0x000000cd060a7810 */ /* 0x000fc40007ffe0ff */
[----:B------:R-:W-:Y:S01]  /*9bf0*/  @!P5 IADD3 R169, -R169, RZ, RZ ;  /* 0x000000ffa9a9d210 */ /* 0x000fe20007ffe1ff */
[----:B------:R-:W-:Y:S01]  /*9c00*/  IMAD R173, R0, R5, R173 ;  /* 0x0000000500ad7224 */ /* 0x000fe200078e02ad */
[----:B------:R-:W-:Y:S01]  /*9c10*/  @!P1 IADD3 R168, R168, -R0, RZ ;  /* 0x80000000a8a89210 */ /* 0x000fe20007ffe0ff */
[----:B------:R-:W-:Y:S01]  /*9c20*/  IMAD.MOV R174, RZ, RZ, -R3 ;  /* 0x000000ffffae7224 */ /* 0x000fe200078e0a03 */
[----:B------:R-:W-:Y:S01]  /*9c30*/  ISETP.GE.AND P1, PT, R12, RZ, PT ;  /* 0x000000ff0c00720c */ /* 0x000fe20003f26270 */
[----:B------:R-:W-:Y:S01]  /*9c40*/  VIADD R12, R6, 0xcc ;  /* 0x000000cc060c7836 */ /* 0x000fe20000000000 */
[----:B------:R-:W-:Y:S01]  /*9c50*/  IABS R181, R10 ;  /* 0x0000000a00b57213 */ /* 0x000fe20000000000 */
[----:B------:R-:W-:Y:S01]  /*9c60*/  @!P3 IMAD.IADD R171, R171, 0x1, -R0 ;  /* 0x00000001ababb824 */ /* 0x000fe200078e0a00 */
[C---:B------:R-:W-:Y:S01]  /*9c70*/  ISETP.GT.U32.AND P3, PT, R0.reuse, R173, PT ;  /* 0x000000ad0000720c */ /* 0x040fe20003f64070 */
[----:B------:R-:W-:Y:S01]  /*9c80*/  IMAD R174, R0, R174, R175 ;  /* 0x000000ae00ae7224 */ /* 0x000fe200078e02af */
[----:B------:R-:W-:Y:S01]  /*9c90*/  @!P6 IADD3 R170, R170, -R0, RZ ;  /* 0x80000000aaaae210 */ /* 0x000fe20007ffe0ff */
[C---:B------:R-:W-:Y:S01]  /*9ca0*/  IMAD R175, R0.reuse, R4, R177 ;  /* 0x0000000400af7224 */ /* 0x040fe200078e02b1 */
[----:B------:R-:W-:Y:S01]  /*9cb0*/  ISETP.GT.U32.AND P6, PT, R0, R172, PT ;  /* 0x000000ac0000720c */ /* 0x000fe20003fc4070 */
[----:B------:R-:W-:Y:S01]  /*9cc0*/  IMAD.HI.U32 R3, R2, R181, RZ ;  /* 0x000000b502037227 */ /* 0x000fe200078e00ff */
[----:B------:R-:W-:-:S02]  /*9cd0*/  IABS R179, R12 ;  /* 0x0000000c00b37213 */ /* 0x000fc40000000000 */
[----:B------:R-:W-:Y:S01]  /*9ce0*/  @!P2 IADD3 R168, -R168, RZ, RZ ;  /* 0x000000ffa8a8a210 */ /* 0x000fe20007ffe1ff */
[----:B------:R-:W-:Y:S01]  /*9cf0*/  @!P0 IMAD.MOV R170, RZ, RZ, -R170 ;  /* 0x000000ffffaa8224 */ /* 0x000fe200078e0aaa */
[----:B------:R-:W-:Y:S01]  /*9d00*/  ISETP.GT.U32.AND P0, PT, R0, R175, PT ;  /* 0x000000af0000720c */ /* 0x000fe20003f04070 */
[----:B------:R-:W-:-:S04]  /*9d10*/  IMAD.HI.U32 R5, R2, R179, RZ ;  /* 0x000000b302057227 */ /* 0x000fc800078e00ff */
[----:B------:R-:W-:Y:S01]  /*9d20*/  @!P3 IMAD.IADD R173, R173, 0x1, -R0 ;  /* 0x00000001adadb824 */ /* 0x000fe200078e0a00 */
[----:B------:R-:W-:Y:S01]  /*9d30*/  ISETP.GT.U32.AND P3, PT, R0, R171, PT ;  /* 0x000000ab0000720c */ /* 0x000fe20003f64070 */
[----:B------:R-:W-:Y:S01]  /*9d40*/  IMAD.MOV R3, RZ, RZ, -R3 ;  /* 0x000000ffff037224 */ /* 0x000fe200078e0a03 */
[----:B------:R-:W-:Y:S02]  /*9d50*/  @!P6 IADD3 R172, R172, -R0, RZ ;  /* 0x80000000acace210 */ /* 0x000fe40007ffe0ff */
[----:B------:R-:W-:Y:S01]  /*9d60*/  IADD3 R5, -R5, RZ, RZ ;  /* 0x000000ff05057210 */ /* 0x000fe20007ffe1ff */
[C---:B------:R-:W-:Y:S01]  /*9d70*/  IMAD R177, R0.reuse, R3, R181 ;  /* 0x0000000300b17224 */ /* 0x040fe200078e02b5 */
[C---:B------:R-:W-:Y:S02]  /*9d80*/  ISETP.GT.U32.AND P6, PT, R0.reuse, R174, PT ;  /* 0x000000ae0000720c */ /* 0x040fe40003fc4070 */
[C---:B------:R-:W-:Y:S01]  /*9d90*/  ISETP.GT.U32.AND P2, PT, R0.reuse, R172, PT ;  /* 0x000000ac0000720c */ /* 0x040fe20003f44070 */
[----:B------:R-:W-:Y:S01]  /*9da0*/  IMAD R176, R0, R5, R179 ;  /* 0x0000000500b07224 */ /* 0x000fe200078e02b3 */
[----:B------:R-:W-:-:S02]  /*9db0*/  IABS R5, R183 ;  /* 0x000000b700057213 */ /* 0x000fc40000000000 */
[----:B------:R-:W-:Y:S02]  /*9dc0*/  ISETP.GT.U32.AND P5, PT, R0, R173, PT ;  /* 0x000000ad0000720c */ /* 0x000fe40003fa4070 */
[----:B------:R-:W-:Y:S01]  /*9dd0*/  @!P3 IADD3 R171, R171, -R0, RZ ;  /* 0x80000000ababb210 */ /* 0x000fe20007ffe0ff */
[----:B------:R-:W-:Y:S01]  /*9de0*/  IMAD.HI.U32 R3, R2, R5, RZ ;  /* 0x0000000502037227 */ /* 0x000fe200078e00ff */
[----:B------:R-:W-:Y:S02]  /*9df0*/  ISETP.GT.U32.AND P3, PT, R0, R176, PT ;  /* 0x000000b00000720c */ /* 0x000fe40003f64070 */
[----:B------:R-:W-:Y:S01]  /*9e00*/  IABS R179, R184 ;  /* 0x000000b800b37213 */ /* 0x000fe20000000000 */
[--C-:B------:R-:W-:Y:S01]  /*9e10*/  @!P6 IMAD.IADD R174, R174, 0x1, -R0.reuse ;  /* 0x00000001aeaee824 */ /* 0x100fe200078e0a00 */
[----:B------:R-:W-:Y:S01]  /*9e20*/  @!P0 IADD3 R175, R175, -R0, RZ ;  /* 0x80000000afaf8210 */ /* 0x000fe20007ffe0ff */
[----:B------:R-:W-:Y:S01]  /*9e30*/  @!P2 IMAD.IADD R172, R172, 0x1, -R0 ;  /* 0x00000001acaca824 */ /* 0x000fe200078e0a00 */
[----:B------:R-:W-:Y:S01]  /*9e40*/  @!P4 IADD3 R171, -R171, RZ, RZ ;  /* 0x000000ffababc210 */ /* 0x000fe20007ffe1ff */
[----:B------:R-:W-:Y:S01]  /*9e50*/  IMAD.HI.U32 R4, R2, R179, RZ ;  /* 0x000000b302047227 */ /* 0x000fe200078e00ff */
[----:B------:R-:W-:-:S02]  /*9e60*/  ISETP.GT.U32.AND P4, PT, R0, R175, PT ;  /* 0x000000af0000720c */ /* 0x000fc40003f84070 */
[----:B------:R-:W-:Y:S01]  /*9e70*/  ISETP.GE.AND P2, PT, R180, RZ, PT ;  /* 0x000000ffb400720c */ /* 0x000fe20003f46270 */
[----:B------:R-:W-:Y:S01]  /*9e80*/  IMAD.MOV R4, RZ, RZ, -R4 ;  /* 0x000000ffff047224 */ /* 0x000fe200078e0a04 */
[----:B------:R-:W-:Y:S01]  /*9e90*/  ISETP.GT.U32.AND P6, PT, R0, R174, PT ;  /* 0x000000ae0000720c */ /* 0x000fe20003fc4070 */
[----:B------:R-:W-:Y:S01]  /*9ea0*/  @!P3 IMAD.IADD R176, R176, 0x1, -R0 ;  /* 0x00000001b0b0b824 */ /* 0x000fe200078e0a00 */
[----:B------:R-:W-:Y:S01]  /*9eb0*/  IADD3 R3, -R3, RZ, RZ ;  /* 0x000000ff03037210 */ /* 0x000fe20007ffe1ff */
[C---:B------:R-:W-:Y:S01]  /*9ec0*/  IMAD R179, R0.reuse, R4, R179 ;  /* 0x0000000400b37224 */ /* 0x040fe200078e02b3 */
[----:B------:R-:W-:Y:S01]  /*9ed0*/  @!P5 IADD3 R173, R173, -R0, RZ ;  /* 0x80000000adadd210 */ /* 0x000fe20007ffe0ff */
[----:B------:R-:W-:Y:S01]  /*9ee0*/  @!P1 IMAD.MOV R172, RZ, RZ, -R172 ;  /* 0x000000ffffac9224 */ /* 0x000fe200078e0aac */
[----:B------:R-:W-:Y:S02]  /*9ef0*/  ISETP.GT.U32.AND P5, PT, R0, R177, PT ;  /* 0x000000b10000720c */ /* 0x000fe40003fa4070 */
[----:B------:R-:W-:Y:S01]  /*9f00*/  ISETP.GE.AND P0, PT, R178, RZ, PT ;  /* 0x000000ffb200720c */ /* 0x000fe20003f06270 */
[C---:B------:R-:W-:Y:S01]  /*9f10*/  IMAD R178, R0.reuse, R3, R5 ;  /* 0x0000000300b27224 */ /* 0x040fe200078e0205 */
[C---:B------:R-:W-:Y:S01]  /*9f20*/  ISETP.GT.U32.AND P1, PT, R0.reuse, R176, PT ;  /* 0x000000b00000720c */ /* 0x040fe20003f24070 */
[--C-:B------:R-:W-:Y:S01]  /*9f30*/  @!P4 IMAD.IADD R175, R175, 0x1, -R0.reuse ;  /* 0x00000001afafc824 */ /* 0x100fe200078e0a00 */
[C---:B------:R-:W-:Y:S01]  /*9f40*/  ISETP.GT.U32.AND P4, PT, R0.reuse, R179, PT ;  /* 0x000000b30000720c */ /* 0x040fe20003f84070 */
[----:B------:R-:W-:Y:S01]  /*9f50*/  @!P2 IMAD.MOV R173, RZ, RZ, -R173 ;  /* 0x000000ffffada224 */ /* 0x000fe200078e0aad */
[----:B------:R-:W-:Y:S01]  /*9f60*/  ISETP.GT.U32.AND P2, PT, R0, R178, PT ;  /* 0x000000b20000720c */ /* 0x000fe20003f44070 */
[----:B------:R-:W-:Y:S01]  /*9f70*/  @!P6 IMAD.IADD R174, R174, 0x1, -R0 ;  /* 0x00000001aeaee824 */ /* 0x000fe200078e0a00 */
[----:B------:R-:W-:-:S02]  /*9f80*/  ISETP.GE.AND P3, PT, R12, RZ, PT ;  /* 0x000000ff0c00720c */ /* 0x000fc40003f66270 */
[----:B------:R-:W-:Y:S01]  /*9f90*/  ISETP.GE.AND P6, PT, R182, RZ, PT ;  /* 0x000000ffb600720c */ /* 0x000fe20003fc6270 */
[----:B------:R-:W-:Y:S01]  /*9fa0*/  @!P5 IMAD.IADD R177, R177, 0x1, -R0 ;  /* 0x00000001b1b1d824 */ /* 0x000fe200078e0a00 */
[C---:B------:R-:W-:Y:S01]  /*9fb0*/  IADD3 R12, R6.reuse, 0xd1, RZ ;  /* 0x000000d1060c7810 */ /* 0x040fe20007ffe0ff */
[----:B------:R-:W-:Y:S01]  /*9fc0*/  @!P0 IMAD.MOV R175, RZ, RZ, -R175 ;  /* 0x000000ffffaf8224 */ /* 0x000fe200078e0aaf */
[----:B------:R-:W-:Y:S02]  /*9fd0*/  IADD3 R4, R6, 0xd0, RZ ;  /* 0x000000d006047810 */ /* 0x000fe40007ffe0ff */
[----:B------:R-:W-:Y:S02]  /*9fe0*/  IABS R181, R12 ;  /* 0x0000000c00b57213 */ /* 0x000fe40000000000 */
[----:B------:R-:W-:Y:S02]  /*9ff0*/  @!P1 IADD3 R176, R176, -R0, RZ ;  /* 0x80000000b0b09210 */ /* 0x000fe40007ffe0ff */
[----:B------:R-:W-:-:S02]  /*a000*/  ISETP.GT.U32.AND P5, PT, R0, R177, PT ;  /* 0x000000b10000720c */ /* 0x000fc40003fa4070 */
[----:B------:R-:W-:Y:S01]  /*a010*/  @!P4 IADD3 R179, R179, -R0, RZ ;  /* 0x80000000b3b3c210 */ /* 0x000fe20007ffe0ff */
[----:B------:R-:W-:Y:S01]  /*a020*/  @!P3 IMAD.MOV R176, RZ, RZ, -R176 ;  /* 0x000000ffffb0b224 */ /* 0x000fe200078e0ab0 */
[----:B------:R-:W-:Y:S02]  /*a030*/  IABS R5, R4 ;  /* 0x0000000400057213 */ /* 0x000fe40000000000 */
[----:B------:R-:W-:Y:S02]  /*a040*/  @!P2 IADD3 R178, R178, -R0, RZ ;  /* 0x80000000b2b2a210 */ /* 0x000fe40007ffe0ff */
[----:B------:R-:W-:Y:S01]  /*a050*/  ISETP.GE.AND P2, PT, R4, RZ, PT ;  /* 0x000000ff0400720c */ /* 0x000fe20003f46270 */
[----:B------:R-:W-:Y:S01]  /*a060*/  IMAD.HI.U32 R4, R2, R181, RZ ;  /* 0x000000b502047227 */ /* 0x000fe200078e00ff */
[----:B------:R-:W-:Y:S02]  /*a070*/  @!P6 IADD3 R174, -R174, RZ, RZ ;  /* 0x000000ffaeaee210 */ /* 0x000fe40007ffe1ff */
[----:B------:R-:W-:Y:S01]  /*a080*/  ISETP.GT.U32.AND P3, PT, R0, R179, PT ;  /* 0x000000b30000720c */ /* 0x000fe20003f64070 */
[----:B------:R-:W-:Y:S01]  /*a090*/  IMAD.HI.U32 R3, R2, R5, RZ ;  /* 0x0000000502037227 */ /* 0x000fe200078e00ff */
[----:B------:R-:W-:-:S02]  /*a0a0*/  ISETP.GE.AND P6, PT, R10, RZ, PT ;  /* 0x000000ff0a00720c */ /* 0x000fc40003fc6270 */
[----:B------:R-:W-:Y:S01]  /*a0b0*/  IADD3 R4, -R4, RZ, RZ ;  /* 0x000000ff04047210 */ /* 0x000fe20007ffe1ff */
[----:B------:R-:W-:Y:S01]  /*a0c0*/  IMAD.MOV R3, RZ, RZ, -R3 ;  /* 0x000000ffff037224 */ /* 0x000fe200078e0a03 */
[C---:B------:R-:W-:Y:S01]  /*a0d0*/  ISETP.GT.U32.AND P0, PT, R0.reuse, R178, PT ;  /* 0x000000b20000720c */ /* 0x040fe20003f04070 */
[--C-:B------:R-:W-:Y:S01]  /*a0e0*/  @!P5 IMAD.IADD R177, R177, 0x1, -R0.reuse ;  /* 0x00000001b1b1d824 */ /* 0x100fe200078e0a00 */
[----:B------:R-:W-:Y:S01]  /*a0f0*/  ISETP.GE.AND P1, PT, R183, RZ, PT ;  /* 0x000000ffb700720c */ /* 0x000fe20003f26270 */
[----:B------:R-:W-:Y:S01]  /*a100*/  IMAD R181, R0, R4, R181 ;  /* 0x0000000400b57224 */ /* 0x000fe200078e02b5 */
[----:B------:R-:W-:Y:S01]  /*a110*/  ISETP.GE.AND P5, PT, R184, RZ, PT ;  /* 0x000000ffb800720c */ /* 0x000fe20003fa6270 */
[----:B------:R-:W-:Y:S01]  /*a120*/  IMAD R180, R0, R3, R5 ;  /* 0x0000000300b47224 */ /* 0x000fe200078e0205 */
[----:B------:R-:W-:Y:S01]  /*a130*/  IADD3 R3, R6, 0xd2, RZ ;  /* 0x000000d206037810 */ /* 0x000fe20007ffe0ff */
[----:B------:R-:W-:Y:S01]  /*a140*/  @!P3 IMAD.IADD R179, R179, 0x1, -R0 ;  /* 0x00000001b3b3b824 */ /* 0x000fe200078e0a00 */
[----:B------:R-:W-:Y:S01]  /*a150*/  ISETP.GT.U32.AND P3, PT, R0, R181, PT ;  /* 0x000000b50000720c */ /* 0x000fe20003f64070 */
[C---:B------:R-:W-:Y:S01]  /*a160*/  VIADD R4, R6.reuse, 0xd3 ;  /* 0x000000d306047836 */ /* 0x040fe20000000000 */
[----:B------:R-:W-:Y:S01]  /*a170*/  @!P6 IADD3 R177, -R177, RZ, RZ ;  /* 0x000000ffb1b1e210 */ /* 0x000fe20007ffe1ff */
[----:B------:R-:W-:Y:S01]  /*a180*/  VIADD R10, R6, 0xd4 ;  /* 0x000000d4060a7836 */ /* 0x000fe20000000000 */
[----:B------:R-:W-:-:S02]  /*a190*/  ISETP.GT.U32.AND P6, PT, R0, R180, PT ;  /* 0x000000b40000720c */ /* 0x000fc40003fc4070 */
[----:B------:R-:W-:Y:S02]  /*a1a0*/  @!P0 IADD3 R178, R178, -R0, RZ ;  /* 0x80000000b2b28210 */ /* 0x000fe40007ffe0ff */
[----:B------:R-:W-:Y:S01]  /*a1b0*/  IABS R185, R4 ;  /* 0x0000000400b97213 */ /* 0x000fe20000000000 */
[----:B------:R-:W-:Y:S01]  /*a1c0*/  @!P5 IMAD.MOV R179, RZ, RZ, -R179 ;  /* 0x000000ffffb3d224 */ /* 0x000fe200078e0ab3 */
[----:B------:R-:W-:Y:S01]  /*a1d0*/  IABS R183, R3 ;  /* 0x0000000300b77213 */ /* 0x000fe20000000000 */
[----:B------:R-:W-:Y:S01]  /*a1e0*/  @!P1 IMAD.MOV R178, RZ, RZ, -R178 ;  /* 0x000000ffffb29224 */ /* 0x000fe200078e0ab2 */
[----:B------:R-:W-:Y:S01]  /*a1f0*/  ISETP.GE.AND P1, PT, R4, RZ, PT ;  /* 0x000000ff0400720c */ /* 0x000fe20003f26270 */
[C---:B------:R-:W-:Y:S01]  /*a200*/  IMAD.HI.U32 R4, R2.reuse, R185, RZ ;  /* 0x000000b902047227 */ /* 0x040fe200078e00ff */
[-C--:B------:R-:W-:Y:S02]  /*a210*/  @!P3 IADD3 R181, R181, -R0.reuse, RZ ;  /* 0x80000000b5b5b210 */ /* 0x080fe40007ffe0ff */
[----:B------:R-:W-:Y:S01]  /*a220*/  ISETP.GE.AND P0, PT, R3, RZ, PT ;  /* 0x000000ff0300720c */ /* 0x000fe20003f06270 */
[----:B------:R-:W-:Y:S01]  /*a230*/  IMAD.HI.U32 R3, R2, R183, RZ ;  /* 0x000000b702037227 */ /* 0x000fe200078e00ff */
[----:B------:R-:W-:-:S02]  /*a240*/  @!P6 IADD3 R180, R180, -R0, RZ ;  /* 0x80000000b4b4e210 */ /* 0x000fc40007ffe0ff */
[----:B------:R-:W-:Y:S01]  /*a250*/  IABS R187, R10 ;  /* 0x0000000a00bb7213 */ /* 0x000fe20000000000 */
[----:B------:R-:W-:Y:S01]  /*a260*/  IMAD.MOV R3, RZ, RZ, -R3 ;  /* 0x000000ffff037224 */ /* 0x000fe200078e0a03 */
[C---:B------:R-:W-:Y:S02]  /*a270*/  ISETP.GT.U32.AND P3, PT, R0.reuse, R181, PT ;  /* 0x000000b50000720c */ /* 0x040fe40003f64070 */
[----:B------:R-:W-:Y:S01]  /*a280*/  ISETP.GT.U32.AND P6, PT, R0, R180, PT ;  /* 0x000000b40000720c */ /* 0x000fe20003fc4070 */
[----:B------:R-:W-:Y:S01]  /*a290*/  IMAD.HI.U32 R5, R2, R187, RZ ;  /* 0x000000bb02057227 */ /* 0x000fe200078e00ff */
[----:B------:R-:W-:Y:S02]  /*a2a0*/  IADD3 R4, -R4, RZ, RZ ;  /* 0x000000ff04047210 */ /* 0x000fe40007ffe1ff */
[----:B------:R-:W-:Y:S01]  /*a2b0*/  ISETP.GE.AND P4, PT, R12, RZ, PT ;  /* 0x000000ff0c00720c */ /* 0x000fe20003f86270 */
[C---:B------:R-:W-:Y:S01]  /*a2c0*/  IMAD R182, R0.reuse, R3, R183 ;  /* 0x0000000300b67224 */ /* 0x040fe200078e02b7 */
[----:B------:R-:W-:Y:S01]  /*a2d0*/  IADD3 R5, -R5, RZ, RZ ;  /* 0x000000ff05057210 */ /* 0x000fe20007ffe1ff */
[----:B------:R-:W-:Y:S01]  /*a2e0*/  IMAD R183, R0, R4, R185 ;  /* 0x0000000400b77224 */ /* 0x000fe200078e02b9 */
[C---:B------:R-:W-:Y:S01]  /*a2f0*/  IADD3 R12, R6.reuse, 0xd7, RZ ;  /* 0x000000d7060c7810 */ /* 0x040fe20007ffe0ff */
[----:B------:R-:W-:Y:S01]  /*a300*/  VIADD R4, R6, 0xd5 ;  /* 0x000000d506047836 */ /* 0x000fe20000000000 */
[----:B------:R-:W-:Y:S01]  /*a310*/  ISETP.GE.AND P5, PT, R10, RZ, PT ;  /* 0x000000ff0a00720c */ /* 0x000fe20003fa6270 */
[----:B------:R-:W-:Y:S01]  /*a320*/  @!P3 IMAD.IADD R181, R181, 0x1, -R0 ;  /* 0x00000001b5b5b824 */ /* 0x000fe200078e0a00 */
[C---:B------:R-:W-:Y:S01]  /*a330*/  ISETP.GT.U32.AND P3, PT, R0.reuse, R183, PT ;  /* 0x000000b70000720c */ /* 0x040fe20003f64070 */
[----:B------:R-:W-:Y:S01]  /*a340*/  IMAD R184, R0, R5, R187 ;  /* 0x0000000500b87224 */ /* 0x000fe200078e02bb */
[----:B------:R-:W-:-:S02]  /*a350*/  @!P6 IADD3 R180, R180, -R0, RZ ;  /* 0x80000000b4b4e210 */ /* 0x000fc40007ffe0ff */
[----:B------:R-:W-:Y:S01]  /*a360*/  IABS R185, R4 ;  /* 0x0000000400b97213 */ /* 0x000fe20000000000 */
[----:B------:R-:W-:Y:S01]  /*a370*/  @!P4 IMAD.MOV R181, RZ, RZ, -R181 ;  /* 0x000000ffffb5c224 */ /* 0x000fe200078e0ab5 */
[----:B------:R-:W-:Y:S02]  /*a380*/  @!P2 IADD3 R180, -R180, RZ, RZ ;  /* 0x000000ffb4b4a210 */ /* 0x000fe40007ffe1ff */
[----:B------:R-:W-:Y:S01]  /*a390*/  ISETP.GT.U32.AND P2, PT, R0, R184, PT ;  /* 0x000000b80000720c */ /* 0x000fe20003f44070 */
[----:B------:R-:W-:Y:S01]  /*a3a0*/  IMAD.HI.U32 R3, R2, R185, RZ ;  /* 0x000000b902037227 */ /* 0x000fe200078e00ff */
[----:B------:R-:W-:Y:S02]  /*a3b0*/  ISETP.GT.U32.AND P6, PT, R0, R182, PT ;  /* 0x000000b60000720c */ /* 0x000fe40003fc4070 */
[----:B------:R-:W-:Y:S01]  /*a3c0*/  IABS R187, R186 ;  /* 0x000000ba00bb7213 */ /* 0x000fe20000000000 */
[----:B------:R-:W-:Y:S01]  /*a3d0*/  @!P3 IMAD.IADD R183, R183, 0x1, -R0 ;  /* 0x00000001b7b7b824 */ /* 0x000fe200078e0a00 */
[----:B------:R-:W-:-:S02]  /*a3e0*/  IADD3 R3, -R3, RZ, RZ ;  /* 0x000000ff03037210 */ /* 0x000fc40007ffe1ff */
[----:B------:R-:W-:Y:S02]  /*a3f0*/  IADD3 R10, R6, 0xd8, RZ ;  /* 0x000000d8060a7810 */ /* 0x000fe40007ffe0ff */
[C---:B------:R-:W-:Y:S01]  /*a400*/  ISETP.GT.U32.AND P3, PT, R0.reuse, R183, PT ;  /* 0x000000b70000720c */ /* 0x040fe20003f64070 */
[----:B------:R-:W-:Y:S01]  /*a410*/  IMAD R185, R0, R3, R185 ;  /* 0x0000000300b97224 */ /* 0x000fe200078e02b9 */
[----:B------:R-:W-:Y:S01]  /*a420*/  IABS R189, R12 ;  /* 0x0000000c00bd7213 */ /* 0x000fe20000000000 */
[--C-:B------:R-:W-:Y:S01]  /*a430*/  @!P2 IMAD.IADD R184, R184, 0x1, -R0.reuse ;  /* 0x00000001b8b8a824 */ /* 0x100fe200078e0a00 */
[----:B------:R-:W-:Y:S01]  /*a440*/  IABS R191, R10 ;  /* 0x0000000a00bf7213 */ /* 0x000fe20000000000 */
[----:B------:R-:W-:Y:S01]  /*a450*/  @!P6 IMAD.IADD R182, R182, 0x1, -R0 ;  /* 0x00000001b6b6e824 */ /* 0x000fe200078e0a00 */
[----:B------:R-:W-:Y:S01]  /*a460*/  ISETP.GE.AND P4, PT, R4, RZ, PT ;  /* 0x000000ff0400720c */ /* 0x000fe20003f86270 */
[----:B------:R-:W-:Y:S01]  /*a470*/  IMAD.HI.U32 R3, R2, R187, RZ ;  /* 0x000000bb02037227 */ /* 0x000fe200078e00ff */
[----:B------:R-:W-:-:S02]  /*a480*/  ISETP.GT.U32.AND P2, PT, R0, R184, PT ;  /* 0x000000b80000720c */ /* 0x000fc40003f44070 */
[----:B------:R-:W-:Y:S01]  /*a490*/  ISETP.GT.U32.AND P6, PT, R0, R182, PT ;  /* 0x000000b60000720c */ /* 0x000fe20003fc4070 */
[C---:B------:R-:W-:Y:S01]  /*a4a0*/  IMAD.HI.U32 R4, R2.reuse, R189, RZ ;  /* 0x000000bd02047227 */ /* 0x040fe200078e00ff */
[----:B------:R-:W-:Y:S02]  /*a4b0*/  IADD3 R3, -R3, RZ, RZ ;  /* 0x000000ff03037210 */ /* 0x000fe40007ffe1ff */
[-C--:B------:R-:W-:Y:S01]  /*a4c0*/  @!P3 IADD3 R183, R183, -R0.reuse, RZ ;  /* 0x80000000b7b7b210 */ /* 0x080fe20007ffe0ff */
[----:B------:R-:W-:Y:S01]  /*a4d0*/  IMAD.HI.U32 R5, R2, R191, RZ ;  /* 0x000000bf02057227 */ /* 0x000fe200078e00ff */
[----:B------:R-:W-:Y:S02]  /*a4e0*/  ISETP.GE.AND P3, PT, R186, RZ, PT ;  /* 0x000000ffba00720c */ /* 0x000fe40003f66270 */
[----:B------:R-:W-:Y:S01]  /*a4f0*/  @!P1 IADD3 R183, -R183, RZ, RZ ;  /* 0x000000ffb7b79210 */ /* 0x000fe20007ffe1ff */
[----:B------:R-:W-:Y:S01]  /*a500*/  IMAD.MOV R4, RZ, RZ, -R4 ;  /* 0x000000ffff047224 */ /* 0x000fe200078e0a04 */
[----:B------:R-:W-:Y:S01]  /*a510*/  ISETP.GE.AND P1, PT, R12, RZ, PT ;  /* 0x000000ff0c00720c */ /* 0x000fe20003f26270 */
[----:B------:R-:W-:Y:S01]  /*a520*/  IMAD R186, R0, R3, R187 ;  /* 0x0000000300ba7224 */ /* 0x000fe200078e02bb */
[----:B------:R-:W-:Y:S01]  /*a530*/  IADD3 R12, R6, 0xdc, RZ ;  /* 0x000000dc060c7810 */ /* 0x000fe20007ffe0ff */
[----:B------:R-:W-:Y:S01]  /*a540*/  IMAD.MOV R5, RZ, RZ, -R5 ;  /* 0x000000ffff057224 */ /* 0x000fe200078e0a05 */
[----:B------:R-:W-:Y:S01]  /*a550*/  @!P6 IADD3 R182, R182, -R0, RZ ;  /* 0x80000000b6b6e210 */ /* 0x000fe20007ffe0ff */
[----:B------:R-:W-:Y:S01]  /*a560*/  IMAD R187, R0, R4, R189 ;  /* 0x0000000400bb7224 */ /* 0x000fe200078e02bd */
[----:B------:R-:W-:Y:S01]  /*a570*/  IADD3 R4, R6, 0xd9, RZ ;  /* 0x000000d906047810 */ /* 0x000fe20007ffe0ff */
[----:B------:R-:W-:Y:S01]  /*a580*/  @!P2 IMAD.IADD R184, R184, 0x1, -R0 ;  /* 0x00000001b8b8a824 */ /* 0x000fe200078e0a00 */
[C---:B------:R-:W-:Y:S01]  /*a590*/  ISETP.GT.U32.AND P6, PT, R0.reuse, R185, PT ;  /* 0x000000b90000720c */ /* 0x040fe20003fc4070 */
[C---:B------:R-:W-:Y:S01]  /*a5a0*/  IMAD R188, R0.reuse, R5, R191 ;  /* 0x0000000500bc7224 */ /* 0x040fe200078e02bf */
[----:B------:R-:W-:-:S02]  /*a5b0*/  ISETP.GT.U32.AND P2, PT, R0, R187, PT ;  /* 0x000000bb0000720c */ /* 0x000fc40003f44070 */
[----:B------:R-:W-:Y:S02]  /*a5c0*/  @!P5 IADD3 R184, -R184, RZ, RZ ;  /* 0x000000ffb8b8d210 */ /* 0x000fe40007ffe1ff */
[----:B------:R-:W-:Y:S02]  /*a5d0*/  ISETP.GT.U32.AND P5, PT, R0, R188, PT ;  /* 0x000000bc0000720c */ /* 0x000fe40003fa4070 */
[----:B------:R-:W-:Y:S02]  /*a5e0*/  IABS R189, R4 ;  /* 0x0000000400bd7213 */ /* 0x000fe40000000000 */
[----:B------:R-:W-:Y:S02]  /*a5f0*/  IABS R5, R192 ;  /* 0x000000c000057213 */ /* 0x000fe40000000000 */
[----:B------:R-:W-:Y:S01]  /*a600*/  @!P0 IADD3 R182, -R182, RZ, RZ ;  /* 0x000000ffb6b68210 */ /* 0x000fe20007ffe1ff */
[----:B------:R-:W-:Y:S01]  /*a610*/  IMAD.HI.U32 R3, R2, R189, RZ ;  /* 0x000000bd02037227 */ /* 0x000fe200078e00ff */
[----:B------:R-:W-:-:S02]  /*a620*/  ISETP.GT.U32.AND P0, PT, R0, R186, PT ;  /* 0x000000ba0000720c */ /* 0x000fc40003f04070 */
[----:B------:R-:W-:Y:S01]  /*a630*/  @!P2 IADD3 R187, R187, -R0, RZ ;  /* 0x80000000bbbba210 */ /* 0x000fe20007ffe0ff */
[----:B------:R-:W-:Y:S01]  /*a640*/  IMAD.MOV R3, RZ, RZ, -R3 ;  /* 0x000000ffff037224 */ /* 0x000fe200078e0a03 */
[----:B------:R-:W-:Y:S01]  /*a650*/  IABS R191, R194 ;  /* 0x000000c200bf7213 */ /* 0x000fe20000000000 */
[--C-:B------:R-:W-:Y:S01]  /*a660*/  @!P6 IMAD.IADD R185, R185, 0x1, -R0.reuse ;  /* 0x00000001b9b9e824 */ /* 0x100fe200078e0a00 */
[----:B------:R-:W-:Y:S01]  /*a670*/  IABS R193, R12 ;  /* 0x0000000c00c17213 */ /* 0x000fe20000000000 */
[----:B------:R-:W-:Y:S01]  /*a680*/  @!P5 IMAD.IADD R188, R188, 0x1, -R0 ;  /* 0x00000001bcbcd824 */ /* 0x000fe200078e0a00 */
[C---:B------:R-:W-:Y:S01]  /*a690*/  ISETP.GT.U32.AND P5, PT, R0.reuse, R187, PT ;  /* 0x000000bb0000720c */ /* 0x040fe20003fa4070 */
[C---:B------:R-:W-:Y:S01]  /*a6a0*/  IMAD R189, R0.reuse, R3, R189 ;  /* 0x0000000300bd7224 */ /* 0x040fe200078e02bd */
[----:B------:R-:W-:Y:S01]  /*a6b0*/  ISETP.GT.U32.AND P6, PT, R0, R185, PT ;  /* 0x000000b90000720c */ /* 0x000fe20003fc4070 */
[----:B------:R-:W-:Y:S02]  /*a6c0*/  IMAD.HI.U32 R3, R2, R5, RZ ;  /* 0x0000000502037227 */ /* 0x000fe400078e00ff */
[----:B------:R-:W-:-:S02]  /*a6d0*/  @!P0 IADD3 R186, R186, -R0, RZ ;  /* 0x80000000baba8210 */ /* 0x000fc40007ffe0ff */
[----:B------:R-:W-:Y:S01]  /*a6e0*/  IMAD.MOV R3, RZ, RZ, -R3 ;  /* 0x000000ffff037224 */ /* 0x000fe200078e0a03 */
[----:B------:R-:W-:Y:S01]  /*a6f0*/  ISETP.GE.AND P0, PT, R4, RZ, PT ;  /* 0x000000ff0400720c */ /* 0x000fe20003f06270 */
[----:B------:R-:W-:Y:S01]  /*a700*/  IMAD.HI.U32 R4, R2, R193, RZ ;  /* 0x000000c102047227 */ /* 0x000fe200078e00ff */
[----:B------:R-:W-:-:S03]  /*a710*/  ISETP.GT.U32.AND P2, PT, R0, R186, PT ;  /* 0x000000ba0000720c */ /* 0x000fc60003f44070 */
[----:B------:R-:W-:Y:S01]  /*a720*/  IMAD R190, R0, R3, R5 ;  /* 0x0000000300be7224 */ /* 0x000fe200078e0205 */
[----:B------:R-:W-:Y:S01]  /*a730*/  @!P5 IADD3 R187, R187, -R0, RZ ;  /* 0x80000000bbbbd210 */ /* 0x000fe20007ffe0ff */
[--C-:B------:R-:W-:Y:S01]  /*a740*/  @!P6 IMAD.IADD R185, R185, 0x1, -R0.reuse ;  /* 0x00000001b9b9e824 */ /* 0x100fe200078e0a00 */
[----:B------:R-:W-:Y:S01]  /*a750*/  ISETP.GE.AND P6, PT, R10, RZ, PT ;  /* 0x000000ff0a00720c */ /* 0x000fe20003fc6270 */
[----:B------:R-:W-:Y:S01]  /*a760*/  IMAD.HI.U32 R3, R2, R191, RZ ;  /* 0x000000bf02037227 */ /* 0x000fe200078e00ff */
[C---:B------:R-:W-:Y:S02]  /*a770*/  ISETP.GT.U32.AND P5, PT, R0.reuse, R190, PT ;  /* 0x000000be0000720c */ /* 0x040fe40003fa4070 */
[----:B------:R-:W-:Y:S01]  /*a780*/  @!P4 IADD3 R185, -R185, RZ, RZ ;  /* 0x000000ffb9b9c210 */ /* 0x000fe20007ffe1ff */
[----:B------:R-:W-:Y:S01]  /*a790*/  IMAD.MOV R3, RZ, RZ, -R3 ;  /* 0x000000ffff037224 */ /* 0x000fe200078e0a03 */
[----:B------:R-:W-:Y:S01]  /*a7a0*/  ISETP.GT.U32.AND P4, PT, R0, R188, PT ;  /* 0x000000bc0000720c */ /* 0x000fe20003f84070 */
[----:B------:R-:W-:Y:S01]  /*a7b0*/  @!P2 IMAD.IADD R186, R186, 0x1, -R0 ;  /* 0x00000001babaa824 */ /* 0x000fe200078e0a00 */
[----:B------:R-:W-:Y:S01]  /*a7c0*/  IADD3 R10, R6, 0xdd, RZ ;  /* 0x000000dd060a7810 */ /* 0x000fe20007ffe0ff */
[----:B------:R-:W-:Y:S01]  /*a7d0*/  IMAD R191, R0, R3, R191 ;  /* 0x0000000300bf7224 */ /* 0x000fe200078e02bf */
[----:B------:R-:W-:-:S02]  /*a7e0*/  IADD3 R4, -R4, RZ, RZ ;  /* 0x000000ff04047210 */ /* 0x000fc40007ffe1ff */
[----:B------:R-:W-:Y:S02]  /*a7f0*/  IABS R195, R10 ;  /* 0x0000000a00c37213 */ /* 0x000fe40000000000 */
[----:B------:R-:W-:Y:S01]  /*a800*/  ISETP.GT.U32.AND P2, PT, R0, R189, PT ;  /* 0x000000bd0000720c */ /* 0x000fe20003f44070 */
[--C-:B------:R-:W-:Y:S01]  /*a810*/  @!P5 IMAD.IADD R190, R190, 0x1, -R0.reuse ;  /* 0x00000001bebed824 */ /* 0x100fe200078e0a00 */
[----:B------:R-:W-:Y:S01]  /*a820*/  @!P1 IADD3 R187, -R187, RZ, RZ ;  /* 0x000000ffbbbb9210 */ /* 0x000fe20007ffe1ff */
[----:B------:R-:W-:Y:S01]  /*a830*/  IMAD.HI.U32 R5, R2, R195, RZ ;  /* 0x000000c302057227 */ /* 0x000fe200078e00ff */
[C---:B------:R-:W-:Y:S02]  /*a840*/  ISETP.GT.U32.AND P1, PT, R0.reuse, R191, PT ;  /* 0x000000bf0000720c */ /* 0x040fe40003f24070 */
[----:B------:R-:W-:Y:S01]  /*a850*/  ISETP.GT.U32.AND P5, PT, R0, R190, PT ;  /* 0x000000be0000720c */ /* 0x000fe20003fa4070 */
[----:B------:R-:W-:Y:S01]  /*a860*/  @!P4 IMAD.IADD R188, R188, 0x1, -R0 ;  /* 0x00000001bcbcc824 */ /* 0x000fe200078e0a00 */
[----:B------:R-:W-:Y:S01]  /*a870*/  ISETP.GE.AND P4, PT, R192, RZ, PT ;  /* 0x000000ffc000720c */ /* 0x000fe20003f86270 */
[----:B------:R-:W-:Y:S01]  /*a880*/  IMAD.MOV R5, RZ, RZ, -R5 ;  /* 0x000000ffff057224 */ /* 0x000fe200078e0a05 */
[----:B------:R-:W-:Y:S01]  /*a890*/  @!P3 IADD3 R186, -R186, RZ, RZ ;  /* 0x000000ffbabab210 */ /* 0x000fe20007ffe1ff */
[----:B------:R-:W-:Y:S01]  /*a8a0*/  IMAD R192, R0, R4, R193 ;  /* 0x0000000400c07224 */ /* 0x000fe200078e02c1 */
[----:B------:R-:W-:Y:S01]  /*a8b0*/  @!P6 IADD3 R188, -R188, RZ, RZ ;  /* 0x000000ffbcbce210 */ /* 0x000fe20007ffe1ff */
[----:B------:R-:W-:Y:S01]  /*a8c0*/  IMAD R193, R0, R5, R195 ;  /* 0x0000000500c17224 */ /* 0x000fe200078e02c3 */
[----:B------:R-:W-:Y:S01]  /*a8d0*/  @!P2 IADD3 R189, R189, -R0, RZ ;  /* 0x80000000bdbda210 */ /* 0x000fe20007ffe0ff */
[----:B------:R-:W-:Y:S01]  /*a8e0*/  VIADD R4, R6, 0xe0 ;  /* 0x000000e006047836 */ /* 0x000fe20000000000 */
[----:B------:R-:W-:-:S02]  /*a8f0*/  ISETP.GT.U32.AND P6, PT, R0, R192, PT ;  /* 0x000000c00000720c */ /* 0x000fc40003fc4070 */
[----:B------:R-:W-:Y:S01]  /*a900*/  IABS R5, R196 ;  /* 0x000000c400057213 */ /* 0x000fe20000000000 */
[----:B------:R-:W-:Y:S01]  /*a910*/  @!P5 IMAD.IADD R190, R190, 0x1, -R0 ;  /* 0x00000001bebed824 */ /* 0x000fe200078e0a00 */
[----:B------:R-:W-:Y:S02]  /*a920*/  ISETP.GT.U32.AND P5, PT, R0, R193, PT ;  /* 0x000000c10000720c */ /* 0x000fe40003fa4070 */
[----:B------:R-:W-:Y:S01]  /*a930*/  @!P1 IADD3 R191, R191, -R0, RZ ;  /* 0x80000000bfbf9210 */ /* 0x000fe20007ffe0ff */
[----:B------:R-:W-:Y:S01]  /*a940*/  IMAD.HI.U32 R3, R2, R5, RZ ;  /* 0x0000000502037227 */ /* 0x000fe200078e00ff */
[----:B------:R-:W-:Y:S02]  /*a950*/  ISETP.GT.U32.AND P3, PT, R0, R189, PT ;  /* 0x000000bd0000720c */ /* 0x000fe40003f64070 */
[----:B------:R-:W-:Y:S02]  /*a960*/  IABS R195, R198 ;  /* 0x000000c600c37213 */ /* 0x000fe40000000000 */
[----:B------:R-:W-:Y:S01]  /*a970*/  ISETP.GE.AND P2, PT, R194, RZ, PT ;  /* 0x000000ffc200720c */ /* 0x000fe20003f46270 */
[----:B------:R-:W-:Y:S01]  /*a980*/  IMAD.MOV R194, RZ, RZ, -R3 ;  /* 0x000000ffffc27224 */ /* 0x000fe200078e0a03 */
[----:B------:R-:W-:Y:S01]  /*a990*/  @!P6 IADD3 R192, R192, -R0, RZ ;  /* 0x80000000c0c0e210 */ /* 0x000fe20007ffe0ff */
[----:B------:R-:W-:Y:S01]  /*a9a0*/  IMAD.HI.U32 R3, R2, R195, RZ ;  /* 0x000000c302037227 */ /* 0x000fe200078e00ff */
[----:B------:R-:W-:-:S02]  /*a9b0*/  ISETP.GT.U32.AND P6, PT, R0, R191, PT ;  /* 0x000000bf0000720c */ /* 0x000fc40003fc4070 */
[----:B------:R-:W-:Y:S01]  /*a9c0*/  @!P5 IADD3 R193, R193, -R0, RZ ;  /* 0x80000000c1c1d210 */ /* 0x000fe20007ffe0ff */
[C---:B------:R-:W-:Y:S01]  /*a9d0*/  IMAD R194, R0.reuse, R194, R5 ;  /* 0x000000c200c27224 */ /* 0x040fe200078e0205 */
[----:B------:R-:W-:Y:S01]  /*a9e0*/  ISETP.GT.U32.AND P5, PT, R0, R192, PT ;  /* 0x000000c00000720c */ /* 0x000fe20003fa4070 */
[----:B------:R-:W-:Y:S01]  /*a9f0*/  @!P3 IMAD.IADD R189, R189, 0x1, -R0 ;  /* 0x00000001bdbdb824 */ /* 0x000fe200078e0a00 */
[----:B------:R-:W-:Y:S02]  /*aa00*/  IADD3 R3, -R3, RZ, RZ ;  /* 0x000000ff03037210 */ /* 0x000fe40007ffe1ff */
[----:B------:R-:W-:Y:S01]  /*aa10*/  ISETP.GE.AND P1, PT, R10, RZ, PT ;  /* 0x000000ff0a00720c */ /* 0x000fe20003f26270 */
[----:B------:R-:W-:Y:S01]  /*aa20*/  @!P0 IMAD.MOV R189, RZ, RZ, -R189 ;  /* 0x000000ffffbd8224 */ /* 0x000fe200078e0abd */
[C---:B------:R-:W-:Y:S01]  /*aa30*/  ISETP.GT.U32.AND P0, PT, R0.reuse, R193, PT ;  /* 0x000000c10000720c */ /* 0x040fe20003f04070 */
[----:B------:R-:W-:Y:S01]  /*aa40*/  IMAD R195, R0, R3, R195 ;  /* 0x0000000300c37224 */ /* 0x000fe200078e02c3 */
[----:B------:R-:W-:Y:S01]  /*aa50*/  IABS R5, R4 ;  /* 0x0000000400057213 */ /* 0x000fe20000000000 */
[----:B------:R-:W-:Y:S01]  /*aa60*/  VIADD R10, R6, 0xe1 ;  /* 0x000000e1060a7836 */ /* 0x000fe20000000000 */
[----:B------:R-:W-:-:S02]  /*aa70*/  @!P6 IADD3 R191, R191, -R0, RZ ;  /* 0x80000000bfbfe210 */ /* 0x000fc40007ffe0ff */
[----:B------:R-:W-:Y:S01]  /*aa80*/  ISETP.GT.U32.AND P6, PT, R0, R194, PT ;  /* 0x000000c20000720c */ /* 0x000fe20003fc4070 */
[----:B------:R-:W-:Y:S01]  /*aa90*/  IMAD.HI.U32 R3, R2, R5, RZ ;  /* 0x0000000502037227 */ /* 0x000fe200078e00ff */
[----:B------:R-:W-:Y:S02]  /*aaa0*/  @!P5 IADD3 R192, R192, -R0, RZ ;  /* 0x80000000c0c0d210 */ /* 0x000fe40007ffe0ff */
[----:B------:R-:W-:Y:S01]  /*aab0*/  ISETP.GT.U32.AND P5, PT, R0, R195, PT ;  /* 0x000000c30000720c */ /* 0x000fe20003fa4070 */
[----:B------:R-:W-:Y:S01]  /*aac0*/  @!P2 IMAD.MOV R191, RZ, RZ, -R191 ;  /* 0x000000ffffbfa224 */ /* 0x000fe200078e0abf */
[----:B------:R-:W-:Y:S01]  /*aad0*/  IABS R197, R10 ;  /* 0x0000000a00c57213 */ /* 0x000fe20000000000 */
[----:B------:R-:W-:Y:S01]  /*aae0*/  @!P0 IMAD.IADD R193, R193, 0x1, -R0 ;  /* 0x00000001c1c18824 */ /* 0x000fe200078e0a00 */
[----:B------:R-:W-:Y:S02]  /*aaf0*/  ISETP.GE.AND P0, PT, R196, RZ, PT ;  /* 0x000000ffc400720c */ /* 0x000fe40003f06270 */
[----:B------:R-:W-:Y:S01]  /*ab00*/  IADD3 R196, -R3, RZ, RZ ;  /* 0x000000ff03c47210 */ /* 0x000fe20007ffe1ff */
[----:B------:R-:W-:Y:S01]  /*ab10*/  IMAD.HI.U32 R3, R2, R197, RZ ;  /* 0x000000c502037227 */ /* 0x000fe200078e00ff */
[----:B------:R-:W-:-:S02]  /*ab20*/  ISETP.GE.AND P3, PT, R12, RZ, PT ;  /* 0x000000ff0c00720c */ /* 0x000fc40003f66270 */
[----:B------:R-:W-:Y:S01]  /*ab30*/  @!P4 IADD3 R190, -R190, RZ, RZ ;  /* 0x000000ffbebec210 */ /* 0x000fe20007ffe1ff */
[--C-:B------:R-:W-:Y:S01]  /*ab40*/  @!P6 IMAD.IADD R194, R194, 0x1, -R0.reuse ;  /* 0x00000001c2c2e824 */ /* 0x100fe200078e0a00 */
[----:B------:R-:W-:Y:S01]  /*ab50*/  ISETP.GE.AND P6, PT, R198, RZ, PT ;  /* 0x000000ffc600720c */ /* 0x000fe20003fc6270 */
[----:B------:R-:W-:Y:S02]  /*ab60*/  @!P5 IMAD.IADD R195, R195, 0x1, -R0 ;  /* 0x00000001c3c3d824 */ /* 0x000fe400078e0a00 */
[C---:B------:R-:W-:Y:S01]  /*ab70*/  IMAD R196, R0.reuse, R196, R5 ;  /* 0x000000c400c47224 */ /* 0x040fe200078e0205 */
[----:B------:R-:W-:Y:S01]  /*ab80*/  ISETP.GT.U32.AND P5, PT, R0, R194, PT ;  /* 0x000000c20000720c */ /* 0x000fe20003fa4070 */
[----:B------:R-:W-:Y:S01]  /*ab90*/  VIADD R12, R6, 0xe2 ;  /* 0x000000e2060c7836 */ /* 0x000fe20000000000 */
[----:B------:R-:W-:Y:S01]  /*aba0*/  IADD3 R5, -R3, RZ, RZ ;  /* 0x000000ff03057210 */ /* 0x000fe20007ffe1ff */
[----:B------:R-:W-:Y:S01]  /*abb0*/  @!P1 IMAD.MOV R193, RZ, RZ, -R193 ;  /* 0x000000ffffc19224 */ /* 0x000fe200078e0ac1 */
[----:B------:R-:W-:-:S02]  /*abc0*/  ISETP.GT.U32.AND P4, PT, R0, R196, PT ;  /* 0x000000c40000720c */ /* 0x000fc40003f84070 */
[----:B------:R-:W-:Y:S01]  /*abd0*/  IABS R199, R12 ;  /* 0x0000000c00c77213 */ /* 0x000fe20000000000 */
[----:B------:R-:W-:Y:S01]  /*abe0*/  IMAD R197, R0, R5, R197 ;  /* 0x0000000500c57224 */ /* 0x000fe200078e02c5 */
[----:B------:R-:W-:Y:S02]  /*abf0*/  IADD3 R5, R6, 0xe3, RZ ;  /* 0x000000e306057810 */ /* 0x000fe40007ffe0ff */
[----:B------:R-:W-:Y:S01]  /*ac00*/  @!P3 IADD3 R192, -R192, RZ, RZ ;  /* 0x000000ffc0c0b210 */ /* 0x000fe20007ffe1ff */
[----:B------:R-:W-:Y:S01]  /*ac10*/  IMAD.HI.U32 R3, R2, R199, RZ ;  /* 0x000000c702037227 */ /* 0x000fe200078e00ff */
[----:B------:R-:W-:Y:S02]  /*ac20*/  ISETP.GT.U32.AND P2, PT, R0, R195, PT ;  /* 0x000000c30000720c */ /* 0x000fe40003f44070 */
[----:B------:R-:W-:Y:S01]  /*ac30*/  @!P5 IADD3 R194, R194, -R0, RZ ;  /* 0x80000000c2c2d210 */ /* 0x000fe20007ffe0ff */
[----:B------:R-:W-:Y:S01]  /*ac40*/  IMAD.MOV R3, RZ, RZ, -R3 ;  /* 0x000000ffff037224 */ /* 0x000fe200078e0a03 */
[----:B------:R-:W-:-:S02]  /*ac50*/  ISETP.GT.U32.AND P5, PT, R0, R197, PT ;  /* 0x000000c50000720c */ /* 0x000fc40003fa4070 */
[----:B------:R-:W-:Y:S01]  /*ac60*/  ISETP.GE.AND P3, PT, R4, RZ, PT ;  /* 0x000000ff0400720c */ /* 0x000fe20003f66270 */
[----:B------:R-:W-:Y:S01]  /*ac70*/  IMAD R198, R0, R3, R199 ;  /* 0x0000000300c67224 */ /* 0x000fe200078e02c7 */
[----:B------:R-:W-:Y:S02]  /*ac80*/  IABS R4, R5 ;  /* 0x0000000500047213 */ /* 0x000fe40000000000 */
[----:B------:R-:W-:Y:S02]  /*ac90*/  @!P4 IADD3 R196, R196, -R0, RZ ;  /* 0x80000000c4c4c210 */ /* 0x000fe40007ffe0ff */
[----:B------:R-:W-:Y:S01]  /*aca0*/  MOV R199, R4 ;  /* 0x0000000400c77202 */ /* 0x000fe20000000f00 */
[--C-:B------:R-:W-:Y:S01]  /*acb0*/  @!P2 IMAD.IADD R195, R195, 0x1, -R0.reuse ;  /* 0x00000001c3c3a824 */ /* 0x100fe200078e0a00 */
[----:B------:R-:W-:Y:S02]  /*acc0*/  @!P0 IADD3 R194, -R194, RZ, RZ ;  /* 0x000000ffc2c28210 */ /* 0x000fe40007ffe1ff */
[----:B------:R-:W-:Y:S01]  /*acd0*/  ISETP.GE.AND P2, PT, R12, RZ, PT ;  /* 0x000000ff0c00720c */ /* 0x000fe20003f46270 */
[----:B------:R-:W-:Y:S01]  /*ace0*/  @!P5 IMAD.IADD R197, R197, 0x1, -R0 ;  /* 0x00000001c5c5d824 */ /* 0x000fe200078e0a00 */
[----:B------:R-:W-:Y:S01]  /*acf0*/  ISETP.GT.U32.AND P5, PT, R0, R196, PT ;  /* 0x000000c40000720c */ /* 0x000fe20003fa4070 */
[----:B------:R-:W-:Y:S01]  /*ad00*/  IMAD.HI.U32 R4, R2, R199, RZ ;  /* 0x000000c702047227 */ /* 0x000fe200078e00ff */
[----:B------:R-:W-:-:S02]  /*ad10*/  @!P6 IADD3 R195, -R195, RZ, RZ ;  /* 0x000000ffc3c3e210 */ /* 0x000fc40007ffe1ff */
[C---:B------:R-:W-:Y:S01]  /*ad20*/  ISETP.GT.U32.AND P6, PT, R0.reuse, R198, PT ;  /* 0x000000c60000720c */ /* 0x040fe20003fc4070 */
[----:B------:R-:W-:Y:S01]  /*ad30*/  IMAD.MOV R4, RZ, RZ, -R4 ;  /* 0x000000ffff047224 */ /* 0x000fe200078e0a04 */
[----:B------:R-:W-:Y:S01]  /*ad40*/  ISETP.GT.U32.AND P0, PT, R0, R197, PT ;  /* 0x000000c50000720c */ /* 0x000fe20003f04070 */
[----:B------:R-:W-:Y:S01]  /*ad50*/  VIADD R12, R6, 0xe5 ;  /* 0x000000e5060c7836 */ /* 0x000fe20000000000 */
[----:B------:R-:W-:Y:S01]  /*ad60*/  ISETP.GE.AND P4, PT, R5, RZ, PT ;  /* 0x000000ff0500720c */ /* 0x000fe20003f86270 */
[----:B------:R-:W-:Y:S01]  /*ad70*/  IMAD R199, R0, R4, R199 ;  /* 0x0000000400c77224 */ /* 0x000fe200078e02c7 */
[----:B------:R-:W-:Y:S02]  /*ad80*/  IABS R5, R200 ;  /* 0x000000c800057213 */ /* 0x000fe40000000000 */
[----:B------:R-:W-:Y:S01]  /*ad90*/  IADD3 R3, R6, 0xe6, RZ ;  /* 0x000000e606037810 */ /* 0x000fe20007ffe0ff */
[----:B------:R-:W-:Y:S01]  /*ada0*/  @!P5 IMAD.IADD R196, R196, 0x1, -R0 ;  /* 0x00000001c4c4d824 */ /* 0x000fe200078e0a00 */
[----:B------:R-:W-:Y:S01]  /*adb0*/  ISETP.GT.U32.AND P5, PT, R0, R199, PT ;  /* 0x000000c70000720c */ /* 0x000fe20003fa4070 */
[----:B------:R-:W-:Y:S01]  /*adc0*/  IMAD.HI.U32 R4, R2, R5, RZ ;  /* 0x0000000502047227 */ /* 0x000fe200078e00ff */
[----:B------:R-:W-:-:S02]  /*add0*/  IABS R211, R12 ;  /* 0x0000000c00d37213 */ /* 0x000fc40000000000 */
[----:B------:R-:W-:Y:S01]  /*ade0*/  ISETP.GE.AND P1, PT, R10, RZ, PT ;  /* 0x000000ff0a00720c */ /* 0x000fe20003f26270 */
[----:B------:R-:W-:Y:S01]  /*adf0*/  @!P6 IMAD.IADD R198, R198, 0x1, -R0 ;  /* 0x00000001c6c6e824 */ /* 0x000fe200078e0a00 */
[----:B------:R-:W-:Y:S01]  /*ae00*/  IABS R209, R3 ;  /* 0x0000000300d17213 */ /* 0x000fe20000000000 */
[----:B------:R-:W-:Y:S01]  /*ae10*/  IMAD.HI.U32 R10, R2, R211, RZ ;  /* 0x000000d3020a7227 */ /* 0x000fe200078e00ff */
[----:B------:R-:W-:Y:S02]  /*ae20*/  @!P0 IADD3 R197, R197, -R0, RZ ;  /* 0x80000000c5c58210 */ /* 0x000fe40007ffe0ff */
[----:B------:R-:W-:Y:S01]  /*ae30*/  ISETP.GE.AND P0, PT, R200, RZ, PT ;  /* 0x000000ffc800720c */ /* 0x000fe20003f06270 */
[----:B------:R-:W-:Y:S01]  /*ae40*/  IMAD.MOV R200, RZ, RZ, -R4 ;  /* 0x000000ffffc87224 */ /* 0x000fe200078e0a04 */
[----:B------:R-:W-:Y:S01]  /*ae50*/  @!P3 IADD3 R196, -R196, RZ, RZ ;  /* 0x000000ffc4c4b210 */ /* 0x000fe20007ffe1ff */
[----:B------:R-:W-:Y:S01]  /*ae60*/  @!P5 IMAD.IADD R199, R199, 0x1, -R0 ;  /* 0x00000001c7c7d824 */ /* 0x000fe200078e0a00 */
[----:B------:R-:W-:Y:S01]  /*ae70*/  ISETP.GT.U32.AND P5, PT, R0, R198, PT ;  /* 0x000000c60000720c */ /* 0x000fe20003fa4070 */
[----:B------:R-:W-:Y:S01]  /*ae80*/  IMAD.HI.U32 R4, R2, R209, RZ ;  /* 0x000000d102047227 */ /* 0x000fe200078e00ff */
[----:B------:R-:W-:-:S02]  /*ae90*/  IADD3 R10, -R10, RZ, RZ ;  /* 0x000000ff0a0a7210 */ /* 0x000fc40007ffe1ff */
[C---:B------:R-:W-:Y:S01]  /*aea0*/  ISETP.GT.U32.AND P3, PT, R0.reuse, R199, PT ;  /* 0x000000c70000720c */ /* 0x040fe20003f64070 */
[----:B------:R-:W-:Y:S01]  /*aeb0*/  IMAD R200, R0, R200, R5 ;  /* 0x000000c800c87224 */ /* 0x000fe200078e0205 */
[----:B------:R-:W-:Y:S01]  /*aec0*/  IADD3 R4, -R4, RZ, RZ ;  /* 0x000000ff04047210 */ /* 0x000fe20007ffe1ff */
[----:B------:R-:W-:Y:S01]  /*aed0*/  IMAD R211, R0, R10, R211 ;  /* 0x0000000a00d37224 */ /* 0x000fe200078e02d3 */
[----:B------:R-:W-:Y:S01]  /*aee0*/  @!P1 IADD3 R197, -R197, RZ, RZ ;  /* 0x000000ffc5c59210 */ /* 0x000fe20007ffe1ff */
[----:B------:R-:W-:Y:S01]  /*aef0*/  IMAD.HI.U32 R10, R2, R201, RZ ;  /* 0x000000c9020a7227 */ /* 0x000fe200078e00ff */
[----:B------:R-:W-:Y:S02]  /*af00*/  ISETP.GT.U32.AND P1, PT, R0, R200, PT ;  /* 0x000000c80000720c */ /* 0x000fe40003f24070 */
[----:B------:R-:W-:Y:S01]  /*af10*/  ISETP.GE.AND P6, PT, R12, RZ, PT ;  /* 0x000000ff0c00720c */ /* 0x000fe20003fc6270 */
[----:B------:R-:W-:Y:S01]  /*af20*/  IMAD R209, R0, R4, R209 ;  /* 0x0000000400d17224 */ /* 0x000fe200078e02d1 */
[----:B------:R-:W-:Y:S01]  /*af30*/  @!P5 IADD3 R198, R198, -R0, RZ ;  /* 0x80000000c6c6d210 */ /* 0x000fe20007ffe0ff */
[----:B------:R-:W-:Y:S01]  /*af40*/  VIADD R12, R6, 0xe9 ;  /* 0x000000e9060c7836 */ /* 0x000fe20000000000 */
[C---:B------:R-:W-:Y:S01]  /*af50*/  ISETP.GT.U32.AND P5, PT, R0.reuse, R211, PT ;  /* 0x000000d30000720c */ /* 0x040fe20003fa4070 */
[----:B------:R-:W-:Y:S01]  /*af60*/  @!P3 IMAD.IADD R199, R199, 0x1, -R0 ;  /* 0x00000001c7c7b824 */ /* 0x000fe200078e0a00 */
[----:B------:R-:W-:Y:S01]  /*af70*/  ISETP.GT.U32.AND P3, PT, R0, R209, PT ;  /* 0x000000d10000720c */ /* 0x000fe20003f64070 */
[----:B------:R-:W-:Y:S01]  /*af80*/  @!P2 IMAD.MOV R198, RZ, RZ, -R198 ;  /* 0x000000ffffc6a224 */ /* 0x000fe200078e0ac6 */
[----:B------:R-:W-:Y:S01]  /*af90*/  IABS R4, R12 ;  /* 0x0000000c00047213 */ /* 0x000fe20000000000 */
[----:B------:R-:W-:Y:S01]  /*afa0*/  @!P4 IMAD.MOV R199, RZ, RZ, -R199 ;  /* 0x000000ffffc7c224 */ /* 0x000fe200078e0ac7 */
[----:B------:R-:W-:-:S02]  /*afb0*/  IABS R5, R203 ;  /* 0x000000cb00057213 */ /* 0x000fc40000000000 */
[----:B------:R-:W-:Y:S02]  /*afc0*/  @!P1 IADD3 R200, R200, -R0, RZ ;  /* 0x80000000c8c89210 */ /* 0x000fe40007ffe0ff */
[----:B------:R-:W-:Y:S01]  /*afd0*/  ISETP.GE.AND P1, PT, R3, RZ, PT ;  /* 0x000000ff0300720c */ /* 0x000fe20003f26270 */
[----:B------:R-:W-:Y:S01]  /*afe0*/  IMAD.MOV.U32 R3, RZ, RZ, R4 ;  /* 0x000000ffff037224 */ /* 0x000fe200078e0004 */
[----:B------:R-:W-:Y:S01]  /*aff0*/  IADD3 R10, -R10, RZ, RZ ;  /* 0x000000ff0a0a7210 */ /* 0x000fe20007ffe1ff */
[----:B------:R-:W-:Y:S01]  /*b000*/  @!P5 IMAD.IADD R211, R211, 0x1, -R0 ;  /* 0x00000001d3d3d824 */ /* 0x000fe200078e0a00 */
[----:B------:R-:W-:Y:S01]  /*b010*/  ISETP.GT.U32.AND P5, PT, R0, R200, PT ;  /* 0x000000c80000720c */ /* 0x000fe20003fa4070 */
[----:B------:R-:W-:Y:S01]  /*b020*/  IMAD.HI.U32 R4, R2, R5, RZ ;  /* 0x0000000502047227 */ /* 0x000fe200078e00ff */
[----:B------:R-:W-:Y:S02]  /*b030*/  @!P3 IADD3 R209, R209, -R0, RZ ;  /* 0x80000000d1d1b210 */ /* 0x000fe40007ffe0ff */
[C---:B------:R-:W-:Y:S01]  /*b040*/  ISETP.GT.U32.AND P3, PT, R0.reuse, R211, PT ;  /* 0x000000d30000720c */ /* 0x040fe20003f64070 */
[----:B------:R-:W-:Y:S01]  /*b050*/  IMAD R201, R0, R10, R201 ;  /* 0x0000000a00c97224 */ /* 0x000fe200078e02c9 */
[----:B------:R-:W-:Y:S01]  /*b060*/  IADD3 R4, -R4, RZ, RZ ;  /* 0x000000ff04047210 */ /* 0x000fe20007ffe1ff */
[----:B------:R-:W-:Y:S01]  /*b070*/  IMAD.HI.U32 R206, R2, R3, RZ ;  /* 0x0000000302ce7227 */ /* 0x000fe200078e00ff */
[----:B------:R-:W-:-:S02]  /*b080*/  ISETP.GT.U32.AND P2, PT, R0, R209, PT ;  /* 0x000000d10000720c */ /* 0x000fc40003f44070 */
[----:B------:R-:W-:Y:S01]  /*b090*/  ISETP.GE.AND P4, PT, R204, RZ, PT ;  /* 0x000000ffcc00720c */ /* 0x000fe20003f86270 */
[----:B------:R-:W-:Y:S01]  /*b0a0*/  IMAD R5, R0, R4, R5 ;  /* 0x0000000400057224 */ /* 0x000fe200078e0205 */
[----:B------:R-:W-:Y:S01]  /*b0b0*/  IADD3 R4, R6, 0xec, RZ ;  /* 0x000000ec06047810 */ /* 0x000fe20007ffe0ff */
[----:B------:R-:W-:Y:S01]  /*b0c0*/  IMAD.MOV R206, RZ, RZ, -R206 ;  /* 0x000000ffffce7224 */ /* 0x000fe200078e0ace */
[----:B------:R-:W-:Y:S01]  /*b0d0*/  @!P5 IADD3 R200, R200, -R0, RZ ;  /* 0x80000000c8c8d210 */ /* 0x000fe20007ffe0ff */
[----:B------:R-:W-:Y:S01]  /*b0e0*/  IMAD.HI.U32 R10, R2, R205, RZ ;  /* 0x000000cd020a7227 */ /* 0x000fe200078e00ff */
[----:B------:R-:W-:-:S03]  /*b0f0*/  ISETP.GT.U32.AND P5, PT, R0, R201, PT ;  /* 0x000000c90000720c */ /* 0x000fc60003fa4070 */
[----:B------:R-:W-:Y:S01]  /*b100*/  @!P3 IMAD.IADD R211, R211, 0x1, -R0 ;  /* 0x00000001d3d3b824 */ /* 0x000fe200078e0a00 */
[C---:B------:R-:W-:Y:S01]  /*b110*/  ISETP.GT.U32.AND P3, PT, R0.reuse, R5, PT ;  /* 0x000000050000720c */ /* 0x040fe20003f64070 */
[----:B------:R-:W-:Y:S01]  /*b120*/  IMAD R3, R0, R206, R3 ;  /* 0x000000ce00037224 */ /* 0x000fe200078e0203 */
[----:B------:R-:W-:Y:S01]  /*b130*/  @!P2 IADD3 R209, R209, -R0, RZ ;  /* 0x80000000d1d1a210 */ /* 0x000fe20007ffe0ff */
[----:B------:R-:W-:Y:S01]  /*b140*/  @!P0 IMAD.MOV R200, RZ, RZ, -R200 ;  /* 0x000000ffffc88224 */ /* 0x000fe200078e0ac8 */
[----:B------:R-:W-:Y:S01]  /*b150*/  IADD3 R10, -R10, RZ, RZ ;  /* 0x000000ff0a0a7210 */ /* 0x000fe20007ffe1ff */
[----:B------:R-:W-:Y:S01]  /*b160*/  VIADD R204, R6, 0xeb ;  /* 0x000000eb06cc7836 */ /* 0x000fe20000000000 */
[----:B------:R-:W-:Y:S01]  /*b170*/  ISETP.GE.AND P2, PT, R203, RZ, PT ;  /* 0x000000ffcb00720c */ /* 0x000fe20003f46270 */
[----:B------:R-:W-:Y:S01]  /*b180*/  IMAD.MOV.U32 R9, RZ, RZ, R209 ;  /* 0x000000ffff097224 */ /* 0x000fe200078e00d1 */
[----:B------:R-:W-:Y:S01]  /*b190*/  IABS R203, R4 ;  /* 0x0000000400cb7213 */ /* 0x000fe20000000000 */
[----:B------:R-:W-:Y:S01]  /*b1a0*/  @!P5 IMAD.IADD R201, R201, 0x1, -R0 ;  /* 0x00000001c9c9d824 */ /* 0x000fe200078e0a00 */
[C---:B------:R-:W-:Y:S01]  /*b1b0*/  ISETP.GT.U32.AND P5, PT, R0.reuse, R3, PT ;  /* 0x000000030000720c */ /* 0x040fe20003fa4070 */
[----:B------:R-:W-:Y:S01]  /*b1c0*/  IMAD R205, R0, R10, R205 ;  /* 0x0000000a00cd7224 */ /* 0x000fe200078e02cd */
[----:B------:R-:W-:-:S02]  /*b1d0*/  MOV R14, R211 ;  /* 0x000000d3000e7202 */ /* 0x000fc40000000f00 */
[----:B------:R-:W-:Y:S02]  /*b1e0*/  @!P3 IADD3 R5, R5, -R0, RZ ;  /* 0x800000000505b210 */ /* 0x000fe40007ffe0ff */
[C---:B------:R-:W-:Y:S02]  /*b1f0*/  ISETP.GT.U32.AND P3, PT, R0.reuse, R201, PT ;  /* 0x000000c90000720c */ /* 0x040fe40003f64070 */
[----:B------:R-:W-:Y:S02]  /*b200*/  ISETP.GT.U32.AND P0, PT, R0, R5, PT ;  /* 0x000000050000720c */ /* 0x000fe40003f04070 */
[----:B------:R-:W-:Y:S02]  /*b210*/  @!P1 IADD3 R9, -R9, RZ, RZ ;  /* 0x000000ff09099210 */ /* 0x000fe40007ffe1ff */
[----:B------:R-:W-:Y:S01]  /*b220*/  @!P6 IADD3 R14, -R14, RZ, RZ ;  /* 0x000000ff0e0ee210 */ /* 0x000fe20007ffe1ff */
[----:B------:R-:W-:Y:S01]  /*b230*/  @!P5 IMAD.IADD R3, R3, 0x1, -R0 ;  /* 0x000000010303d824 */ /* 0x000fe200078e0a00 */
[----:B------:R-:W-:Y:S01]  /*b240*/  ISETP.GE.AND P1, PT, R12, RZ, PT ;  /* 0x000000ff0c00720c */ /* 0x000fe20003f26270 */
[----:B------:R-:W-:Y:S01]  /*b250*/  IMAD.HI.U32 R12, R2, R203, RZ ;  /* 0x000000cb020c7227 */ /* 0x000fe200078e00ff */
[C---:B------:R-:W-:Y:S01]  /*b260*/  ISETP.GT.U32.AND P6, PT, R0.reuse, R205, PT ;  /* 0x000000cd0000720c */ /* 0x040fe20003fc4070 */
[----:B------:R1:W-:Y:S01]  /*b270*/  STL [R1+0x1d8], R14 ;  /* 0x0001d80e01007387 */ /* 0x0003e20000100800 */
[----:B------:R-:W-:Y:S01]  /*b280*/  IABS R207, R204 ;  /* 0x000000cc00cf7213 */ /* 0x000fe20000000000 */
[----:B------:R-:W-:Y:S01]  /*b290*/  IMAD.MOV R12, RZ, RZ, -R12 ;  /* 0x000000ffff0c7224 */ /* 0x000fe200078e0a0c */
[-C--:B------:R-:W-:Y:S01]  /*b2a0*/  @!P3 IADD3 R201, R201, -R0.reuse, RZ ;  /* 0x80000000c9c9b210 */ /* 0x080fe20007ffe0ff */
[----:B------:R-:W-:Y:S01]  /*b2b0*/  STL [R1+0x388], R9 ;  /* 0x0003880901007387 */ /* 0x000fe20000100800 */
[----:B------:R-:W-:Y:S01]  /*b2c0*/  @!P0 IADD3 R5, R5, -R0, RZ ;  /* 0x8000000005058210 */ /* 0x000fe20007ffe0ff */
[----:B------:R-:W-:Y:S01]  /*b2d0*/  IMAD R12, R0, R12, R203 ;  /* 0x0000000c000c7224 */ /* 0x000fe200078e02cb */
[----:B------:R-:W-:Y:S01]  /*b2e0*/  MOV R8, R201 ;  /* 0x000000c900087202 */ /* 0x000fe20000000f00 */
[----:B------:R-:W-:Y:S01]  /*b2f0*/  IMAD.HI.U32 R10, R2, R207, RZ ;  /* 0x000000cf020a7227 */ /* 0x000fe200078e00ff */
[----:B------:R-:W-:-:S02]  /*b300*/  ISETP.GT.U32.AND P5, PT, R0, R3, PT ;  /* 0x000000030000720c */ /* 0x000fc40003fa4070 */
[----:B------:R-:W-:Y:S01]  /*b310*/  ISETP.GE.AND P3, PT, R202, RZ, PT ;  /* 0x000000ffca00720c */ /* 0x000fe20003f66270 */
[----:B------:R-:W-:Y:S01]  /*b320*/  @!P4 IMAD.MOV R8, RZ, RZ, -R8 ;  /* 0x000000ffff08c224 */ /* 0x000fe200078e0a08 */
[----:B------:R-:W-:Y:S01]  /*b330*/  ISETP.GE.AND P0, PT, R204, RZ, PT ;  /* 0x000000ffcc00720c */ /* 0x000fe20003f06270 */
[----:B------:R-:W-:Y:S01]  /*b340*/  @!P6 IMAD.IADD R205, R205, 0x1, -R0 ;  /* 0x00000001cdcde824 */ /* 0x000fe200078e0a00 */
[C---:B------:R-:W-:Y:S01]  /*b350*/  IADD3 R209, R6.reuse, 0xf5, RZ ;  /* 0x000000f506d17810 */ /* 0x040fe20007ffe0ff */
[----:B------:R-:W-:Y:S01]  /*b360*/  IMAD.MOV R10, RZ, RZ, -R10 ;  /* 0x000000ffff0a7224 */ /* 0x000fe200078e0a0a */
[----:B------:R2:W-:Y:S01]  /*b370*/  STL [R1+0x560], R8 ;  /* 0x0005600801007387 */ /* 0x0005e20000100800 */
[----:B------:R-:W-:Y:S01]  /*b380*/  VIADD R201, R6, 0xed ;  /* 0x000000ed06c97836 */ /* 0x000fe20000000000 */
[C---:B------:R-:W-:Y:S01]  /*b390*/  ISETP.GT.U32.AND P6, PT, R0.reuse, R205, PT ;  /* 0x000000cd0000720c */ /* 0x040fe20003fc4070 */
[----:B------:R-:W-:Y:S01]  /*b3a0*/  IMAD R10, R0, R10, R207 ;  /* 0x0000000a000a7224 */ /* 0x000fe200078e02cf */
[C---:B------:R-:W-:Y:S01]  /*b3b0*/  IADD3 R207, R6.reuse, 0xf1, RZ ;  /* 0x000000f106cf7810 */ /* 0x040fe20007ffe0ff */
[----:B-1----:R-:W-:Y:S01]  /*b3c0*/  VIADD R14, R6, 0x1f9 ;  /* 0x000001f9060e7836 */ /* 0x002fe20000000000 */
[----:B------:R-:W-:-:S02]  /*b3d0*/  @!P5 IADD3 R3, R3, -R0, RZ ;  /* 0x800000000303d210 */ /* 0x000fc40007ffe0ff */
[C---:B------:R-:W-:Y:S02]  /*b3e0*/  ISETP.GT.U32.AND P4, PT, R0.reuse, R10, PT ;  /* 0x0000000a0000720c */ /* 0x040fe40003f84070 */
[----:B--2---:R-:W-:Y:S02]  /*b3f0*/  MOV R8, R5 ;  /* 0x0000000500087202 */ /* 0x004fe40000000f00 */
[----:B------:R-:W-:Y:S02]  /*b400*/  @!P1 IADD3 R3, -R3, RZ, RZ ;  /* 0x000000ff03039210 */ /* 0x000fe40007ffe1ff */
[----:B------:R-:W-:Y:S01]  /*b410*/  IABS R5, R201 ;  /* 0x000000c900057213 */ /* 0x000fe20000000000 */
[----:B------:R-:W-:Y:S01]  /*b420*/  @!P2 IMAD.MOV R8, RZ, RZ, -R8 ;  /* 0x000000ffff08a224 */ /* 0x000fe200078e0a08 */
[----:B------:R-:W-:Y:S01]  /*b430*/  ISETP.GT.U32.AND P2, PT, R0, R12, PT ;  /* 0x0000000c0000720c */ /* 0x000fe20003f44070 */
[----:B------:R-:W-:Y:S01]  /*b440*/  @!P6 IMAD.IADD R205, R205, 0x1, -R0 ;  /* 0x00000001cdcde824 */ /* 0x000fe200078e0a00 */
[----:B------:R-:W-:Y:S01]  /*b450*/  ISETP.GE.AND P5, PT, R4, RZ, PT ;  /* 0x000000ff0400720c */ /* 0x000fe20003fa6270 */
[----:B------:R-:W-:Y:S01]  /*b460*/  IMAD.HI.U32 R4, R2, R5, RZ ;  /* 0x0000000502047227 */ /* 0x000fe200078e00ff */
[----:B------:R1:W-:Y:S01]  /*b470*/  STL [R1+0x570], R8 ;  /* 0x0005700801007387 */ /* 0x0003e20000100800 */
[----:B------:R-:W-:-:S02]  /*b480*/  @!P4 IADD3 R10, R10, -R0, RZ ;  /* 0x800000000a0ac210 */ /* 0x000fc40007ffe0ff */
[----:B------:R-:W-:Y:S01]  /*b490*/  ISETP.GE.AND P1, PT, R201, RZ, PT ;  /* 0x000000ffc900720c */ /* 0x000fe20003f26270 */
[----:B------:R2:W-:Y:S01]  /*b4a0*/  STL [R1+0x574], R3 ;  /* 0x0005740301007387 */ /* 0x0005e20000100800 */
[----:B------:R-:W-:Y:S01]  /*b4b0*/  ISETP.GT.U32.AND P4, PT, R0, R10, PT ;  /* 0x0000000a0000720c */ /* 0x000fe20003f84070 */
[----:B------:R-:W-:Y:S01]  /*b4c0*/  IMAD.MOV R4, RZ, RZ, -R4 ;  /* 0x000000ffff047224 */ /* 0x000fe200078e0a04 */
[----:B------:R-:W-:Y:S02]  /*b4d0*/  IADD3 R201, R6, 0xef, RZ ;  /* 0x000000ef06c97810 */ /* 0x000fe40007ffe0ff */
[----:B------:R-:W-:Y:S01]  /*b4e0*/  @!P2 IMAD.IADD R12, R12, 0x1, -R0 ;  /* 0x000000010c0ca824 */ /* 0x000fe200078e0a00 */
[----:B-1----:R-:W-:Y:S01]  /*b4f0*/  MOV R8, R205 ;  /* 0x000000cd00087202 */ /* 0x002fe20000000f00 */
[C---:B------:R-:W-:Y:S01]  /*b500*/  IMAD R5, R0.reuse, R4, R5 ;  /* 0x0000000400057224 */ /* 0x040fe200078e0205 */
[----:B------:R-:W-:Y:S02]  /*b510*/  IABS R205, R209 ;  /* 0x000000d100cd7213 */ /* 0x000fe40000000000 */
[----:B------:R-:W-:Y:S01]  /*b520*/  ISETP.GT.U32.AND P2, PT, R0, R12, PT ;  /* 0x0000000c0000720c */ /* 0x000fe20003f44070 */
[----:B--2---:R-:W-:Y:S01]  /*b530*/  VIADD R3, R6, 0xee ;  /* 0x000000ee06037836 */ /* 0x004fe20000000000 */
[----:B------:R-:W-:-:S02]  /*b540*/  @!P3 IADD3 R8, -R8, RZ, RZ ;  /* 0x000000ff0808b210 */ /* 0x000fc40007ffe1ff */
[----:B------:R-:W-:Y:S02]  /*b550*/  ISETP.GE.AND P3, PT, R201, RZ, PT ;  /* 0x000000ffc900720c */ /* 0x000fe40003f66270 */
[----:B------:R-:W-:Y:S01]  /*b560*/  IABS R203, R3 ;  /* 0x0000000300cb7213 */ /* 0x000fe20000000000 */
[----:B------:R1:W-:Y:S01]  /*b570*/  STL [R1+0x578], R8 ;  /* 0x0005780801007387 */ /* 0x0003e20000100800 */
[----:B------:R-:W-:Y:S02]  /*b580*/  ISETP.GE.AND P6, PT, R3, RZ, PT ;  /* 0x000000ff0300720c */ /* 0x000fe40003fc6270 */
[----:B------:R-:W-:Y:S01]  /*b590*/  IABS R3, R201 ;  /* 0x000000c900037213 */ /* 0x000fe20000000000 */
[----:B------:R-:W-:Y:S01]  /*b5a0*/  IMAD.HI.U32 R202, R2, R203, RZ ;  /* 0x000000cb02ca7227 */ /* 0x000fe200078e00ff */
[----:B------:R-:W-:Y:S02]  /*b5b0*/  @!P4 IADD3 R10, R10, -R0, RZ ;  /* 0x800000000a0ac210 */ /* 0x000fe40007ffe0ff */
[----:B------:R-:W-:Y:S01]  /*b5c0*/  ISETP.GT.U32.AND P4, PT, R0, R5, PT ;  /* 0x000000050000720c */ /* 0x000fe20003f84070 */
[----:B------:R-:W-:Y:S01]  /*b5d0*/  @!P2 IMAD.IADD R12, R12, 0x1, -R0 ;  /* 0x000000010c0ca824 */ /* 0x000fe200078e0a00 */
[----:B------:R-:W-:Y:S01]  /*b5e0*/  MOV R9, R10 ;  /* 0x0000000a00097202 */ /* 0x000fe20000000f00 */
[----:B------:R-:W-:Y:S01]  /*b5f0*/  IMAD.MOV R202, RZ, RZ, -R202 ;  /* 0x000000ffffca7224 */ /* 0x000fe200078e0aca */
[----:B------:R-:W-:Y:S01]  /*b600*/  IABS R249, R14 ;  /* 0x0000000e00f97213 */ /* 0x000fe20000000000 */
[----:B------:R-:W-:Y:S01]  /*b610*/  VIADD R201, R6, 0xf0 ;  /* 0x000000f006c97836 */ /* 0x000fe20000000000 */
[----:B-1----:R-:W-:Y:S01]  /*b620*/  MOV R8, R12 ;  /* 0x0000000c00087202 */ /* 0x002fe20000000f00 */
[----:B------:R-:W-:-:S02]  /*b630*/  IMAD R203, R0, R202, R203 ;  /* 0x000000ca00cb7224 */ /* 0x000fc400078e02cb */
[----:B------:R-:W-:Y:S01]  /*b640*/  IMAD.HI.U32 R4, R2, R3, RZ ;  /* 0x0000000302047227 */ /* 0x000fe200078e00ff */
[----:B------:R-:W-:Y:S02]  /*b650*/  IABS R208, R201 ;  /* 0x000000c900d07213 */ /* 0x000fe40000000000 */
[----:B------:R-:W-:Y:S01]  /*b660*/  ISETP.GE.AND P2, PT, R201, RZ, PT ;  /* 0x000000ffc900720c */ /* 0x000fe20003f46270 */
[----:B------:R-:W-:Y:S01]  /*b670*/  @!P5 IMAD.MOV R8, RZ, RZ, -R8 ;  /* 0x000000ffff08d224 */ /* 0x000fe200078e0a08 */
[----:B------:R-:W-:Y:S01]  /*b680*/  ISETP.GT.U32.AND P5, PT, R0, R203, PT ;  /* 0x000000cb0000720c */ /* 0x000fe20003fa4070 */
[----:B------:R-:W-:Y:S01]  /*b690*/  IMAD.HI.U32 R10, R2, R208, RZ ;  /* 0x000000d0020a7227 */ /* 0x000fe200078e00ff */
[----:B------:R-:W-:Y:S02]  /*b6a0*/  IADD3 R4, -R4, RZ, RZ ;  /* 0x000000ff04047210 */ /* 0x000fe40007ffe1ff */
[----:B------:R-:W-:Y:S01]  /*b6b0*/  IABS R201, R210 ;  /* 0x000000d200c97213 */ /* 0x000fe20000000000 */
[----:B------:R-:W-:Y:S01]  /*b6c0*/  @!P0 IMAD.MOV R9, RZ, RZ, -R9 ;  /* 0x000000ffff098224 */ /* 0x000fe200078e0a09 */
[----:B------:R-:W-:Y:S01]  /*b6d0*/  ISETP.GE.AND P0, PT, R207, RZ, PT ;  /* 0x000000ffcf00720c */ /* 0x000fe20003f06270 */
[----:B------:R-:W-:Y:S01]  /*b6e0*/  IMAD R3, R0, R4, R3 ;  /* 0x0000000400037224 */ /* 0x000fe200078e0203 */
[----:B------:R-:W-:Y:S01]  /*b6f0*/  IADD3 R10, -R10, RZ, RZ ;  /* 0x000000ff0a0a7210 */ /* 0x000fe20007ffe1ff */
[----:B------:R-:W-:Y:S01]  /*b700*/  VIADD R4, R6, 0xf2 ;  /* 0x000000f206047836 */ /* 0x000fe20000000000 */
[----:B------:R-:W-:Y:S01]  /*b710*/  IABS R207, R207 ;  /* 0x000000cf00cf7213 */ /* 0x000fe20000000000 */
[----:B------:R-:W-:Y:S01]  /*b720*/  @!P4 IMAD.IADD R5, R5, 0x1, -R0 ;  /* 0x000000010505c824 */ /* 0x000fe200078e0a00 */
[----:B------:R1:W-:Y:S01]  /*b730*/  STL [R1+0x57c], R9 ;  /* 0x00057c0901007387 */ /* 0x0003e20000100800 */
[----:B------:R-:W-:Y:S01]  /*b740*/  @!P5 IADD3 R203, R203, -R0, RZ ;  /* 0x80000000cbcbd210 */ /* 0x000fe20007ffe0ff */
[----:B------:R-:W-:Y:S01]  /*b750*/  IMAD R208, R0, R10, R208 ;  /* 0x0000000a00d07224 */ /* 0x000fe200078e02d0 */
[----:B------:R-:W-:Y:S01]  /*b760*/  IABS R12, R4 ;  /* 0x00000004000c7213 */ /* 0x000fe20000000000 */
[----:B------:R-:W-:Y:S01]  /*b770*/  IMAD.HI.U32 R202, R2, R207, RZ ;  /* 0x000000cf02ca7227 */ /* 0x000fe200078e00ff */
[C---:B------:R-:W-:Y:S01]  /*b780*/  ISETP.GT.U32.AND P5, PT, R0.reuse, R203, PT ;  /* 0x000000cb0000720c */ /* 0x040fe20003fa4070 */
[----:B------:R2:W-:Y:S01]  /*b790*/  STL [R1+0x580], R8 ;  /* 0x0005800801007387 */ /* 0x0005e20000100800 */
[----:B------:R-:W-:Y:S01]  /*b7a0*/  ISETP.GT.U32.AND P4, PT, R0, R5, PT ;  /* 0x000000050000720c */ /* 0x000fe20003f84070 */
[----:B------:R-:W-:Y:S01]  /*b7b0*/  IMAD.HI.U32 R204, R2, R12, RZ ;  /* 0x0000000c02cc7227 */ /* 0x000fe200078e00ff */
[----:B------:R-:W-:-:S03]  /*b7c0*/  IADD3 R10, R6, 0xf3, RZ ;  /* 0x000000f3060a7810 */ /* 0x000fc60007ffe0ff */
[----:B------:R-:W-:Y:S01]  /*b7d0*/  IMAD.MOV R202, RZ, RZ, -R202 ;  /* 0x000000ffffca7224 */ /* 0x000fe200078e0aca */
[----:B------:R-:W-:Y:S02]  /*b7e0*/  IABS R206, R10 ;  /* 0x0000000a00ce7213 */ /* 0x000fe40000000000 */
[----:B------:R-:W-:Y:S01]  /*b7f0*/  IADD3 R204, -R204, RZ, RZ ;  /* 0x000000ffcccc7210 */ /* 0x000fe20007ffe1ff */
[----:B------:R-:W-:Y:S02]  /*b800*/  IMAD R207, R0, R202, R207 ;  /* 0x000000ca00cf7224 */ /* 0x000fe400078e02cf */
[----:B------:R-:W-:-:S04]  /*b810*/  IMAD.HI.U32 R202, R2, R206, RZ ;  /* 0x000000ce02ca7227 */ /* 0x000fc800078e00ff */
[--C-:B------:R-:W-:Y:S01]  /*b820*/  @!P5 IMAD.IADD R203, R203, 0x1, -R0.reuse ;  /* 0x00000001cbcbd824 */ /* 0x100fe200078e0a00 */
[C---:B------:R-:W-:Y:S01]  /*b830*/  ISETP.GT.U32.AND P5, PT, R0.reuse, R208, PT ;  /* 0x000000d00000720c */ /* 0x040fe20003fa4070 */
[----:B------:R-:W-:Y:S01]  /*b840*/  @!P4 IMAD.IADD R5, R5, 0x1, -R0 ;  /* 0x000000010505c824 */ /* 0x000fe200078e0a00 */
[C---:B------:R-:W-:Y:S01]  /*b850*/  ISETP.GT.U32.AND P4, PT, R0.reuse, R3, PT ;  /* 0x000000030000720c */ /* 0x040fe20003f84070 */
[----:B------:R-:W-:Y:S01]  /*b860*/  IMAD R12, R0, R204, R12 ;  /* 0x000000cc000c7224 */ /* 0x000fe200078e020c */
[----:B------:R-:W-:Y:S01]  /*b870*/  IADD3 R204, -R202, RZ, RZ ;  /* 0x000000ffcacc7210 */ /* 0x000fe20007ffe1ff */
[----:B------:R-:W-:Y:S01]  /*b880*/  IMAD.HI.U32 R202, R2, R201, RZ ;  /* 0x000000c902ca7227 */ /* 0x000fe200078e00ff */
[----:B-1----:R-:W-:Y:S02]  /*b890*/  MOV R9, R5 ;  /* 0x0000000500097202 */ /* 0x002fe40000000f00 */
[----:B--2---:R-:W-:Y:S01]  /*b8a0*/  MOV R8, R203 ;  /* 0x000000cb00087202 */ /* 0x004fe20000000f00 */
[----:B------:R-:W-:-:S02]  /*b8b0*/  IMAD R206, R0, R204, R206 ;  /* 0x000000cc00ce7224 */ /* 0x000fc400078e02ce */
[----:B------:R-:W-:-:S04]  /*b8c0*/  IMAD.HI.U32 R5, R2, R205, RZ ;  /* 0x000000cd02057227 */ /* 0x000fc800078e00ff */
[----:B------:R-:W-:Y:S01]  /*b8d0*/  @!P1 IMAD.MOV R9, RZ, RZ, -R9 ;  /* 0x000000ffff099224 */ /* 0x000fe200078e0a09 */
[----:B------:R-:W-:Y:S01]  /*b8e0*/  ISETP.GT.U32.AND P1, PT, R0, R207, PT ;  /* 0x000000cf0000720c */ /* 0x000fe20003f24070 */
[--C-:B------:R-:W-:Y:S01]  /*b8f0*/  @!P5 IMAD.IADD R208, R208, 0x1, -R0.reuse ;  /* 0x00000001d0d0d824 */ /* 0x100fe200078e0a00 */
[C---:B------:R-:W-:Y:S01]  /*b900*/  ISETP.GT.U32.AND P5, PT, R0.reuse, R206, PT ;  /* 0x000000ce0000720c */ /* 0x040fe20003fa4070 */
[----:B------:R-:W-:Y:S01]  /*b910*/  @!P4 IMAD.IADD R3, R3, 0x1, -R0 ;  /* 0x000000010303c824 */ /* 0x000fe200078e0a00 */
[----:B------:R-:W-:Y:S01]  /*b920*/  IADD3 R5, -R5, RZ, RZ ;  /* 0x000000ff05057210 */ /* 0x000fe20007ffe1ff */
[----:B------:R-:W-:Y:S01]  /*b930*/  @!P6 IMAD.MOV R8, RZ, RZ, -R8 ;  /* 0x000000ffff08e224 */ /* 0x000fe200078e0a08 */
[C---:B------:R-:W-:Y:S01]  /*b940*/  ISETP.GT.U32.AND P6, PT, R0.reuse, R12, PT ;  /* 0x0000000c0000720c */ /* 0x040fe20003fc4070 */
[----:B------:R-:W-:Y:S01]  /*b950*/  IMAD.MOV R202, RZ, RZ, -R202 ;  /* 0x000000ffffca7224 */ /* 0x000fe200078e0aca */
[C---:B------:R-:W-:Y:S01]  /*b960*/  ISETP.GT.U32.AND P4, PT, R0.reuse, R3, PT ;  /* 0x000000030000720c */ /* 0x040fe20003f84070 */
[----:B------:R-:W-:Y:S01]  /*b970*/  IMAD R205, R0, R5, R205 ;  /* 0x0000000500cd7224 */ /* 0x000fe200078e02cd */
[----:B------:R-:W-:Y:S01]  /*b980*/  IADD3 R5, R6, 0xf6, RZ ;  /* 0x000000f606057810 */ /* 0x000fe20007ffe0ff */
[----:B------:R-:W-:Y:S02]  /*b990*/  STL [R1+0x564], R9 ;  /* 0x0005640901007387 */ /* 0x000fe40000100800 */
[----:B------:R-:W-:Y:S01]  /*b9a0*/  @!P1 IMAD.IADD R207, R207, 0x1, -R0 ;  /* 0x00000001cfcf9824 */ /* 0x000fe200078e0a00 */
[----:B------:R-:W-:Y:S01]  /*b9b0*/  ISETP.GT.U32.AND P1, PT, R0, R208, PT ;  /* 0x000000d00000720c */ /* 0x000fe20003f24070 */
[----:B------:R1:W-:Y:S01]  /*b9c0*/  STL [R1+0x56c], R8 ;  /* 0x00056c0801007387 */ /* 0x0003e20000100800 */
[----:B------:R-:W-:-:S02]  /*b9d0*/  IABS R203, R5 ;  /* 0x0000000500cb7213 */ /* 0x000fc40000000000 */
[-C--:B------:R-:W-:Y:S02]  /*b9e0*/  @!P5 IADD3 R206, R206, -R0.reuse, RZ ;  /* 0x80000000ceced210 */ /* 0x080fe40007ffe0ff */
[----:B------:R-:W-:Y:S01]  /*b9f0*/  @!P6 IADD3 R12, R12, -R0, RZ ;  /* 0x800000000c0ce210 */ /* 0x000fe20007ffe0ff */
[----:B------:R-:W-:Y:S01]  /*ba00*/  IMAD.HI.U32 R211, R2, R203, RZ ;  /* 0x000000cb02d37227 */ /* 0x000fe200078e00ff */
[----:B------:R-:W-:Y:S02]  /*ba10*/  ISETP.GT.U32.AND P5, PT, R0, R206, PT ;  /* 0x000000ce0000720c */ /* 0x000fe40003fa4070 */
[----:B------:R-:W-:Y:S01]  /*ba20*/  @!P4 IADD3 R3, R3, -R0, RZ ;  /* 0x800000000303c210 */ /* 0x000fe20007ffe0ff */
[----:B------:R-:W-:Y:S01]  /*ba30*/  IMAD.MOV R211, RZ, RZ, -R211 ;  /* 0x000000ffffd37224 */ /* 0x000fe200078e0ad3 */
[----:B------:R-:W-:Y:S01]  /*ba40*/  ISETP.GE.AND P4, PT, R4, RZ, PT ;  /* 0x000000ff0400720c */ /* 0x000fe20003f86270 */
[C---:B------:R-:W-:Y:S01]  /*ba50*/  IMAD R4, R0.reuse, R202, R201 ;  /* 0x000000ca00047224 */ /* 0x040fe200078e02c9 */
[----:B------:R-:W-:Y:S01]  /*ba60*/  ISETP.GT.U32.AND P6, PT, R0, R207, PT ;  /* 0x000000cf0000720c */ /* 0x000fe20003fc4070 */
[----:B-1----:R-:W-:Y:S01]  /*ba70*/  IMAD.MOV.U32 R8, RZ, RZ, R3 ;  /* 0x000000ffff087224 */ /* 0x002fe200078e0003 */
[----:B------:R-:W-:Y:S01]  /*ba80*/  @!P1 IADD3 R208, R208, -R0, RZ ;  /* 0x80000000d0d09210 */ /* 0x000fe20007ffe0ff */
[C---:B------:R-:W-:Y:S01]  /*ba90*/  IMAD R203, R0.reuse, R211, R203 ;  /* 0x000000d300cb7224 */ /* 0x040fe200078e02cb */
[C---:B------:R-:W-:Y:S01]  /*baa0*/  ISETP.GT.U32.AND P1, PT, R0.reuse, R4, PT ;  /* 0x000000040000720c */ /* 0x040fe20003f24070 */
[----:B------:R-:W-:Y:S01]  /*bab0*/  @!P3 IMAD.MOV R8, RZ, RZ, -R8 ;  /* 0x000000ffff08b224 */ /* 0x000fe200078e0a08 */
[----:B------:R-:W-:Y:S01]  /*bac0*/  ISETP.GT.U32.AND P3, PT, R0, R12, PT ;  /* 0x0000000c0000720c */ /* 0x000fe20003f64070 */
[----:B------:R-:W-:Y:S01]  /*bad0*/  VIADD R201, R6, 0xf7 ;  /* 0x000000f706c97836 */ /* 0x000fe20000000000 */
[----:B------:R-:W-:-:S02]  /*bae0*/  @!P5 IADD3 R206, R206, -R0, RZ ;  /* 0x80000000ceced210 */ /* 0x000fc40007ffe0ff */
[----:B------:R-:W-:Y:S01]  /*baf0*/  ISETP.GT.U32.AND P5, PT, R0, R203, PT ;  /* 0x000000cb0000720c */ /* 0x000fe20003fa4070 */
[----:B------:R1:W-:Y:S01]  /*bb00*/  STL [R1+0x568], R8 ;  /* 0x0005680801007387 */ /* 0x0003e20000100800 */
[----:B------:R-:W-:Y:S02]  /*bb10*/  IABS R3, R201 ;  /* 0x000000c900037213 */ /* 0x000fe40000000000 */
[----:B------:R-:W-:Y:S02]  /*bb20*/  @!P6 IADD3 R207, R207, -R0, RZ ;  /* 0x80000000cfcfe210 */ /* 0x000fe40007ffe0ff */
[----:B------:R-:W-:Y:S01]  /*bb30*/  IADD3 R202, R6, 0xf8, RZ ;  /* 0x000000f806ca7810 */ /* 0x000fe20007ffe0ff */
[----:B------:R-:W-:Y:S01]  /*bb40*/  IMAD.HI.U32 R211, R2, R3, RZ ;  /* 0x0000000302d37227 */ /* 0x000fe200078e00ff */
[----:B------:R-:W-:Y:S02]  /*bb50*/  ISETP.GT.U32.AND P6, PT, R0, R205, PT ;  /* 0x000000cd0000720c */ /* 0x000fe40003fc4070 */
[----:B------:R-:W-:Y:S01]  /*bb60*/  MOV R9, R208 ;  /* 0x000000d000097202 */ /* 0x000fe20000000f00 */
[--C-:B------:R-:W-:Y:S01]  /*bb70*/  @!P1 IMAD.IADD R4, R4, 0x1, -R0.reuse ;  /* 0x0000000104049824 */ /* 0x100fe200078e0a00 */
[----:B------:R-:W-:Y:S01]  /*bb80*/  IABS R204, R202 ;  /* 0x000000ca00cc7213 */ /* 0x000fe20000000000 */
[----:B------:R-:W-:Y:S01]  /*bb90*/  @!P3 IMAD.IADD R12, R12, 0x1, -R0 ;  /* 0x000000010c0cb824 */ /* 0x000fe200078e0a00 */
[----:B------:R-:W-:Y:S01]  /*bba0*/  ISETP.GE.AND P3, PT, R10, RZ, PT ;  /* 0x000000ff0a00720c */ /* 0x000fe20003f66270 */
[----:B------:R-:W-:Y:S01]  /*bbb0*/  @!P2 IMAD.MOV R9, RZ, RZ, -R9 ;  /* 0x000000ffff09a224 */ /* 0x000fe200078e0a09 */
[----:B------:R-:W-:Y:S01]  /*bbc0*/  @!P5 IADD3 R203, R203, -R0, RZ ;  /* 0x80000000cbcbd210 */ /* 0x000fe20007ffe0ff */
[----:B------:R-:W-:Y:S01]  /*bbd0*/  IMAD.HI.U32 R10, R2, R204, RZ ;  /* 0x000000cc020a7227 */ /* 0x000fe200078e00ff */
[----:B------:R-:W-:-:S02]  /*bbe0*/  IADD3 R211, -R211, RZ, RZ ;  /* 0x000000ffd3d37210 */ /* 0x000fc40007ffe1ff */
[----:B------:R-:W-:Y:S01]  /*bbf0*/  ISETP.GT.U32.AND P5, PT, R0, R4, PT ;  /* 0x000000040000720c */ /* 0x000fe20003fa4070 */
[----:B-1----:R-:W-:Y:S01]  /*bc00*/  IMAD.MOV.U32 R8, RZ, RZ, R207 ;  /* 0x000000ffff087224 */ /* 0x002fe200078e00cf */
[----:B------:R-:W-:Y:S01]  /*bc10*/  ISETP.GE.AND P1, PT, R210, RZ, PT ;  /* 0x000000ffd200720c */ /* 0x000fe20003f26270 */
[----:B------:R1:W-:Y:S01]  /*bc20*/  STL [R1+0x50c], R9 ;  /* 0x00050c0901007387 */ /* 0x0003e20000100800 */
[----:B------:R-:W-:Y:S01]  /*bc30*/  IMAD.MOV R210, RZ, RZ, -R10 ;  /* 0x000000ffffd27224 */ /* 0x000fe200078e0a0a */
[----:B------:R-:W-:Y:S01]  /*bc40*/  @!P6 IADD3 R205, R205, -R0, RZ ;  /* 0x80000000cdcde210 */ /* 0x000fe20007ffe0ff */
[----:B------:R-:W-:Y:S01]  /*bc50*/  VIADD R10, R6, 0xf9 ;  /* 0x000000f9060a7836 */ /* 0x000fe20000000000 */
[----:B------:R-:W-:Y:S01]  /*bc60*/  @!P0 IADD3 R8, -R8, RZ, RZ ;  /* 0x000000ff08088210 */ /* 0x000fe20007ffe1ff */
[C---:B------:R-:W-:Y:S01]  /*bc70*/  IMAD R3, R0.reuse, R211, R3 ;  /* 0x000000d300037224 */ /* 0x040fe200078e0203 */
[C---:B------:R-:W-:Y:S01]  /*bc80*/  ISETP.GT.U32.AND P2, PT, R0.reuse, R205, PT ;  /* 0x000000cd0000720c */ /* 0x040fe20003f44070 */
[----:B------:R-:W-:Y:S01]  /*bc90*/  IMAD R204, R0, R210, R204 ;  /* 0x000000d200cc7224 */ /* 0x000fe200078e02cc */
[----:B------:R-:W-:Y:S01]  /*bca0*/  IABS R208, R10 ;  /* 0x0000000a00d07213 */ /* 0x000fe20000000000 */
[----:B------:R2:W-:Y:S01]  /*bcb0*/  STL [R1+0x514], R8 ;  /* 0x0005140801007387 */ /* 0x0005e20000100800 */
[----:B-1----:R-:W-:Y:S01]  /*bcc0*/  IMAD.MOV.U32 R9, RZ, RZ, R12 ;  /* 0x000000ffff097224 */ /* 0x002fe200078e000c */
[----:B------:R-:W-:Y:S01]  /*bcd0*/  ISETP.GE.AND P6, PT, R209, RZ, PT ;  /* 0x000000ffd100720c */ /* 0x000fe20003fc6270 */
[----:B------:R-:W-:Y:S01]  /*bce0*/  @!P5 IMAD.IADD R4, R4, 0x1, -R0 ;  /* 0x000000010404d824 */ /* 0x000fe200078e0a00 */
[----:B------:R-:W-:-:S02]  /*bcf0*/  MOV R12, R208 ;  /* 0x000000d0000c7202 */ /* 0x000fc40000000f00 */
[----:B------:R-:W-:Y:S02]  /*bd00*/  @!P4 IADD3 R9, -R9, RZ, RZ ;  /* 0x000000ff0909c210 */ /* 0x000fe40007ffe1ff */
[C---:B------:R-:W-:Y:S01]  /*bd10*/  ISETP.GT.U32.AND P4, PT, R0.reuse, R3, PT ;  /* 0x000000030000720c */ /* 0x040fe20003f84070 */
[----:B--2---:R-:W-:Y:S01]  /*bd20*/  IMAD.MOV.U32 R8, RZ, RZ, R206 ;  /* 0x000000ffff087224 */ /* 0x004fe200078e00ce */
[----:B------:R-:W-:Y:S01]  /*bd30*/  ISETP.GT.U32.AND P5, PT, R0, R204, PT ;  /* 0x000000cc0000720c */ /* 0x000fe20003fa4070 */
[----:B------:R-:W-:Y:S01]  /*bd40*/  IMAD.HI.U32 R206, R2, R12, RZ ;  /* 0x0000000c02ce7227 */ /* 0x000fe200078e00ff */
[----:B------:R-:W-:Y:S01]  /*bd50*/  ISETP.GT.U32.AND P0, PT, R0, R203, PT ;  /* 0x000000cb0000720c */ /* 0x000fe20003f04070 */
[----:B------:R1:W-:Y:S01]  /*bd60*/  STL [R1+0x51c], R9 ;  /* 0x00051c0901007387 */ /* 0x0003e20000100800 */
[----:B------:R-:W-:Y:S01]  /*bd70*/  @!P2 IADD3 R205, R205, -R0, RZ ;  /* 0x80000000cdcda210 */ /* 0x000fe20007ffe0ff */
[----:B------:R-:W-:Y:S01]  /*bd80*/  @!P3 IMAD.MOV R8, RZ, RZ, -R8 ;  /* 0x000000ffff08b224 */ /* 0x000fe200078e0a08 */
[----:B------:R-:W-:Y:S01]  /*bd90*/  ISETP.GE.AND P3, PT, R5, RZ, PT ;  /* 0x000000ff0500720c */ /* 0x000fe20003f66270 */
[----:B------:R-:W-:Y:S01]  /*bda0*/  IMAD.MOV R206, RZ, RZ, -R206 ;  /* 0x000000ffffce7224 */ /* 0x000fe200078e0ace */
[----:B------:R-:W-:-:S02]  /*bdb0*/  IADD3 R5, R6, 0xfa, RZ ;  /* 0x000000fa06057810 */ /* 0x000fc40007ffe0ff */
[----:B------:R2:W-:Y:S01]  /*bdc0*/  STL [R1+0x520], R8 ;  /* 0x0005200801007387 */ /* 0x0005e20000100800 */
[----:B------:R-:W-:Y:S01]  /*bdd0*/  @!P4 IMAD.IADD R3, R3, 0x1, -R0 ;  /* 0x000000010303c824 */ /* 0x000fe200078e0a00 */
[----:B------:R-:W-:Y:S01]  /*bde0*/  ISETP.GE.AND P4, PT, R10, RZ, PT ;  /* 0x000000ff0a00720c */ /* 0x000fe20003f86270 */
[----:B-1----:R-:W-:Y:S01]  /*bdf0*/  IMAD.MOV.U32 R9, RZ, RZ, R205 ;  /* 0x000000ffff097224 */ /* 0x002fe200078e00cd */
[----:B------:R-:W-:Y:S01]  /*be00*/  @!P5 IADD3 R204, R204, -R0, RZ ;  /* 0x80000000ccccd210 */ /* 0x000fe20007ffe0ff */
[C---:B------:R-:W-:Y:S01]  /*be10*/  IMAD R10, R0.reuse, R206, R12 ;  /* 0x000000ce000a7224 */ /* 0x040fe200078e020c */
[----:B------:R-:W-:Y:S02]  /*be20*/  ISETP.GT.U32.AND P5, PT, R0, R3, PT ;  /* 0x000000030000720c */ /* 0x000fe40003fa4070 */
[----:B------:R-:W-:Y:S02]  /*be30*/  @!P0 IADD3 R203, R203, -R0, RZ ;  /* 0x80000000cbcb8210 */ /* 0x000fe40007ffe0ff */
[----:B--2---:R-:W-:Y:S01]  /*be40*/  MOV R8, R4 ;  /* 0x0000000400087202 */ /* 0x004fe20000000f00 */
[----:B------:R-:W-:Y:S01]  /*be50*/  VIADD R4, R6, 0xfb ;  /* 0x000000fb06047836 */ /* 0x000fe20000000000 */
[----:B------:R-:W-:-:S02]  /*be60*/  @!P6 IADD3 R9, -R9, RZ, RZ ;  /* 0x000000ff0909e210 */ /* 0x000fc40007ffe1ff */
[C---:B------:R-:W-:Y:S01]  /*be70*/  ISETP.GT.U32.AND P6, PT, R0.reuse, R10, PT ;  /* 0x0000000a0000720c */ /* 0x040fe20003fc4070 */
[----:B------:R-:W-:Y:S01]  /*be80*/  @!P1 IMAD.MOV R8, RZ, RZ, -R8 ;  /* 0x000000ffff089224 */ /* 0x000fe200078e0a08 */
[----:B------:R-:W-:Y:S02]  /*be90*/  ISETP.GE.AND P2, PT, R201, RZ, PT ;  /* 0x000000ffc900720c */ /* 0x000fe40003f46270 */
[----:B------:R-:W-:Y:S02]  /*bea0*/  IABS R201, R5 ;  /* 0x0000000500c97213 */ /* 0x000fe40000000000 */
[----:B------:R1:W-:Y:S01]  /*beb0*/  STL [R1+0x538], R8 ;  /* 0x0005380801007387 */ /* 0x0003e20000100800 */
[----:B------:R-:W-:Y:S02]  /*bec0*/  ISETP.GT.U32.AND P1, PT, R0, R204, PT ;  /* 0x000000cc0000720c */ /* 0x000fe40003f24070 */
[----:B------:R-:W-:Y:S01]  /*bed0*/  ISETP.GE.AND P0, PT, R202, RZ, PT ;  /* 0x000000ffca00720c */ /* 0x000fe20003f06270 */
[----:B------:R-:W-:Y:S01]  /*bee0*/  IMAD.HI.U32 R202, R2, R201, RZ ;  /* 0x000000c902ca7227 */ /* 0x000fe200078e00ff */
[-C--:B------:R-:W-:Y:S01]  /*bef0*/  @!P5 IADD3 R3, R3, -R0.reuse, RZ ;  /* 0x800000000303d210 */ /* 0x080fe20007ffe0ff */
[----:B------:R-:W-:Y:S01]  /*bf00*/  STL [R1+0x548], R9 ;  /* 0x0005480901007387 */ /* 0x000fe20000100800 */
[----:B------:R-:W-:Y:S01]  /*bf10*/  @!P6 IADD3 R10, R10, -R0, RZ ;  /* 0x800000000a0ae210 */ /* 0x000fe20007ffe0ff */
[----:B------:R-:W-:Y:S01]  /*bf20*/  IMAD.MOV R202, RZ, RZ, -R202 ;  /* 0x000000ffffca7224 */ /* 0x000fe200078e0aca */
[----:B------:R-:W-:-:S02]  /*bf30*/  IADD3 R12, R6, 0xfc, RZ ;  /* 0x000000fc060c7810 */ /* 0x000fc40007ffe0ff */
[----:B-1----:R-:W-:Y:S02]  /*bf40*/  MOV R8, R203 ;  /* 0x000000cb00087202 */ /* 0x002fe40000000f00 */
[----:B------:R-:W-:Y:S01]  /*bf50*/  ISETP.GT.U32.AND P6, PT, R0, R10, PT ;  /* 0x0000000a0000720c */ /* 0x000fe20003fc4070 */
[----:B------:R-:W-:Y:S01]  /*bf60*/  @!P1 IMAD.IADD R204, R204, 0x1, -R0 ;  /* 0x00000001cccc9824 */ /* 0x000fe200078e0a00 */
[----:B------:R-:W-:Y:S01]  /*bf70*/  IABS R203, R12 ;  /* 0x0000000c00cb7213 */ /* 0x000fe20000000000 */
[----:B------:R-:W-:Y:S01]  /*bf80*/  @!P3 IMAD.MOV R8, RZ, RZ, -R8 ;  /* 0x000000ffff08b224 */ /* 0x000fe200078e0a08 */
[----:B------:R-:W-:Y:S01]  /*bf90*/  ISETP.GE.AND P3, PT, R5, RZ, PT ;  /* 0x000000ff0500720c */ /* 0x000fe20003f66270 */
[----:B------:R-:W-:Y:S01]  /*bfa0*/  IMAD R5, R0, R202, R201 ;  /* 0x000000ca00057224 */ /* 0x000fe200078e02c9 */
[----:B------:R-:W-:Y:S02]  /*bfb0*/  IABS R202, R4 ;  /* 0x0000000400ca7213 */ /* 0x000fe40000000000 */
[----:B------:R1:W-:Y:S01]  /*bfc0*/  STL [R1+0x550], R8 ;  /* 0x0005500801007387 */ /* 0x0003e20000100800 */
[----:B------:R-:W-:-:S02]  /*bfd0*/  ISETP.GE.AND P5, PT, R4, RZ, PT ;  /* 0x000000ff0400720c */ /* 0x000fc40003fa6270 */
[----:B------:R-:W-:Y:S01]  /*bfe0*/  IMAD.HI.U32 R201, R2, R202, RZ ;  /* 0x000000ca02c97227 */ /* 0x000fe200078e00ff */
[----:B------:R-:W-:Y:S02]  /*bff0*/  ISETP.GT.U32.AND P1, PT, R0, R5, PT ;  /* 0x000000050000720c */ /* 0x000fe40003f24070 */
[C---:B------:R-:W-:Y:S01]  /*c000*/  IADD3 R4, R6.reuse, 0xfd, RZ ;  /* 0x000000fd06047810 */ /* 0x040fe20007ffe0ff */
[----:B------:R-:W-:Y:S01]  /*c010*/  IMAD.MOV R201, RZ, RZ, -R201 ;  /* 0x000000ffffc97224 */ /* 0x000fe200078e0ac9 */
[----:B------:R-:W-:Y:S01]  /*c020*/  IADD3 R207, R6, 0x100, RZ ;  /* 0x0000010006cf7810 */ /* 0x000fe20007ffe0ff */
[----:B------:R-:W-:Y:S01]  /*c030*/  @!P6 IMAD.IADD R10, R10, 0x1, -R0 ;  /* 0x000000010a0ae824 */ /* 0x000fe200078e0a00 */
[----:B------:R-:W-:Y:S01]  /*c040*/  IADD3 R211, R6, 0x107, RZ ;  /* 0x0000010706d37810 */ /* 0x000fe20007ffe0ff */
[----:B-1----:R-:W-:Y:S02]  /*c050*/  IMAD.MOV.U32 R8, RZ, RZ, R3 ;  /* 0x000000ffff087224 */ /* 0x002fe400078e0003 */
[----:B------:R-:W-:-:S04]  /*c060*/  IMAD.HI.U32 R3, R2, R203, RZ ;  /* 0x000000cb02037227 */ /* 0x000fc800078e00ff */
[----:B------:R-:W-:Y:S01]  /*c070*/  @!P2 IMAD.MOV R8, RZ, RZ, -R8 ;  /* 0x000000ffff08a224 */ /* 0x000fe200078e0a08 */
[----:B------:R-:W-:Y:S01]  /*c080*/  IADD3 R3, -R3, RZ, RZ ;  /* 0x000000ff03037210 */ /* 0x000fe20007ffe1ff */
[----:B------:R-:W-:Y:S01]  /*c090*/  IMAD R202, R0, R201, R202 ;  /* 0x000000c900ca7224 */ /* 0x000fe200078e02ca */
[----:B------:R-:W-:Y:S01]  /*c0a0*/  ISETP.GE.AND P2, PT, R12, RZ, PT ;  /* 0x000000ff0c00720c */ /* 0x000fe20003f46270 */
[----:B------:R-:W-:Y:S01]  /*c0b0*/  @!P1 IMAD.IADD R5, R5, 0x1, -R0 ;  /* 0x0000000105059824 */ /* 0x000fe200078e0a00 */
[----:B------:R1:W-:Y:S01]  /*c0c0*/  STL [R1+0x55c], R8 ;  /* 0x00055c0801007387 */ /* 0x0003e20000100800 */
[C---:B------:R-:W-:Y:S01]  /*c0d0*/  IMAD R203, R0.reuse, R3, R203 ;  /* 0x0000000300cb7224 */ /* 0x040fe200078e02cb */
[----:B------:R-:W-:Y:S02]  /*c0e0*/  ISETP.GT.U32.AND P6, PT, R0, R202, PT ;  /* 0x000000ca0000720c */ /* 0x000fe40003fc4070 */
[----:B------:R-:W-:Y:S02]  /*c0f0*/  IABS R12, R4 ;  /* 0x00000004000c7213 */ /* 0x000fe40000000000 */
[----:B------:R-:W-:-:S02]  /*c100*/  ISETP.GE.AND P1, PT, R4, RZ, PT ;  /* 0x000000ff0400720c */ /* 0x000fc40003f26270 */
[----:B------:R-:W-:Y:S01]  /*c110*/  IADD3 R3, R6, 0xfe, RZ ;  /* 0x000000fe06037810 */ /* 0x000fe20007ffe0ff */
[----:B------:R-:W-:Y:S01]  /*c120*/  IMAD.HI.U32 R4, R2, R12, RZ ;  /* 0x0000000c02047227 */ /* 0x000fe200078e00ff */
[----:B-1----:R-:W-:Y:S02]  /*c130*/  MOV R8, R204 ;  /* 0x000000cc00087202 */ /* 0x002fe40000000f00 */
[----:B------:R-:W-:Y:S01]  /*c140*/  IABS R204, R3 ;  /* 0x0000000300cc7213 */ /* 0x000fe20000000000 */
[----:B------:R-:W-:Y:S01]  /*c150*/  IMAD.MOV R4, RZ, RZ, -R4 ;  /* 0x000000ffff047224 */ /* 0x000fe200078e0a04 */
[----:B------:R-:W-:Y:S01]  /*c160*/  @!P0 IADD3 R8, -R8, RZ, RZ ;  /* 0x000000ff08088210 */ /* 0x000fe20007ffe1ff */
[----:B------:R-:W-:Y:S01]  /*c170*/  @!P6 IMAD.IADD R202, R202, 0x1, -R0 ;  /* 0x00000001cacae824 */ /* 0x000fe200078e0a00 */
[C---:B------:R-:W-:Y:S01]  /*c180*/  ISETP.GT.U32.AND P0, PT, R0.reuse, R5, PT ;  /* 0x000000050000720c */ /* 0x040fe20003f04070 */
[C---:B------:R-:W-:Y:S01]  /*c190*/  IMAD R12, R0.reuse, R4, R12 ;  /* 0x00000004000c7224 */ /* 0x040fe200078e020c */
[----:B------:R-:W-:Y:S01]  /*c1a0*/  IABS R4, R207 ;  /* 0x000000cf00047213 */ /* 0x000fe20000000000 */
[----:B------:R1:W-:Y:S03]  /*c1b0*/  STL [R1+0x554], R8 ;  /* 0x0005540801007387 */ /* 0x0003e60000100800 */
[----:B------:R-:W-:Y:S01]  /*c1c0*/  ISETP.GT.U32.AND P6, PT, R0, R12, PT ;  /* 0x0000000c0000720c */ /* 0x000fe20003fc4070 */
[----:B-1----:R-:W-:Y:S01]  /*c1d0*/  IMAD.MOV.U32 R8, RZ, RZ, R10 ;  /* 0x000000ffff087224 */ /* 0x002fe200078e000a */
[----:B------:R-:W-:-:S05]  /*c1e0*/  IADD3 R10, R6, 0xff, RZ ;  /* 0x000000ff060a7810 */ /* 0x000fca0007ffe0ff */
[--C-:B------:R-:W-:Y:S01]  /*c1f0*/  @!P0 IMAD.IADD R5, R5, 0x1, -R0.reuse ;  /* 0x0000000105058824 */ /* 0x100fe200078e0a00 */
[----:B------:R-:W-:Y:S01]  /*c200*/  ISETP.GE.AND P0, PT, R3, RZ, PT ;  /* 0x000000ff0300720c */ /* 0x000fe20003f06270 */
[----:B------:R-:W-:Y:S01]  /*c210*/  IMAD.HI.U32 R3, R2, R204, RZ ;  /* 0x000000cc02037227 */ /* 0x000fe200078e00ff */
[----:B------:R-:W-:Y:S02]  /*c220*/  @!P4 IADD3 R8, -R8, RZ, RZ ;  /* 0x000000ff0808c210 */ /* 0x000fe40007ffe1ff */
[----:B------:R-:W-:Y:S01]  /*c230*/  ISETP.GT.U32.AND P4, PT, R0, R203, PT ;  /* 0x000000cb0000720c */ /* 0x000fe20003f84070 */
[----:B------:R-:W-:Y:S01]  /*c240*/  @!P6 IMAD.IADD R12, R12, 0x1, -R0 ;  /* 0x000000010c0ce824 */ /* 0x000fe200078e0a00 */
[----:B------:R-:W-:Y:S01]  /*c250*/  IABS R201, R10 ;  /* 0x0000000a00c97213 */ /* 0x000fe20000000000 */
[----:B------:R1:W-:Y:S01]  /*c260*/  STL [R1+0x558], R8 ;  /* 0x0005580801007387 */ /* 0x0003e20000100800 */
[----:B------:R-:W-:-:S03]  /*c270*/  IADD3 R3, -R3, RZ, RZ ;  /* 0x000000ff03037210 */ /* 0x000fc60007ffe1ff */
[----:B------:R-:W-:-:S04]  /*c280*/  IMAD.HI.U32 R205, R2, R201, RZ ;  /* 0x000000c902cd7227 */ /* 0x000fc800078e00ff */
[C---:B------:R-:W-:Y:S01]  /*c290*/  IMAD R204, R0.reuse, R3, R204 ;  /* 0x0000000300cc7224 */ /* 0x040fe200078e02cc */
[----:B------:R-:W-:Y:S01]  /*c2a0*/  IADD3 R205, -R205, RZ, RZ ;  /* 0x000000ffcdcd7210 */ /* 0x000fe20007ffe1ff */
[----:B------:R-:W-:Y:S01]  /*c2b0*/  @!P4 IMAD.IADD R203, R203, 0x1, -R0 ;  /* 0x00000001cbcbc824 */ /* 0x000fe200078e0a00 */
[----:B------:R-:W-:Y:S01]  /*c2c0*/  ISETP.GT.U32.AND P4, PT, R0, R202, PT ;  /* 0x000000ca0000720c */ /* 0x000fe20003f84070 */
[----:B-1----:R-:W-:Y:S01]  /*c2d0*/  IMAD.MOV.U32 R8, RZ, RZ, R5 ;  /* 0x000000ffff087224 */ /* 0x002fe200078e0005 */
[----:B------:R-:W-:Y:S01]  /*c2e0*/  IADD3 R3, R6, 0x101, RZ ;  /* 0x0000010106037810 */ /* 0x000fe20007ffe0ff */
[C---:B------:R-:W-:Y:S01]  /*c2f0*/  IMAD R201, R0.reuse, R205, R201 ;  /* 0x000000cd00c97224 */ /* 0x040fe200078e02c9 */
[----:B------:R-:W-:Y:S01]  /*c300*/  ISETP.GT.U32.AND P6, PT, R0, R203, PT ;  /* 0x000000cb0000720c */ /* 0x000fe20003fc4070 */
[----:B------:R-:W-:Y:S01]  /*c310*/  IMAD.HI.U32 R5, R2, R4, RZ ;  /* 0x0000000402057227 */ /* 0x000fe200078e00ff */
[----:B------:R-:W-:Y:S02]  /*c320*/  @!P3 IADD3 R8, -R8, RZ, RZ ;  /* 0x000000ff0808b210 */ /* 0x000fe40007ffe1ff */
[----:B------:R-:W-:Y:S01]  /*c330*/  ISETP.GT.U32.AND P3, PT, R0, R12, PT ;  /* 0x0000000c0000720c */ /* 0x000fe20003f64070 */
[----:B------:R-:W-:Y:S01]  /*c340*/  IMAD.MOV R5, RZ, RZ, -R5 ;  /* 0x000000ffff057224 */ /* 0x000fe200078e0a05 */
[----:B------:R-:W-:Y:S01]  /*c350*/  IABS R205, R3 ;  /* 0x0000000300cd7213 */ /* 0x000fe20000000000 */
[----:B------:R1:W-:Y:S02]  /*c360*/  STL [R1+0x54c], R8 ;  /* 0x00054c0801007387 */ /* 0x0003e40000100800 */
[----:B------:R-:W-:Y:S01]  /*c370*/  @!P4 IADD3 R202, R202, -R0, RZ ;  /* 0x80000000cacac210 */ /* 0x000fe20007ffe0ff */
[C---:B------:R-:W-:Y:S01]  /*c380*/  IMAD R4, R0.reuse, R5, R4 ;  /* 0x0000000500047224 */ /* 0x040fe200078e0204 */
[----:B------:R-:W-:Y:S01]  /*c390*/  ISETP.GT.U32.AND P4, PT, R0, R204, PT ;  /* 0x000000cc0000720c */ /* 0x000fe20003f84070 */
[----:B------:R-:W-:Y:S01]  /*c3a0*/  IMAD.HI.U32 R206, R2, R205, RZ ;  /* 0x000000cd02ce7227 */ /* 0x000fe200078e00ff */
[----:B------:R-:W-:-:S02]  /*c3b0*/  @!P6 IADD3 R203, R203, -R0, RZ ;  /* 0x80000000cbcbe210 */ /* 0x000fc40007ffe0ff */
[----:B------:R-:W-:Y:S01]  /*c3c0*/  IADD3 R5, R6, 0x102, RZ ;  /* 0x0000010206057810 */ /* 0x000fe20007ffe0ff */
[----:B-1----:R-:W-:Y:S01]  /*c3d0*/  IMAD.MOV.U32 R8, RZ, RZ, R202 ;  /* 0x000000ffff087224 */ /* 0x002fe200078e00ca */
[----:B------:R-:W-:Y:S01]  /*c3e0*/  IADD3 R206, -R206, RZ, RZ ;  /* 0x000000ffcece7210 */ /* 0x000fe20007ffe1ff */
[----:B------:R-:W-:Y:S01]  /*c3f0*/  @!P3 IMAD.IADD R12, R12, 0x1, -R0 ;  /* 0x000000010c0cb824 */ /* 0x000fe200078e0a00 */
[----:B------:R-:W-:Y:S01]  /*c400*/  ISETP.GE.AND P3, PT, R10, RZ, PT ;  /* 0x000000ff0a00720c */ /* 0x000fe20003f66270 */
[----:B------:R-:W-:Y:S01]  /*c410*/  @!P5 IMAD.MOV R8, RZ, RZ, -R8 ;  /* 0x000000ffff08d224 */ /* 0x000fe200078e0a08 */
[----:B------:R-:W-:-:S03]  /*c420*/  ISETP.GT.U32.AND P5, PT, R0, R201, PT ;  /* 0x000000c90000720c */ /* 0x000fc60003fa4070 */
[----:B------:R-:W-:Y:S01]  /*c430*/  @!P4 IMAD.IADD R204, R204, 0x1, -R0 ;  /* 0x00000001ccccc824 */ /* 0x000fe200078e0a00 */
[----:B------:R-:W-:Y:S01]  /*c440*/  IADD3 R10, R6, 0x103, RZ ;  /* 0x00000103060a7810 */ /* 0x000fe20007ffe0ff */
[----:B------:R1:W-:Y:S01]  /*c450*/  STL [R1+0x544], R8 ;  /* 0x0005440801007387 */ /* 0x0003e20000100800 */
[----:B------:R-:W-:Y:S02]  /*c460*/  ISETP.GE.AND P4, PT, R207, RZ, PT ;  /* 0x000000ffcf00720c */ /* 0x000fe40003f86270 */
[----:B------:R-:W-:Y:S02]  /*c470*/  IABS R207, R10 ;  /* 0x0000000a00cf7213 */ /* 0x000fe40000000000 */
[----:B------:R-:W-:Y:S02]  /*c480*/  IABS R202, R5 ;  /* 0x0000000500ca7213 */ /* 0x000fe40000000000 */
[C---:B------:R-:W-:Y:S02]  /*c490*/  ISETP.GT.U32.AND P6, PT, R0.reuse, R4, PT ;  /* 0x000000040000720c */ /* 0x040fe40003fc4070 */
[----:B------:R-:W-:Y:S01]  /*c4a0*/  @!P5 IADD3 R201, R201, -R0, RZ ;  /* 0x80000000c9c9d210 */ /* 0x000fe20007ffe0ff */
[----:B-1----:R-:W-:Y:S01]  /*c4b0*/  IMAD.MOV.U32 R8, RZ, RZ, R203 ;  /* 0x000000ffff087224 */ /* 0x002fe200078e00cb */
[----:B------:R-:W-:Y:S01]  /*c4c0*/  ISETP.GT.U32.AND P5, PT, R0, R204, PT ;  /* 0x000000cc0000720c */ /* 0x000fe20003fa4070 */
[----:B------:R-:W-:-:S02]  /*c4d0*/  IMAD.MOV.U32 R203, RZ, RZ, R207 ;  /* 0x000000ffffcb7224 */ /* 0x000fc400078e00cf */
[----:B------:R-:W-:Y:S01]  /*c4e0*/  IMAD.HI.U32 R207, R2, R202, RZ ;  /* 0x000000ca02cf7227 */ /* 0x000fe200078e00ff */
[----:B------:R-:W-:Y:S02]  /*c4f0*/  @!P2 IADD3 R8, -R8, RZ, RZ ;  /* 0x000000ff0808a210 */ /* 0x000fe40007ffe1ff */
[----:B------:R-:W-:Y:S02]  /*c500*/  ISETP.GT.U32.AND P2, PT, R0, R201, PT ;  /* 0x000000c90000720c */ /* 0x000fe40003f44070 */
[----:B------:R-:W-:Y:S01]  /*c510*/  IADD3 R207, -R207, RZ, RZ ;  /* 0x000000ffcfcf7210 */ /* 0x000fe20007ffe1ff */
[----:B------:R1:W-:Y:S01]  /*c520*/  STL [R1+0x540], R8 ;  /* 0x0005400801007387 */ /* 0x0003e20000100800 */
[----:B------:R-:W-:-:S03]  /*c530*/  @!P6 IMAD.IADD R4, R4, 0x1, -R0 ;  /* 0x000000010404e824 */ /* 0x000fc600078e0a00 */
[----:B------:R-:W-:Y:S02]  /*c540*/  @!P5 IMAD.IADD R204, R204, 0x1, -R0 ;  /* 0x00000001ccccd824 */ /* 0x000fe400078e0a00 */
[----:B------:R-:W-:-:S03]  /*c550*/  ISETP.GT.U32.AND P6, PT, R0, R4, PT ;  /* 0x000000040000720c */ /* 0x000fc60003fc4070 */
[----:B------:R-:W-:Y:S01]  /*c560*/  MOV R9, R204 ;  /* 0x000000cc00097202 */ /* 0x000fe20000000f00 */
[----:B------:R-:W-:Y:S01]  /*c570*/  @!P2 IMAD.IADD R201, R201, 0x1, -R0 ;  /* 0x00000001c9c9a824 */ /* 0x000fe200078e0a00 */
[----:B-1----:R-:W-:Y:S01]  /*c580*/  MOV R8, R12 ;  /* 0x0000000c00087202 */ /* 0x002fe20000000f00 */
[----:B------:R-:W-:Y:S01]  /*c590*/  IMAD R12, R0, R206, R205 ;  /* 0x000000ce000c7224 */ /* 0x000fe200078e02cd */
[----:B------:R-:W-:Y:S01]  /*c5a0*/  ISETP.GE.AND P2, PT, R5, RZ, PT ;  /* 0x000000ff0500720c */ /* 0x000fe20003f46270 */
[----:B------:R-:W-:Y:S01]  /*c5b0*/  IMAD.HI.U32 R205, R2, R203, RZ ;  /* 0x000000cb02cd7227 */ /* 0x000fe200078e00ff */
[----:B------:R-:W-:Y:S02]  /*c5c0*/  IADD3 R5, R6, 0x105, RZ ;  /* 0x0000010506057810 */ /* 0x000fe40007ffe0ff */
[C---:B------:R-:W-:Y:S01]  /*c5d0*/  ISETP.GT.U32.AND P5, PT, R0.reuse, R12, PT ;  /* 0x0000000c0000720c */ /* 0x040fe20003fa4070 */
[----:B------:R-:W-:Y:S01]  /*c5e0*/  @!P1 IMAD.MOV R8, RZ, RZ, -R8 ;  /* 0x000000ffff089224 */ /* 0x000fe200078e0a08 */
[----:B------:R-:W-:Y:S01]  /*c5f0*/  ISETP.GE.AND P1, PT, R3, RZ, PT ;  /* 0x000000ff0300720c */ /* 0x000fe20003f26270 */
[----:B------:R-:W-:Y:S01]  /*c600*/  IMAD R3, R0, R207, R202 ;  /* 0x000000cf00037224 */ /* 0x000fe200078e02ca */
[----:B------:R-:W-:Y:S01]  /*c610*/  IADD3 R205, -R205, RZ, RZ ;  /* 0x000000ffcdcd7210 */ /* 0x000fe20007ffe1ff */
[----:B------:R-:W-:Y:S01]  /*c620*/  VIADD R202, R6, 0x104 ;  /* 0x0000010406ca7836 */ /* 0x000fe20000000000 */
[----:B------:R1:W-:Y:S01]  /*c630*/  STL [R1+0x53c], R8 ;  /* 0x00053c0801007387 */ /* 0x0003e20000100800 */
[----:B------:R-:W-:Y:S01]  /*c640*/  @!P6 IADD3 R4, R4, -R0, RZ ;  /* 0x800000000404e210 */ /* 0x000fe20007ffe0ff */
[----:B------:R-:W-:Y:S01]  /*c650*/  @!P0 IMAD.MOV R9, RZ, RZ, -R9 ;  /* 0x000000ffff098224 */ /* 0x000fe200078e0a09 */
[----:B------:R-:W-:Y:S01]  /*c660*/  ISETP.GE.AND P6, PT, R10, RZ, PT ;  /* 0x000000ff0a00720c */ /* 0x000fe20003fc6270 */
[----:B------:R-:W-:Y:S01]  /*c670*/  IMAD R203, R0, R205, R203 ;  /* 0x000000cd00cb7224 */ /* 0x000fe200078e02cb */
[----:B------:R-:W-:Y:S01]  /*c680*/  ISETP.GE.AND P0, PT, R202, RZ, PT ;  /* 0x000000ffca00720c */ /* 0x000fe20003f06270 */
[----:B------:R-:W-:Y:S01]  /*c690*/  @!P4 IMAD.MOV R4, RZ, RZ, -R4 ;  /* 0x000000ffff04c224 */ /* 0x000fe200078e0a04 */
[----:B------:R-:W-:Y:S01]  /*c6a0*/  IABS R202, R202 ;  /* 0x000000ca00ca7213 */ /* 0x000fe20000000000 */
[----:B------:R-:W-:Y:S01]  /*c6b0*/  @!P5 IMAD.IADD R12, R12, 0x1, -R0 ;  /* 0x000000010c0cd824 */ /* 0x000fe200078e0a00 */
[----:B------:R-:W-:Y:S01]  /*c6c0*/  ISETP.GE.AND P4, PT, R5, RZ, PT ;  /* 0x000000ff0500720c */ /* 0x000fe20003f86270 */
[----:B------:R-:W-:Y:S01]  /*c6d0*/  STL [R1+0x524], R9 ;  /* 0x0005240901007387 */ /* 0x000fe20000100800 */
[----:B-1----:R-:W-:Y:S01]  /*c6e0*/  MOV R8, R201 ;  /* 0x000000c900087202 */ /* 0x002fe20000000f00 */
[----:B------:R-:W-:Y:S01]  /*c6f0*/  IMAD.HI.U32 R201, R2, R202, RZ ;  /* 0x000000ca02c97227 */ /* 0x000fe200078e00ff */
[----:B------:R-:W-:-:S02]  /*c700*/  ISETP.GT.U32.AND P5, PT, R0, R12, PT ;  /* 0x0000000c0000720c */ /* 0x000fc40003fa4070 */
[----:B------:R-:W-:Y:S01]  /*c710*/  @!P3 IADD3 R8, -R8, RZ, RZ ;  /* 0x000000ff0808b210 */ /* 0x000fe20007ffe1ff */
[----:B------:R-:W-:Y:S01]  /*c720*/  IMAD.MOV R201, RZ, RZ, -R201 ;  /* 0x000000ffffc97224 */ /* 0x000fe200078e0ac9 */
[----:B------:R-:W-:Y:S01]  /*c730*/  ISETP.GT.U32.AND P3, PT, R0, R3, PT ;  /* 0x000000030000720c */ /* 0x000fe20003f64070 */
[----:B------:R-:W-:Y:S01]  /*c740*/  VIADD R10, R6, 0x106 ;  /* 0x00000106060a7836 */ /* 0x000fe20000000000 */
[----:B------:R-:W-:Y:S01]  /*c750*/  IABS R5, R5 ;  /* 0x0000000500057213 */ /* 0x000fe20000000000 */
[----:B------:R1:W-:Y:S01]  /*c760*/  STL [R1+0x528], R8 ;  /* 0x0005280801007387 */ /* 0x0003e20000100800 */
[----:B------:R-:W-:Y:S01]  /*c770*/  IMAD R202, R0, R201, R202 ;  /* 0x000000c900ca7224 */ /* 0x000fe200078e02ca */
[----:B------:R-:W-:Y:S02]  /*c780*/  IABS R207, R6 ;  /* 0x0000000600cf7213 */ /* 0x000fe40000000000 */
[----:B------:R2:W-:Y:S02]  /*c790*/  STL [R1+0x530], R4 ;  /* 0x0005300401007387 */ /* 0x0005e40000100800 */
[----:B------:R-:W-:Y:S01]  /*c7a0*/  @!P5 IADD3 R12, R12, -R0, RZ ;  /* 0x800000000c0cd210 */ /* 0x000fe20007ffe0ff */
[----:B------:R-:W-:Y:S01]  /*c7b0*/  IMAD.HI.U32 R204, R2, R207, RZ ;  /* 0x000000cf02cc7227 */ /* 0x000fe200078e00ff */
[----:B------:R-:W-:-:S02]  /*c7c0*/  ISETP.GT.U32.AND P5, PT, R0, R203, PT ;  /* 0x000000cb0000720c */ /* 0x000fc40003fa4070 */
[----:B-1----:R-:W-:Y:S01]  /*c7d0*/  MOV R8, R12 ;  /* 0x0000000c00087202 */ /* 0x002fe20000000f00 */
[----:B------:R-:W-:Y:S01]  /*c7e0*/  @!P3 IMAD.IADD R3, R3, 0x1, -R0 ;  /* 0x000000010303b824 */ /* 0x000fe200078e0a00 */
[----:B------:R-:W-:Y:S01]  /*c7f0*/  IADD3 R204, -R204, RZ, RZ ;  /* 0x000000ffcccc7210 */ /* 0x000fe20007ffe1ff */
[----:B------:R-:W-:Y:S01]  /*c800*/  IMAD.HI.U32 R12, R2, R5, RZ ;  /* 0x00000005020c7227 */ /* 0x000fe200078e00ff */
[----:B--2---:R-:W-:Y:S02]  /*c810*/  IABS R4, R10 ;  /* 0x0000000a00047213 */ /* 0x004fe40000000000 */
[----:B------:R-:W-:Y:S01]  /*c820*/  ISETP.GT.U32.AND P3, PT, R0, R3, PT ;  /* 0x000000030000720c */ /* 0x000fe20003f64070 */
[----:B------:R-:W-:Y:S01]  /*c830*/  @!P1 IMAD.MOV R8, RZ, RZ, -R8 ;  /* 0x000000ffff089224 */ /* 0x000fe200078e0a08 */
[----:B------:R-:W-:Y:S01]  /*c840*/  IADD3 R12, -R12, RZ, RZ ;  /* 0x000000ff0c0c7210 */ /* 0x000fe20007ffe1ff */
[----:B------:R-:W-:Y:S01]  /*c850*/  IMAD R207, R0, R204, R207 ;  /* 0x000000cc00cf7224 */ /* 0x000fe200078e02cf */
[----:B------:R-:W-:Y:S01]  /*c860*/  ISETP.GE.AND P1, PT, R10, RZ, PT ;  /* 0x000000ff0a00720c */ /* 0x000fe20003f26270 */
[----:B------:R-:W-:Y:S01]  /*c870*/  @!P5 IMAD.IADD R203, R203, 0x1, -R0 ;  /* 0x00000001cbcbd824 */ /* 0x000fe200078e0a00 */
[----:B------:R1:W-:Y:S01]  /*c880*/  STL [R1+0x534], R8 ;  /* 0x0005340801007387 */ /* 0x0003e20000100800 */
[----:B------:R-:W-:-:S02]  /*c890*/  IMAD R5, R0, R12, R5 ;  /* 0x0000000c00057224 */ /* 0x000fc400078e0205 */
[----:B------:R-:W-:Y:S01]  /*c8a0*/  IMAD.HI.U32 R10, R2, R4, RZ ;  /* 0x00000004020a7227 */ /* 0x000fe200078e00ff */
[----:B------:R-:W-:-:S03]  /*c8b0*/  ISETP.GT.U32.AND P5, PT, R0, R203, PT ;  /* 0x000000cb0000720c */ /* 0x000fc60003fa4070 */
[----:B------:R-:W-:Y:S01]  /*c8c0*/  @!P3 IMAD.IADD R3, R3, 0x1, -R0 ;  /* 0x000000010303b824 */ /* 0x000fe200078e0a00 */
[----:B------:R-:W-:Y:S01]  /*c8d0*/  ISETP.GT.U32.AND P3, PT, R0, R202, PT ;  /* 0x000000ca0000720c */ /* 0x000fe20003f64070 */
[----:B------:R-:W-:Y:S01]  /*c8e0*/  VIADD R12, R6, 0x10a ;  /* 0x0000010a060c7836 */ /* 0x000fe20000000000 */
[----:B------:R-:W-:Y:S01]  /*c8f0*/  IADD3 R10, -R10, RZ, RZ ;  /* 0x000000ff0a0a7210 */ /* 0x000fe20007ffe1ff */
[----:B-1----:R-:W-:Y:S01]  /*c900*/  VIADD R8, R6, 0x1ff ;  /* 0x000001ff06087836 */ /* 0x002fe20000000000 */
[----:B------:R-:W-:Y:S02]  /*c910*/  MOV R9, R3 ;  /* 0x0000000300097202 */ /* 0x000fe40000000f00 */
[----:B------:R-:W-:Y:S01]  /*c920*/  IABS R201, R12 ;  /* 0x0000000c00c97213 */ /* 0x000fe20000000000 */
[C---:B------:R-:W-:Y:S01]  /*c930*/  IMAD R4, R0.reuse, R10, R4 ;  /* 0x0000000a00047224 */ /* 0x040fe200078e0204 */
[----:B------:R-:W-:Y:S01]  /*c940*/  @!P2 IADD3 R9, -R9, RZ, RZ ;  /* 0x000000ff0909a210 */ /* 0x000fe20007ffe1ff */
[----:B------:R-:W-:Y:S01]  /*c950*/  @!P5 IMAD.IADD R203, R203, 0x1, -R0 ;  /* 0x00000001cbcbd824 */ /* 0x000fe200078e0a00 */
[----:B------:R-:W-:Y:S01]  /*c960*/  ISETP.GT.U32.AND P2, PT, R0, R5, PT ;  /* 0x000000050000720c */ /* 0x000fe20003f44070 */
[----:B------:R-:W-:Y:S01]  /*c970*/  VIADD R10, R6, 0x108 ;  /* 0x00000108060a7836 */ /* 0x000fe20000000000 */
[----:B------:R-:W-:Y:S01]  /*c980*/  ISETP.GE.AND P5, PT, R211, RZ, PT ;  /* 0x000000ffd300720c */ /* 0x000fe20003fa6270 */
[----:B------:R-:W-:Y:S01]  /*c990*/  STL [R1+0x2d04], R8 ;  /* 0x002d040801007387 */ /* 0x000fe20000100800 */
[----:B------:R-:W-:Y:S01]  /*c9a0*/  @!P3 IADD3 R202, R202, -R0, RZ ;  /* 0x80000000cacab210 */ /* 0x000fe20007ffe0ff */
[----:B------:R-:W-:Y:S01]  /*c9b0*/  IMAD.HI.U32 R208, R2, R201, RZ ;  /* 0x000000c902d07227 */ /* 0x000fe200078e00ff */
[----:B------:R-:W-:Y:S01]  /*c9c0*/  IABS R211, R211 ;  /* 0x000000d300d37213 */ /* 0x000fe20000000000 */
[----:B------:R1:W-:Y:S01]  /*c9d0*/  STL [R1+0x52c], R9 ;  /* 0x00052c0901007387 */ /* 0x0003e20000100800 */
[----:B------:R-:W-:-:S02]  /*c9e0*/  ISETP.GT.U32.AND P3, PT, R0, R202, PT ;  /* 0x000000ca0000720c */ /* 0x000fc40003f64070 */
[----:B------:R-:W-:Y:S01]  /*c9f0*/  IABS R205, R10 ;  /* 0x0000000a00cd7213 */ /* 0x000fe20000000000 */
[----:B------:R-:W-:Y:S01]  /*ca00*/  IMAD.HI.U32 R210, R2, R211, RZ ;  /* 0x000000d302d27227 */ /* 0x000fe200078e00ff */
[----:B------:R-:W-:Y:S02]  /*ca10*/  IABS R206, R8 ;  /* 0x0000000800ce7213 */ /* 0x000fe40000000000 */
[----:B------:R-:W-:Y:S01]  /*ca20*/  IADD3 R208, -R208, RZ, RZ ;  /* 0x000000ffd0d07210 */ /* 0x000fe20007ffe1ff */
[----:B------:R-:W-:Y:S01]  /*ca30*/  @!P2 IMAD.IADD R5, R5, 0x1, -R0 ;  /* 0x000000010505a824 */ /* 0x000fe200078e0a00 */
[----:B------:R-:W-:Y:S01]  /*ca40*/  IADD3 R210, -R210, RZ, RZ ;  /* 0x000000ffd2d27210 */ /* 0x000fe20007ffe1ff */
[----:B------:R-:W-:Y:S01]  /*ca50*/  IMAD.HI.U32 R209, R2, R205, RZ ;  /* 0x000000cd02d17227 */ /* 0x000fe200078e00ff */
[----:B-1----:R-:W-:Y:S02]  /*ca60*/  MOV R9, R203 ;  /* 0x000000cb00097202 */ /* 0x002fe40000000f00 */
[C---:B------:R-:W-:Y:S01]  /*ca70*/  ISETP.GT.U32.AND P2, PT, R0.reuse, R5, PT ;  /* 0x000000050000720c */ /* 0x040fe20003f44070 */
[----:B------:R-:W-:Y:S01]  /*ca80*/  IMAD R210, R0, R210, R211 ;  /* 0x000000d200d27224 */ /* 0x000fe200078e02d3 */
[----:B------:R-:W-:Y:S01]  /*ca90*/  @!P3 IADD3 R202, R202, -R0, RZ ;  /* 0x80000000cacab210 */ /* 0x000fe20007ffe0ff */
[----:B------:R-:W-:Y:S01]  /*caa0*/  IMAD.MOV R209, RZ, RZ, -R209 ;  /* 0x000000ffffd17224 */ /* 0x000fe200078e0ad1 */
[----:B------:R-:W-:Y:S01]  /*cab0*/  ISETP.GT.U32.AND P3, PT, R0, R4, PT ;  /* 0x000000040000720c */ /* 0x000fe20003f64070 */
[----:B------:R-:W-:Y:S01]  /*cac0*/  IMAD.HI.U32 R204, R2, R206, RZ ;  /* 0x000000ce02cc7227 */ /* 0x000fe200078e00ff */
[----:B------:R-:W-:-:S02]  /*cad0*/  @!P6 IADD3 R9, -R9, RZ, RZ ;  /* 0x000000ff0909e210 */ /* 0x000fc40007ffe1ff */
[----:B------:R-:W-:Y:S01]  /*cae0*/  IADD3 R3, R6, 0x10b, RZ ;  /* 0x0000010b06037810 */ /* 0x000fe20007ffe0ff */
[C---:B------:R-:W-:Y:S02]  /*caf0*/  IMAD R205, R0.reuse, R209, R205 ;  /* 0x000000d100cd7224 */ /* 0x040fe400078e02cd */
[----:B------:R1:W-:Y:S01]  /*cb00*/  STL [R1+0x518], R9 ;  /* 0x0005180901007387 */ /* 0x0003e20000100800 */
[C---:B------:R-:W-:Y:S01]  /*cb10*/  IMAD R201, R0.reuse, R208, R201 ;  /* 0x000000d000c97224 */ /* 0x040fe200078e02c9 */
[----:B------:R-:W-:Y:S01]  /*cb20*/  IABS R212, R3 ;  /* 0x0000000300d47213 */ /* 0x000fe20000000000 */
[----:B------:R-:W-:Y:S01]  /*cb30*/  @!P2 IMAD.IADD R5, R5, 0x1, -R0 ;  /* 0x000000010505a824 */ /* 0x000fe200078e0a00 */
[----:B------:R-:W-:Y:S01]  /*cb40*/  ISETP.GT.U32.AND P2, PT, R0, R210, PT ;  /* 0x000000d20000720c */ /* 0x000fe20003f44070 */
[----:B------:R-:W-:Y:S01]  /*cb50*/  IMAD.MOV R209, RZ, RZ, -R204 ;  /* 0x000000ffffd17224 */ /* 0x000fe200078e0acc */
[----:B------:R-:W-:Y:S01]  /*cb60*/  @!P3 IADD3 R4, R4, -R0, RZ ;  /* 0x800000000404b210 */ /* 0x000fe20007ffe0ff */
[----:B------:R-:W-:Y:S01]  /*cb70*/  IMAD.HI.U32 R204, R2, R212, RZ ;  /* 0x000000d402cc7227 */ /* 0x000fe200078e00ff */
[----:B------:R-:W-:-:S02]  /*cb80*/  ISETP.GT.U32.AND P3, PT, R0, R207, PT ;  /* 0x000000cf0000720c */ /* 0x000fc40003f64070 */
[----:B------:R-:W-:Y:S01]  /*cb90*/  ISETP.GT.U32.AND P6, PT, R0, R4, PT ;  /* 0x000000040000720c */ /* 0x000fe20003fc4070 */
[----:B-1----:R-:W-:Y:S01]  /*cba0*/  IMAD.MOV.U32 R9, RZ, RZ, R202 ;  /* 0x000000ffff097224 */ /* 0x002fe200078e00ca */
[----:B------:R-:W-:Y:S01]  /*cbb0*/  IADD3 R208, R6, 0x10c, RZ ;  /* 0x0000010c06d07810 */ /* 0x000fe20007ffe0ff */
[----:B------:R-:W-:Y:S02]  /*cbc0*/  IMAD R206, R0, R209, R206 ;  /* 0x000000d100ce7224 */ /* 0x000fe400078e02ce */
[----:B------:R-:W-:Y:S01]  /*cbd0*/  @!P0 IMAD.MOV R9, RZ, RZ, -R9 ;  /* 0x000000ffff098224 */ /* 0x000fe200078e0a09 */
[----:B------:R-:W-:Y:S01]  /*cbe0*/  IABS R209, R208 ;  /* 0x000000d000d17213 */ /* 0x000fe20000000000 */
[----:B------:R-:W-:Y:S02]  /*cbf0*/  @!P2 IMAD.IADD R210, R210, 0x1, -R0 ;  /* 0x00000001d2d2a824 */ /* 0x000fe400078e0a00 */
[----:B------:R-:W-:Y:S01]  /*cc00*/  IMAD.MOV R211, RZ, RZ, -R204 ;  /* 0x000000ffffd37224 */ /* 0x000fe200078e0acc */
[----:B------:R1:W-:Y:S01]  /*cc10*/  STL [R1+0x510], R9 ;  /* 0x0005100901007387 */ /* 0x0003e20000100800 */
[----:B------:R-:W-:Y:S01]  /*cc20*/  @!P3 IADD3 R207, R207, -R0, RZ ;  /* 0x80000000cfcfb210 */ /* 0x000fe20007ffe0ff */
[----:B------:R-:W-:Y:S01]  /*cc30*/  IMAD.HI.U32 R202, R2, R209, RZ ;  /* 0x000000d102ca7227 */ /* 0x000fe200078e00ff */
[----:B------:R-:W-:-:S02]  /*cc40*/  ISETP.GT.U32.AND P2, PT, R0, R210, PT ;  /* 0x000000d20000720c */ /* 0x000fc40003f44070 */
[C---:B------:R-:W-:Y:S01]  /*cc50*/  ISETP.GT.U32.AND P3, PT, R0.reuse, R205, PT ;  /* 0x000000cd0000720c */ /* 0x040fe20003f64070 */
[----:B------:R-:W-:Y:S01]  /*cc60*/  IMAD R212, R0, R211, R212 ;  /* 0x000000d300d47224 */ /* 0x000fe200078e02d4 */
[----:B------:R-:W-:Y:S01]  /*cc70*/  @!P6 IADD3 R4, R4, -R0, RZ ;  /* 0x800000000404e210 */ /* 0x000fe20007ffe0ff */
[----:B------:R-:W-:Y:S01]  /*cc80*/  VIADD R204, R6, 0x10d ;  /* 0x0000010d06cc7836 */ /* 0x000fe20000000000 */
[C---:B------:R-:W-:Y:S02]  /*cc90*/  ISETP.GT.U32.AND P6, PT, R0.reuse, R201, PT ;  /* 0x000000c90000720c */ /* 0x040fe40003fc4070 */
[----:B-1----:R-:W-:Y:S01]  /*cca0*/  MOV R9, R5 ;  /* 0x0000000500097202 */ /* 0x002fe20000000f00 */
[----:B------:R-:W-:Y:S01]  /*ccb0*/  IMAD.MOV.U32 R11, RZ, RZ, R4 ;  /* 0x000000ffff0b7224 */ /* 0x000fe200078e0004 */
[----:B------:R-:W-:Y:S02]  /*ccc0*/  ISETP.GT.U32.AND P0, PT, R0, R207, PT ;  /* 0x000000cf0000720c */ /* 0x000fe40003f04070 */
[----:B------:R-:W-:Y:S01]  /*ccd0*/  IADD3 R202, -R202, RZ, RZ ;  /* 0x000000ffcaca7210 */ /* 0x000fe20007ffe1ff */
[----:B------:R-:W-:Y:S01]  /*cce0*/  @!P4 IMAD.MOV R9, RZ, RZ, -R9 ;  /* 0x000000ffff09c224 */ /* 0x000fe200078e0a09 */
[----:B------:R-:W-:Y:S01]  /*ccf0*/  ISETP.GT.U32.AND P4, PT, R0, R206, PT ;  /* 0x000000ce0000720c */ /* 0x000fe20003f84070 */
[----:B------:R-:W-:Y:S01]  /*cd00*/  @!P2 IMAD.IADD R210, R210, 0x1, -R0 ;  /* 0x00000001d2d2a824 */ /* 0x000fe200078e0a00 */
[-C--:B------:R-:W-:Y:S01]  /*cd10*/  @!P3 IADD3 R205, R205, -R0.reuse, RZ ;  /* 0x80000000cdcdb210 */ /* 0x080fe20007ffe0ff */
[----:B------:R-:W-:Y:S01]  /*cd20*/  @!P1 IMAD.MOV R11, RZ, RZ, -R11 ;  /* 0x000000ffff0b9224 */ /* 0x000fe200078e0a0b */
[----:B------:R1:W-:Y:S01]  /*cd30*/  STL [R1+0x508], R9 ;  /* 0x0005080901007387 */ /* 0x0003e20000100800 */
[----:B------:R-:W-:-:S02]  /*cd40*/  @!P6 IADD3 R201, R201, -R0, RZ ;  /* 0x80000000c9c9e210 */ /* 0x000fc40007ffe0ff */
[C---:B------:R-:W-:Y:S01]  /*cd50*/  ISETP.GT.U32.AND P6, PT, R0.reuse, R205, PT ;  /* 0x000000cd0000720c */ /* 0x040fe20003fc4070 */
[----:B------:R-:W-:Y:S01]  /*cd60*/  STL [R1+0x504], R11 ;  /* 0x0005040b01007387 */ /* 0x000fe20000100800 */
[----:B------:R-:W-:Y:S01]  /*cd70*/  ISETP.GT.U32.AND P3, PT, R0, R212, PT ;  /* 0x000000d40000720c */ /* 0x000fe20003f64070 */
[----:B------:R-:W-:Y:S01]  /*cd80*/  @!P0 IMAD.IADD R207, R207, 0x1, -R0 ;  /* 0x00000001cfcf8824 */ /* 0x000fe200078e0a00 */
[----:B------:R-:W-:Y:S02]  /*cd90*/  IABS R203, R204 ;  /* 0x000000cc00cb7213 */ /* 0x000fe40000000000 */
[----:B------:R-:W-:Y:S01]  /*cda0*/  @!P4 IADD3 R206, R206, -R0, RZ ;  /* 0x80000000cecec210 */ /* 0x000fe20007ffe0ff */
[----:B-1----:R-:W-:Y:S01]  /*cdb0*/  IMAD.MOV.U32 R9, RZ, RZ, R210 ;  /* 0x000000ffff097224 */ /* 0x002fe200078e00d2 */
[----:B------:R-:W-:Y:S01]  /*cdc0*/  ISETP.GE.AND P2, PT, R10, RZ, PT ;  /* 0x000000ff0a00720c */ /* 0x000fe20003f46270 */
[C---:B------:R-:W-:Y:S01]  /*cdd0*/  IMAD R10, R0.reuse, R202, R209 ;  /* 0x000000ca000a7224 */ /* 0x040fe200078e02d1 */
[----:B------:R-:W-:Y:S01]  /*cde0*/  ISETP.GT.U32.AND P1, PT, R0, R206, PT ;  /* 0x000000ce0000720c */ /* 0x000fe20003f24070 */
[----:B------:R-:W-:Y:S01]  /*cdf0*/  IMAD.HI.U32 R5, R2, R203, RZ ;  /* 0x000000cb02057227 */ /* 0x000fe200078e00ff */
[----:B------:R-:W-:-:S02]  /*ce00*/  @!P5 IADD3 R9, -R9, RZ, RZ ;  /* 0x000000ff0909d210 */ /* 0x000fc40007ffe1ff */
[----:B------:R-:W-:Y:S01]  /*ce10*/  ISETP.GT.U32.AND P5, PT, R0, R201, PT ;  /* 0x000000c90000720c */ /* 0x000fe20003fa4070 */
[----:B------:R-:W-:Y:S01]  /*ce20*/  IMAD.MOV R5, RZ, RZ, -R5 ;  /* 0x000000ffff057224 */ /* 0x000fe200078e0a05 */
[----:B------:R-:W-:Y:S01]  /*ce30*/  ISETP.GE.AND P4, PT, R6, RZ, PT ;  /* 0x000000ff0600720c */ /* 0x000fe20003f86270 */
[----:B------:R-:W-:Y:S01]  /*ce40*/  IMAD.MOV.U32 R18, RZ, RZ, R207 ;  /* 0x000000ffff127224 */ /* 0x000fe200078e00cf */
[----:B------:R-:W-:Y:S01]  /*ce50*/  @!P6 IADD3 R205, R205, -R0, RZ ;  /* 0x80000000cdcde210 */ /* 0x000fe20007ffe0ff */
[----:B------:R-:W-:Y:S01]  /*ce60*/  IMAD R5, R0, R5, R203 ;  /* 0x0000000500057224 */ /* 0x000fe200078e02cb */
[----:B------:R-:W-:Y:S01]  /*ce70*/  ISETP.GE.AND P0, PT, R12, RZ, PT ;  /* 0x000000ff0c00720c */ /* 0x000fe20003f06270 */
[----:B------:R-:W-:Y:S01]  /*ce80*/  VIADD R12, R6, 0x10e ;  /* 0x0000010e060c7836 */ /* 0x000fe20000000000 */
[----:B------:R-:W-:Y:S01]  /*ce90*/  ISETP.GT.U32.AND P6, PT, R0, R10, PT ;  /* 0x0000000a0000720c */ /* 0x000fe20003fc4070 */
[----:B------:R-:W-:Y:S01]  /*cea0*/  @!P1 IMAD.IADD R206, R206, 0x1, -R0 ;  /* 0x00000001cece9824 */ /* 0x000fe200078e0a00 */
[----:B------:R-:W-:Y:S01]  /*ceb0*/  IADD3 R4, R6, 0x10f, RZ ;  /* 0x0000010f06047810 */ /* 0x000fe20007ffe0ff */
[----:B------:R1:W-:Y:S01]  /*cec0*/  STL [R1+0x500], R9 ;  /* 0x0005000901007387 */ /* 0x0003e20000100800 */
[----:B------:R-:W-:-:S02]  /*ced0*/  @!P3 IADD3 R212, R212, -R0, RZ ;  /* 0x80000000d4d4b210 */ /* 0x000fc40007ffe0ff */
[----:B------:R-:W-:Y:S01]  /*cee0*/  @!P5 IADD3 R201, R201, -R0, RZ ;  /* 0x80000000c9c9d210 */ /* 0x000fe20007ffe0ff */
[----:B------:R-:W-:Y:S01]  /*cef0*/  @!P4 IMAD.MOV R18, RZ, RZ, -R18 ;  /* 0x000000ffff12c224 */ /* 0x000fe200078e0a12 */
[----:B------:R-:W-:Y:S02]  /*cf00*/  ISETP.GE.AND P5, PT, R8, RZ, PT ;  /* 0x000000ff0800720c */ /* 0x000fe40003fa6270 */
[----:B------:R-:W-:Y:S02]  /*cf10*/  IABS R202, R12 ;  /* 0x0000000c00ca7213 */ /* 0x000fe40000000000 */
[----:B------:R-:W-:Y:S02]  /*cf20*/  ISETP.GT.U32.AND P3, PT, R0, R212, PT ;  /* 0x000000d40000720c */ /* 0x000fe40003f64070 */
[----:B------:R-:W-:Y:S01]  /*cf30*/  IABS R203, R4 ;  /* 0x0000000400cb7213 */ /* 0x000fe20000000000 */
[----:B------:R-:W-:Y:S01]  /*cf40*/  IMAD.HI.U32 R207, R2, R202, RZ ;  /* 0x000000ca02cf7227 */ /* 0x000fe200078e00ff */
[----:B------:R-:W-:-:S02]  /*cf50*/  ISETP.GE.AND P4, PT, R3, RZ, PT ;  /* 0x000000ff0300720c */ /* 0x000fc40003f86270 */
[----:B-1----:R-:W-:Y:S02]  /*cf60*/  MOV R9, R205 ;  /* 0x000000cd00097202 */ /* 0x002fe40000000f00 */
[----:B------:R-:W-:Y:S02]  /*cf70*/  MOV R3, R203 ;  /* 0x000000cb00037202 */ /* 0x000fe40000000f00 */
[----:B------:R-:W-:Y:S02]  /*cf80*/  ISETP.GT.U32.AND P1, PT, R0, R5, PT ;  /* 0x000000050000720c */ /* 0x000fe40003f24070 */
[----:B------:R-:W-:Y:S01]  /*cf90*/  MOV R8, R206 ;  /* 0x000000ce00087202 */ /* 0x000fe20000000f00 */
[----:B------:R-:W-:Y:S01]  /*cfa0*/  IMAD.HI.U32 R203, R2, R3, RZ ;  /* 0x0000000302cb7227 */ /* 0x000fe200078e00ff */
[----:B------:R-:W-:Y:S02]  /*cfb0*/  @!P6 IADD3 R10, R10, -R0, RZ ;  /* 0x800000000a0ae210 */ /* 0x000fe40007ffe0ff */
[----:B------:R-:W-:Y:S01]  /*cfc0*/  @!P2 IADD3 R9, -R9, RZ, RZ ;  /* 0x000000ff0909a210 */ /* 0x000fe20007ffe1ff */
[----:B------:R-:W-:Y:S01]  /*cfd0*/  @!P5 IMAD.MOV R8, RZ, RZ, -R8 ;  /* 0x000000ffff08d224 */ /* 0x000fe200078e0a08 */
[----:B------:R-:W-:Y:S01]  /*cfe0*/  ISETP.GE.AND P6, PT, R204, RZ, PT ;  /* 0x000000ffcc00720c */ /* 0x000fe20003fc6270 */
[----:B------:R-:W-:Y:S01]  /*cff0*/  IMAD.MOV R204, RZ, RZ, -R207 ;  /* 0x000000ffffcc7224 */ /* 0x000fe200078e0acf */
[----:B------:R-:W-:Y:S01]  /*d000*/  ISETP.GE.AND P2, PT, R12, RZ, PT ;  /* 0x000000ff0c00720c */ /* 0x000fe20003f46270 */
[----:B------:R1:W-:Y:S01]  /*d010*/  STL [R1+0x4fc], R9 ;  /* 0x0004fc0901007387 */ /* 0x0003e20000100800 */
[----:B------:R-:W-:Y:S01]  /*d020*/  @!P3 IMAD.IADD R212, R212, 0x1, -R0 ;  /* 0x00000001d4d4b824 */ /* 0x000fe200078e0a00 */
[----:B------:R-:W-:Y:S01]  /*d030*/  ISETP.GE.AND P3, PT, R208, RZ, PT ;  /* 0x000000ffd000720c */ /* 0x000fe20003f66270 */
[----:B------:R-:W-:Y:S01]  /*d040*/  IMAD.MOV R203, RZ, RZ, -R203 ;  /* 0x000000ffffcb7224 */ /* 0x000fe200078e0acb */
[----:B------:R2:W-:Y:S01]  /*d050*/  STL [R1+0x4f8], R8 ;  /* 0x0004f80801007387 */ /* 0x0005e20000100800 */
[----:B------:R-:W-:Y:S01]  /*d060*/  IMAD R202, R0, R204, R202 ;  /* 0x000000cc00ca7224 */ /* 0x000fe200078e02ca */
[----:B------:R-:W-:Y:S01]  /*d070*/  IADD3 R204, R6, 0x112, RZ ;  /* 0x0000011206cc7810 */ /* 0x000fe20007ffe0ff */
[----:B------:R-:W-:Y:S01]  /*d080*/  IMAD R12, R0, R203, R3 ;  /* 0x000000cb000c7224 */ /* 0x000fe200078e0203 */
[C---:B------:R-:W-:Y:S01]  /*d090*/  IADD3 R210, R6.reuse, 0x116, RZ ;  /* 0x0000011606d27810 */ /* 0x040fe20007ffe0ff */
[----:B------:R-:W-:Y:S01]  /*d0a0*/  @!P1 IMAD.IADD R5, R5, 0x1, -R0 ;  /* 0x0000000105059824 */ /* 0x000fe200078e0a00 */
[----:B-1----:R-:W-:Y:S01]  /*d0b0*/  MOV R9, R201 ;  /* 0x000000c900097202 */ /* 0x002fe20000000f00 */
[----:B------:R-:W-:Y:S01]  /*d0c0*/  VIADD R3, R6, 0x110 ;  /* 0x0000011006037836 */ /* 0x000fe20000000000 */
[----:B------:R-:W-:Y:S01]  /*d0d0*/  ISETP.GT.U32.AND P1, PT, R0, R10, PT ;  /* 0x0000000a0000720c */ /* 0x000fe20003f24070 */
[----:B------:R-:W-:Y:S01]  /*d0e0*/  VIADD R203, R6, 0x114 ;  /* 0x0000011406cb7836 */ /* 0x000fe20000000000 */
[----:B------:R-:W-:Y:S01]  /*d0f0*/  @!P0 IADD3 R9, -R9, RZ, RZ ;  /* 0x000000ff09098210 */ /* 0x000fe20007ffe1ff */
[----:B--2---:R-:W-:Y:S01]  /*d100*/  IMAD.MOV.U32 R8, RZ, RZ, R212 ;  /* 0x000000ffff087224 */ /* 0x004fe200078e00d4 */
[----:B------:R-:W-:Y:S01]  /*d110*/  ISETP.GT.U32.AND P0, PT, R0, R202, PT ;  /* 0x000000ca0000720c */ /* 0x000fe20003f04070 */
[----:B------:R-:W-:Y:S01]  /*d120*/  VIADD R207, R6, 0x117 ;  /* 0x0000011706cf7836 */ /* 0x000fe20000000000 */
[C---:B------:R-:W-:Y:S01]  /*d130*/  ISETP.GT.U32.AND P5, PT, R0.reuse, R5, PT ;  /* 0x000000050000720c */ /* 0x040fe20003fa4070 */
[----:B------:R-:W-:Y:S01]  /*d140*/  @!P4 IMAD.MOV R8, RZ, RZ, -R8 ;  /* 0x000000ffff08c224 */ /* 0x000fe200078e0a08 */
[----:B------:R-:W-:Y:S01]  /*d150*/  ISETP.GT.U32.AND P4, PT, R0, R12, PT ;  /* 0x0000000c0000720c */ /* 0x000fe20003f84070 */
[----:B------:R-:W-:Y:S01]  /*d160*/  STL [R1+0x4f4], R9 ;  /* 0x0004f40901007387 */ /* 0x000fe20000100800 */
[----:B------:R-:W-:-:S02]  /*d170*/  IADD3 R201, R6, 0x111, RZ ;  /* 0x0000011106c97810 */ /* 0x000fc40007ffe0ff */
[----:B------:R-:W-:Y:S01]  /*d180*/  IABS R205, R3 ;  /* 0x0000000300cd7213 */ /* 0x000fe20000000000 */
[----:B------:R1:W-:Y:S01]  /*d190*/  STL [R1+0x4d8], R8 ;  /* 0x0004d80801007387 */ /* 0x0003e20000100800 */
[----:B------:R-:W-:Y:S02]  /*d1a0*/  @!P1 IADD3 R10, R10, -R0, RZ ;  /* 0x800000000a0a9210 */ /* 0x000fe40007ffe0ff */
[----:B------:R-:W-:Y:S01]  /*d1b0*/  ISETP.GE.AND P1, PT, R4, RZ, PT ;  /* 0x000000ff0400720c */ /* 0x000fe20003f26270 */
[--C-:B------:R-:W-:Y:S01]  /*d1c0*/  @!P0 IMAD.IADD R202, R202, 0x1, -R0.reuse ;  /* 0x00000001caca8824 */ /* 0x100fe200078e0a00 */
[----:B------:R-:W-:Y:S01]  /*d1d0*/  IABS R4, R201 ;  /* 0x000000c900047213 */ /* 0x000fe20000000000 */
[--C-:B------:R-:W-:Y:S01]  /*d1e0*/  @!P5 IMAD.IADD R5, R5, 0x1, -R0.reuse ;  /* 0x000000010505d824 */ /* 0x100fe200078e0a00 */
[----:B------:R-:W-:Y:S01]  /*d1f0*/  ISETP.GE.AND P5, PT, R3, RZ, PT ;  /* 0x000000ff0300720c */ /* 0x000fe20003fa6270 */
[----:B------:R-:W-:Y:S01]  /*d200*/  @!P4 IMAD.IADD R12, R12, 0x1, -R0 ;  /* 0x000000010c0cc824 */ /* 0x000fe200078e0a00 */
[----:B------:R-:W-:-:S02]  /*d210*/  ISETP.GT.U32.AND P4, PT, R0, R202, PT ;  /* 0x000000ca0000720c */ /* 0x000fc40003f84070 */
[----:B-1----:R-:W-:Y:S02]  /*d220*/  MOV R8, R10 ;  /* 0x0000000a00087202 */ /* 0x002fe40000000f00 */
[----:B------:R-:W-:Y:S01]  /*d230*/  MOV R3, R4 ;  /* 0x0000000400037202 */ /* 0x000fe20000000f00 */
[----:B------:R-:W-:Y:S01]  /*d240*/  IMAD.HI.U32 R4, R2, R205, RZ ;  /* 0x000000cd02047227 */ /* 0x000fe200078e00ff */
[----:B------:R-:W-:Y:S02]  /*d250*/  @!P3 IADD3 R8, -R8, RZ, RZ ;  /* 0x000000ff0808b210 */ /* 0x000fe40007ffe1ff */
[----:B------:R-:W-:Y:S01]  /*d260*/  ISETP.GT.U32.AND P3, PT, R0, R12, PT ;  /* 0x0000000c0000720c */ /* 0x000fe20003f64070 */
[----:B------:R-:W-:Y:S01]  /*d270*/  IMAD.HI.U32 R10, R2, R3, RZ ;  /* 0x00000003020a7227 */ /* 0x000fe200078e00ff */
[----:B------:R-:W-:Y:S01]  /*d280*/  ISETP.GE.AND P0, PT, R201, RZ, PT ;  /* 0x000000ffc900720c */ /* 0x000fe20003f06270 */
[----:B------:R1:W-:Y:S01]  /*d290*/  STL [R1+0x4dc], R8 ;  /* 0x0004dc0801007387 */ /* 0x0003e20000100800 */
[----:B------:R-:W-:Y:S01]  /*d2a0*/  IADD3 R201, R6, 0x113, RZ ;  /* 0x0000011306c97810 */ /* 0x000fe20007ffe0ff */
[----:B------:R-:W-:Y:S01]  /*d2b0*/  IMAD.MOV R4, RZ, RZ, -R4 ;  /* 0x000000ffff047224 */ /* 0x000fe200078e0a04 */
[----:B------:R-:W-:Y:S01]  /*d2c0*/  IABS R206, R207 ;  /* 0x000000cf00ce7213 */ /* 0x000fe20000000000 */
[----:B------:R-:W-:Y:S01]  /*d2d0*/  @!P4 IMAD.IADD R202, R202, 0x1, -R0 ;  /* 0x00000001cacac824 */ /* 0x000fe200078e0a00 */
[----:B------:R-:W-:Y:S01]  /*d2e0*/  IADD3 R11, R6, 0x1fb, RZ ;  /* 0x000001fb060b7810 */ /* 0x000fe20007ffe0ff */
[----:B------:R-:W-:-:S02]  /*d2f0*/  IMAD R205, R0, R4, R205 ;  /* 0x0000000400cd7224 */ /* 0x000fc400078e02cd */
[----:B------:R-:W-:Y:S01]  /*d300*/  IMAD.MOV.U32 R9, RZ, RZ, R202 ;  /* 0x000000ffff097224 */ /* 0x000fe200078e00ca */
[----:B------:R-:W-:Y:S01]  /*d310*/  IABS R251, R11 ;  /* 0x0000000b00fb7213 */ /* 0x000fe20000000000 */
[----:B-1----:R-:W-:Y:S01]  /*d320*/  IMAD.MOV.U32 R8, RZ, RZ, R5 ;  /* 0x000000ffff087224 */ /* 0x002fe200078e0005 */
[----:B------:R-:W-:Y:S02]  /*d330*/  IADD3 R5, -R10, RZ, RZ ;  /* 0x000000ff0a057210 */ /* 0x000fe40007ffe1ff */
[C---:B------:R-:W-:Y:S01]  /*d340*/  ISETP.GT.U32.AND P4, PT, R0.reuse, R205, PT ;  /* 0x000000cd0000720c */ /* 0x040fe20003f84070 */
[----:B------:R-:W-:Y:S01]  /*d350*/  @!P6 IMAD.MOV R8, RZ, RZ, -R8 ;  /* 0x000000ffff08e224 */ /* 0x000fe200078e0a08 */
[----:B------:R-:W-:Y:S01]  /*d360*/  @!P2 IADD3 R9, -R9, RZ, RZ ;  /* 0x000000ff0909a210 */ /* 0x000fe20007ffe1ff */
[----:B------:R-:W-:Y:S01]  /*d370*/  IMAD R5, R0, R5, R3 ;  /* 0x0000000500057224 */ /* 0x000fe200078e0203 */
[----:B------:R-:W-:Y:S02]  /*d380*/  ISETP.GE.AND P6, PT, R204, RZ, PT ;  /* 0x000000ffcc00720c */ /* 0x000fe40003fc6270 */
[----:B------:R-:W-:Y:S01]  /*d390*/  @!P3 IADD3 R12, R12, -R0, RZ ;  /* 0x800000000c0cb210 */ /* 0x000fe20007ffe0ff */
[----:B------:R1:W-:Y:S01]  /*d3a0*/  STL [R1+0x4e0], R8 ;  /* 0x0004e00801007387 */ /* 0x0003e20000100800 */
[----:B------:R-:W-:-:S02]  /*d3b0*/  ISETP.GT.U32.AND P2, PT, R0, R5, PT ;  /* 0x000000050000720c */ /* 0x000fc40003f44070 */
[----:B------:R-:W-:Y:S01]  /*d3c0*/  IABS R204, R204 ;  /* 0x000000cc00cc7213 */ /* 0x000fe20000000000 */
[----:B------:R-:W-:Y:S01]  /*d3d0*/  STL [R1+0x4e4], R9 ;  /* 0x0004e40901007387 */ /* 0x000fe20000100800 */
[----:B------:R-:W-:Y:S01]  /*d3e0*/  ISETP.GE.AND P3, PT, R201, RZ, PT ;  /* 0x000000ffc900720c */ /* 0x000fe20003f66270 */
[----:B------:R-:W-:Y:S01]  /*d3f0*/  @!P4 IMAD.IADD R205, R205, 0x1, -R0 ;  /* 0x00000001cdcdc824 */ /* 0x000fe200078e0a00 */
[----:B------:R-:W-:Y:S01]  /*d400*/  IABS R201, R201 ;  /* 0x000000c900c97213 */ /* 0x000fe20000000000 */
[----:B------:R-:W-:Y:S01]  /*d410*/  IMAD.HI.U32 R10, R2, R204, RZ ;  /* 0x000000cc020a7227 */ /* 0x000fe200078e00ff */
[----:B------:R-:W-:Y:S02]  /*d420*/  IADD3 R3, R6, 0x115, RZ ;  /* 0x0000011506037810 */ /* 0x000fe40007ffe0ff */
[----:B------:R-:W-:Y:S01]  /*d430*/  ISETP.GT.U32.AND P4, PT, R0, R205, PT ;  /* 0x000000cd0000720c */ /* 0x000fe20003f84070 */
[----:B-1----:R-:W-:Y:S01]  /*d440*/  IMAD.MOV.U32 R8, RZ, RZ, R12 ;  /* 0x000000ffff087224 */ /* 0x002fe200078e000c */
[----:B------:R-:W-:Y:S01]  /*d450*/  IADD3 R10, -R10, RZ, RZ ;  /* 0x000000ff0a0a7210 */ /* 0x000fe20007ffe1ff */
[----:B------:R-:W-:Y:S01]  /*d460*/  @!P2 IMAD.IADD R5, R5, 0x1, -R0 ;  /* 0x000000010505a824 */ /* 0x000fe200078e0a00 */
[----:B------:R-:W-:Y:S01]  /*d470*/  IABS R202, R3 ;  /* 0x0000000300ca7213 */ /* 0x000fe20000000000 */
[----:B------:R-:W-:Y:S01]  /*d480*/  IMAD.HI.U32 R4, R2, R201, RZ ;  /* 0x000000c902047227 */ /* 0x000fe200078e00ff */
[----:B------:R-:W-:-:S02]  /*d490*/  @!P1 IADD3 R8, -R8, RZ, RZ ;  /* 0x000000ff08089210 */ /* 0x000fc40007ffe1ff */
[----:B------:R-:W-:Y:S01]  /*d4a0*/  ISETP.GE.AND P1, PT, R203, RZ, PT ;  /* 0x000000ffcb00720c */ /* 0x000fe20003f26270 */
[C---:B------:R-:W-:Y:S01]  /*d4b0*/  IMAD R204, R0.reuse, R10, R204 ;  /* 0x0000000a00cc7224 */ /* 0x040fe200078e02cc */
[----:B------:R-:W-:Y:S01]  /*d4c0*/  IABS R203, R203 ;  /* 0x000000cb00cb7213 */ /* 0x000fe20000000000 */
[----:B------:R-:W-:Y:S01]  /*d4d0*/  IMAD.MOV R4, RZ, RZ, -R4 ;  /* 0x000000ffff047224 */ /* 0x000fe200078e0a04 */
[----:B------:R-:W-:Y:S01]  /*d4e0*/  ISETP.GT.U32.AND P2, PT, R0, R5, PT ;  /* 0x000000050000720c */ /* 0x000fe20003f44070 */
[----:B------:R-:W-:Y:S01]  /*d4f0*/  IMAD.HI.U32 R12, R2, R202, RZ ;  /* 0x000000ca020c7227 */ /* 0x000fe200078e00ff */
[----:B------:R-:W-:Y:S01]  /*d500*/  @!P4 IADD3 R205, R205, -R0, RZ ;  /* 0x80000000cdcdc210 */ /* 0x000fe20007ffe0ff */
[----:B------:R1:W-:Y:S01]  /*d510*/  STL [R1+0x4f0], R8 ;  /* 0x0004f00801007387 */ /* 0x0003e20000100800 */
[----:B------:R-:W-:Y:S01]  /*d520*/  ISETP.GT.U32.AND P4, PT, R0, R204, PT ;  /* 0x000000cc0000720c */ /* 0x000fe20003f84070 */
[----:B------:R-:W-:-:S04]  /*d530*/  IMAD.HI.U32 R10, R2, R203, RZ ;  /* 0x000000cb020a7227 */ /* 0x000fc800078e00ff */
[----:B------:R-:W-:Y:S02]  /*d540*/  IMAD.MOV R10, RZ, RZ, -R10 ;  /* 0x000000ffff0a7224 */ /* 0x000fe400078e0a0a */
[C---:B------:R-:W-:Y:S01]  /*d550*/  IMAD R201, R0.reuse, R4, R201 ;  /* 0x0000000400c97224 */ /* 0x040fe200078e02c9 */
[----:B------:R-:W-:Y:S01]  /*d560*/  IABS R4, R210 ;  /* 0x000000d200047213 */ /* 0x000fe20000000000 */
[C---:B------:R-:W-:Y:S01]  /*d570*/  IMAD R203, R0.reuse, R10, R203 ;  /* 0x0000000a00cb7224 */ /* 0x040fe200078e02cb */
[----:B-1----:R-:W-:Y:S01]  /*d580*/  MOV R8, R205 ;  /* 0x000000cd00087202 */ /* 0x002fe20000000f00 */
[----:B------:R-:W-:Y:S02]  /*d590*/  IMAD.MOV R12, RZ, RZ, -R12 ;  /* 0x000000ffff0c7224 */ /* 0x000fe400078e0a0c */
[----:B------:R-:W-:Y:S01]  /*d5a0*/  @!P2 IMAD.IADD R5, R5, 0x1, -R0 ;  /* 0x000000010505a824 */ /* 0x000fe200078e0a00 */
[C---:B------:R-:W-:Y:S01]  /*d5b0*/  ISETP.GT.U32.AND P2, PT, R0.reuse, R203, PT ;  /* 0x000000cb0000720c */ /* 0x040fe20003f44070 */
[----:B------:R-:W-:Y:S01]  /*d5c0*/  IMAD R202, R0, R12, R202 ;  /* 0x0000000c00ca7224 */ /* 0x000fe200078e02ca */
[----:B------:R-:W-:Y:S01]  /*d5d0*/  @!P5 IADD3 R8, -R8, RZ, RZ ;  /* 0x000000ff0808d210 */ /* 0x000fe20007ffe1ff */
[----:B------:R-:W-:Y:S01]  /*d5e0*/  @!P4 IMAD.IADD R204, R204, 0x1, -R0 ;  /* 0x00000001ccccc824 */ /* 0x000fe200078e0a00 */
[----:B------:R-:W-:Y:S01]  /*d5f0*/  ISETP.GT.U32.AND P5, PT, R0, R201, PT ;  /* 0x000000c90000720c */ /* 0x000fe20003fa4070 */
[----:B------:R-:W-:Y:S01]  /*d600*/  IMAD.HI.U32 R10, R2, R4, RZ ;  /* 0x00000004020a7227 */ /* 0x000fe200078e00ff */
[----:B------:R-:W-:Y:S01]  /*d610*/  ISETP.GT.U32.AND P4, PT, R0, R202, PT ;  /* 0x000000ca0000720c */ /* 0x000fe20003f84070 */
[----:B------:R1:W-:Y:S01]  /*d620*/  STL [R1+0x4ec], R8 ;  /* 0x0004ec0801007387 */ /* 0x0003e20000100800 */
[----:B------:R-:W-:-:S02]  /*d630*/  IADD3 R12, R6, 0x118, RZ ;  /* 0x00000118060c7810 */ /* 0x000fc40007ffe0ff */
[----:B------:R-:W-:Y:S02]  /*d640*/  IADD3 R10, -R10, RZ, RZ ;  /* 0x000000ff0a0a7210 */ /* 0x000fe40007ffe1ff */
[----:B------:R-:W-:Y:S02]  /*d650*/  IABS R209, R12 ;  /* 0x0000000c00d17213 */ /* 0x000fe40000000000 */
[----:B------:R-:W-:Y:S01]  /*d660*/  @!P2 IADD3 R203, R203, -R0, RZ ;  /* 0x80000000cbcba210 */ /* 0x000fe20007ffe0ff */
[----:B------:R-:W-:Y:S01]  /*d670*/  IMAD R4, R0, R10, R4 ;  /* 0x0000000a00047224 */ /* 0x000fe200078e0204 */
[----:B------:R-:W-:Y:S01]  /*d680*/  IADD3 R10, R6, 0x119, RZ ;  /* 0x00000119060a7810 */ /* 0x000fe20007ffe0ff */
[----:B-1----:R-:W-:Y:S02]  /*d690*/  IMAD.MOV.U32 R8, RZ, RZ, R5 ;  /* 0x000000ffff087224 */ /* 0x002fe400078e0005 */
[----:B------:R-:W-:Y:S01]  /*d6a0*/  @!P5 IMAD.IADD R201, R201, 0x1, -R0 ;  /* 0x00000001c9c9d824 */ /* 0x000fe200078e0a00 */
[----:B------:R-:W-:Y:S01]  /*d6b0*/  ISETP.GT.U32.AND P5, PT, R0, R204, PT ;  /* 0x000000cc0000720c */ /* 0x000fe20003fa4070 */
[----:B------:R-:W-:Y:S01]  /*d6c0*/  IMAD.HI.U32 R5, R2, R206, RZ ;  /* 0x000000ce02057227 */ /* 0x000fe200078e00ff */
[----:B------:R-:W-:-:S02]  /*d6d0*/  @!P4 IADD3 R202, R202, -R0, RZ ;  /* 0x80000000cacac210 */ /* 0x000fc40007ffe0ff */
[C---:B------:R-:W-:Y:S01]  /*d6e0*/  ISETP.GT.U32.AND P2, PT, R0.reuse, R201, PT ;  /* 0x000000c90000720c */ /* 0x040fe20003f44070 */
[----:B------:R-:W-:Y:S01]  /*d6f0*/  @!P0 IMAD.MOV R8, RZ, RZ, -R8 ;  /* 0x000000ffff088224 */ /* 0x000fe200078e0a08 */
[----:B------:R-:W-:Y:S01]  /*d700*/  ISETP.GT.U32.AND P0, PT, R0, R203, PT ;  /* 0x000000cb0000720c */ /* 0x000fe20003f04070 */
[----:B------:R-:W-:Y:S01]  /*d710*/  IMAD.HI.U32 R205, R2, R209, RZ ;  /* 0x000000d102cd7227 */ /* 0x000fe200078e00ff */
[----:B------:R-:W-:Y:S02]  /*d720*/  IADD3 R5, -R5, RZ, RZ ;  /* 0x000000ff05057210 */ /* 0x000fe40007ffe1ff */
[C---:B------:R-:W-:Y:S01]  /*d730*/  ISETP.GT.U32.AND P4, PT, R0.reuse, R202, PT ;  /* 0x000000ca0000720c */ /* 0x040fe20003f84070 */
[----:B------:R1:W-:Y:S01]  /*d740*/  STL [R1+0x4e8], R8 ;  /* 0x0004e80801007387 */ /* 0x0003e20000100800 */
[----:B------:R-:W-:Y:S01]  /*d750*/  IADD3 R205, -R205, RZ, RZ ;  /* 0x000000ffcdcd7210 */ /* 0x000fe20007ffe1ff */
[----:B------:R-:W-:Y:S01]  /*d760*/  IMAD R206, R0, R5, R206 ;  /* 0x0000000500ce7224 */ /* 0x000fe200078e02ce */
[----:B------:R-:W-:Y:S01]  /*d770*/  IABS R208, R10 ;  /* 0x0000000a00d07213 */ /* 0x000fe20000000000 */
[----:B------:R-:W-:Y:S01]  /*d780*/  @!P5 IMAD.IADD R204, R204, 0x1, -R0 ;  /* 0x00000001ccccd824 */ /* 0x000fe200078e0a00 */
[----:B------:R-:W-:Y:S01]  /*d790*/  ISETP.GT.U32.AND P5, PT, R0, R4, PT ;  /* 0x000000040000720c */ /* 0x000fe20003fa4070 */
[----:B------:R-:W-:Y:S01]  /*d7a0*/  VIADD R5, R6, 0x11a ;  /* 0x0000011a06057836 */ /* 0x000fe20000000000 */
[-C--:B------:R-:W-:Y:S01]  /*d7b0*/  @!P2 IADD3 R201, R201, -R0.reuse, RZ ;  /* 0x80000000c9c9a210 */ /* 0x080fe20007ffe0ff */
[----:B------:R-:W-:Y:S01]  /*d7c0*/  IMAD.MOV.U32 R9, RZ, RZ, R204 ;  /* 0x000000ffff097224 */ /* 0x000fe200078e00cc */
[----:B------:R-:W-:Y:S01]  /*d7d0*/  @!P0 IADD3 R203, R203, -R0, RZ ;  /* 0x80000000cbcb8210 */ /* 0x000fe20007ffe0ff */
[C---:B------:R-:W-:Y:S01]  /*d7e0*/  IMAD R209, R0.reuse, R205, R209 ;  /* 0x000000cd00d17224 */ /* 0x040fe200078e02d1 */
[----:B------:R-:W-:Y:S01]  /*d7f0*/  ISETP.GT.U32.AND P0, PT, R0, R206, PT ;  /* 0x000000ce0000720c */ /* 0x000fe20003f04070 */
[----:B------:R-:W-:Y:S01]  /*d800*/  @!P4 IMAD.IADD R202, R202, 0x1, -R0 ;  /* 0x00000001cacac824 */ /* 0x000fe200078e0a00 */
[----:B------:R-:W-:Y:S01]  /*d810*/  ISETP.GE.AND P4, PT, R210, RZ, PT ;  /* 0x000000ffd200720c */ /* 0x000fe20003f86270 */
[----:B-1----:R-:W-:Y:S01]  /*d820*/  IMAD.MOV.U32 R8, RZ, RZ, R201 ;  /* 0x000000ffff087224 */ /* 0x002fe200078e00c9 */
[----:B------:R-:W-:-:S02]  /*d830*/  IABS R210, R5 ;  /* 0x0000000500d27213 */ /* 0x000fc40000000000 */
[----:B------:R-:W-:Y:S01]  /*d840*/  @!P6 IADD3 R9, -R9, RZ, RZ ;  /* 0x000000ff0909e210 */ /* 0x000fe20007ffe1ff */
[----:B------:R-:W-:Y:S01]  /*d850*/  @!P3 IMAD.MOV R8, RZ, RZ, -R8 ;  /* 0x000000ffff08b224 */ /* 0x000fe200078e0a08 */
[-C--:B------:R-:W-:Y:S02]  /*d860*/  @!P5 IADD3 R4, R4, -R0.reuse, RZ ;  /* 0x800000000404d210 */ /* 0x080fe40007ffe0ff */
[----:B------:R-:W-:Y:S01]  /*d870*/  ISETP.GE.AND P5, PT, R207, RZ, PT ;  /* 0x000000ffcf00720c */ /* 0x000fe20003fa6270 */
[----:B------:R-:W-:Y:S01]  /*d880*/  IMAD.MOV.U32 R207, RZ, RZ, R210 ;  /* 0x000000ffffcf7224 */ /* 0x000fe200078e00d2 */
[----:B------:R-:W-:Y:S01]  /*d890*/  ISETP.GE.AND P2, PT, R3, RZ, PT ;  /* 0x000000ff0300720c */ /* 0x000fe20003f46270 */
[----:B------:R1:W-:Y:S01]  /*d8a0*/  STL [R1+0x4c4], R9 ;  /* 0x0004c40901007387 */ /* 0x0003e20000100800 */
[----:B------:R-:W-:Y:S01]  /*d8b0*/  @!P0 IADD3 R206, R206, -R0, RZ ;  /* 0x80000000cece8210 */ /* 0x000fe20007ffe0ff */
[----:B------:R-:W-:Y:S01]  /*d8c0*/  IMAD.HI.U32 R204, R2, R207, RZ ;  /* 0x000000cf02cc7227 */ /* 0x000fe200078e00ff */
[C---:B------:R-:W-:Y:S01]  /*d8d0*/  ISETP.GT.U32.AND P0, PT, R0.reuse, R4, PT ;  /* 0x000000040000720c */ /* 0x040fe20003f04070 */
[----:B------:R2:W-:Y:S01]  /*d8e0*/  STL [R1+0x4c8], R8 ;  /* 0x0004c80801007387 */ /* 0x0005e20000100800 */
[C---:B------:R-:W-:Y:S01]  /*d8f0*/  ISETP.GT.U32.AND P6, PT, R0.reuse, R206, PT ;  /* 0x000000ce0000720c */ /* 0x040fe20003fc4070 */
[----:B------:R-:W-:Y:S01]  /*d900*/  IMAD.MOV R201, RZ, RZ, -R204 ;  /* 0x000000ffffc97224 */ /* 0x000fe200078e0acc */
[----:B------:R-:W-:Y:S01]  /*d910*/  ISETP.GT.U32.AND P3, PT, R0, R209, PT ;  /* 0x000000d10000720c */ /* 0x000fe20003f64070 */
[----:B------:R-:W-:Y:S01]  /*d920*/  IMAD.HI.U32 R3, R2, R208, RZ ;  /* 0x000000d002037227 */ /* 0x000fe200078e00ff */
[----:B-1----:R-:W-:-:S03]  /*d930*/  MOV R9, R203 ;  /* 0x000000cb00097202 */ /* 0x002fc60000000f00 */
[----:B------:R-:W-:Y:S01]  /*d940*/  IMAD R207, R0, R201, R207 ;  /* 0x000000c900cf7224 */ /* 0x000fe200078e02cf */
[----:B--2---:R-:W-:Y:S01]  /*d950*/  MOV R8, R202 ;  /* 0x000000ca00087202 */ /* 0x004fe20000000f00 */
[----:B------:R-:W-:Y:S02]  /*d960*/  IMAD.MOV R3, RZ, RZ, -R3 ;  /* 0x000000ffff037224 */ /* 0x000fe400078e0a03 */
[--C-:B------:R-:W-:Y:S01]  /*d970*/  @!P0 IMAD.IADD R4, R4, 0x1, -R0.reuse ;  /* 0x0000000104048824 */ /* 0x100fe200078e0a00 */
[----:B------:R-:W-:Y:S01]  /*d980*/  ISETP.GE.AND P0, PT, R10, RZ, PT ;  /* 0x000000ff0a00720c */ /* 0x000fe20003f06270 */
[----:B------:R-:W-:Y:S01]  /*d990*/  @!P6 IMAD.IADD R206, R206, 0x1, -R0 ;  /* 0x00000001cecee824 */ /* 0x000fe200078e0a00 */
[----:B------:R-:W-:Y:S01]  /*d9a0*/  ISETP.GT.U32.AND P6, PT, R0, R207, PT ;  /* 0x000000cf0000720c */ /* 0x000fe20003fc4070 */
[----:B------:R-:W-:Y:S01]  /*d9b0*/  @!P1 IMAD.MOV R9, RZ, RZ, -R9 ;  /* 0x000000ffff099224 */ /* 0x000fe200078e0a09 */
[----:B------:R-:W-:Y:S01]  /*d9c0*/  @!P2 IADD3 R8, -R8, RZ, RZ ;  /* 0x000000ff0808a210 */ /* 0x000fe20007ffe1ff */
[----:B------:R-:W-:Y:S01]  /*d9d0*/  IMAD R208, R0, R3, R208 ;  /* 0x0000000300d07224 */ /* 0x000fe200078e02d0 */
[C---:B------:R-:W-:Y:S01]  /*d9e0*/  IADD3 R10, R6.reuse, 0x11c, RZ ;  /* 0x0000011c060a7810 */ /* 0x040fe20007ffe0ff */
[C---:B------:R-:W-:Y:S01]  /*d9f0*/  VIADD R202, R6.reuse, 0x11d ;  /* 0x0000011d06ca7836 */ /* 0x040fe20000000000 */
[----:B------:R-:W-:Y:S01]  /*da00*/  @!P3 IADD3 R209, R209, -R0, RZ ;  /* 0x80000000d1d1b210 */ /* 0x000fe20007ffe0ff */
[----:B------:R-:W-:Y:S01]  /*da10*/  STL [R1+0x4cc], R9 ;  /* 0x0004cc0901007387 */ /* 0x000fe20000100800 */
[----:B------:R-:W-:-:S02]  /*da20*/  IADD3 R3, R6, 0x11b, RZ ;  /* 0x0000011b06037810 */ /* 0x000fc40007ffe0ff */
[----:B------:R-:W-:Y:S01]  /*da30*/  ISETP.GE.AND P3, PT, R5, RZ, PT ;  /* 0x000000ff0500720c */ /* 0x000fe20003f66270 */
[----:B------:R1:W-:Y:S01]  /*da40*/  STL [R1+0x4d0], R8 ;  /* 0x0004d00801007387 */ /* 0x0003e20000100800 */
[----:B------:R-:W-:Y:S01]  /*da50*/  IABS R5, R10 ;  /* 0x0000000a00057213 */ /* 0x000fe20000000000 */
[----:B------:R-:W-:Y:S01]  /*da60*/  @!P6 IMAD.IADD R207, R207, 0x1, -R0 ;  /* 0x00000001cfcfe824 */ /* 0x000fe200078e0a00 */
[----:B------:R-:W-:Y:S02]  /*da70*/  IABS R204, R3 ;  /* 0x0000000300cc7213 */ /* 0x000fe40000000000 */
[----:B------:R-:W-:Y:S01]  /*da80*/  ISETP.GE.AND P1, PT, R12, RZ, PT ;  /* 0x000000ff0c00720c */ /* 0x000fe20003f26270 */
[----:B------:R-:W-:Y:S01]  /*da90*/  IMAD.HI.U32 R12, R2, R5, RZ ;  /* 0x00000005020c7227 */ /* 0x000fe200078e00ff */
[C---:B------:R-:W-:Y:S02]  /*daa0*/  ISETP.GT.U32.AND P2, PT, R0.reuse, R208, PT ;  /* 0x000000d00000720c */ /* 0x040fe40003f44070 */
[----:B------:R-:W-:Y:S01]  /*dab0*/  ISETP.GT.U32.AND P6, PT, R0, R207, PT ;  /* 0x000000cf0000720c */ /* 0x000fe20003fc4070 */
[----:B------:R-:W-:Y:S01]  /*dac0*/  IMAD.HI.U32 R201, R2, R204, RZ ;  /* 0x000000cc02c97227 */ /* 0x000fe200078e00ff */
[----:B-1----:R-:W-:-:S02]  /*dad0*/  MOV R8, R4 ;  /* 0x0000000400087202 */ /* 0x002fc40000000f00 */
[----:B------:R-:W-:Y:S01]  /*dae0*/  IADD3 R12, -R12, RZ, RZ ;  /* 0x000000ff0c0c7210 */ /* 0x000fe20007ffe1ff */
[----:B------:R-:W-:Y:S01]  /*daf0*/  IMAD.MOV R201, RZ, RZ, -R201 ;  /* 0x000000ffffc97224 */ /* 0x000fe200078e0ac9 */
[----:B------:R-:W-:Y:S01]  /*db00*/  @!P4 IADD3 R8, -R8, RZ, RZ ;  /* 0x000000ff0808c210 */ /* 0x000fe20007ffe1ff */
[----:B------:R-:W-:Y:S01]  /*db10*/  IMAD.MOV.U32 R9, RZ, RZ, R206 ;  /* 0x000000ffff097224 */ /* 0x000fe200078e00ce */
[C---:B------:R-:W-:Y:S01]  /*db20*/  ISETP.GT.U32.AND P4, PT, R0.reuse, R209, PT ;  /* 0x000000d10000720c */ /* 0x040fe20003f84070 */
[----:B------:R-:W-:Y:S01]  /*db30*/  IMAD R5, R0, R12, R5 ;  /* 0x0000000c00057224 */ /* 0x000fe200078e0205 */
[----:B------:R-:W-:Y:S01]  /*db40*/  IADD3 R4, R6, 0x11e, RZ ;  /* 0x0000011e06047810 */ /* 0x000fe20007ffe0ff */
[----:B------:R-:W-:Y:S01]  /*db50*/  IMAD R204, R0, R201, R204 ;  /* 0x000000c900cc7224 */ /* 0x000fe200078e02cc */
[----:B------:R1:W-:Y:S01]  /*db60*/  STL [R1+0x4d4], R8 ;  /* 0x0004d40801007387 */ /* 0x0003e20000100800 */
[----:B------:R-:W-:Y:S01]  /*db70*/  @!P2 IMAD.IADD R208, R208, 0x1, -R0 ;  /* 0x00000001d0d0a824 */ /* 0x000fe200078e0a00 */
[----:B------:R-:W-:Y:S01]  /*db80*/  @!P6 IADD3 R207, R207, -R0, RZ ;  /* 0x80000000cfcfe210 */ /* 0x000fe20007ffe0ff */
[----:B------:R-:W-:Y:S01]  /*db90*/  VIADD R12, R6, 0x11f ;  /* 0x0000011f060c7836 */ /* 0x000fe20000000000 */
[----:B------:R-:W-:-:S02]  /*dba0*/  ISETP.GT.U32.AND P6, PT, R0, R5, PT ;  /* 0x000000050000720c */ /* 0x000fc40003fc4070 */
[C---:B------:R-:W-:Y:S02]  /*dbb0*/  ISETP.GT.U32.AND P2, PT, R0.reuse, R208, PT ;  /* 0x000000d00000720c */ /* 0x040fe40003f44070 */
[----:B------:R-:W-:Y:S01]  /*dbc0*/  IABS R203, R12 ;  /* 0x0000000c00cb7213 */ /* 0x000fe20000000000 */
[----:B------:R-:W-:Y:S01]  /*dbd0*/  @!P4 IMAD.IADD R209, R209, 0x1, -R0 ;  /* 0x00000001d1d1c824 */ /* 0x000fe200078e0a00 */
[----:B------:R-:W-:Y:S02]  /*dbe0*/  ISETP.GT.U32.AND P4, PT, R0, R204, PT ;  /* 0x000000cc0000720c */ /* 0x000fe40003f84070 */
[----:B------:R-:W-:Y:S01]  /*dbf0*/  @!P5 IADD3 R9, -R9, RZ, RZ ;  /* 0x000000ff0909d210 */ /* 0x000fe20007ffe1ff */
[----:B-1----:R-:W-:Y:S01]  /*dc00*/  IMAD.MOV.U32 R8, RZ, RZ, R209 ;  /* 0x000000ffff087224 */ /* 0x002fe200078e00d1 */
[----:B------:R-:W-:Y:S01]  /*dc10*/  IABS R205, R202 ;  /* 0x000000ca00cd7213 */ /* 0x000fe20000000000 */
[----:B------:R-:W-:Y:S01]  /*dc20*/  IMAD.HI.U32 R206, R2, R203, RZ ;  /* 0x000000cb02ce7227 */ /* 0x000fe200078e00ff */
[----:B------:R-:W-:Y:S01]  /*dc30*/  IABS R201, R4 ;  /* 0x0000000400c97213 */ /* 0x000fe20000000000 */
[----:B------:R1:W-:Y:S01]  /*dc40*/  STL [R1+0x45c], R9 ;  /* 0x00045c0901007387 */ /* 0x0003e20000100800 */
[-C--:B------:R-:W-:Y:S01]  /*dc50*/  @!P6 IADD3 R5, R5, -R0.reuse, RZ ;  /* 0x800000000505e210 */ /* 0x080fe20007ffe0ff */
[----:B------:R-:W-:Y:S01]  /*dc60*/  @!P1 IMAD.MOV R8, RZ, RZ, -R8 ;  /* 0x000000ffff089224 */ /* 0x000fe200078e0a08 */
[----:B------:R-:W-:Y:S01]  /*dc70*/  @!P2 IADD3 R208, R208, -R0, RZ ;  /* 0x80000000d0d0a210 */ /* 0x000fe20007ffe0ff */
[----:B------:R-:W-:Y:S01]  /*dc80*/  IMAD.HI.U32 R210, R2, R205, RZ ;  /* 0x000000cd02d27227 */ /* 0x000fe200078e00ff */
[----:B------:R-:W-:-:S02]  /*dc90*/  ISETP.GT.U32.AND P1, PT, R0, R5, PT ;  /* 0x000000050000720c */ /* 0x000fc40003f24070 */
[----:B------:R-:W-:Y:S01]  /*dca0*/  ISETP.GE.AND P2, PT, R3, RZ, PT ;  /* 0x000000ff0300720c */ /* 0x000fe20003f46270 */
[----:B------:R-:W-:Y:S01]  /*dcb0*/  @!P4 IMAD.IADD R204, R204, 0x1, -R0 ;  /* 0x00000001ccccc824 */ /* 0x000fe200078e0a00 */
[----:B------:R2:W-:Y:S01]  /*dcc0*/  STL [R1+0x460], R8 ;  /* 0x0004600801007387 */ /* 0x0005e20000100800 */
[----:B-1----:R-:W-:Y:S01]  /*dcd0*/  MOV R9, R208 ;  /* 0x000000d000097202 */ /* 0x002fe20000000f00 */
[----:B------:R-:W-:Y:S01]  /*dce0*/  IMAD.MOV R206, RZ, RZ, -R206 ;  /* 0x000000ffffce7224 */ /* 0x000fe200078e0ace */
[----:B------:R-:W-:Y:S01]  /*dcf0*/  ISETP.GE.AND P4, PT, R10, RZ, PT ;  /* 0x000000ff0a00720c */ /* 0x000fe20003f86270 */
[----:B------:R-:W-:Y:S01]  /*dd00*/  IMAD.HI.U32 R3, R2, R201, RZ ;  /* 0x000000c902037227 */ /* 0x000fe200078e00ff */
[----:B------:R-:W-:Y:S02]  /*dd10*/  ISETP.GT.U32.AND P5, PT, R0, R204, PT ;  /* 0x000000cc0000720c */ /* 0x000fe40003fa4070 */
[----:B------:R-:W-:Y:S01]  /*dd20*/  IADD3 R10, R6, 0x120, RZ ;  /* 0x00000120060a7810 */ /* 0x000fe20007ffe0ff */
[----:B------:R-:W-:Y:S01]  /*dd30*/  IMAD.MOV R210, RZ, RZ, -R210 ;  /* 0x000000ffffd27224 */ /* 0x000fe200078e0ad2 */
[----:B------:R-:W-:Y:S01]  /*dd40*/  IADD3 R3, -R3, RZ, RZ ;  /* 0x000000ff03037210 */ /* 0x000fe20007ffe1ff */
[----:B------:R-:W-:Y:S01]  /*dd50*/  @!P0 IMAD.MOV R9, RZ, RZ, -R9 ;  /* 0x000000ffff098224 */ /* 0x000fe200078e0a09 */
[----:B------:R-:W-:Y:S01]  /*dd60*/  ISETP.GE.AND P0, PT, R202, RZ, PT ;  /* 0x000000ffca00720c */ /* 0x000fe20003f06270 */
[C---:B------:R-:W-:Y:S01]  /*dd70*/  IMAD R202, R0.reuse, R206, R203 ;  /* 0x000000ce00ca7224 */ /* 0x040fe200078e02cb */
[----:B--2---:R-:W-:Y:S01]  /*dd80*/  MOV R8, R207 ;  /* 0x000000cf00087202 */ /* 0x004fe20000000f00 */
[----:B------:R-:W-:Y:S01]  /*dd90*/  IMAD R205, R0, R210, R205 ;  /* 0x000000d200cd7224 */ /* 0x000fe200078e02cd */
[----:B------:R-:W-:Y:S01]  /*dda0*/  STL [R1+0x470], R9 ;  /* 0x0004700901007387 */ /* 0x000fe20000100800 */
[--C-:B------:R-:W-:Y:S01]  /*ddb0*/  @!P1 IMAD.IADD R5, R5, 0x1, -R0.reuse ;  /* 0x0000000105059824 */ /* 0x100fe200078e0a00 */
[----:B------:R-:W-:Y:S01]  /*ddc0*/  @!P3 IADD3 R8, -R8, RZ, RZ ;  /* 0x000000ff0808b210 */ /* 0x000fe20007ffe1ff */
[----:B------:R-:W-:Y:S01]  /*ddd0*/  @!P5 IMAD.IADD R204, R204, 0x1, -R0 ;  /* 0x00000001ccccd824 */ /* 0x000fe200078e0a00 */
[C---:B------:R-:W-:Y:S01]  /*dde0*/  ISETP.GT.U32.AND P1, PT, R0.reuse, R202, PT ;  /* 0x000000ca0000720c */ /* 0x040fe20003f24070 */
[C---:B------:R-:W-:Y:S01]  /*ddf0*/  IMAD R201, R0.reuse, R3, R201 ;  /* 0x0000000300c97224 */ /* 0x040fe200078e02c9 */
[----:B------:R-:W-:Y:S01]  /*de00*/  ISETP.GT.U32.AND P6, PT, R0, R205, PT ;  /* 0x000000cd0000720c */ /* 0x000fe20003fc4070 */
[----:B------:R1:W-:Y:S01]  /*de10*/  STL [R1+0x4b4], R8 ;  /* 0x0004b40801007387 */ /* 0x0003e20000100800 */
[----:B------:R-:W-:-:S02]  /*de20*/  ISETP.GE.AND P5, PT, R4, RZ, PT ;  /* 0x000000ff0400720c */ /* 0x000fc40003fa6270 */
[----:B------:R-:W-:Y:S02]  /*de30*/  ISETP.GT.U32.AND P3, PT, R0, R201, PT ;  /* 0x000000c90000720c */ /* 0x000fe40003f64070 */
[----:B------:R-:W-:Y:S02]  /*de40*/  IADD3 R4, R6, 0x121, RZ ;  /* 0x0000012106047810 */ /* 0x000fe40007ffe0ff */
[----:B------:R-:W-:Y:S02]  /*de50*/  IABS R3, R10 ;  /* 0x0000000a00037213 */ /* 0x000fe40000000000 */
[----:B-1----:R-:W-:Y:S02]  /*de60*/  MOV R8, R204 ;  /* 0x000000cc00087202 */ /* 0x002fe40000000f00 */
[----:B------:R-:W-:Y:S01]  /*de70*/  IABS R204, R4 ;  /* 0x0000000400cc7213 */ /* 0x000fe20000000000 */
[----:B------:R-:W-:Y:S01]  /*de80*/  IMAD.HI.U32 R203, R2, R3, RZ ;  /* 0x0000000302cb7227 */ /* 0x000fe200078e00ff */
[----:B------:R-:W-:-:S02]  /*de90*/  @!P1 IADD3 R202, R202, -R0, RZ ;  /* 0x80000000caca9210 */ /* 0x000fc40007ffe0ff */
[----:B------:R-:W-:Y:S01]  /*dea0*/  @!P6 IADD3 R205, R205, -R0, RZ ;  /* 0x80000000cdcde210 */ /* 0x000fe20007ffe0ff */
[----:B------:R-:W-:Y:S01]  /*deb0*/  @!P2 IMAD.MOV R8, RZ, RZ, -R8 ;  /* 0x000000ffff08a224 */ /* 0x000fe200078e0a08 */
[C---:B------:R-:W-:Y:S01]  /*dec0*/  ISETP.GT.U32.AND P1, PT, R0.reuse, R202, PT ;  /* 0x000000ca0000720c */ /* 0x040fe20003f24070 */
[----:B------:R-:W-:Y:S01]  /*ded0*/  IMAD.MOV R203, RZ, RZ, -R203 ;  /* 0x000000ffffcb7224 */ /* 0x000fe200078e0acb */
[C---:B------:R-:W-:Y:S02]  /*dee0*/  ISETP.GT.U32.AND P2, PT, R0.reuse, R205, PT ;  /* 0x000000cd0000720c */ /* 0x040fe40003f44070 */
[----:B------:R1:W-:Y:S01]  /*def0*/  STL [R1+0x4b8], R8 ;  /* 0x0004b80801007387 */ /* 0x0003e20000100800 */
[----:B------:R-:W-:Y:S01]  /*df00*/  @!P3 IADD3 R201, R201, -R0, RZ ;  /* 0x80000000c9c9b210 */ /* 0x000fe20007ffe0ff */
[----:B------:R-:W-:Y:S01]  /*df10*/  IMAD R3, R0, R203, R3 ;  /* 0x000000cb00037224 */ /* 0x000fe200078e0203 */
[----:B------:R-:W-:Y:S01]  /*df20*/  ISETP.GE.AND P6, PT, R12, RZ, PT ;  /* 0x000000ff0c00720c */ /* 0x000fe20003fc6270 */
[----:B------:R-:W-:Y:S01]  /*df30*/  VIADD R12, R6, 0x122 ;  /* 0x00000122060c7836 */ /* 0x000fe20000000000 */
[----:B------:R-:W-:-:S04]  /*df40*/  ISETP.GT.U32.AND P3, PT, R0, R201, PT ;  /* 0x000000c90000720c */ /* 0x000fc80003f64070 */
[-C--:B------:R-:W-:Y:S01]  /*df50*/  @!P1 IADD3 R202, R202, -R0.reuse, RZ ;  /* 0x80000000caca9210 */ /* 0x080fe20007ffe0ff */
[----:B-1----:R-:W-:Y:S01]  /*df60*/  IMAD.MOV.U32 R8, RZ, RZ, R5 ;  /* 0x000000ffff087224 */ /* 0x002fe200078e0005 */
[----:B------:R-:W-:Y:S01]  /*df70*/  @!P2 IADD3 R205, R205, -R0, RZ ;  /* 0x80000000cdcda210 */ /* 0x000fe20007ffe0ff */
[----:B------:R-:W-:Y:S01]  /*df80*/  IMAD.HI.U32 R5, R2, R204, RZ ;  /* 0x000000cc02057227 */ /* 0x000fe200078e00ff */
[----:B------:R-:W-:Y:S02]  /*df90*/  ISETP.GT.U32.AND P2, PT, R0, R3, PT ;  /* 0x000000030000720c */ /* 0x000fe40003f44070 */
[----:B------:R-:W-:Y:S01]  /*dfa0*/  IABS R203, R12 ;  /* 0x0000000c00cb7213 */ /* 0x000fe20000000000 */
[----:B------:R-:W-:Y:S01]  /*dfb0*/  IMAD.MOV R5, RZ, RZ, -R5 ;  /* 0x000000ffff057224 */ /* 0x000fe200078e0a05 */
[----:B------:R-:W-:Y:S01]  /*dfc0*/  @!P4 IADD3 R8, -R8, RZ, RZ ;  /* 0x000000ff0808c210 */ /* 0x000fe20007ffe1ff */
[----:B------:R-:W-:Y:S01]  /*dfd0*/  @!P3 IMAD.IADD R201, R201, 0x1, -R0 ;  /* 0x00000001c9c9b824 */ /* 0x000fe200078e0a00 */
[----:B------:R-:W-:Y:S01]  /*dfe0*/  ISETP.GE.AND P3, PT, R4, RZ, PT ;  /* 0x000000ff0400720c */ /* 0x000fe20003f66270 */
[----:B------:R-:W-:Y:S01]  /*dff0*/  IMAD R204, R0, R5, R204 ;  /* 0x0000000500cc7224 */ /* 0x000fe200078e02cc */
[----:B------:R-:W-:Y:S01]  /*e000*/  IADD3 R4, R6, 0x123, RZ ;  /* 0x0000012306047810 */ /* 0x000fe20007ffe0ff */
[----:B------:R-:W-:Y:S01]  /*e010*/  IMAD.HI.U32 R207, R2, R203, RZ ;  /* 0x000000cb02cf7227 */ /* 0x000fe200078e00ff */
[----:B------:R1:W-:Y:S01]  /*e020*/  STL [R1+0x4c0], R8 ;  /* 0x0004c00801007387 */ /* 0x0003e20000100800 */
[----:B------:R-:W-:-:S02]  /*e030*/  ISETP.GE.AND P4, PT, R10, RZ, PT ;  /* 0x000000ff0a00720c */ /* 0x000fc40003f86270 */
[----:B------:R-:W-:Y:S01]  /*e040*/  ISETP.GT.U32.AND P1, PT, R0, R204, PT ;  /* 0x000000cc0000720c */ /* 0x000fe20003f24070 */
[----:B------:R-:W-:Y:S01]  /*e050*/  @!P2 IMAD.IADD R3, R3, 0x1, -R0 ;  /* 0x000000010303a824 */ /* 0x000fe200078e0a00 */
[----:B------:R-:W-:Y:S01]  /*e060*/  IABS R10, R4 ;  /* 0x00000004000a7213 */ /* 0x000fe20000000000 */
[----:B------:R-:W-:Y:S01]  /*e070*/  VIADD R5, R6, 0x124 ;  /* 0x0000012406057836 */ /* 0x000fe20000000000 */
[----:B------:R-:W-:Y:S02]  /*e080*/  IADD3 R207, -R207, RZ, RZ ;  /* 0x000000ffcfcf7210 */ /* 0x000fe40007ffe1ff */
[----:B------:R-:W-:Y:S01]  /*e090*/  MOV R9, R201 ;  /* 0x000000c900097202 */ /* 0x000fe20000000f00 */
[----:B-1----:R-:W-:Y:S01]  /*e0a0*/  IMAD.MOV.U32 R8, RZ, RZ, R205 ;  /* 0x000000ffff087224 */ /* 0x002fe200078e00cd */
[C---:B------:R-:W-:Y:S01]  /*e0b0*/  ISETP.GT.U32.AND P2, PT, R0.reuse, R3, PT ;  /* 0x000000030000720c */ /* 0x040fe20003f44070 */
[----:B------:R-:W-:Y:S01]  /*e0c0*/  IMAD R203, R0, R207, R203 ;  /* 0x000000cf00cb7224 */ /* 0x000fe200078e02cb */
[----:B------:R-:W-:-:S02]  /*e0d0*/  @!P5 IADD3 R9, -R9, RZ, RZ ;  /* 0x000000ff0909d210 */ /* 0x000fc40007ffe1ff */
[----:B------:R-:W-:Y:S01]  /*e0e0*/  @!P0 IADD3 R8, -R8, RZ, RZ ;  /* 0x000000ff08088210 */ /* 0x000fe20007ffe1ff */
[----:B------:R-:W-:Y:S01]  /*e0f0*/  @!P1 IMAD.IADD R204, R204, 0x1, -R0 ;  /* 0x00000001cccc9824 */ /* 0x000fe200078e0a00 */
[----:B------:R-:W-:Y:S01]  /*e100*/  ISETP.GE.AND P0, PT, R12, RZ, PT ;  /* 0x000000ff0c00720c */ /* 0x000fe20003f06270 */
[----:B------:R-:W-:Y:S01]  /*e110*/  IMAD.HI.U32 R12, R2, R10, RZ ;  /* 0x0000000a020c7227 */ /* 0x000fe200078e00ff */
[C---:B------:R-:W-:Y:S01]  /*e120*/  ISETP.GT.U32.AND P5, PT, R0.reuse, R203, PT ;  /* 0x000000cb0000720c */ /* 0x040fe20003fa4070 */
[----:B------:R-:W-:Y:S01]  /*e130*/  STL [R1+0x4bc], R8 ;  /* 0x0004bc0801007387 */ /* 0x000fe20000100800 */
[----:B------:R-:W-:Y:S02]  /*e140*/  ISETP.GT.U32.AND P1, PT, R0, R204, PT ;  /* 0x000000cc0000720c */ /* 0x000fe40003f24070 */
[----:B------:R-:W-:Y:S01]  /*e150*/  IADD3 R12, -R12, RZ, RZ ;  /* 0x000000ff0c0c7210 */ /* 0x000fe20007ffe1ff */
[----:B------:R1:W-:Y:S01]  /*e160*/  STL [R1+0x498], R9 ;  /* 0x0004980901007387 */ /* 0x0003e20000100800 */
[----:B------:R-:W-:-:S02]  /*e170*/  IABS R206, R5 ;  /* 0x0000000500ce7213 */ /* 0x000fc40000000000 */
[----:B------:R-:W-:Y:S01]  /*e180*/  @!P2 IADD3 R3, R3, -R0, RZ ;  /* 0x800000000303a210 */ /* 0x000fe20007ffe0ff */
[----:B------:R-:W-:Y:S01]  /*e190*/  IMAD R10, R0, R12, R10 ;  /* 0x0000000c000a7224 */ /* 0x000fe200078e020a */
[----:B------:R-:W-:Y:S01]  /*e1a0*/  ISETP.GE.AND P2, PT, R5, RZ, PT ;  /* 0x000000ff0500720c */ /* 0x000fe20003f46270 */
[----:B------:R-:W-:Y:S02]  /*e1b0*/  IMAD.HI.U32 R201, R2, R206, RZ ;  /* 0x000000ce02c97227 */ /* 0x000fe400078e00ff */
[----:B------:R-:W-:Y:S02]  /*e1c0*/  @!P5 IADD3 R203, R203, -R0, RZ ;  /* 0x80000000cbcbd210 */ /* 0x000fe40007ffe0ff */
[----:B------:R-:W-:Y:S01]  /*e1d0*/  @!P1 IMAD.IADD R204, R204, 0x1, -R0 ;  /* 0x00000001cccc9824 */ /* 0x000fe200078e0a00 */
[C---:B------:R-:W-:Y:S01]  /*e1e0*/  ISETP.GT.U32.AND P1, PT, R0.reuse, R10, PT ;  /* 0x0000000a0000720c */ /* 0x040fe20003f24070 */
[----:B------:R-:W-:Y:S01]  /*e1f0*/  IMAD.MOV R201, RZ, RZ, -R201 ;  /* 0x000000ffffc97224 */ /* 0x000fe200078e0ac9 */
[----:B-1----:R-:W-:Y:S01]  /*e200*/  MOV R9, R3 ;  /* 0x0000000300097202 */ /* 0x002fe20000000f00 */
[----:B------:R-:W-:Y:S01]  /*e210*/  IMAD.MOV.U32 R8, RZ, RZ, R202 ;  /* 0x000000ffff087224 */ /* 0x000fe200078e00ca */
[C---:B------:R-:W-:Y:S01]  /*e220*/  ISETP.GT.U32.AND P5, PT, R0.reuse, R203, PT ;  /* 0x000000cb0000720c */ /* 0x040fe20003fa4070 */
[----:B------:R-:W-:Y:S01]  /*e230*/  IMAD R206, R0, R201, R206 ;  /* 0x000000c900ce7224 */ /* 0x000fe200078e02ce */
[----:B------:R-:W-:Y:S01]  /*e240*/  @!P4 IADD3 R9, -R9, RZ, RZ ;  /* 0x000000ff0909c210 */ /* 0x000fe20007ffe1ff */
[----:B------:R-:W-:Y:S01]  /*e250*/  @!P6 IMAD.MOV R8, RZ, RZ, -R8 ;  /* 0x000000ffff08e224 */ /* 0x000fe200078e0a08 */
[C---:B------:R-:W-:Y:S01]  /*e260*/  IADD3 R201, R6.reuse, 0x126, RZ ;  /* 0x0000012606c97810 */ /* 0x040fe20007ffe0ff */
[----:B------:R-:W-:Y:S01]  /*e270*/  VIADD R202, R6, 0x125 ;  /* 0x0000012506ca7836 */ /* 0x000fe20000000000 */
[----:B------:R-:W-:-:S02]  /*e280*/  ISETP.GT.U32.AND P4, PT, R0, R206, PT ;  /* 0x000000ce0000720c */ /* 0x000fc40003f84070 */
[----:B------:R1:W-:Y:S01]  /*e290*/  STL [R1+0x49c], R8 ;  /* 0x00049c0801007387 */ /* 0x0003e20000100800 */
[----:B------:R-:W-:Y:S02]  /*e2a0*/  @!P1 IADD3 R10, R10, -R0, RZ ;  /* 0x800000000a0a9210 */ /* 0x000fe40007ffe0ff */
[----:B------:R-:W-:Y:S01]  /*e2b0*/  IABS R5, R202 ;  /* 0x000000ca00057213 */ /* 0x000fe20000000000 */
[----:B------:R-:W-:Y:S01]  /*e2c0*/  STL [R1+0x4b0], R9 ;  /* 0x0004b00901007387 */ /* 0x000fe20000100800 */
[----:B------:R-:W-:Y:S02]  /*e2d0*/  ISETP.GT.U32.AND P1, PT, R0, R10, PT ;  /* 0x0000000a0000720c */ /* 0x000fe40003f24070 */
[----:B------:R-:W-:Y:S02]  /*e2e0*/  @!P5 IADD3 R203, R203, -R0, RZ ;  /* 0x80000000cbcbd210 */ /* 0x000fe40007ffe0ff */
[----:B------:R-:W-:Y:S01]  /*e2f0*/  IABS R12, R201 ;  /* 0x000000c9000c7213 */ /* 0x000fe20000000000 */
[----:B-1----:R-:W-:Y:S01]  /*e300*/  IMAD.MOV.U32 R8, RZ, RZ, R204 ;  /* 0x000000ffff087224 */ /* 0x002fe200078e00cc */
[----:B------:R-:W-:Y:S01]  /*e310*/  ISETP.GE.AND P6, PT, R4, RZ, PT ;  /* 0x000000ff0400720c */ /* 0x000fe20003fc6270 */
[----:B------:R-:W-:Y:S01]  /*e320*/  @!P4 IMAD.IADD R206, R206, 0x1, -R0 ;  /* 0x00000001cecec824 */ /* 0x000fe200078e0a00 */
[----:B------:R-:W-:Y:S01]  /*e330*/  ISETP.GE.AND P5, PT, R201, RZ, PT ;  /* 0x000000ffc900720c */ /* 0x000fe20003fa6270 */
[----:B------:R-:W-:Y:S01]  /*e340*/  @!P3 IMAD.MOV R8, RZ, RZ, -R8 ;  /* 0x000000ffff08b224 */ /* 0x000fe200078e0a08 */
[----:B------:R-:W-:Y:S01]  /*e350*/  ISETP.GE.AND P3, PT, R202, RZ, PT ;  /* 0x000000ffca00720c */ /* 0x000fe20003f66270 */
[----:B------:R-:W-:Y:S01]  /*e360*/  VIADD R4, R6, 0x127 ;  /* 0x0000012706047836 */ /* 0x000fe20000000000 */
[----:B------:R-:W-:Y:S01]  /*e370*/  ISETP.GT.U32.AND P4, PT, R0, R206, PT ;  /* 0x000000ce0000720c */ /* 0x000fe20003f84070 */
[----:B------:R-:W-:Y:S01]  /*e380*/  IMAD.HI.U32 R204, R2, R5, RZ ;  /* 0x0000000502cc7227 */ /* 0x000fe200078e00ff */
[----:B------:R1:W-:Y:S01]  /*e390*/  STL [R1+0x4ac], R8 ;  /* 0x0004ac0801007387 */ /* 0x0003e20000100800 */
[----:B------:R-:W-:-:S02]  /*e3a0*/  @!P1 IADD3 R10, R10, -R0, RZ ;  /* 0x800000000a0a9210 */ /* 0x000fc40007ffe0ff */
[----:B------:R-:W-:Y:S01]  /*e3b0*/  IMAD.HI.U32 R201, R2, R12, RZ ;  /* 0x0000000c02c97227 */ /* 0x000fe200078e00ff */
[----:B------:R-:W-:-:S03]  /*e3c0*/  IABS R3, R4 ;  /* 0x0000000400037213 */ /* 0x000fc60000000000 */
[----:B------:R-:W-:Y:S02]  /*e3d0*/  IMAD.MOV R204, RZ, RZ, -R204 ;  /* 0x000000ffffcc7224 */ /* 0x000fe400078e0acc */
[----:B------:R-:W-:Y:S01]  /*e3e0*/  IMAD.MOV R201, RZ, RZ, -R201 ;  /* 0x000000ffffc97224 */ /* 0x000fe200078e0ac9 */
[----:B-1----:R-:W-:Y:S01]  /*e3f0*/  MOV R8, R203 ;  /* 0x000000cb00087202 */ /* 0x002fe20000000f00 */
[----:B------:R-:W-:Y:S02]  /*e400*/  IMAD R5, R0, R204, R5 ;  /* 0x000000cc00057224 */ /* 0x000fe400078e0205 */
[----:B------:R-:W-:-:S03]  /*e410*/  IMAD.HI.U32 R202, R2, R3, RZ ;  /* 0x0000000302ca7227 */ /* 0x000fc600078e00ff */
[----:B------:R-:W-:Y:S01]  /*e420*/  ISETP.GT.U32.AND P1, PT, R0, R5, PT ;  /* 0x000000050000720c */ /* 0x000fe20003f24070 */
[----:B------:R-:W-:Y:S01]  /*e430*/  @!P0 IMAD.MOV R8, RZ, RZ, -R8 ;  /* 0x000000ffff088224 */ /* 0x000fe200078e0a08 */
[----:B------:R-:W-:Y:S01]  /*e440*/  ISETP.GE.AND P0, PT, R4, RZ, PT ;  /* 0x000000ff0400720c */ /* 0x000fe20003f06270 */
[----:B------:R-:W-:Y:S01]  /*e450*/  IMAD R4, R0, R201, R12 ;  /* 0x000000c900047224 */ /* 0x000fe200078e020c */
[----:B------:R-:W-:Y:S01]  /*e460*/  IADD3 R202, -R202, RZ, RZ ;  /* 0x000000ffcaca7210 */ /* 0x000fe20007ffe1ff */
[----:B------:R-:W-:Y:S01]  /*e470*/  @!P4 IMAD.IADD R206, R206, 0x1, -R0 ;  /* 0x00000001cecec824 */ /* 0x000fe200078e0a00 */
[----:B------:R1:W-:Y:S01]  /*e480*/  STL [R1+0x4a4], R8 ;  /* 0x0004a40801007387 */ /* 0x0003e20000100800 */
[----:B------:R-:W-:Y:S02]  /*e490*/  IADD3 R201, R6, 0x12b, RZ ;  /* 0x0000012b06c97810 */ /* 0x000fe40007ffe0ff */
[----:B------:R-:W-:Y:S01]  /*e4a0*/  IMAD R3, R0, R202, R3 ;  /* 0x000000ca00037224 */ /* 0x000fe200078e0203 */
[----:B------:R-:W-:-:S02]  /*e4b0*/  IADD3 R202, R6, 0x128, RZ ;  /* 0x0000012806ca7810 */ /* 0x000fc40007ffe0ff */
[----:B------:R-:W-:Y:S02]  /*e4c0*/  IABS R205, R201 ;  /* 0x000000c900cd7213 */ /* 0x000fe40000000000 */
[----:B------:R-:W-:Y:S01]  /*e4d0*/  @!P1 IADD3 R5, R5, -R0, RZ ;  /* 0x8000000005059210 */ /* 0x000fe20007ffe0ff */
[----:B-1----:R-:W-:Y:S01]  /*e4e0*/  IMAD.MOV.U32 R8, RZ, RZ, R10 ;  /* 0x000000ffff087224 */ /* 0x002fe200078e000a */
[----:B------:R-:W-:Y:S01]  /*e4f0*/  ISETP.GE.AND P4, PT, R202, RZ, PT ;  /* 0x000000ffca00720c */ /* 0x000fe20003f86270 */
[----:B------:R-:W-:Y:S01]  /*e500*/  VIADD R10, R6, 0x129 ;  /* 0x00000129060a7836 */ /* 0x000fe20000000000 */
[----:B------:R-:W-:Y:S01]  /*e510*/  IABS R202, R202 ;  /* 0x000000ca00ca7213 */ /* 0x000fe20000000000 */
[----:B------:R-:W-:Y:S01]  /*e520*/  @!P6 IMAD.MOV R8, RZ, RZ, -R8 ;  /* 0x000000ffff08e224 */ /* 0x000fe200078e0a08 */
[C---:B------:R-:W-:Y:S02]  /*e530*/  ISETP.GT.U32.AND P6, PT, R0.reuse, R4, PT ;  /* 0x000000040000720c */ /* 0x040fe40003fc4070 */
[----:B------:R-:W-:-:S02]  /*e540*/  ISETP.GT.U32.AND P1, PT, R0, R5, PT ;  /* 0x000000050000720c */ /* 0x000fc40003f24070 */
[----:B------:R1:W-:Y:S01]  /*e550*/  STL [R1+0x4a8], R8 ;  /* 0x0004a80801007387 */ /* 0x0003e20000100800 */
[----:B------:R-:W-:Y:S02]  /*e560*/  IABS R203, R10 ;  /* 0x0000000a00cb7213 */ /* 0x000fe40000000000 */
[----:B------:R-:W-:-:S03]  /*e570*/  IADD3 R12, R6, 0x12a, RZ ;  /* 0x0000012a060c7810 */ /* 0x000fc60007ffe0ff */
[----:B------:R-:W-:Y:S01]  /*e580*/  IMAD.HI.U32 R207, R2, R203, RZ ;  /* 0x000000cb02cf7227 */ /* 0x000fe200078e00ff */
[----:B------:R-:W-:Y:S02]  /*e590*/  IABS R204, R12 ;  /* 0x0000000c00cc7213 */ /* 0x000fe40000000000 */
[----:B-1----:R-:W-:Y:S01]  /*e5a0*/  MOV R8, R206 ;  /* 0x000000ce00087202 */ /* 0x002fe20000000f00 */
[----:B------:R-:W-:Y:S01]  /*e5b0*/  @!P6 IMAD.IADD R4, R4, 0x1, -R0 ;  /* 0x000000010404e824 */ /* 0x000fe200078e0a00 */
[----:B------:R-:W-:Y:S01]  /*e5c0*/  @!P1 IADD3 R5, R5, -R0, RZ ;  /* 0x8000000005059210 */ /* 0x000fe20007ffe0ff */
[----:B------:R-:W-:Y:S01]  /*e5d0*/  IMAD.HI.U32 R206, R2, R202, RZ ;  /* 0x000000ca02ce7227 */ /* 0x000fe200078e00ff */
[----:B------:R-:W-:Y:S02]  /*e5e0*/  ISETP.GE.AND P1, PT, R10, RZ, PT ;  /* 0x000000ff0a00720c */ /* 0x000fe40003f26270 */
[C---:B------:R-:W-:Y:S01]  /*e5f0*/  ISETP.GT.U32.AND P6, PT, R0.reuse, R4, PT ;  /* 0x000000040000720c */ /* 0x040fe20003fc4070 */
[----:B------:R-:W-:Y:S01]  /*e600*/  @!P2 IMAD.MOV R8, RZ, RZ, -R8 ;  /* 0x000000ffff08a224 */ /* 0x000fe200078e0a08 */
[----:B------:R-:W-:Y:S01]  /*e610*/  ISETP.GT.U32.AND P2, PT, R0, R3, PT ;  /* 0x000000030000720c */ /* 0x000fe20003f44070 */
[----:B------:R-:W-:Y:S01]  /*e620*/  IMAD.MOV R207, RZ, RZ, -R207 ;  /* 0x000000ffffcf7224 */ /* 0x000fe200078e0acf */
[----:B------:R-:W-:Y:S01]  /*e630*/  IADD3 R206, -R206, RZ, RZ ;  /* 0x000000ffcece7210 */ /* 0x000fe20007ffe1ff */
[----:B------:R-:W-:Y:S01]  /*e640*/  IMAD.HI.U32 R10, R2, R205, RZ ;  /* 0x000000cd020a7227 */ /* 0x000fe200078e00ff */
[----:B------:R-:W-:Y:S01]  /*e650*/  MOV R9, R5 ;  /* 0x0000000500097202 */ /* 0x000fe20000000f00 */
[----:B------:R1:W-:Y:S02]  /*e660*/  STL [R1+0x4a0], R8 ;  /* 0x0004a00801007387 */ /* 0x0003e40000100800 */
[----:B------:R-:W-:-:S02]  /*e670*/  IMAD R202, R0, R206, R202 ;  /* 0x000000ce00ca7224 */ /* 0x000fc400078e02ca */
[----:B------:R-:W-:Y:S02]  /*e680*/  IMAD R203, R0, R207, R203 ;  /* 0x000000cf00cb7224 */ /* 0x000fe400078e02cb */
[----:B------:R-:W-:Y:S01]  /*e690*/  @!P6 IADD3 R4, R4, -R0, RZ ;  /* 0x800000000404e210 */ /* 0x000fe20007ffe0ff */
[----:B------:R-:W-:Y:S01]  /*e6a0*/  @!P3 IMAD.MOV R9, RZ, RZ, -R9 ;  /* 0x000000ffff09b224 */ /* 0x000fe200078e0a09 */
[C---:B------:R-:W-:Y:S01]  /*e6b0*/  ISETP.GT.U32.AND P6, PT, R0.reuse, R202, PT ;  /* 0x000000ca0000720c */ /* 0x040fe20003fc4070 */
[----:B------:R-:W-:Y:S01]  /*e6c0*/  @!P2 IMAD.IADD R3, R3, 0x1, -R0 ;  /* 0x000000010303a824 */ /* 0x000fe200078e0a00 */
[----:B-1----:R-:W-:Y:S01]  /*e6d0*/  MOV R8, R4 ;  /* 0x0000000400087202 */ /* 0x002fe20000000f00 */
[----:B------:R-:W-:Y:S01]  /*e6e0*/  IMAD.MOV R10, RZ, RZ, -R10 ;  /* 0x000000ffff0a7224 */ /* 0x000fe200078e0a0a */
[C---:B------:R-:W-:Y:S01]  /*e6f0*/  ISETP.GT.U32.AND P3, PT, R0.reuse, R203, PT ;  /* 0x000000cb0000720c */ /* 0x040fe20003f64070 */
[----:B------:R-:W-:Y:S01]  /*e700*/  STL [R1+0x494], R9 ;  /* 0x0004940901007387 */ /* 0x000fe20000100800 */
[----:B------:R-:W-:Y:S01]  /*e710*/  ISETP.GT.U32.AND P2, PT, R0, R3, PT ;  /* 0x000000030000720c */ /* 0x000fe20003f44070 */
[----:B------:R-:W-:Y:S01]  /*e720*/  IMAD.HI.U32 R208, R2, R204, RZ ;  /* 0x000000cc02d07227 */ /* 0x000fe200078e00ff */
[----:B------:R-:W-:-:S02]  /*e730*/  @!P5 IADD3 R8, -R8, RZ, RZ ;  /* 0x000000ff0808d210 */ /* 0x000fc40007ffe1ff */
[----:B------:R-:W-:Y:S01]  /*e740*/  ISETP.GE.AND P5, PT, R12, RZ, PT ;  /* 0x000000ff0c00720c */ /* 0x000fe20003fa6270 */
[----:B------:R-:W-:Y:S01]  /*e750*/  IMAD R205, R0, R10, R205 ;  /* 0x0000000a00cd7224 */ /* 0x000fe200078e02cd */
[----:B------:R-:W-:Y:S01]  /*e760*/  IADD3 R12, R6, 0x12e, RZ ;  /* 0x0000012e060c7810 */ /* 0x000fe20007ffe0ff */
[----:B------:R1:W-:Y:S01]  /*e770*/  STL [R1+0x490], R8 ;  /* 0x0004900801007387 */ /* 0x0003e20000100800 */
[----:B------:R-:W-:Y:S01]  /*e780*/  @!P6 IADD3 R202, R202, -R0, RZ ;  /* 0x80000000cacae210 */ /* 0x000fe20007ffe0ff */
[----:B------:R-:W-:Y:S01]  /*e790*/  IMAD.MOV R208, RZ, RZ, -R208 ;  /* 0x000000ffffd07224 */ /* 0x000fe200078e0ad0 */
[----:B------:R-:W-:Y:S01]  /*e7a0*/  IABS R206, R12 ;  /* 0x0000000c00ce7213 */ /* 0x000fe20000000000 */
[----:B------:R-:W-:Y:S01]  /*e7b0*/  VIADD R5, R6, 0x12c ;  /* 0x0000012c06057836 */ /* 0x000fe20000000000 */
[C---:B------:R-:W-:Y:S01]  /*e7c0*/  ISETP.GT.U32.AND P6, PT, R0.reuse, R202, PT ;  /* 0x000000ca0000720c */ /* 0x040fe20003fc4070 */
[----:B------:R-:W-:Y:S01]  /*e7d0*/  @!P2 IMAD.IADD R3, R3, 0x1, -R0 ;  /* 0x000000010303a824 */ /* 0x000fe200078e0a00 */
[----:B------:R-:W-:Y:S01]  /*e7e0*/  @!P3 IADD3 R203, R203, -R0, RZ ;  /* 0x80000000cbcbb210 */ /* 0x000fe20007ffe0ff */
[C---:B------:R-:W-:Y:S01]  /*e7f0*/  IMAD R4, R0.reuse, R208, R204 ;  /* 0x000000d000047224 */ /* 0x040fe200078e02cc */
[----:B------:R-:W-:Y:S01]  /*e800*/  IABS R204, R5 ;  /* 0x0000000500cc7213 */ /* 0x000fe20000000000 */
[----:B-1----:R-:W-:Y:S01]  /*e810*/  IMAD.MOV.U32 R8, RZ, RZ, R3 ;  /* 0x000000ffff087224 */ /* 0x002fe200078e0003 */
[----:B------:R-:W-:Y:S01]  /*e820*/  ISETP.GT.U32.AND P3, PT, R0, R203, PT ;  /* 0x000000cb0000720c */ /* 0x000fe20003f64070 */
[----:B------:R-:W-:Y:S01]  /*e830*/  VIADD R10, R6, 0x12d ;  /* 0x0000012d060a7836 */ /* 0x000fe20000000000 */
[----:B------:R-:W-:Y:S01]  /*e840*/  ISETP.GT.U32.AND P2, PT, R0, R4, PT ;  /* 0x000000040000720c */ /* 0x000fe20003f44070 */
[----:B------:R-:W-:Y:S01]  /*e850*/  IMAD.HI.U32 R207, R2, R204, RZ ;  /* 0x000000cc02cf7227 */ /* 0x000fe200078e00ff */
[----:B------:R-:W-:-:S02]  /*e860*/  @!P0 IADD3 R8, -R8, RZ, RZ ;  /* 0x000000ff08088210 */ /* 0x000fc40007ffe1ff */
[----:B------:R-:W-:Y:S01]  /*e870*/  ISETP.GT.U32.AND P0, PT, R0, R205, PT ;  /* 0x000000cd0000720c */ /* 0x000fe20003f04070 */
[----:B------:R-:W-:Y:S01]  /*e880*/  IMAD.MOV R207, RZ, RZ, -R207 ;  /* 0x000000ffffcf7224 */ /* 0x000fe200078e0acf */
[----:B------:R-:W-:Y:S01]  /*e890*/  IABS R3, R10 ;  /* 0x0000000a00037213 */ /* 0x000fe20000000000 */
[----:B------:R1:W-:Y:S01]  /*e8a0*/  STL [R1+0x48c], R8 ;  /* 0x00048c0801007387 */ /* 0x0003e20000100800 */
[-C--:B------:R-:W-:Y:S01]  /*e8b0*/  @!P6 IADD3 R202, R202, -R0.reuse, RZ ;  /* 0x80000000cacae210 */ /* 0x080fe20007ffe0ff */
[----:B------:R-:W-:Y:S01]  /*e8c0*/  IMAD R204, R0, R207, R204 ;  /* 0x000000cf00cc7224 */ /* 0x000fe200078e02cc */
[----:B------:R-:W-:Y:S01]  /*e8d0*/  ISETP.GE.AND P6, PT, R201, RZ, PT ;  /* 0x000000ffc900720c */ /* 0x000fe20003fc6270 */
[----:B------:R-:W-:Y:S01]  /*e8e0*/  IMAD.HI.U32 R201, R2, R3, RZ ;  /* 0x0000000302c97227 */ /* 0x000fe200078e00ff */
[----:B------:R-:W-:Y:S02]  /*e8f0*/  @!P3 IADD3 R203, R203, -R0, RZ ;  /* 0x80000000cbcbb210 */ /* 0x000fe40007ffe0ff */
[----:B------:R-:W-:Y:S01]  /*e900*/  ISETP.GT.U32.AND P3, PT, R0, R204, PT ;  /* 0x000000cc0000720c */ /* 0x000fe20003f64070 */
[--C-:B------:R-:W-:Y:S01]  /*e910*/  @!P2 IMAD.IADD R4, R4, 0x1, -R0.reuse ;  /* 0x000000010404a824 */ /* 0x100fe200078e0a00 */
[----:B------:R-:W-:Y:S01]  /*e920*/  IADD3 R201, -R201, RZ, RZ ;  /* 0x000000ffc9c97210 */ /* 0x000fe20007ffe1ff */
[----:B------:R-:W-:Y:S01]  /*e930*/  @!P0 IMAD.IADD R205, R205, 0x1, -R0 ;  /* 0x00000001cdcd8824 */ /* 0x000fe200078e0a00 */
[----:B------:R-:W-:Y:S01]  /*e940*/  MOV R9, R202 ;  /* 0x000000ca00097202 */ /* 0x000fe20000000f00 */
[----:B-1----:R-:W-:Y:S01]  /*e950*/  IMAD.MOV.U32 R8, RZ, RZ, R203 ;  /* 0x000000ffff087224 */ /* 0x002fe200078e00cb */
[C---:B------:R-:W-:Y:S01]  /*e960*/  ISETP.GT.U32.AND P2, PT, R0.reuse, R4, PT ;  /* 0x000000040000720c */ /* 0x040fe20003f44070 */
[C---:B------:R-:W-:Y:S01]  /*e970*/  IMAD R203, R0.reuse, R201, R3 ;  /* 0x000000c900cb7224 */ /* 0x040fe200078e0203 */
[----:B------:R-:W-:Y:S01]  /*e980*/  ISETP.GT.U32.AND P0, PT, R0, R205, PT ;  /* 0x000000cd0000720c */ /* 0x000fe20003f04070 */
[----:B------:R-:W-:Y:S01]  /*e990*/  @!P1 IMAD.MOV R8, RZ, RZ, -R8 ;  /* 0x000000ffff089224 */ /* 0x000fe200078e0a08 */
[----:B------:R-:W-:Y:S01]  /*e9a0*/  @!P4 IADD3 R9, -R9, RZ, RZ ;  /* 0x000000ff0909c210 */ /* 0x000fe20007ffe1ff */
[----:B------:R-:W-:Y:S01]  /*e9b0*/  IMAD.HI.U32 R202, R2, R206, RZ ;  /* 0x000000ce02ca7227 */ /* 0x000fe200078e00ff */
[----:B------:R-:W-:-:S02]  /*e9c0*/  IADD3 R3, R6, 0x12f, RZ ;  /* 0x0000012f06037810 */ /* 0x000fc40007ffe0ff */
[----:B------:R-:W-:Y:S01]  /*e9d0*/  ISETP.GE.AND P4, PT, R5, RZ, PT ;  /* 0x000000ff0500720c */ /* 0x000fe20003f86270 */
[----:B------:R-:W-:Y:S01]  /*e9e0*/  STL [R1+0x488], R9 ;  /* 0x0004880901007387 */ /* 0x000fe20000100800 */
[----:B------:R-:W-:Y:S01]  /*e9f0*/  @!P3 IMAD.IADD R204, R204, 0x1, -R0 ;  /* 0x00000001ccccb824 */ /* 0x000fe200078e0a00 */
[----:B------:R-:W-:Y:S01]  /*ea00*/  IABS R201, R3 ;  /* 0x0000000300c97213 */ /* 0x000fe20000000000 */
[----:B------:R-:W-:Y:S01]  /*ea10*/  IMAD.MOV R202, RZ, RZ, -R202 ;  /* 0x000000ffffca7224 */ /* 0x000fe200078e0aca */
[----:B------:R-:W-:Y:S01]  /*ea20*/  @!P2 IADD3 R4, R4, -R0, RZ ;  /* 0x800000000404a210 */ /* 0x000fe20007ffe0ff */
[----:B------:R1:W-:Y:S01]  /*ea30*/  STL [R1+0x474], R8 ;  /* 0x0004740801007387 */ /* 0x0003e20000100800 */
[----:B------:R-:W-:Y:S01]  /*ea40*/  @!P0 IMAD.IADD R205, R205, 0x1, -R0 ;  /* 0x00000001cdcd8824 */ /* 0x000fe200078e0a00 */
[C---:B------:R-:W-:Y:S01]  /*ea50*/  ISETP.GT.U32.AND P0, PT, R0.reuse, R203, PT ;  /* 0x000000cb0000720c */ /* 0x040fe20003f04070 */
[C---:B------:R-:W-:Y:S01]  /*ea60*/  IMAD R206, R0.reuse, R202, R206 ;  /* 0x000000ca00ce7224 */ /* 0x040fe200078e02ce */
[----:B------:R-:W-:Y:S01]  /*ea70*/  ISETP.GT.U32.AND P3, PT, R0, R204, PT ;  /* 0x000000cc0000720c */ /* 0x000fe20003f64070 */
[C---:B------:R-:W-:Y:S01]  /*ea80*/  VIADD R208, R6.reuse, 0x135 ;  /* 0x0000013506d07836 */ /* 0x040fe20000000000 */
[----:B------:R-:W-:Y:S01]  /*ea90*/  MOV R5, R205 ;  /* 0x000000cd00057202 */ /* 0x000fe20000000f00 */
[----:B------:R-:W-:Y:S01]  /*eaa0*/  VIADD R207, R6, 0x137 ;  /* 0x0000013706cf7836 */ /* 0x000fe20000000000 */
[----:B------:R-:W-:Y:S01]  /*eab0*/  ISETP.GE.AND P2, PT, R12, RZ, PT ;  /* 0x000000ff0c00720c */ /* 0x000fe20003f46270 */
[----:B------:R-:W-:Y:S01]  /*eac0*/  IMAD.HI.U32 R12, R2, R201, RZ ;  /* 0x000000c9020c7227 */ /* 0x000fe200078e00ff */
[----:B-1----:R-:W-:-:S02]  /*ead0*/  MOV R8, R4 ;  /* 0x0000000400087202 */ /* 0x002fc40000000f00 */
[----:B------:R-:W-:Y:S01]  /*eae0*/  @!P6 IADD3 R5, -R5, RZ, RZ ;  /* 0x000000ff0505e210 */ /* 0x000fe20007ffe1ff */
[----:B------:R-:W-:Y:S01]  /*eaf0*/  VIADD R4, R6, 0x130 ;  /* 0x0000013006047836 */ /* 0x000fe20000000000 */
[----:B------:R-:W-:Y:S01]  /*eb00*/  ISETP.GE.AND P1, PT, R10, RZ, PT ;  /* 0x000000ff0a00720c */ /* 0x000fe20003f26270 */
[----:B------:R-:W-:Y:S01]  /*eb10*/  @!P0 IMAD.IADD R203, R203, 0x1, -R0 ;  /* 0x00000001cbcb8824 */ /* 0x000fe200078e0a00 */
[----:B------:R-:W-:Y:S01]  /*eb20*/  IADD3 R10, R6, 0x132, RZ ;  /* 0x00000132060a7810 */ /* 0x000fe20007ffe0ff */
[----:B------:R-:W-:Y:S01]  /*eb30*/  IMAD.MOV R12, RZ, RZ, -R12 ;  /* 0x000000ffff0c7224 */ /* 0x000fe200078e0a0c */
[----:B------:R-:W-:Y:S01]  /*eb40*/  IABS R202, R4 ;  /* 0x0000000400ca7213 */ /* 0x000fe20000000000 */
[----:B------:R-:W-:Y:S01]  /*eb50*/  @!P3 IMAD.IADD R204, R204, 0x1, -R0 ;  /* 0x00000001ccccb824 */ /* 0x000fe200078e0a00 */
[C---:B------:R-:W-:Y:S01]  /*eb60*/  ISETP.GT.U32.AND P0, PT, R0.reuse, R203, PT ;  /* 0x000000cb0000720c */ /* 0x040fe20003f04070 */
[----:B------:R-:W-:Y:S01]  /*eb70*/  IMAD R201, R0, R12, R201 ;  /* 0x0000000c00c97224 */ /* 0x000fe200078e02c9 */
[----:B------:R-:W-:Y:S01]  /*eb80*/  ISETP.GE.AND P6, PT, R4, RZ, PT ;  /* 0x000000ff0400720c */ /* 0x000fe20003fc6270 */
[----:B------:R-:W-:Y:S01]  /*eb90*/  IMAD.HI.U32 R4, R2, R202, RZ ;  /* 0x000000ca02047227 */ /* 0x000fe200078e00ff */
[----:B------:R-:W-:-:S02]  /*eba0*/  ISETP.GT.U32.AND P3, PT, R0, R206, PT ;  /* 0x000000ce0000720c */ /* 0x000fc40003f64070 */
[----:B------:R-:W-:Y:S01]  /*ebb0*/  IABS R205, R10 ;  /* 0x0000000a00cd7213 */ /* 0x000fe20000000000 */
[----:B------:R-:W-:Y:S01]  /*ebc0*/  IMAD.MOV.U32 R9, RZ, RZ, R204 ;  /* 0x000000ffff097224 */ /* 0x000fe200078e00cc */
[----:B------:R-:W-:Y:S01]  /*ebd0*/  IADD3 R4, -R4, RZ, RZ ;  /* 0x000000ff04047210 */ /* 0x000fe20007ffe1ff */
[----:B------:R-:W-:Y:S01]  /*ebe0*/  @!P5 IMAD.MOV R8, RZ, RZ, -R8 ;  /* 0x000000ffff08d224 */ /* 0x000fe200078e0a08 */
[----:B------:R-:W-:Y:S01]  /*ebf0*/  ISETP.GE.AND P5, PT, R3, RZ, PT ;  /* 0x000000ff0300720c */ /* 0x000fe20003fa6270 */
[----:B------:R-:W-:Y:S01]  /*ec00*/  @!P4 IMAD.MOV R9, RZ, RZ, -R9 ;  /* 0x000000ffff09c224 */ /* 0x000fe200078e0a09 */
[----:B------:R-:W-:Y:S01]  /*ec10*/  IADD3 R3, R6, 0x131, RZ ;  /* 0x0000013106037810 */ /* 0x000fe20007ffe0ff */
[C---:B------:R-:W-:Y:S01]  /*ec20*/  IMAD R202, R0.reuse, R4, R202 ;  /* 0x0000000400ca7224 */ /* 0x040fe200078e02ca */
[----:B------:R-:W-:Y:S01]  /*ec30*/  @!P0 IADD3 R203, R203, -R0, RZ ;  /* 0x80000000cbcb8210 */ /* 0x000fe20007ffe0ff */
[----:B------:R1:W-:Y:S01]  /*ec40*/  STL [R1+0x480], R8 ;  /* 0x0004800801007387 */ /* 0x0003e20000100800 */
[----:B------:R-:W-:Y:S01]  /*ec50*/  ISETP.GT.U32.AND P0, PT, R0, R201, PT ;  /* 0x000000c90000720c */ /* 0x000fe20003f04070 */
[----:B------:R-:W-:Y:S01]  /*ec60*/  @!P3 IMAD.IADD R206, R206, 0x1, -R0 ;  /* 0x00000001ceceb824 */ /* 0x000fe200078e0a00 */
[----:B------:R-:W-:Y:S01]  /*ec70*/  ISETP.GT.U32.AND P4, PT, R0, R202, PT ;  /* 0x000000ca0000720c */ /* 0x000fe20003f84070 */
[----:B------:R2:W-:Y:S01]  /*ec80*/  STL [R1+0x484], R5 ;  /* 0x0004840501007387 */ /* 0x0005e20000100800 */
[----:B------:R-:W-:Y:S01]  /*ec90*/  IMAD.HI.U32 R4, R2, R205, RZ ;  /* 0x000000cd02047227 */ /* 0x000fe200078e00ff */
[----:B------:R-:W-:-:S02]  /*eca0*/  IABS R209, R208 ;  /* 0x000000d000d17213 */ /* 0x000fc40000000000 */
[----:B------:R-:W-:Y:S01]  /*ecb0*/  ISETP.GT.U32.AND P3, PT, R0, R206, PT ;  /* 0x000000ce0000720c */ /* 0x000fe20003f64070 */
[----:B------:R-:W-:Y:S01]  /*ecc0*/  STL [R1+0x478], R9 ;  /* 0x0004780901007387 */ /* 0x000fe20000100800 */
[----:B-1----:R-:W-:Y:S01]  /*ecd0*/  IMAD.MOV.U32 R8, RZ, RZ, R203 ;  /* 0x000000ffff087224 */ /* 0x002fe200078e00cb */
[----:B------:R-:W-:Y:S01]  /*ece0*/  IADD3 R203, R6, 0x133, RZ ;  /* 0x0000013306cb7810 */ /* 0x000fe20007ffe0ff */
[----:B------:R-:W-:Y:S01]  /*ecf0*/  IMAD.HI.U32 R215, R2, R209, RZ ;  /* 0x000000d102d77227 */ /* 0x000fe200078e00ff */
[----:B------:R-:W-:Y:S02]  /*ed00*/  IADD3 R4, -R4, RZ, RZ ;  /* 0x000000ff04047210 */ /* 0x000fe40007ffe1ff */
[----:B--2---:R-:W-:Y:S01]  /*ed10*/  IABS R5, R3 ;  /* 0x0000000300057213 */ /* 0x004fe20000000000 */
[----:B------:R-:W-:Y:S01]  /*ed20*/  @!P0 IMAD.IADD R201, R201, 0x1, -R0 ;  /* 0x00000001c9c98824 */ /* 0x000fe200078e0a00 */
[----:B------:R-:W-:Y:S01]  /*ed30*/  @!P4 IADD3 R202, R202, -R0, RZ ;  /* 0x80000000cacac210 */ /* 0x000fe20007ffe0ff */
[----:B------:R-:W-:Y:S01]  /*ed40*/  IMAD R205, R0, R4, R205 ;  /* 0x0000000400cd7224 */ /* 0x000fe200078e02cd */
[----:B------:R-:W-:Y:S01]  /*ed50*/  @!P1 IADD3 R8, -R8, RZ, RZ ;  /* 0x000000ff08089210 */ /* 0x000fe20007ffe1ff */
[----:B------:R-:W-:Y:S01]  /*ed60*/  IMAD.HI.U32 R12, R2, R5, RZ ;  /* 0x00000005020c7227 */ /* 0x000fe200078e00ff */
[----:B------:R-:W-:-:S02]  /*ed70*/  ISETP.GT.U32.AND P0, PT, R0, R201, PT ;  /* 0x000000c90000720c */ /* 0x000fc40003f04070 */
[----:B------:R-:W-:Y:S01]  /*ed80*/  ISETP.GT.U32.AND P4, PT, R0, R202, PT ;  /* 0x000000ca0000720c */ /* 0x000fe20003f84070 */
[----:B------:R-:W-:Y:S01]  /*ed90*/  @!P3 IMAD.IADD R206, R206, 0x1, -R0 ;  /* 0x00000001ceceb824 */ /* 0x000fe200078e0a00 */
[----:B------:R-:W-:Y:S01]  /*eda0*/  IADD3 R12, -R12, RZ, RZ ;  /* 0x000000ff0c0c7210 */ /* 0x000fe20007ffe1ff */
[----:B------:R1:W-:Y:S01]  /*edb0*/  STL [R1+0x47c], R8 ;  /* 0x00047c0801007387 */ /* 0x0003e20000100800 */
[----:B------:R-:W-:Y:S02]  /*edc0*/  ISETP.GE.AND P1, PT, R3, RZ, PT ;  /* 0x000000ff0300720c */ /* 0x000fe40003f26270 */
[----:B------:R-:W-:Y:S01]  /*edd0*/  IABS R212, R203 ;  /* 0x000000cb00d47213 */ /* 0x000fe20000000000 */
[----:B------:R-:W-:Y:S01]  /*ede0*/  IMAD R3, R0, R12, R5 ;  /* 0x0000000c00037224 */ /* 0x000fe200078e0205 */
[----:B------:R-:W-:Y:S02]  /*edf0*/  IADD3 R5, R6, 0x134, RZ ;  /* 0x0000013406057810 */ /* 0x000fe40007ffe0ff */
[----:B------:R-:W-:Y:S01]  /*ee00*/  ISETP.GE.AND P3, PT, R10, RZ, PT ;  /* 0x000000ff0a00720c */ /* 0x000fe20003f66270 */
[----:B------:R-:W-:Y:S01]  /*ee10*/  IMAD.HI.U32 R10, R2, R212, RZ ;  /* 0x000000d4020a7227 */ /* 0x000fe200078e00ff */
[----:B------:R-:W-:-:S02]  /*ee20*/  IABS R210, R5 ;  /* 0x0000000500d27213 */ /* 0x000fc40000000000 */
[----:B------:R-:W-:Y:S01]  /*ee30*/  IADD3 R4, R6, 0x136, RZ ;  /* 0x0000013606047810 */ /* 0x000fe20007ffe0ff */
[--C-:B------:R-:W-:Y:S01]  /*ee40*/  @!P0 IMAD.IADD R201, R201, 0x1, -R0.reuse ;  /* 0x00000001c9c98824 */ /* 0x100fe200078e0a00 */
[----:B------:R-:W-:Y:S01]  /*ee50*/  ISETP.GT.U32.AND P0, PT, R0, R3, PT ;  /* 0x000000030000720c */ /* 0x000fe20003f04070 */
[----:B------:R-:W-:Y:S01]  /*ee60*/  IMAD.HI.U32 R211, R2, R210, RZ ;  /* 0x000000d202d37227 */ /* 0x000fe200078e00ff */
[----:B------:R-:W-:Y:S02]  /*ee70*/  IADD3 R10, -R10, RZ, RZ ;  /* 0x000000ff0a0a7210 */ /* 0x000fe40007ffe1ff */
[----:B------:R-:W-:Y:S01]  /*ee80*/  IABS R12, R4 ;  /* 0x00000004000c7213 */ /* 0x000fe20000000000 */
[----:B------:R-:W-:Y:S01]  /*ee90*/  @!P4 IMAD.IADD R202, R202, 0x1, -R0 ;  /* 0x00000001cacac824 */ /* 0x000fe200078e0a00 */
[C---:B------:R-:W-:Y:S01]  /*eea0*/  ISETP.GT.U32.AND P4, PT, R0.reuse, R205, PT ;  /* 0x000000cd0000720c */ /* 0x040fe20003f84070 */
[----:B------:R-:W-:Y:S01]  /*eeb0*/  IMAD R10, R0, R10, R212 ;  /* 0x0000000a000a7224 */ /* 0x000fe200078e02d4 */
[----:B------:R-:W-:Y:S01]  /*eec0*/  IADD3 R211, -R211, RZ, RZ ;  /* 0x000000ffd3d37210 */ /* 0x000fe20007ffe1ff */
[----:B-1----:R-:W-:Y:S01]  /*eed0*/  IMAD.MOV.U32 R8, RZ, RZ, R206 ;  /* 0x000000ffff087224 */ /* 0x002fe200078e00ce */
[----:B------:R-:W-:Y:S01]  /*eee0*/  IABS R204, R207 ;  /* 0x000000cf00cc7213 */ /* 0x000fe20000000000 */
[----:B------:R-:W-:-:S02]  /*eef0*/  IMAD.HI.U32 R213, R2, R12, RZ ;  /* 0x0000000c02d57227 */ /* 0x000fc400078e00ff */
[----:B------:R-:W-:Y:S02]  /*ef00*/  @!P0 IADD3 R3, R3, -R0, RZ ;  /* 0x8000000003038210 */ /* 0x000fe40007ffe0ff */
[C---:B------:R-:W-:Y:S01]  /*ef10*/  IMAD R210, R0.reuse, R211, R210 ;  /* 0x000000d300d27224 */ /* 0x040fe200078e02d2 */
[----:B------:R-:W-:Y:S01]  /*ef20*/  ISETP.GT.U32.AND P0, PT, R0, R10, PT ;  /* 0x0000000a0000720c */ /* 0x000fe20003f04070 */
[----:B------:R-:W-:Y:S01]  /*ef30*/  IMAD.MOV R213, RZ, RZ, -R213 ;  /* 0x000000ffffd57224 */ /* 0x000fe200078e0ad5 */
[----:B------:R-:W-:Y:S01]  /*ef40*/  @!P2 IADD3 R8, -R8, RZ, RZ ;  /* 0x000000ff0808a210 */ /* 0x000fe20007ffe1ff */
[----:B------:R-:W-:Y:S01]  /*ef50*/  @!P4 IMAD.IADD R205, R205, 0x1, -R0 ;  /* 0x00000001cdcdc824 */ /* 0x000fe200078e0a00 */
[C---:B------:R-:W-:Y:S01]  /*ef60*/  ISETP.GT.U32.AND P4, PT, R0.reuse, R210, PT ;  /* 0x000000d20000720c */ /* 0x040fe20003f84070 */
[----:B------:R-:W-:Y:S01]  /*ef70*/  IMAD.MOV R212, RZ, RZ, -R215 ;  /* 0x000000ffffd47224 */ /* 0x000fe200078e0ad7 */
[----:B------:R-:W-:Y:S01]  /*ef80*/  ISETP.GT.U32.AND P2, PT, R0, R3, PT ;  /* 0x000000030000720c */ /* 0x000fe20003f44070 */
[----:B------:R1:W-:Y:S01]  /*ef90*/  STL [R1+0x46c], R8 ;  /* 0x00046c0801007387 */ /* 0x0003e20000100800 */
[----:B------:R-:W-:Y:S01]  /*efa0*/  IMAD.HI.U32 R214, R2, R204, RZ ;  /* 0x000000cc02d67227 */ /* 0x000fe200078e00ff */
[----:B------:R-:W-:-:S03]  /*efb0*/  IADD3 R211, R6, 0x138, RZ ;  /* 0x0000013806d37810 */ /* 0x000fc60007ffe0ff */
[----:B------:R-:W-:Y:S01]  /*efc0*/  IMAD R12, R0, R213, R12 ;  /* 0x000000d5000c7224 */ /* 0x000fe200078e020c */
[----:B------:R-:W-:Y:S01]  /*efd0*/  IADD3 R214, -R214, RZ, RZ ;  /* 0x000000ffd6d67210 */ /* 0x000fe20007ffe1ff */
[----:B------:R-:W-:Y:S01]  /*efe0*/  @!P0 IMAD.IADD R10, R10, 0x1, -R0 ;  /* 0x000000010a0a8824 */ /* 0x000fe200078e0a00 */
[C---:B------:R-:W-:Y:S01]  /*eff0*/  ISETP.GT.U32.AND P0, PT, R0.reuse, R205, PT ;  /* 0x000000cd0000720c */ /* 0x040fe20003f04070 */
[----:B------:R-:W-:Y:S01]  /*f000*/  IMAD R209, R0, R212, R209 ;  /* 0x000000d400d17224 */ /* 0x000fe200078e02d1 */
[----:B------:R-:W-:Y:S01]  /*f010*/  @!P4 IADD3 R210, R210, -R0, RZ ;  /* 0x80000000d2d2c210 */ /* 0x000fe20007ffe0ff */
[----:B-1----:R-:W-:Y:S01]  /*f020*/  IMAD.MOV.U32 R8, RZ, RZ, R201 ;  /* 0x000000ffff087224 */ /* 0x002fe200078e00c9 */
[C---:B------:R-:W-:Y:S01]  /*f030*/  ISETP.GT.U32.AND P4, PT, R0.reuse, R10, PT ;  /* 0x0000000a0000720c */ /* 0x040fe20003f84070 */
[C---:B------:R-:W-:Y:S01]  /*f040*/  IMAD R204, R0.reuse, R214, R204 ;  /* 0x000000d600cc7224 */ /* 0x040fe200078e02cc */
[----:B------:R-:W-:Y:S01]  /*f050*/  @!P2 IADD3 R3, R3, -R0, RZ ;  /* 0x800000000303a210 */ /* 0x000fe20007ffe0ff */
[----:B------:R-:W-:Y:S01]  /*f060*/  @!P5 IMAD.MOV R8, RZ, RZ, -R8 ;  /* 0x000000ffff08d224 */ /* 0x000fe200078e0a08 */
[----:B------:R-:W-:-:S02]  /*f070*/  ISETP.GT.U32.AND P2, PT, R0, R12, PT ;  /* 0x0000000c0000720c */ /* 0x000fc40003f44070 */
[----:B------:R-:W-:Y:S02]  /*f080*/  ISETP.GT.U32.AND P5, PT, R0, R210, PT ;  /* 0x000000d20000720c */ /* 0x000fe40003fa4070 */
[----:B------:R1:W-:Y:S01]  /*f090*/  STL [R1+0x468], R8 ;  /* 0x0004680801007387 */ /* 0x0003e20000100800 */
[--C-:B------:R-:W-:Y:S01]  /*f0a0*/  @!P0 IMAD.IADD R205, R205, 0x1, -R0.reuse ;  /* 0x00000001cdcd8824 */ /* 0x100fe200078e0a00 */
[----:B------:R-:W-:Y:S02]  /*f0b0*/  IADD3 R212, R6, 0x139, RZ ;  /* 0x0000013906d47810 */ /* 0x000fe40007ffe0ff */
[----:B------:R-:W-:Y:S02]  /*f0c0*/  IABS R206, R211 ;  /* 0x000000d300ce7213 */ /* 0x000fe40000000000 */
[----:B------:R-:W-:Y:S02]  /*f0d0*/  @!P4 IADD3 R10, R10, -R0, RZ ;  /* 0x800000000a0ac210 */ /* 0x000fe40007ffe0ff */
[----:B------:R-:W-:Y:S01]  /*f0e0*/  ISETP.GT.U32.AND P4, PT, R0, R204, PT ;  /* 0x000000cc0000720c */ /* 0x000fe20003f84070 */
[----:B------:R-:W-:Y:S01]  /*f0f0*/  @!P2 IMAD.IADD R12, R12, 0x1, -R0 ;  /* 0x000000010c0ca824 */ /* 0x000fe200078e0a00 */
[----:B-1----:R-:W-:Y:S01]  /*f100*/  MOV R8, R202 ;  /* 0x000000ca00087202 */ /* 0x002fe20000000f00 */
[----:B------:R-:W-:Y:S01]  /*f110*/  IMAD.HI.U32 R202, R2, R206, RZ ;  /* 0x000000ce02ca7227 */ /* 0x000fe200078e00ff */
[----:B------:R-:W-:-:S02]  /*f120*/  MOV R9, R3 ;  /* 0x0000000300097202 */ /* 0x000fc40000000f00 */
[----:B------:R-:W-:Y:S01]  /*f130*/  IABS R201, R212 ;  /* 0x000000d400c97213 */ /* 0x000fe20000000000 */
[----:B------:R-:W-:Y:S01]  /*f140*/  @!P6 IMAD.MOV R8, RZ, RZ, -R8 ;  /* 0x000000ffff08e224 */ /* 0x000fe200078e0a08 */
[----:B------:R-:W-:Y:S01]  /*f150*/  ISETP.GT.U32.AND P6, PT, R0, R209, PT ;  /* 0x000000d10000720c */ /* 0x000fe20003fc4070 */
[--C-:B------:R-:W-:Y:S01]  /*f160*/  @!P5 IMAD.IADD R210, R210, 0x1, -R0.reuse ;  /* 0x00000001d2d2d824 */ /* 0x100fe200078e0a00 */
[----:B------:R-:W-:Y:S01]  /*f170*/  ISETP.GE.AND P0, PT, R203, RZ, PT ;  /* 0x000000ffcb00720c */ /* 0x000fe20003f06270 */
[----:B------:R-:W-:Y:S01]  /*f180*/  IMAD.HI.U32 R203, R2, R201, RZ ;  /* 0x000000c902cb7227 */ /* 0x000fe200078e00ff */
[----:B------:R1:W-:Y:S01]  /*f190*/  STL [R1+0x464], R8 ;  /* 0x0004640801007387 */ /* 0x0003e20000100800 */
[----:B------:R-:W-:Y:S02]  /*f1a0*/  @!P1 IADD3 R9, -R9, RZ, RZ ;  /* 0x000000ff09099210 */ /* 0x000fe40007ffe1ff */
[----:B------:R-:W-:Y:S01]  /*f1b0*/  ISETP.GE.AND P5, PT, R5, RZ, PT ;  /* 0x000000ff0500720c */ /* 0x000fe20003fa6270 */
[----:B------:R-:W-:Y:S01]  /*f1c0*/  @!P4 IMAD.IADD R204, R204, 0x1, -R0 ;  /* 0x00000001ccccc824 */ /* 0x000fe200078e0a00 */
[----:B------:R-:W-:Y:S01]  /*f1d0*/  IADD3 R202, -R202, RZ, RZ ;  /* 0x000000ffcaca7210 */ /* 0x000fe20007ffe1ff */
[----:B------:R-:W-:Y:S01]  /*f1e0*/  STL [R1+0x458], R9 ;  /* 0x0004580901007387 */ /* 0x000fe20000100800 */
[----:B------:R-:W-:Y:S01]  /*f1f0*/  IMAD.MOV R203, RZ, RZ, -R203 ;  /* 0x000000ffffcb7224 */ /* 0x000fe200078e0acb */
[----:B------:R-:W-:Y:S01]  /*f200*/  ISETP.GE.AND P2, PT, R4, RZ, PT ;  /* 0x000000ff0400720c */ /* 0x000fe20003f46270 */
[----:B------:R-:W-:Y:S01]  /*f210*/  VIADD R3, R6, 0x13a ;  /* 0x0000013a06037836 */ /* 0x000fe20000000000 */
[----:B-1----:R-:W-:Y:S01]  /*f220*/  MOV R8, R205 ;  /* 0x000000cd00087202 */ /* 0x002fe20000000f00 */
[C---:B------:R-:W-:Y:S01]  /*f230*/  IMAD R202, R0.reuse, R202, R206 ;  /* 0x000000ca00ca7224 */ /* 0x040fe200078e02ce */
[----:B------:R-:W-:Y:S01]  /*f240*/  @!P6 IADD3 R209, R209, -R0, RZ ;  /* 0x80000000d1d1e210 */ /* 0x000fe20007ffe0ff */
[----:B------:R-:W-:Y:S01]  /*f250*/  IMAD R201, R0, R203, R201 ;  /* 0x000000cb00c97224 */ /* 0x000fe200078e02c9 */
[----:B------:R-:W-:Y:S01]  /*f260*/  ISETP.GE.AND P6, PT, R208, RZ, PT ;  /* 0x000000ffd000720c */ /* 0x000fe20003fc6270 */
[----:B------:R-:W-:Y:S01]  /*f270*/  @!P3 IMAD.MOV R8, RZ, RZ, -R8 ;  /* 0x000000ffff08b224 */ /* 0x000fe200078e0a08 */
[----:B------:R-:W-:Y:S01]  /*f280*/  ISETP.GT.U32.AND P1, PT, R0, R209, PT ;  /* 0x000000d10000720c */ /* 0x000fe20003f24070 */
[----:B------:R-:W-:Y:S01]  /*f290*/  VIADD R4, R6, 0x13b ;  /* 0x0000013b06047836 */ /* 0x000fe20000000000 */
[----:B------:R-:W-:Y:S01]  /*f2a0*/  ISETP.GT.U32.AND P3, PT, R0, R12, PT ;  /* 0x0000000c0000720c */ /* 0x000fe20003f64070 */
[----:B------:R-:W-:Y:S01]  /*f2b0*/  VIADD R205, R6, 0x13c ;  /* 0x0000013c06cd7836 */ /* 0x000fe20000000000 */
[----:B------:R1:W-:Y:S01]  /*f2c0*/  STL [R1+0x454], R8 ;  /* 0x0004540801007387 */ /* 0x0003e20000100800 */
[----:B------:R-:W-:-:S02]  /*f2d0*/  MOV R5, R210 ;  /* 0x000000d200057202 */ /* 0x000fc40000000f00 */
[----:B------:R-:W-:Y:S02]  /*f2e0*/  ISETP.GT.U32.AND P4, PT, R0, R204, PT ;  /* 0x000000cc0000720c */ /* 0x000fe40003f84070 */
[----:B------:R-:W-:Y:S02]  /*f2f0*/  @!P5 IADD3 R5, -R5, RZ, RZ ;  /* 0x000000ff0505d210 */ /* 0x000fe40007ffe1ff */
[----:B------:R-:W-:Y:S02]  /*f300*/  IABS R208, R3 ;  /* 0x0000000300d07213 */ /* 0x000fe40000000000 */
[----:B------:R-:W-:Y:S01]  /*f310*/  @!P1 IMAD.IADD R209, R209, 0x1, -R0 ;  /* 0x00000001d1d19824 */ /* 0x000fe200078e0a00 */
[----:B-1----:R-:W-:Y:S02]  /*f320*/  MOV R8, R10 ;  /* 0x0000000a00087202 */ /* 0x002fe40000000f00 */
[----:B------:R-:W-:Y:S01]  /*f330*/  @!P3 IADD3 R12, R12, -R0, RZ ;  /* 0x800000000c0cb210 */ /* 0x000fe20007ffe0ff */
[----:B------:R-:W-:Y:S01]  /*f340*/  IMAD.MOV.U32 R9, RZ, RZ, R209 ;  /* 0x000000ffff097224 */ /* 0x000fe200078e00d1 */
[C---:B------:R-:W-:Y:S01]  /*f350*/  ISETP.GT.U32.AND P1, PT, R0.reuse, R201, PT ;  /* 0x000000c90000720c */ /* 0x040fe20003f24070 */
[----:B------:R-:W-:Y:S01]  /*f360*/  @!P0 IMAD.MOV R8, RZ, RZ, -R8 ;  /* 0x000000ffff088224 */ /* 0x000fe200078e0a08 */
[----:B------:R-:W-:Y:S01]  /*f370*/  ISETP.GT.U32.AND P0, PT, R0, R202, PT ;  /* 0x000000ca0000720c */ /* 0x000fe20003f04070 */
[----:B------:R-:W-:Y:S01]  /*f380*/  @!P6 IMAD.MOV R9, RZ, RZ, -R9 ;  /* 0x000000ffff09e224 */ /* 0x000fe200078e0a09 */
[----:B------:R-:W-:Y:S01]  /*f390*/  ISETP.GE.AND P5, PT, R207, RZ, PT ;  /* 0x000000ffcf00720c */ /* 0x000fe20003fa6270 */
[----:B------:R-:W-:Y:S01]  /*f3a0*/  @!P4 IMAD.IADD R204, R204, 0x1, -R0 ;  /* 0x00000001ccccc824 */ /* 0x000fe200078e0a00 */
[----:B------:R1:W-:Y:S01]  /*f3b0*/  STL [R1+0x450], R8 ;  /* 0x0004500801007387 */ /* 0x0003e20000100800 */
[----:B------:R-:W-:-:S02]  /*f3c0*/  IABS R207, R4 ;  /* 0x0000000400cf7213 */ /* 0x000fc40000000000 */
[----:B------:R-:W-:Y:S01]  /*f3d0*/  ISETP.GE.AND P3, PT, R211, RZ, PT ;  /* 0x000000ffd300720c */ /* 0x000fe20003f66270 */
[----:B------:R2:W-:Y:S01]  /*f3e0*/  STL [R1+0x44c], R5 ;  /* 0x00044c0501007387 */ /* 0x0005e20000100800 */
[----:B------:R-:W-:Y:S02]  /*f3f0*/  ISETP.GE.AND P4, PT, R212, RZ, PT ;  /* 0x000000ffd400720c */ /* 0x000fe40003f86270 */
[----:B------:R-:W-:Y:S01]  /*f400*/  @!P1 IMAD.IADD R201, R201, 0x1, -R0 ;  /* 0x00000001c9c99824 */ /* 0x000fe200078e0a00 */
[----:B------:R-:W-:Y:S01]  /*f410*/  STL [R1+0x448], R9 ;  /* 0x0004480901007387 */ /* 0x000fe20000100800 */
[----:B------:R-:W-:Y:S02]  /*f420*/  @!P0 IADD3 R202, R202, -R0, RZ ;  /* 0x80000000caca8210 */ /* 0x000fe40007ffe0ff */
[----:B-1----:R-:W-:Y:S02]  /*f430*/  MOV R8, R12 ;  /* 0x0000000c00087202 */ /* 0x002fe40000000f00 */
[----:B------:R-:W-:Y:S01]  /*f440*/  ISETP.GT.U32.AND P1, PT, R0, R202, PT ;  /* 0x000000ca0000720c */ /* 0x000fe20003f24070 */
[----:B--2---:R-:W-:Y:S01]  /*f450*/  IMAD.HI.U32 R5, R2, R208, RZ ;  /* 0x000000d002057227 */ /* 0x004fe200078e00ff */
[----:B------:R-:W-:-:S02]  /*f460*/  ISETP.GE.AND P0, PT, R3, RZ, PT ;  /* 0x000000ff0300720c */ /* 0x000fc40003f06270 */
[----:B------:R-:W-:Y:S01]  /*f470*/  ISETP.GT.U32.AND P6, PT, R0, R201, PT ;  /* 0x000000c90000720c */ /* 0x000fe20003fc4070 */
[----:B------:R-:W-:Y:S01]  /*f480*/  @!P2 IMAD.MOV R8, RZ, RZ, -R8 ;  /* 0x000000ffff08a224 */ /* 0x000fe200078e0a08 */
[----:B------:R-:W-:Y:S01]  /*f490*/  IADD3 R5, -R5, RZ, RZ ;  /* 0x000000ff05057210 */ /* 0x000fe20007ffe1ff */
[----:B------:R-:W-:Y:S01]  /*f4a0*/  IMAD.HI.U32 R3, R2, R207, RZ ;  /* 0x000000cf02037227 */ /* 0x000fe200078e00ff */
[----:B------:R-:W-:Y:S02]  /*f4b0*/  ISETP.GE.AND P2, PT, R4, RZ, PT ;  /* 0x000000ff0400720c */ /* 0x000fe40003f46270 */
[----:B------:R1:W-:Y:S01]  /*f4c0*/  STL [R1+0x444], R8 ;  /* 0x0004440801007387 */ /* 0x0003e20000100800 */
[----:B------:R-:W-:Y:S01]  /*f4d0*/  IMAD R208, R0, R5, R208 ;  /* 0x0000000500d07224 */ /* 0x000fe200078e02d0 */
[----:B------:R-:W-:Y:S01]  /*f4e0*/  IADD3 R3, -R3, RZ, RZ ;  /* 0x000000ff03037210 */ /* 0x000fe20007ffe1ff */
[----:B------:R-:W-:Y:S01]  /*f4f0*/  @!P1 IMAD.IADD R202, R202, 0x1, -R0 ;  /* 0x00000001caca9824 */ /* 0x000fe200078e0a00 */
[----:B------:R-:W-:-:S02]  /*f500*/  ISETP.GE.AND P1, PT, R205, RZ, PT ;  /* 0x000000ffcd00720c */ /* 0x000fc40003f26270 */
[----:B------:R-:W-:Y:S01]  /*f510*/  IABS R205, R205 ;  /* 0x000000cd00cd7213 */ /* 0x000fe20000000000 */
[----:B------:R-:W-:Y:S01]  /*f520*/  IMAD R207, R0, R3, R207 ;  /* 0x0000000300cf7224 */ /* 0x000fe200078e02cf */
[----:B------:R-:W-:Y:S02]  /*f530*/  @!P6 IADD3 R201, R201, -R0, RZ ;  /* 0x80000000c9c9e210 */ /* 0x000fe40007ffe0ff */
[----:B-1----:R-:W-:Y:S01]  /*f540*/  MOV R8, R204 ;  /* 0x000000cc00087202 */ /* 0x002fe20000000f00 */
[----:B------:R-:W-:Y:S01]  /*f550*/  IMAD.HI.U32 R12, R2, R205, RZ ;  /* 0x000000cd020c7227 */ /* 0x000fe200078e00ff */
[----:B------:R-:W-:Y:S02]  /*f560*/  ISETP.GT.U32.AND P6, PT, R0, R207, PT ;  /* 0x000000cf0000720c */ /* 0x000fe40003fc4070 */
[----:B------:R-:W-:Y:S01]  /*f570*/  IADD3 R3, R6, 0x13e, RZ ;  /* 0x0000013e06037810 */ /* 0x000fe20007ffe0ff */
[----:B------:R-:W-:Y:S01]  /*f580*/  @!P5 IMAD.MOV R8, RZ, RZ, -R8 ;  /* 0x000000ffff08d224 */ /* 0x000fe200078e0a08 */
[----:B------:R-:W-:-:S02]  /*f590*/  ISETP.GT.U32.AND P5, PT, R0, R208, PT ;  /* 0x000000d00000720c */ /* 0x000fc40003fa4070 */
[----:B------:R-:W-:Y:S02]  /*f5a0*/  IADD3 R12, -R12, RZ, RZ ;  /* 0x000000ff0c0c7210 */ /* 0x000fe40007ffe1ff */
[----:B------:R1:W-:Y:S01]  /*f5b0*/  STL [R1+0x440], R8 ;  /* 0x0004400801007387 */ /* 0x0003e20000100800 */
[----:B------:R-:W-:Y:S02]  /*f5c0*/  IADD3 R4, R6, 0x13d, RZ ;  /* 0x0000013d06047810 */ /* 0x000fe40007ffe0ff */
[----:B------:R-:W-:Y:S01]  /*f5d0*/  IABS R203, R3 ;  /* 0x0000000300cb7213 */ /* 0x000fe20000000000 */
[----:B------:R-:W-:Y:S01]  /*f5e0*/  IMAD R205, R0, R12, R205 ;  /* 0x0000000c00cd7224 */ /* 0x000fe200078e02cd */
[----:B------:R-:W-:Y:S02]  /*f5f0*/  IABS R5, R4 ;  /* 0x0000000400057213 */ /* 0x000fe40000000000 */
[-C--:B------:R-:W-:Y:S02]  /*f600*/  @!P6 IADD3 R207, R207, -R0.reuse, RZ ;  /* 0x80000000cfcfe210 */ /* 0x080fe40007ffe0ff */
[----:B------:R-:W-:Y:S01]  /*f610*/  @!P5 IADD3 R208, R208, -R0, RZ ;  /* 0x80000000d0d0d210 */ /* 0x000fe20007ffe0ff */
[----:B-1----:R-:W-:Y:S01]  /*f620*/  IMAD.MOV.U32 R8, RZ, RZ, R202 ;  /* 0x000000ffff087224 */ /* 0x002fe200078e00ca */
[----:B------:R-:W-:Y:S01]  /*f630*/  ISETP.GT.U32.AND P6, PT, R0, R207, PT ;  /* 0x000000cf0000720c */ /* 0x000fe20003fc4070 */
[----:B------:R-:W-:Y:S01]  /*f640*/  IMAD.HI.U32 R10, R2, R5, RZ ;  /* 0x00000005020a7227 */ /* 0x000fe200078e00ff */
[----:B------:R-:W-:-:S02]  /*f650*/  ISETP.GT.U32.AND P5, PT, R0, R208, PT ;  /* 0x000000d00000720c */ /* 0x000fc40003fa4070 */
[----:B------:R-:W-:Y:S01]  /*f660*/  IADD3 R206, R6, 0x140, RZ ;  /* 0x0000014006ce7810 */ /* 0x000fe20007ffe0ff */
[----:B------:R-:W-:Y:S01]  /*f670*/  @!P3 IMAD.MOV R8, RZ, RZ, -R8 ;  /* 0x000000ffff08b224 */ /* 0x000fe200078e0a08 */
[----:B------:R-:W-:Y:S01]  /*f680*/  ISETP.GE.AND P3, PT, R4, RZ, PT ;  /* 0x000000ff0400720c */ /* 0x000fe20003f66270 */
[----:B------:R-:W-:Y:S01]  /*f690*/  IMAD.HI.U32 R4, R2, R203, RZ ;  /* 0x000000cb02047227 */ /* 0x000fe200078e00ff */
[----:B------:R-:W-:Y:S02]  /*f6a0*/  IABS R204, R206 ;  /* 0x000000ce00cc7213 */ /* 0x000fe40000000000 */
[----:B------:R1:W-:Y:S01]  /*f6b0*/  STL [R1+0x43c], R8 ;  /* 0x00043c0801007387 */ /* 0x0003e20000100800 */
[----:B------:R-:W-:Y:S02]  /*f6c0*/  IMAD.MOV R4, RZ, RZ, -R4 ;  /* 0x000000ffff047224 */ /* 0x000fe400078e0a04 */
[----:B------:R-:W-:Y:S01]  /*f6d0*/  IMAD.MOV R10, RZ, RZ, -R10 ;  /* 0x000000ffff0a7224 */ /* 0x000fe200078e0a0a */
[----:B------:R-:W-:Y:S01]  /*f6e0*/  @!P6 IADD3 R207, R207, -R0, RZ ;  /* 0x80000000cfcfe210 */ /* 0x000fe20007ffe0ff */
[----:B------:R-:W-:Y:S01]  /*f6f0*/  @!P5 IMAD.IADD R208, R208, 0x1, -R0 ;  /* 0x00000001d0d0d824 */ /* 0x000fe200078e0a00 */
[C---:B------:R-:W-:Y:S01]  /*f700*/  ISETP.GT.U32.AND P5, PT, R0.reuse, R205, PT ;  /* 0x000000cd0000720c */ /* 0x040fe20003fa4070 */
[----:B------:R-:W-:-:S02]  /*f710*/  IMAD R203, R0, R4, R203 ;  /* 0x0000000400cb7224 */ /* 0x000fc400078e02cb */
[----:B------:R-:W-:Y:S02]  /*f720*/  IMAD R5, R0, R10, R5 ;  /* 0x0000000a00057224 */ /* 0x000fe400078e0205 */
[----:B-1----:R-:W-:Y:S02]  /*f730*/  IMAD.MOV.U32 R8, RZ, RZ, R201 ;  /* 0x000000ffff087224 */ /* 0x002fe400078e00c9 */
[----:B------:R-:W-:Y:S01]  /*f740*/  VIADD R201, R6, 0x141 ;  /* 0x0000014106c97836 */ /* 0x000fe20000000000 */
[----:B------:R-:W-:Y:S01]  /*f750*/  ISETP.GT.U32.AND P6, PT, R0, R5, PT ;  /* 0x000000050000720c */ /* 0x000fe20003fc4070 */
[----:B------:R-:W-:Y:S01]  /*f760*/  VIADD R4, R6, 0x142 ;  /* 0x0000014206047836 */ /* 0x000fe20000000000 */
[----:B------:R-:W-:Y:S02]  /*f770*/  @!P4 IADD3 R8, -R8, RZ, RZ ;  /* 0x000000ff0808c210 */ /* 0x000fe40007ffe1ff */
[----:B------:R-:W-:Y:S01]  /*f780*/  ISETP.GE.AND P4, PT, R3, RZ, PT ;  /* 0x000000ff0300720c */ /* 0x000fe20003f86270 */
[----:B------:R-:W-:Y:S01]  /*f790*/  @!P5 IMAD.IADD R205, R205, 0x1, -R0 ;  /* 0x00000001cdcdd824 */ /* 0x000fe200078e0a00 */
[----:B------:R-:W-:Y:S01]  /*f7a0*/  IADD3 R3, R6, 0x13f, RZ ;  /* 0x0000013f06037810 */ /* 0x000fe20007ffe0ff */
[----:B------:R1:W-:Y:S01]  /*f7b0*/  STL [R1+0x438], R8 ;  /* 0x0004380801007387 */ /* 0x0003e20000100800 */
[----:B------:R-:W-:-:S02]  /*f7c0*/  IABS R202, R201 ;  /* 0x000000c900ca7213 */ /* 0x000fc40000000000 */
[----:B------:R-:W-:Y:S02]  /*f7d0*/  IABS R10, R3 ;  /* 0x00000003000a7213 */ /* 0x000fe40000000000 */
[----:B------:R-:W-:Y:S02]  /*f7e0*/  ISETP.GT.U32.AND P5, PT, R0, R205, PT ;  /* 0x000000cd0000720c */ /* 0x000fe40003fa4070 */
[----:B------:R-:W-:Y:S02]  /*f7f0*/  @!P6 IADD3 R5, R5, -R0, RZ ;  /* 0x800000000505e210 */ /* 0x000fe40007ffe0ff */
[----:B------:R-:W-:Y:S02]  /*f800*/  IABS R12, R4 ;  /* 0x00000004000c7213 */ /* 0x000fe40000000000 */
[----:B-1----:R-:W-:Y:S02]  /*f810*/  MOV R8, R208 ;  /* 0x000000d000087202 */ /* 0x002fe40000000f00 */
[----:B------:R-:W-:Y:S01]  /*f820*/  MOV R208, R204 ;  /* 0x000000cc00d07202 */ /* 0x000fe20000000f00 */
[----:B------:R-:W-:Y:S01]  /*f830*/  IMAD.HI.U32 R204, R2, R10, RZ ;  /* 0x0000000a02cc7227 */ /* 0x000fe200078e00ff */
[----:B------:R-:W-:-:S03]  /*f840*/  ISETP.GT.U32.AND P6, PT, R0, R5, PT ;  /* 0x000000050000720c */ /* 0x000fc60003fc4070 */
[----:B------:R-:W-:Y:S01]  /*f850*/  @!P0 IMAD.MOV R8, RZ, RZ, -R8 ;  /* 0x000000ffff088224 */ /* 0x000fe200078e0a08 */
[----:B------:R-:W-:Y:S02]  /*f860*/  ISETP.GT.U32.AND P0, PT, R0, R203, PT ;  /* 0x000000cb0000720c */ /* 0x000fe40003f04070 */
[----:B------:R-:W-:Y:S02]  /*f870*/  IADD3 R204, -R204, RZ, RZ ;  /* 0x000000ffcccc7210 */ /* 0x000fe40007ffe1ff */
[----:B------:R1:W-:Y:S01]  /*f880*/  STL [R1+0x434], R8 ;  /* 0x0004340801007387 */ /* 0x0003e20000100800 */
[----:B------:R-:W-:-:S04]  /*f890*/  @!P5 IADD3 R205, R205, -R0, RZ ;  /* 0x80000000cdcdd210 */ /* 0x000fc80007ffe0ff */
[----:B------:R-:W-:Y:S02]  /*f8a0*/  @!P6 IADD3 R5, R5, -R0, RZ ;  /* 0x800000000505e210 */ /* 0x000fe40007ffe0ff */
[----:B------:R-:W-:Y:S02]  /*f8b0*/  ISETP.GE.AND P6, PT, R206, RZ, PT ;  /* 0x000000ffce00720c */ /* 0x000fe40003fc6270 */
[----:B------:R-:W-:Y:S02]  /*f8c0*/  @!P0 IMAD.IADD R203, R203, 0x1, -R0 ;  /* 0x00000001cbcb8824 */ /* 0x000fe400078e0a00 */
[----:B-1----:R-:W-:Y:S02]  /*f8d0*/  IMAD.MOV.U32 R8, RZ, RZ, R207 ;  /* 0x000000ffff087224 */ /* 0x002fe400078e00cf */
[----:B------:R-:W-:Y:S01]  /*f8e0*/  IMAD.HI.U32 R207, R2, R208, RZ ;  /* 0x000000d002cf7227 */ /* 0x000fe200078e00ff */
[----:B------:R-:W-:-:S03]  /*f8f0*/  ISETP.GT.U32.AND P0, PT, R0, R203, PT ;  /* 0x000000cb0000720c */ /* 0x000fc60003f04070 */
[----:B------:R-:W-:Y:S01]  /*f900*/  @!P2 IMAD.MOV R8, RZ, RZ, -R8 ;  /* 0x000000ffff08a224 */ /* 0x000fe200078e0a08 */
[----:B------:R-:W-:Y:S01]  /*f910*/  ISETP.GE.AND P2, PT, R3, RZ, PT ;  /* 0x000000ff0300720c */ /* 0x000fe20003f46270 */
[----:B------:R-:W-:Y:S01]  /*f920*/  IMAD R3, R0, R204, R10 ;  /* 0x000000cc00037224 */ /* 0x000fe200078e020a */
[----:B------:R-:W-:Y:S01]  /*f930*/  IADD3 R207, -R207, RZ, RZ ;  /* 0x000000ffcfcf7210 */ /* 0x000fe20007ffe1ff */
[----:B------:R-:W-:Y:S01]  /*f940*/  IMAD.HI.U32 R10, R2, R202, RZ ;  /* 0x000000ca020a7227 */ /* 0x000fe200078e00ff */
[----:B------:R1:W-:Y:S02]  /*f950*/  STL [R1+0x430], R8 ;  /* 0x0004300801007387 */ /* 0x0003e40000100800 */
[----:B------:R-:W-:Y:S01]  /*f960*/  ISETP.GT.U32.AND P5, PT, R0, R3, PT ;  /* 0x000000030000720c */ /* 0x000fe20003fa4070 */
[----:B------:R-:W-:Y:S02]  /*f970*/  IMAD.HI.U32 R204, R2, R12, RZ ;  /* 0x0000000c02cc7227 */ /* 0x000fe400078e00ff */
[----:B------:R-:W-:-:S02]  /*f980*/  @!P0 IADD3 R203, R203, -R0, RZ ;  /* 0x80000000cbcb8210 */ /* 0x000fc40007ffe0ff */
[----:B------:R-:W-:Y:S02]  /*f990*/  IMAD.MOV R10, RZ, RZ, -R10 ;  /* 0x000000ffff0a7224 */ /* 0x000fe400078e0a0a */
[----:B------:R-:W-:Y:S02]  /*f9a0*/  IMAD.MOV R204, RZ, RZ, -R204 ;  /* 0x000000ffffcc7224 */ /* 0x000fe400078e0acc */
[----:B-1----:R-:W-:Y:S02]  /*f9b0*/  IMAD.MOV.U32 R8, RZ, RZ, R205 ;  /* 0x000000ffff087224 */ /* 0x002fe400078e00cd */
[----:B------:R-:W-:Y:S01]  /*f9c0*/  IMAD R202, R0, R10, R202 ;  /* 0x0000000a00ca7224 */ /* 0x000fe200078e02ca */
[----:B------:R-:W-:Y:S01]  /*f9d0*/  IADD3 R10, R6, 0x143, RZ ;  /* 0x00000143060a7810 */ /* 0x000fe20007ffe0ff */
[----:B------:R-:W-:Y:S01]  /*f9e0*/  @!P1 IMAD.MOV R8, RZ, RZ, -R8 ;  /* 0x000000ffff089224 */ /* 0x000fe200078e0a08 */
[----:B------:R-:W-:Y:S01]  /*f9f0*/  @!P5 IADD3 R3, R3, -R0, RZ ;  /* 0x800000000303d210 */ /* 0x000fe20007ffe0ff */
[C---:B------:R-:W-:Y:S01]  /*fa00*/  IMAD R208, R0.reuse, R207, R208 ;  /* 0x000000cf00d07224 */ /* 0x040fe200078e02d0 */
[C---:B------:R-:W-:Y:S01]  /*fa10*/  ISETP.GT.U32.AND P0, PT, R0.reuse, R202, PT ;  /* 0x000000ca0000720c */ /* 0x040fe20003f04070 */
[C---:B------:R-:W-:Y:S01]  /*fa20*/  IMAD R12, R0.reuse, R204, R12 ;  /* 0x000000cc000c7224 */ /* 0x040fe200078e020c */
[----:B------:R1:W-:Y:S01]  /*fa30*/  STL [R1+0x42c], R8 ;  /* 0x00042c0801007387 */ /* 0x0003e20000100800 */
[----:B------:R-:W-:Y:S01]  /*fa40*/  IABS R204, R10 ;  /* 0x0000000a00cc7213 */ /* 0x000fe20000000000 */
[----:B------:R-:W-:Y:S01]  /*fa50*/  IMAD.MOV.U32 R9, RZ, RZ, R5 ;  /* 0x000000ffff097224 */ /* 0x000fe200078e0005 */
[----:B------:R-:W-:-:S02]  /*fa60*/  ISETP.GT.U32.AND P5, PT, R0, R3, PT ;  /* 0x000000030000720c */ /* 0x000fc40003fa4070 */
[----:B------:R-:W-:Y:S02]  /*fa70*/  ISETP.GT.U32.AND P1, PT, R0, R208, PT ;  /* 0x000000d00000720c */ /* 0x000fe40003f24070 */
[----:B------:R-:W-:Y:S02]  /*fa80*/  MOV R5, R204 ;  /* 0x000000cc00057202 */ /* 0x000fe40000000f00 */
[----:B------:R-:W-:Y:S01]  /*fa90*/  @!P3 IADD3 R9, -R9, RZ, RZ ;  /* 0x000000ff0909b210 */ /* 0x000fe20007ffe1ff */
[----:B-1----:R-:W-:Y:S01]  /*faa0*/  IMAD.MOV.U32 R8, RZ, RZ, R203 ;  /* 0x000000ffff087224 */ /* 0x002fe200078e00cb */
[----:B------:R-:W-:Y:S01]  /*fab0*/  ISETP.GE.AND P3, PT, R201, RZ, PT ;  /* 0x000000ffc900720c */ /* 0x000fe20003f66270 */
[----:B------:R-:W-:Y:S01]  /*fac0*/  VIADD R201, R6, 0x144 ;  /* 0x0000014406c97836 */ /* 0x000fe20000000000 */
[----:B------:R-:W-:Y:S01]  /*fad0*/  @!P0 IADD3 R202, R202, -R0, RZ ;  /* 0x80000000caca8210 */ /* 0x000fe20007ffe0ff */
[----:B------:R-:W-:Y:S01]  /*fae0*/  IMAD.HI.U32 R203, R2, R5, RZ ;  /* 0x0000000502cb7227 */ /* 0x000fe200078e00ff */
[----:B------:R-:W-:Y:S01]  /*faf0*/  @!P4 IADD3 R8, -R8, RZ, RZ ;  /* 0x000000ff0808c210 */ /* 0x000fe20007ffe1ff */
[----:B------:R-:W-:Y:S01]  /*fb00*/  STL [R1+0x428], R9 ;  /* 0x0004280901007387 */ /* 0x000fe20000100800 */
[----:B------:R-:W-:Y:S01]  /*fb10*/  ISETP.GT.U32.AND P4, PT, R0, R12, PT ;  /* 0x0000000c0000720c */ /* 0x000fe20003f84070 */
[----:B------:R-:W-:Y:S01]  /*fb20*/  IMAD.MOV R203, RZ, RZ, -R203 ;  /* 0x000000ffffcb7224 */ /* 0x000fe200078e0acb */
[----:B------:R-:W-:Y:S01]  /*fb30*/  IABS R207, R201 ;  /* 0x000000c900cf7213 */ /* 0x000fe20000000000 */
[----:B------:R-:W-:Y:S01]  /*fb40*/  @!P5 IMAD.IADD R3, R3, 0x1, -R0 ;  /* 0x000000010303d824 */ /* 0x000fe200078e0a00 */
[----:B------:R-:W-:Y:S01]  /*fb50*/  @!P1 IADD3 R208, R208, -R0, RZ ;  /* 0x80000000d0d09210 */ /* 0x000fe20007ffe0ff */
[----:B------:R-:W-:Y:S01]  /*fb60*/  IMAD R5, R0, R203, R5 ;  /* 0x000000cb00057224 */ /* 0x000fe200078e0205 */
[----:B------:R1:W-:Y:S01]  /*fb70*/  STL [R1+0x424], R8 ;  /* 0x0004240801007387 */ /* 0x0003e20000100800 */
[----:B------:R-:W-:Y:S01]  /*fb80*/  IMAD.HI.U32 R203, R2, R207, RZ ;  /* 0x000000cf02cb7227 */ /* 0x000fe200078e00ff */
[----:B------:R-:W-:-:S02]  /*fb90*/  ISETP.GT.U32.AND P0, PT, R0, R208, PT ;  /* 0x000000d00000720c */ /* 0x000fc40003f04070 */
[----:B------:R-:W-:Y:S01]  /*fba0*/  ISETP.GE.AND P5, PT, R4, RZ, PT ;  /* 0x000000ff0400720c */ /* 0x000fe20003fa6270 */
[----:B------:R-:W-:Y:S01]  /*fbb0*/  VIADD R4, R6, 0x146 ;  /* 0x0000014606047836 */ /* 0x000fe20000000000 */
[----:B------:R-:W-:Y:S02]  /*fbc0*/  IADD3 R203, -R203, RZ, RZ ;  /* 0x000000ffcbcb7210 */ /* 0x000fe40007ffe1ff */
[----:B------:R-:W-:Y:S01]  /*fbd0*/  @!P4 IADD3 R12, R12, -R0, RZ ;  /* 0x800000000c0cc210 */ /* 0x000fe20007ffe0ff */
[----:B-1----:R-:W-:Y:S01]  /*fbe0*/  IMAD.MOV.U32 R8, RZ, RZ, R3 ;  /* 0x000000ffff087224 */ /* 0x002fe200078e0003 */
[C---:B------:R-:W-:Y:S01]  /*fbf0*/  ISETP.GT.U32.AND P4, PT, R0.reuse, R202, PT ;  /* 0x000000ca0000720c */ /* 0x040fe20003f84070 */
[----:B------:R-:W-:Y:S01]  /*fc00*/  IMAD R207, R0, R203, R207 ;  /* 0x000000cb00cf7224 */ /* 0x000fe200078e02cf */
[----:B------:R-:W-:Y:S01]  /*fc10*/  ISETP.GE.AND P1, PT, R10, RZ, PT ;  /* 0x000000ff0a00720c */ /* 0x000fe20003f26270 */
[----:B------:R-:W-:Y:S01]  /*fc20*/  @!P2 IMAD.MOV R8, RZ, RZ, -R8 ;  /* 0x000000ffff08a224 */ /* 0x000fe200078e0a08 */
[----:B------:R-:W-:Y:S01]  /*fc30*/  ISETP.GT.U32.AND P2, PT, R0, R12, PT ;  /* 0x0000000c0000720c */ /* 0x000fe20003f44070 */
[C---:B------:R-:W-:Y:S01]  /*fc40*/  VIADD R3, R6.reuse, 0x147 ;  /* 0x0000014706037836 */ /* 0x040fe20000000000 */
[----:B------:R-:W-:-:S02]  /*fc50*/  IADD3 R10, R6, 0x145, RZ ;  /* 0x00000145060a7810 */ /* 0x000fc40007ffe0ff */
[----:B------:R-:W-:Y:S01]  /*fc60*/  @!P0 IADD3 R208, R208, -R0, RZ ;  /* 0x80000000d0d08210 */ /* 0x000fe20007ffe0ff */
[----:B------:R1:W-:Y:S01]  /*fc70*/  STL [R1+0x420], R8 ;  /* 0x0004200801007387 */ /* 0x0003e20000100800 */
[----:B------:R-:W-:Y:S02]  /*fc80*/  IABS R206, R10 ;  /* 0x0000000a00ce7213 */ /* 0x000fe40000000000 */
[----:B------:R-:W-:Y:S01]  /*fc90*/  ISETP.GT.U32.AND P0, PT, R0, R5, PT ;  /* 0x000000050000720c */ /* 0x000fe20003f04070 */
[----:B------:R-:W-:Y:S01]  /*fca0*/  @!P4 IMAD.IADD R202, R202, 0x1, -R0 ;  /* 0x00000001cacac824 */ /* 0x000fe200078e0a00 */
[----:B------:R-:W-:Y:S01]  /*fcb0*/  ISETP.GT.U32.AND P4, PT, R0, R207, PT ;  /* 0x000000cf0000720c */ /* 0x000fe20003f84070 */
[----:B------:R-:W-:Y:S01]  /*fcc0*/  IMAD.HI.U32 R203, R2, R206, RZ ;  /* 0x000000ce02cb7227 */ /* 0x000fe200078e00ff */
[----:B------:R-:W-:Y:S02]  /*fcd0*/  IABS R205, R4 ;  /* 0x0000000400cd7213 */ /* 0x000fe40000000000 */
[----:B------:R-:W-:Y:S01]  /*fce0*/  @!P2 IADD3 R12, R12, -R0, RZ ;  /* 0x800000000c0ca210 */ /* 0x000fe20007ffe0ff */
[----:B------:R-:W-:Y:S01]  /*fcf0*/  IMAD.MOV R203, RZ, RZ, -R203 ;  /* 0x000000ffffcb7224 */ /* 0x000fe200078e0acb */
[----:B------:R-:W-:Y:S01]  /*fd00*/  ISETP.GE.AND P2, PT, R201, RZ, PT ;  /* 0x000000ffc900720c */ /* 0x000fe20003f46270 */
[----:B------:R-:W-:Y:S01]  /*fd10*/  IMAD.HI.U32 R201, R2, R205, RZ ;  /* 0x000000cd02c97227 */ /* 0x000fe200078e00ff */
[----:B-1----:R-:W-:-:S02]  /*fd20*/  MOV R8, R208 ;  /* 0x000000d000087202 */ /* 0x002fc40000000f00 */
[----:B------:R-:W-:Y:S01]  /*fd30*/  MOV R9, R202 ;  /* 0x000000ca00097202 */ /* 0x000fe20000000f00 */
[----:B------:R-:W-:Y:S01]  /*fd40*/  IMAD R206, R0, R203, R206 ;  /* 0x000000cb00ce7224 */ /* 0x000fe200078e02ce */
[----:B------:R-:W-:Y:S01]  /*fd50*/  @!P6 IADD3 R8, -R8, RZ, RZ ;  /* 0x000000ff0808e210 */ /* 0x000fe20007ffe1ff */
[--C-:B------:R-:W-:Y:S01]  /*fd60*/  @!P4 IMAD.IADD R207, R207, 0x1, -R0.reuse ;  /* 0x00000001cfcfc824 */ /* 0x100fe200078e0a00 */
[----:B------:R-:W-:Y:S01]  /*fd70*/  IADD3 R201, -R201, RZ, RZ ;  /* 0x000000ffc9c97210 */ /* 0x000fe20007ffe1ff */
[----:B------:R-:W-:Y:S01]  /*fd80*/  @!P0 IMAD.IADD R5, R5, 0x1, -R0 ;  /* 0x0000000105058824 */ /* 0x000fe200078e0a00 */
[----:B------:R-:W-:Y:S01]  /*fd90*/  IABS R204, R3 ;  /* 0x0000000300cc7213 */ /* 0x000fe20000000000 */
[----:B------:R1:W-:Y:S01]  /*fda0*/  STL [R1+0x41c], R8 ;  /* 0x00041c0801007387 */ /* 0x0003e20000100800 */
[----:B------:R-:W-:Y:S01]  /*fdb0*/  @!P3 IADD3 R9, -R9, RZ, RZ ;  /* 0x000000ff0909b210 */ /* 0x000fe20007ffe1ff */
[----:B------:R-:W-:Y:S01]  /*fdc0*/  IMAD R205, R0, R201, R205 ;  /* 0x000000c900cd7224 */ /* 0x000fe200078e02cd */
[----:B------:R-:W-:Y:S01]  /*fdd0*/  ISETP.GE.AND P0, PT, R10, RZ, PT ;  /* 0x000000ff0a00720c */ /* 0x000fe20003f06270 */
[----:B------:R-:W-:Y:S01]  /*fde0*/  IMAD.HI.U32 R10, R2, R204, RZ ;  /* 0x000000cc020a7227 */ /* 0x000fe200078e00ff */
[C---:B------:R-:W-:Y:S01]  /*fdf0*/  ISETP.GT.U32.AND P6, PT, R0.reuse, R207, PT ;  /* 0x000000cf0000720c */ /* 0x040fe20003fc4070 */
[----:B------:R2:W-:Y:S01]  /*fe00*/  STL [R1+0x418], R9 ;  /* 0x0004180901007387 */ /* 0x0005e20000100800 */
[C---:B------:R-:W-:Y:S01]  /*fe10*/  ISETP.GT.U32.AND P3, PT, R0.reuse, R206, PT ;  /* 0x000000ce0000720c */ /* 0x040fe20003f64070 */
[----:B------:R-:W-:Y:S01]  /*fe20*/  IMAD.MOV R10, RZ, RZ, -R10 ;  /* 0x000000ffff0a7224 */ /* 0x000fe200078e0a0a */
[----:B------:R-:W-:Y:S01]  /*fe30*/  ISETP.GT.U32.AND P4, PT, R0, R5, PT ;  /* 0x000000050000720c */ /* 0x000fe20003f84070 */
[----:B-1----:R-:W-:Y:S01]  /*fe40*/  IMAD.MOV.U32 R8, RZ, RZ, R12 ;  /* 0x000000ffff087224 */ /* 0x002fe200078e000c */
[C---:B------:R-:W-:Y:S01]  /*fe50*/  IADD3 R12, R6.reuse, 0x149, RZ ;  /* 0x00000149060c7810 */ /* 0x040fe20007ffe0ff */
[----:B------:R-:W-:-:S02]  /*fe60*/  VIADD R203, R6, 0x148 ;  /* 0x0000014806cb7836 */ /* 0x000fc40000000000 */
[----:B------:R-:W-:Y:S01]  /*fe70*/  IMAD R204, R0, R10, R204 ;  /* 0x0000000a00cc7224 */ /* 0x000fe200078e02cc */
[----:B------:R-:W-:Y:S02]  /*fe80*/  @!P5 IADD3 R8, -R8, RZ, RZ ;  /* 0x000000ff0808d210 */ /* 0x000fe40007ffe1ff */
[----:B------:R-:W-:Y:S01]  /*fe90*/  ISETP.GT.U32.AND P5, PT, R0, R205, PT ;  /* 0x000000cd0000720c */ /* 0x000fe20003fa4070 */
[--C-:B------:R-:W-:Y:S01]  /*fea0*/  @!P6 IMAD.IADD R207, R207, 0x1, -R0.reuse ;  /* 0x00000001cfcfe824 */ /* 0x100fe200078e0a00 */
[----:B------:R-:W-:Y:S01]  /*feb0*/  IABS R10, R203 ;  /* 0x000000cb000a7213 */ /* 0x000fe20000000000 */
[----:B------:R1:W-:Y:S01]  /*fec0*/  STL [R1+0x414], R8 ;  /* 0x0004140801007387 */ /* 0x0003e20000100800 */
[----:B------:R-:W-:Y:S01]  /*fed0*/  @!P3 IADD3 R206, R206, -R0, RZ ;  /* 0x80000000ceceb210 */ /* 0x000fe20007ffe0ff */
[----:B------:R-:W-:Y:S01]  /*fee0*/  @!P4 IMAD.IADD R5, R5, 0x1, -R0 ;  /* 0x000000010505c824 */ /* 0x000fe200078e0a00 */
[----:B------:R-:W-:Y:S01]  /*fef0*/  ISETP.GT.U32.AND P6, PT, R0, R204, PT ;  /* 0x000000cc0000720c */ /* 0x000fe20003fc4070 */
[----:B--2---:R-:W-:Y:S01]  /*ff00*/  IMAD.MOV.U32 R9, RZ, RZ, R207 ;  /* 0x000000ffff097224 */ /* 0x004fe200078e00cf */
[----:B------:R-:W-:Y:S01]  /*ff10*/  ISETP.GE.AND P4, PT, R4, RZ, PT ;  /* 0x000000ff0400720c */ /* 0x000fe20003f86270 */
[----:B------:R-:W-:Y:S01]  /*ff20*/  IMAD.HI.U32 R4, R2, R10, RZ ;  /* 0x0000000a02047227 */ /* 0x000fe200078e00ff */
[----:B------:R-:W-:-:S02]  /*ff30*/  IABS R202, R12 ;  /* 0x0000000c00ca7213 */ /* 0x000fc40000000000 */
[----:B------:R-:W-:Y:S01]  /*ff40*/  ISETP.GE.AND P3, PT, R3, RZ, PT ;  /* 0x000000ff0300720c */ /* 0x000fe20003f66270 */
[----:B-1----:R-:W-:Y:S01]  /*ff50*/  IMAD.MOV.U32 R8, RZ, RZ, R5 ;  /* 0x000000ffff087224 */ /* 0x002fe200078e0005 */
[----:B------:R-:W-:Y:S01]  /*ff60*/  @!P5 IADD3 R205, R205, -R0, RZ ;  /* 0x80000000cdcdd210 */ /* 0x000fe20007ffe0ff */
[----:B------:R-:W-:Y:S01]  /*ff70*/  IMAD.HI.U32 R5, R2, R202, RZ ;  /* 0x000000ca02057227 */ /* 0x000fe200078e00ff */
[----:B------:R-:W-:Y:S02]  /*ff80*/  ISETP.GT.U32.AND P5, PT, R0, R206, PT ;  /* 0x000000ce0000720c */ /* 0x000fe40003fa4070 */
[----:B------:R-:W-:Y:S01]  /*ff90*/  IADD3 R4, -R4, RZ, RZ ;  /* 0x000000ff04047210 */ /* 0x000fe20007ffe1ff */
[----:B------:R-:W-:Y:S01]  /*ffa0*/  @!P6 IMAD.IADD R204, R204, 0x1, -R0 ;  /* 0x00000001cccce824 */ /* 0x000fe200078e0a00 */
[----:B------:R-:W-:Y:S01]  /*ffb0*/  ISETP.GT.U32.AND P6, PT, R0, R205, PT ;  /* 0x000000cd0000720c */ /* 0x000fe20003fc4070 */
[----:B------:R-:W-:Y:S01]  /*ffc0*/  IMAD.MOV R5, RZ, RZ, -R5 ;  /* 0x000000ffff057224 */ /* 0x000fe200078e0a05 */
[----:B------:R-:W-:Y:S01]  /*ffd0*/  @!P1 IADD3 R8, -R8, RZ, RZ ;  /* 0x000000ff08089210 */ /* 0x000fe20007ffe1ff */
[C---:B------:R-:W-:Y:S01]  /*ffe0*/  IMAD R10, R0.reuse, R4, R10 ;  /* 0x00000004000a7224 */ /* 0x040fe200078e020a */
[----:B------:R-:W-:Y:S01]  /*fff0*/  ISETP.GT.U32.AND P1, PT, R0, R204, PT ;  /* 0x000000cc0000720c */ /* 0x000fe20003f24070 */
[C---:B------:R-:W-:Y:S01]  /*10000*/  VIADD R3, R6.reuse, 0x14a ;  /* 0x0000014a06037836 */ /* 0x040fe20000000000 */
[----:B------:R-:W-:Y:S01]  /*10010*/  IADD3 R4, R6, 0x14b, RZ ;  /* 0x0000014b06047810 */ /* 0x000fe20007ffe0ff */
[----:B------:R-:W-:Y:S01]  /*10020*/  IMAD R202, R0, R5, R202 ;  /* 0x0000000500ca7224 */ /* 0x000fe200078e02ca */
[----:B------:R1:W-:Y:S01]  /*10030*/  STL [R1+0x410], R8 ;  /* 0x0004100801007387 */ /* 0x0003e20000100800 */
[--C-:B------:R-:W-:Y:S01]  /*10040*/  @!P5 IMAD.IADD R206, R206, 0x1, -R0.reuse ;  /* 0x00000001ceced824 */ /* 0x100fe200078e0a00 */
[----:B------:R-:W-:Y:S01]  /*10050*/  ISETP.GT.U32.AND P5, PT, R0, R10, PT ;  /* 0x0000000a0000720c */ /* 0x000fe20003fa4070 */
[----:B------:R-:W-:Y:S01]  /*10060*/  @!P2 IMAD.MOV R9, RZ, RZ, -R9 ;  /* 0x000000ffff09a224 */ /* 0x000fe200078e0a09 */
[----:B------:R-:W-:Y:S01]  /*10070*/  IABS R208, R3 ;  /* 0x0000000300d07213 */ /* 0x000fe20000000000 */
[----:B------:R-:W-:Y:S01]  /*10080*/  @!P6 IMAD.IADD R205, R205, 0x1, -R0 ;  /* 0x00000001cdcde824 */ /* 0x000fe200078e0a00 */
[----:B------:R-:W-:-:S02]  /*10090*/  IABS R201, R4 ;  /* 0x0000000400c97213 */ /* 0x000fc40000000000 */
[----:B------:R-:W-:Y:S01]  /*100a0*/  ISETP.GT.U32.AND P6, PT, R0, R202, PT ;  /* 0x000000ca0000720c */ /* 0x000fe20003fc4070 */
[----:B------:R-:W-:Y:S01]  /*100b0*/  IMAD.HI.U32 R209, R2, R208, RZ ;  /* 0x000000d002d17227 */ /* 0x000fe200078e00ff */
[----:B------:R-:W-:Y:S01]  /*100c0*/  @!P1 IADD3 R204, R204, -R0, RZ ;  /* 0x80000000cccc9210 */ /* 0x000fe20007ffe0ff */
[----:B------:R2:W-:Y:S01]  /*100d0*/  STL [R1+0x40c], R9 ;  /* 0x00040c0901007387 */ /* 0x0005e20000100800 */
[----:B------:R-:W-:Y:S01]  /*100e0*/  ISETP.GE.AND P1, PT, R203, RZ, PT ;  /* 0x000000ffcb00720c */ /* 0x000fe20003f26270 */
[----:B------:R-:W-:Y:S01]  /*100f0*/  IMAD.HI.U32 R203, R2, R201, RZ ;  /* 0x000000c902cb7227 */ /* 0x000fe200078e00ff */
[----:B-1----:R-:W-:Y:S02]  /*10100*/  MOV R8, R206 ;  /* 0x000000ce00087202 */ /* 0x002fe40000000f00 */
[----:B------:R-:W-:Y:S01]  /*10110*/  @!P5 IADD3 R10, R10, -R0, RZ ;  /* 0x800000000a0ad210 */ /* 0x000fe20007ffe0ff */
[----:B------:R-:W-:Y:S01]  /*10120*/  IMAD.MOV R209, RZ, RZ, -R209 ;  /* 0x000000ffffd17224 */ /* 0x000fe200078e0ad1 */
[----:B------:R-:W-:Y:S01]  /*10130*/  ISETP.GE.AND P5, PT, R12, RZ, PT ;  /* 0x000000ff0c00720c */ /* 0x000fe20003fa6270 */
[----:B------:R-:W-:Y:S01]  /*10140*/  @!P0 IMAD.MOV R8, RZ, RZ, -R8 ;  /* 0x000000ffff088224 */ /* 0x000fe200078e0a08 */
[C---:B------:R-:W-:Y:S01]  /*10150*/  ISETP.GT.U32.AND P2, PT, R0.reuse, R10, PT ;  /* 0x0000000a0000720c */ /* 0x040fe20003f44070 */
[----:B------:R-:W-:Y:S01]  /*10160*/  IMAD R12, R0, R209, R208 ;  /* 0x000000d1000c7224 */ /* 0x000fe200078e02d0 */
[----:B--2---:R-:W-:Y:S01]  /*10170*/  MOV R9, R205 ;  /* 0x000000cd00097202 */ /* 0x004fe20000000f00 */
[--C-:B------:R-:W-:Y:S01]  /*10180*/  @!P6 IMAD.IADD R202, R202, 0x1, -R0.reuse ;  /* 0x00000001cacae824 */ /* 0x100fe200078e0a00 */
[----:B------:R-:W-:Y:S01]  /*10190*/  IADD3 R203, -R203, RZ, RZ ;  /* 0x000000ffcbcb7210 */ /* 0x000fe20007ffe1ff */
[----:B------:R1:W-:Y:S01]  /*101a0*/  STL [R1+0x408], R8 ;  /* 0x0004080801007387 */ /* 0x0003e20000100800 */
[----:B------:R-:W-:Y:S01]  /*101b0*/  IADD3 R5, R6, 0x14c, RZ ;  /* 0x0000014c06057810 */ /* 0x000fe20007ffe0ff */
[----:B------:R-:W-:Y:S01]  /*101c0*/  @!P4 IMAD.MOV R9, RZ, RZ, -R9 ;  /* 0x000000ffff09c224 */ /* 0x000fe200078e0a09 */
[----:B------:R-:W-:Y:S01]  /*101d0*/  ISETP.GE.AND P4, PT, R3, RZ, PT ;  /* 0x000000ff0300720c */ /* 0x000fe20003f86270 */
[C---:B------:R-:W-:Y:S01]  /*101e0*/  IMAD R3, R0.reuse, R203, R201 ;  /* 0x000000cb00037224 */ /* 0x040fe200078e02c9 */
[----:B------:R-:W-:Y:S01]  /*101f0*/  ISETP.GT.U32.AND P6, PT, R0, R12, PT ;  /* 0x0000000c0000720c */ /* 0x000fe20003fc4070 */
[----:B------:R-:W-:Y:S01]  /*10200*/  VIADD R201, R6, 0x14f ;  /* 0x0000014f06c97836 */ /* 0x000fe20000000000 */
[----:B------:R-:W-:Y:S01]  /*10210*/  ISETP.GT.U32.AND P0, PT, R0, R202, PT ;  /* 0x000000ca0000720c */ /* 0x000fe20003f04070 */
[----:B------:R-:W-:Y:S01]  /*10220*/  @!P2 IMAD.IADD R10, R10, 0x1, -R0 ;  /* 0x000000010a0aa824 */ /* 0x000fe200078e0a00 */
[----:B------:R-:W-:Y:S01]  /*10230*/  IABS R210, R5 ;  /* 0x0000000500d27213 */ /* 0x000fe20000000000 */
[----:B------:R-:W-:Y:S01]  /*10240*/  STL [R1+0x404], R9 ;  /* 0x0004040901007387 */ /* 0x000fe20000100800 */
[----:B-1----:R-:W-:-:S02]  /*10250*/  MOV R8, R204 ;  /* 0x000000cc00087202 */ /* 0x002fc40000000f00 */
[----:B------:R-:W-:Y:S01]  /*10260*/  ISETP.GT.U32.AND P2, PT, R0, R3, PT ;  /* 0x000000030000720c */ /* 0x000fe20003f44070 */
[----:B------:R-:W-:Y:S01]  /*10270*/  IMAD.HI.U32 R204, R2, R210, RZ ;  /* 0x000000d202cc7227 */ /* 0x000fe200078e00ff */
[----:B------:R-:W-:Y:S02]  /*10280*/  @!P3 IADD3 R8, -R8, RZ, RZ ;  /* 0x000000ff0808b210 */ /* 0x000fe40007ffe1ff */
[----:B------:R-:W-:Y:S01]  /*10290*/  ISETP.GE.AND P3, PT, R4, RZ, PT ;  /* 0x000000ff0400720c */ /* 0x000fe20003f66270 */
[----:B------:R-:W-:Y:S01]  /*102a0*/  @!P6 IMAD.IADD R12, R12, 0x1, -R0 ;  /* 0x000000010c0ce824 */ /* 0x000fe200078e0a00 */
[----:B------:R-:W-:Y:S01]  /*102b0*/  IADD3 R204, -R204, RZ, RZ ;  /* 0x000000ffcccc7210 */ /* 0x000fe20007ffe1ff */
[----:B------:R1:W-:Y:S01]  /*102c0*/  STL [R1+0x400], R8 ;  /* 0x0004000801007387 */ /* 0x0003e20000100800 */
[----:B------:R-:W-:Y:S01]  /*102d0*/  @!P0 IADD3 R202, R202, -R0, RZ ;  /* 0x80000000caca8210 */ /* 0x000fe20007ffe0ff */
[----:B------:R-:W-:Y:S01]  /*102e0*/  VIADD R4, R6, 0x14d ;  /* 0x0000014d06047836 */ /* 0x000fe20000000000 */
[----:B------:R-:W-:Y:S01]  /*102f0*/  ISETP.GE.AND P0, PT, R5, RZ, PT ;  /* 0x000000ff0500720c */ /* 0x000fe20003f06270 */
[----:B------:R-:W-:Y:S01]  /*10300*/  IMAD R210, R0, R204, R210 ;  /* 0x000000cc00d27224 */ /* 0x000fe200078e02d2 */
[C---:B------:R-:W-:Y:S01]  /*10310*/  IADD3 R5, R6.reuse, 0x14e, RZ ;  /* 0x0000014e06057810 */ /* 0x040fe20007ffe0ff */
[----:B------:R-:W-:Y:S01]  /*10320*/  VIADD R204, R6, 0x154 ;  /* 0x0000015406cc7836 */ /* 0x000fe20000000000 */
[----:B------:R-:W-:-:S02]  /*10330*/  @!P2 IADD3 R3, R3, -R0, RZ ;  /* 0x800000000303a210 */ /* 0x000fc40007ffe0ff */
[C---:B------:R-:W-:Y:S01]  /*10340*/  ISETP.GT.U32.AND P2, PT, R0.reuse, R12, PT ;  /* 0x0000000c0000720c */ /* 0x040fe20003f44070 */
[----:B-1----:R-:W-:Y:S01]  /*10350*/  IMAD.MOV.U32 R8, RZ, RZ, R10 ;  /* 0x000000ffff087224 */ /* 0x002fe200078e000a */
[----:B------:R-:W-:Y:S02]  /*10360*/  IABS R209, R4 ;  /* 0x0000000400d17213 */ /* 0x000fe40000000000 */
[----:B------:R-:W-:Y:S01]  /*10370*/  IABS R205, R5 ;  /* 0x0000000500cd7213 */ /* 0x000fe20000000000 */
[----:B------:R-:W-:Y:S01]  /*10380*/  @!P1 IMAD.MOV R8, RZ, RZ, -R8 ;  /* 0x000000ffff089224 */ /* 0x000fe200078e0a08 */
[----:B------:R-:W-:Y:S01]  /*10390*/  ISETP.GT.U32.AND P1, PT, R0, R3, PT ;  /* 0x000000030000720c */ /* 0x000fe20003f24070 */
[----:B------:R-:W-:Y:S01]  /*103a0*/  IMAD.HI.U32 R10, R2, R209, RZ ;  /* 0x000000d1020a7227 */ /* 0x000fe200078e00ff */
[----:B------:R-:W-:Y:S02]  /*103b0*/  IABS R208, R201 ;  /* 0x000000c900d07213 */ /* 0x000fe40000000000 */
[----:B------:R1:W-:Y:S01]  /*103c0*/  STL [R1+0x3fc], R8 ;  /* 0x0003fc0801007387 */ /* 0x0003e20000100800 */
[----:B------:R-:W-:Y:S01]  /*103d0*/  IMAD.MOV R10, RZ, RZ, -R10 ;  /* 0x000000ffff0a7224 */ /* 0x000fe200078e0a0a */
[----:B------:R-:W-:Y:S01]  /*103e0*/  ISETP.GE.AND P6, PT, R4, RZ, PT ;  /* 0x000000ff0400720c */ /* 0x000fe20003fc6270 */
[----:B------:R-:W-:Y:S01]  /*103f0*/  @!P2 IMAD.IADD R12, R12, 0x1, -R0 ;  /* 0x000000010c0ca824 */ /* 0x000fe200078e0a00 */
[----:B------:R-:W-:Y:S01]  /*10400*/  IADD3 R4, R6, 0x150, RZ ;  /* 0x0000015006047810 */ /* 0x000fe20007ffe0ff */
[----:B------:R-:W-:-:S02]  /*10410*/  IMAD R209, R0, R10, R209 ;  /* 0x0000000a00d17224 */ /* 0x000fc400078e02d1 */
[C---:B------:R-:W-:Y:S01]  /*10420*/  IMAD.HI.U32 R10, R2.reuse, R208, RZ ;  /* 0x000000d0020a7227 */ /* 0x040fe200078e00ff */
[----:B------:R-:W-:Y:S02]  /*10430*/  IABS R207, R4 ;  /* 0x0000000400cf7213 */ /* 0x000fe40000000000 */
[----:B-1----:R-:W-:Y:S01]  /*10440*/  MOV R8, R202 ;  /* 0x000000ca00087202 */ /* 0x002fe20000000f00 */
[----:B------:R-:W-:Y:S01]  /*10450*/  IMAD.HI.U32 R202, R2, R205, RZ ;  /* 0x000000cd02ca7227 */ /* 0x000fe200078e00ff */
[----:B------:R-:W-:Y:S02]  /*10460*/  ISETP.GT.U32.AND P2, PT, R0, R209, PT ;  /* 0x000000d10000720c */ /* 0x000fe40003f44070 */
[----:B------:R-:W-:Y:S01]  /*10470*/  @!P5 IADD3 R8, -R8, RZ, RZ ;  /* 0x000000ff0808d210 */ /* 0x000fe20007ffe1ff */
[----:B------:R-:W-:Y:S01]  /*10480*/  IMAD.MOV R202, RZ, RZ, -R202 ;  /* 0x000000ffffca7224 */ /* 0x000fe200078e0aca */
[----:B------:R-:W-:Y:S02]  /*10490*/  ISETP.GT.U32.AND P5, PT, R0, R210, PT ;  /* 0x000000d20000720c */ /* 0x000fe40003fa4070 */
[----:B------:R-:W-:Y:S01]  /*104a0*/  @!P1 IADD3 R3, R3, -R0, RZ ;  /* 0x8000000003039210 */ /* 0x000fe20007ffe0ff */
[----:B------:R1:W-:Y:S01]  /*104b0*/  STL [R1+0x3f8], R8 ;  /* 0x0003f80801007387 */ /* 0x0003e20000100800 */
[----:B------:R-:W-:Y:S01]  /*104c0*/  IADD3 R10, -R10, RZ, RZ ;  /* 0x000000ff0a0a7210 */ /* 0x000fe20007ffe1ff */
[----:B------:R-:W-:Y:S01]  /*104d0*/  IMAD R205, R0, R202, R205 ;  /* 0x000000ca00cd7224 */ /* 0x000fe200078e02cd */
[----:B------:R-:W-:Y:S01]  /*104e0*/  ISETP.GE.AND P1, PT, R5, RZ, PT ;  /* 0x000000ff0500720c */ /* 0x000fe20003f26270 */
[----:B------:R-:W-:-:S02]  /*104f0*/  IMAD.HI.U32 R5, R2, R207, RZ ;  /* 0x000000cf02057227 */ /* 0x000fc400078e00ff */
[----:B------:R-:W-:Y:S02]  /*10500*/  @!P2 IADD3 R209, R209, -R0, RZ ;  /* 0x80000000d1d1a210 */ /* 0x000fe40007ffe0ff */
[----:B------:R-:W-:Y:S01]  /*10510*/  IMAD R208, R0, R10, R208 ;  /* 0x0000000a00d07224 */ /* 0x000fe200078e02d0 */
[----:B-1----:R-:W-:Y:S01]  /*10520*/  MOV R8, R12 ;  /* 0x0000000c00087202 */ /* 0x002fe20000000f00 */
[----:B------:R-:W-:Y:S01]  /*10530*/  @!P5 IMAD.IADD R210, R210, 0x1, -R0 ;  /* 0x00000001d2d2d824 */ /* 0x000fe200078e0a00 */
[C---:B------:R-:W-:Y:S01]  /*10540*/  ISETP.GT.U32.AND P2, PT, R0.reuse, R209, PT ;  /* 0x000000d10000720c */ /* 0x040fe20003f44070 */
[----:B------:R-:W-:Y:S01]  /*10550*/  IMAD.MOV R5, RZ, RZ, -R5 ;  /* 0x000000ffff057224 */ /* 0x000fe200078e0a05 */
[----:B------:R-:W-:Y:S01]  /*10560*/  ISETP.GE.AND P5, PT, R201, RZ, PT ;  /* 0x000000ffc900720c */ /* 0x000fe20003fa6270 */
[----:B------:R-:W-:Y:S01]  /*10570*/  @!P4 IMAD.MOV R8, RZ, RZ, -R8 ;  /* 0x000000ffff08c224 */ /* 0x000fe200078e0a08 */
[C---:B------:R-:W-:Y:S01]  /*10580*/  ISETP.GT.U32.AND P4, PT, R0.reuse, R210, PT ;  /* 0x000000d20000720c */ /* 0x040fe20003f84070 */
[----:B------:R-:W-:Y:S01]  /*10590*/  IMAD R207, R0, R5, R207 ;  /* 0x0000000500cf7224 */ /* 0x000fe200078e02cf */
[C---:B------:R-:W-:Y:S01]  /*105a0*/  IADD3 R201, R6.reuse, 0x151, RZ ;  /* 0x0000015106c97810 */ /* 0x040fe20007ffe0ff */
[----:B------:R-:W-:Y:S01]  /*105b0*/  VIADD R202, R6, 0x153 ;  /* 0x0000015306ca7836 */ /* 0x000fe20000000000 */
[----:B------:R1:W-:Y:S01]  /*105c0*/  STL [R1+0x3f4], R8 ;  /* 0x0003f40801007387 */ /* 0x0003e20000100800 */
[----:B------:R-:W-:-:S02]  /*105d0*/  IABS R5, R204 ;  /* 0x000000cc00057213 */ /* 0x000fc40000000000 */
[----:B------:R-:W-:Y:S02]  /*105e0*/  IABS R203, R201 ;  /* 0x000000c900cb7213 */ /* 0x000fe40000000000 */
[----:B------:R-:W-:Y:S01]  /*105f0*/  @!P2 IMAD.IADD R209, R209, 0x1, -R0 ;  /* 0x00000001d1d1a824 */ /* 0x000fe200078e0a00 */
[----:B------:R-:W-:Y:S02]  /*10600*/  ISETP.GT.U32.AND P2, PT, R0, R207, PT ;  /* 0x000000cf0000720c */ /* 0x000fe40003f44070 */
[----:B------:R-:W-:Y:S01]  /*10610*/  IMAD.HI.U32 R206, R2, R203, RZ ;  /* 0x000000cb02ce7227 */ /* 0x000fe200078e00ff */
[----:B------:R-:W-:Y:S02]  /*10620*/  @!P4 IADD3 R210, R210, -R0, RZ ;  /* 0x80000000d2d2c210 */ /* 0x000fe40007ffe0ff */
[----:B------:R-:W-:Y:S01]  /*10630*/  ISETP.GT.U32.AND P4, PT, R0, R208, PT ;  /* 0x000000d00000720c */ /* 0x000fe20003f84070 */
[----:B-1----:R-:W-:Y:S01]  /*10640*/  IMAD.MOV.U32 R8, RZ, RZ, R3 ;  /* 0x000000ffff087224 */ /* 0x002fe200078e0003 */
[----:B------:R-:W-:Y:S01]  /*10650*/  IADD3 R3, R6, 0x152, RZ ;  /* 0x0000015206037810 */ /* 0x000fe20007ffe0ff */
[----:B------:R-:W-:Y:S01]  /*10660*/  IMAD.MOV R206, RZ, RZ, -R206 ;  /* 0x000000ffffce7224 */ /* 0x000fe200078e0ace */
[----:B------:R-:W-:Y:S01]  /*10670*/  IABS R10, R202 ;  /* 0x000000ca000a7213 */ /* 0x000fe20000000000 */
[----:B------:R-:W-:Y:S01]  /*10680*/  IMAD.MOV.U32 R9, RZ, RZ, R210 ;  /* 0x000000ffff097224 */ /* 0x000fe200078e00d2 */
[----:B------:R-:W-:Y:S01]  /*10690*/  @!P3 IADD3 R8, -R8, RZ, RZ ;  /* 0x000000ff0808b210 */ /* 0x000fe20007ffe1ff */
[C---:B------:R-:W-:Y:S01]  /*106a0*/  IMAD R203, R0.reuse, R206, R203 ;  /* 0x000000ce00cb7224 */ /* 0x040fe200078e02cb */
[----:B------:R-:W-:Y:S01]  /*106b0*/  ISETP.GT.U32.AND P3, PT, R0, R205, PT ;  /* 0x000000cd0000720c */ /* 0x000fe20003f64070 */
[----:B------:R-:W-:Y:S01]  /*106c0*/  @!P0 IMAD.MOV R9, RZ, RZ, -R9 ;  /* 0x000000ffff098224 */ /* 0x000fe200078e0a09 */
[----:B------:R-:W-:Y:S01]  /*106d0*/  IABS R12, R3 ;  /* 0x00000003000c7213 */ /* 0x000fe20000000000 */
[----:B------:R1:W-:Y:S01]  /*106e0*/  STL [R1+0x3f0], R8 ;  /* 0x0003f00801007387 */ /* 0x0003e20000100800 */
[----:B------:R-:W-:Y:S01]  /*106f0*/  @!P2 IMAD.IADD R207, R207, 0x1, -R0 ;  /* 0x00000001cfcfa824 */ /* 0x000fe200078e0a00 */
[----:B------:R-:W-:Y:S01]  /*10700*/  @!P4 IADD3 R208, R208, -R0, RZ ;  /* 0x80000000d0d0c210 */ /* 0x000fe20007ffe0ff */
[----:B------:R-:W-:Y:S01]  /*10710*/  IMAD.HI.U32 R206, R2, R10, RZ ;  /* 0x0000000a02ce7227 */ /* 0x000fe200078e00ff */
[----:B------:R2:W-:Y:S01]  /*10720*/  STL [R1+0x3ec], R9 ;  /* 0x0003ec0901007387 */ /* 0x0005e20000100800 */
[----:B------:R-:W-:-:S02]  /*10730*/  IADD3 R210, R6, 0x157, RZ ;  /* 0x0000015706d27810 */ /* 0x000fc40007ffe0ff */
[C---:B------:R-:W-:Y:S01]  /*10740*/  ISETP.GT.U32.AND P0, PT, R0.reuse, R208, PT ;  /* 0x000000d00000720c */ /* 0x040fe20003f04070 */
[----:B------:R-:W-:Y:S01]  /*10750*/  IMAD.MOV R206, RZ, RZ, -R206 ;  /* 0x000000ffffce7224 */ /* 0x000fe200078e0ace */
[C---:B------:R-:W-:Y:S02]  /*10760*/  ISETP.GT.U32.AND P2, PT, R0.reuse, R207, PT ;  /* 0x000000cf0000720c */ /* 0x040fe40003f44070 */
[----:B------:R-:W-:Y:S01]  /*10770*/  @!P3 IADD3 R205, R205, -R0, RZ ;  /* 0x80000000cdcdb210 */ /* 0x000fe20007ffe0ff */
[----:B------:R-:W-:Y:S01]  /*10780*/  IMAD R10, R0, R206, R10 ;  /* 0x000000ce000a7224 */ /* 0x000fe200078e020a */
[----:B------:R-:W-:Y:S01]  /*10790*/  ISETP.GE.AND P3, PT, R4, RZ, PT ;  /* 0x000000ff0400720c */ /* 0x000fe20003f66270 */
[----:B------:R-:W-:Y:S01]  /*107a0*/  IMAD.HI.U32 R4, R2, R12, RZ ;  /* 0x0000000c02047227 */ /* 0x000fe200078e00ff */
[----:B------:R-:W-:Y:S02]  /*107b0*/  ISETP.GT.U32.AND P4, PT, R0, R205, PT ;  /* 0x000000cd0000720c */ /* 0x000fe40003f84070 */
[----:B-1----:R-:W-:Y:S01]  /*107c0*/  MOV R8, R209 ;  /* 0x000000d100087202 */ /* 0x002fe20000000f00 */
[----:B------:R-:W-:Y:S01]  /*107d0*/  VIADD R209, R6, 0x15b ;  /* 0x0000015b06d17836 */ /* 0x000fe20000000000 */
[----:B------:R-:W-:Y:S01]  /*107e0*/  IADD3 R4, -R4, RZ, RZ ;  /* 0x000000ff04047210 */ /* 0x000fe20007ffe1ff */
[----:B------:R-:W-:Y:S01]  /*107f0*/  @!P0 IMAD.IADD R208, R208, 0x1, -R0 ;  /* 0x00000001d0d08824 */ /* 0x000fe200078e0a00 */
[----:B------:R-:W-:-:S02]  /*10800*/  @!P6 IADD3 R8, -R8, RZ, RZ ;  /* 0x000000ff0808e210 */ /* 0x000fc40007ffe1ff */
[----:B------:R-:W-:Y:S01]  /*10810*/  ISETP.GE.AND P6, PT, R201, RZ, PT ;  /* 0x000000ffc900720c */ /* 0x000fe20003fc6270 */
[----:B------:R-:W-:Y:S01]  /*10820*/  IMAD R12, R0, R4, R12 ;  /* 0x00000004000c7224 */ /* 0x000fe200078e020c */
[----:B--2---:R-:W-:Y:S01]  /*10830*/  MOV R9, R208 ;  /* 0x000000d000097202 */ /* 0x004fe20000000f00 */
[----:B------:R-:W-:Y:S01]  /*10840*/  IMAD.HI.U32 R201, R2, R5, RZ ;  /* 0x0000000502c97227 */ /* 0x000fe200078e00ff */
[----:B------:R1:W-:Y:S01]  /*10850*/  STL [R1+0x3e4], R8 ;  /* 0x0003e40801007387 */ /* 0x0003e20000100800 */
[----:B------:R-:W-:Y:S02]  /*10860*/  @!P2 IADD3 R207, R207, -R0, RZ ;  /* 0x80000000cfcfa210 */ /* 0x000fe40007ffe0ff */
[----:B------:R-:W-:Y:S01]  /*10870*/  @!P4 IMAD.IADD R205, R205, 0x1, -R0 ;  /* 0x00000001cdcdc824 */ /* 0x000fe200078e0a00 */
[C---:B------:R-:W-:Y:S01]  /*10880*/  ISETP.GT.U32.AND P4, PT, R0.reuse, R203, PT ;  /* 0x000000cb0000720c */ /* 0x040fe20003f84070 */
[----:B------:R-:W-:Y:S01]  /*10890*/  @!P5 IMAD.MOV R9, RZ, RZ, -R9 ;  /* 0x000000ffff09d224 */ /* 0x000fe200078e0a09 */
[----:B------:R-:W-:-:S02]  /*108a0*/  ISETP.GT.U32.AND P0, PT, R0, R12, PT ;  /* 0x0000000c0000720c */ /* 0x000fc40003f04070 */
[----:B------:R-:W-:Y:S01]  /*108b0*/  IADD3 R201, -R201, RZ, RZ ;  /* 0x000000ffc9c97210 */ /* 0x000fe20007ffe1ff */
[----:B-1----:R-:W-:Y:S01]  /*108c0*/  IMAD.MOV.U32 R8, RZ, RZ, R205 ;  /* 0x000000ffff087224 */ /* 0x002fe200078e00cd */
[----:B------:R-:W-:-:S03]  /*108d0*/  IADD3 R4, R6, 0x155, RZ ;  /* 0x0000015506047810 */ /* 0x000fc60007ffe0ff */
[----:B------:R-:W-:Y:S01]  /*108e0*/  IMAD R5, R0, R201, R5 ;  /* 0x000000c900057224 */ /* 0x000fe200078e0205 */
[----:B------:R-:W-:Y:S01]  /*108f0*/  ISETP.GE.AND P2, PT, R3, RZ, PT ;  /* 0x000000ff0300720c */ /* 0x000fe20003f46270 */
[----:B------:R-:W-:Y:S01]  /*10900*/  @!P1 IMAD.MOV R8, RZ, RZ, -R8 ;  /* 0x000000ffff089224 */ /* 0x000fe200078e0a08 */
[----:B------:R-:W-:Y:S01]  /*10910*/  IABS R3, R4 ;  /* 0x0000000400037213 */ /* 0x000fe20000000000 */
[----:B------:R-:W-:Y:S01]  /*10920*/  VIADD R201, R6, 0x156 ;  /* 0x0000015606c97836 */ /* 0x000fe20000000000 */
[----:B------:R-:W-:Y:S02]  /*10930*/  @!P4 IADD3 R203, R203, -R0, RZ ;  /* 0x80000000cbcbc210 */ /* 0x000fe40007ffe0ff */
[C---:B------:R-:W-:Y:S01]  /*10940*/  ISETP.GT.U32.AND P4, PT, R0.reuse, R10, PT ;  /* 0x0000000a0000720c */ /* 0x040fe20003f84070 */
[----:B------:R1:W-:Y:S01]  /*10950*/  STL [R1+0x3e0], R8 ;  /* 0x0003e00801007387 */ /* 0x0003e20000100800 */
[----:B------:R-:W-:Y:S01]  /*10960*/  ISETP.GT.U32.AND P1, PT, R0, R203, PT ;  /* 0x000000cb0000720c */ /* 0x000fe20003f24070 */
[----:B------:R-:W-:Y:S01]  /*10970*/  IMAD.HI.U32 R205, R2, R3, RZ ;  /* 0x0000000302cd7227 */ /* 0x000fe200078e00ff */
[----:B------:R-:W-:Y:S01]  /*10980*/  ISETP.GT.U32.AND P5, PT, R0, R5, PT ;  /* 0x000000050000720c */ /* 0x000fe20003fa4070 */
[----:B------:R-:W-:Y:S01]  /*10990*/  STL [R1+0x3dc], R9 ;  /* 0x0003dc0901007387 */ /* 0x000fe20000100800 */
[----:B------:R-:W-:Y:S01]  /*109a0*/  @!P0 IADD3 R12, R12, -R0, RZ ;  /* 0x800000000c0c8210 */ /* 0x000fe20007ffe0ff */
[----:B------:R-:W-:Y:S01]  /*109b0*/  IMAD.MOV R205, RZ, RZ, -R205 ;  /* 0x000000ffffcd7224 */ /* 0x000fe200078e0acd */
[----:B------:R-:W-:-:S02]  /*109c0*/  IABS R206, R201 ;  /* 0x000000c900ce7213 */ /* 0x000fc40000000000 */
[C---:B------:R-:W-:Y:S01]  /*109d0*/  ISETP.GT.U32.AND P0, PT, R0.reuse, R12, PT ;  /* 0x0000000c0000720c */ /* 0x040fe20003f04070 */
[----:B------:R-:W-:Y:S01]  /*109e0*/  IMAD R3, R0, R205, R3 ;  /* 0x000000cd00037224 */ /* 0x000fe200078e0203 */
[----:B-1----:R-:W-:Y:S02]  /*109f0*/  MOV R8, R207 ;  /* 0x000000cf00087202 */ /* 0x002fe40000000f00 */
[----:B------:R-:W-:Y:S01]  /*10a00*/  @!P4 IADD3 R10, R10, -R0, RZ ;  /* 0x800000000a0ac210 */ /* 0x000fe20007ffe0ff */
[----:B------:R-:W-:Y:S01]  /*10a10*/  @!P1 IMAD.IADD R203, R203, 0x1, -R0 ;  /* 0x00000001cbcb9824 */ /* 0x000fe200078e0a00 */
[----:B------:R-:W-:Y:S01]  /*10a20*/  ISETP.GE.AND P4, PT, R202, RZ, PT ;  /* 0x000000ffca00720c */ /* 0x000fe20003f86270 */
[----:B------:R-:W-:Y:S01]  /*10a30*/  @!P3 IMAD.MOV R8, RZ, RZ, -R8 ;  /* 0x000000ffff08b224 */ /* 0x000fe200078e0a08 */
[----:B------:R-:W-:Y:S01]  /*10a40*/  MOV R202, R206 ;  /* 0x000000ce00ca7202 */ /* 0x000fe20000000f00 */
[----:B------:R-:W-:Y:S01]  /*10a50*/  VIADD R206, R6, 0x15c ;  /* 0x0000015c06ce7836 */ /* 0x000fe20000000000 */
[----:B------:R-:W-:-:S02]  /*10a60*/  @!P5 IADD3 R5, R5, -R0, RZ ;  /* 0x800000000505d210 */ /* 0x000fc40007ffe0ff */
[----:B------:R1:W-:Y:S01]  /*10a70*/  STL [R1+0x3d8], R8 ;  /* 0x0003d80801007387 */ /* 0x0003e20000100800 */
[----:B------:R-:W-:Y:S01]  /*10a80*/  ISETP.GE.AND P1, PT, R204, RZ, PT ;  /* 0x000000ffcc00720c */ /* 0x000fe20003f26270 */
[----:B------:R-:W-:Y:S01]  /*10a90*/  IMAD.HI.U32 R204, R2, R202, RZ ;  /* 0x000000ca02cc7227 */ /* 0x000fe200078e00ff */
[----:B------:R-:W-:Y:S02]  /*10aa0*/  @!P0 IADD3 R12, R12, -R0, RZ ;  /* 0x800000000c0c8210 */ /* 0x000fe40007ffe0ff */
[C---:B------:R-:W-:Y:S01]  /*10ab0*/  ISETP.GT.U32.AND P0, PT, R0.reuse, R3, PT ;  /* 0x000000030000720c */ /* 0x040fe20003f04070 */
[----:B------:R-:W-:Y:S01]  /*10ac0*/  IMAD.MOV R204, RZ, RZ, -R204 ;  /* 0x000000ffffcc7224 */ /* 0x000fe200078e0acc */
[----:B------:R-:W-:Y:S02]  /*10ad0*/  ISETP.GT.U32.AND P3, PT, R0, R10, PT ;  /* 0x0000000a0000720c */ /* 0x000fe40003f64070 */
[----:B------:R-:W-:Y:S01]  /*10ae0*/  ISETP.GE.AND P5, PT, R4, RZ, PT ;  /* 0x000000ff0400720c */ /* 0x000fe20003fa6270 */
[----:B-1----:R-:W-:Y:S01]  /*10af0*/  IMAD.MOV.U32 R8, RZ, RZ, R203 ;  /* 0x000000ffff087224 */ /* 0x002fe200078e00cb */
[----:B------:R-:W-:Y:S01]  /*10b00*/  IABS R208, R206 ;  /* 0x000000ce00d07213 */ /* 0x000fe20000000000 */
[----:B------:R-:W-:-:S02]  /*10b10*/  IMAD R4, R0, R204, R202 ;  /* 0x000000cc00047224 */ /* 0x000fc400078e02ca */
[----:B------:R-:W-:Y:S01]  /*10b20*/  VIADD R203, R6, 0x158 ;  /* 0x0000015806cb7836 */ /* 0x000fe20000000000 */
[----:B------:R-:W-:Y:S02]  /*10b30*/  @!P6 IADD3 R8, -R8, RZ, RZ ;  /* 0x000000ff0808e210 */ /* 0x000fe40007ffe1ff */
[----:B------:R-:W-:Y:S02]  /*10b40*/  ISETP.GT.U32.AND P6, PT, R0, R5, PT ;  /* 0x000000050000720c */ /* 0x000fe40003fc4070 */
[----:B------:R-:W-:Y:S01]  /*10b50*/  @!P0 IADD3 R3, R3, -R0, RZ ;  /* 0x8000000003038210 */ /* 0x000fe20007ffe0ff */
[----:B------:R1:W-:Y:S01]  /*10b60*/  STL [R1+0x3d4], R8 ;  /* 0x0003d40801007387 */ /* 0x0003e20000100800 */
[----:B------:R-:W-:Y:S01]  /*10b70*/  @!P3 IMAD.IADD R10, R10, 0x1, -R0 ;  /* 0x000000010a0ab824 */ /* 0x000fe200078e0a00 */
[----:B------:R-:W-:Y:S01]  /*10b80*/  ISETP.GE.AND P3, PT, R201, RZ, PT ;  /* 0x000000ffc900720c */ /* 0x000fe20003f66270 */
[----:B------:R-:W-:Y:S01]  /*10b90*/  VIADD R201, R6, 0x159 ;  /* 0x0000015906c97836 */ /* 0x000fe20000000000 */
[----:B------:R-:W-:-:S02]  /*10ba0*/  ISETP.GT.U32.AND P0, PT, R0, R3, PT ;  /* 0x000000030000720c */ /* 0x000fc40003f04070 */
[----:B------:R-:W-:-:S04]  /*10bb0*/  MOV R9, R10 ;  /* 0x0000000a00097202 */ /* 0x000fc80000000f00 */
[--C-:B------:R-:W-:Y:S01]  /*10bc0*/  @!P6 IMAD.IADD R5, R5, 0x1, -R0.reuse ;  /* 0x000000010505e824 */ /* 0x100fe200078e0a00 */
[----:B------:R-:W-:Y:S02]  /*10bd0*/  ISETP.GT.U32.AND P6, PT, R0, R4, PT ;  /* 0x000000040000720c */ /* 0x000fe40003fc4070 */
[----:B-1----:R-:W-:Y:S01]  /*10be0*/  MOV R8, R12 ;  /* 0x0000000c00087202 */ /* 0x002fe20000000f00 */
[----:B------:R-:W-:Y:S01]  /*10bf0*/  VIADD R12, R6, 0x15a ;  /* 0x0000015a060c7836 */ /* 0x000fe20000000000 */
[----:B------:R-:W-:Y:S02]  /*10c00*/  @!P4 IADD3 R9, -R9, RZ, RZ ;  /* 0x000000ff0909c210 */ /* 0x000fe40007ffe1ff */
[----:B------:R-:W-:Y:S02]  /*10c10*/  @!P2 IADD3 R8, -R8, RZ, RZ ;  /* 0x000000ff0808a210 */ /* 0x000fe40007ffe1ff */
[----:B------:R-:W-:Y:S02]  /*10c20*/  ISETP.GE.AND P2, PT, R210, RZ, PT ;  /* 0x000000ffd200720c */ /* 0x000fe40003f46270 */
[----:B------:R-:W-:Y:S01]  /*10c30*/  IABS R210, R210 ;  /* 0x000000d200d27213 */ /* 0x000fe20000000000 */
[----:B------:R1:W-:Y:S01]  /*10c40*/  STL [R1+0x3d0], R8 ;  /* 0x0003d00801007387 */ /* 0x0003e20000100800 */
[----:B------:R-:W-:Y:S01]  /*10c50*/  ISETP.GE.AND P4, PT, R203, RZ, PT ;  /* 0x000000ffcb00720c */ /* 0x000fe20003f86270 */
[----:B------:R-:W-:Y:S01]  /*10c60*/  @!P6 IMAD.IADD R4, R4, 0x1, -R0 ;  /* 0x000000010404e824 */ /* 0x000fe200078e0a00 */
[----:B------:R-:W-:Y:S01]  /*10c70*/  IABS R203, R203 ;  /* 0x000000cb00cb7213 */ /* 0x000fe20000000000 */
[----:B------:R-:W-:Y:S01]  /*10c80*/  IMAD.HI.U32 R202, R2, R210, RZ ;  /* 0x000000d202ca7227 */ /* 0x000fe200078e00ff */
[----:B------:R-:W-:Y:S01]  /*10c90*/  @!P0 IADD3 R3, R3, -R0, RZ ;  /* 0x8000000003038210 */ /* 0x000fe20007ffe0ff */
[----:B------:R-:W-:Y:S01]  /*10ca0*/  STL [R1+0x3cc], R9 ;  /* 0x0003cc0901007387 */ /* 0x000fe20000100800 */
[----:B------:R-:W-:Y:S01]  /*10cb0*/  ISETP.GT.U32.AND P6, PT, R0, R4, PT ;  /* 0x000000040000720c */ /* 0x000fe20003fc4070 */
[----:B------:R-:W-:Y:S01]  /*10cc0*/  IMAD.HI.U32 R10, R2, R203, RZ ;  /* 0x000000cb020a7227 */ /* 0x000fe200078e00ff */
[----:B------:R-:W-:-:S02]  /*10cd0*/  IADD3 R202, -R202, RZ, RZ ;  /* 0x000000ffcaca7210 */ /* 0x000fc40007ffe1ff */
[----:B------:R-:W-:Y:S01]  /*10ce0*/  ISETP.GE.AND P0, PT, R12, RZ, PT ;  /* 0x000000ff0c00720c */ /* 0x000fe20003f06270 */
[----:B-1----:R-:W-:Y:S01]  /*10cf0*/  IMAD.MOV.U32 R8, RZ, RZ, R5 ;  /* 0x000000ffff087224 */ /* 0x002fe200078e0005 */
[----:B------:R-:W-:Y:S01]  /*10d00*/  IADD3 R10, -R10, RZ, RZ ;  /* 0x000000ff0a0a7210 */ /* 0x000fe20007ffe1ff */
[C---:B------:R-:W-:Y:S01]  /*10d10*/  IMAD R210, R0.reuse, R202, R210 ;  /* 0x000000ca00d27224 */ /* 0x040fe200078e02d2 */
[----:B------:R-:W-:Y:S01]  /*10d20*/  IABS R12, R12 ;  /* 0x0000000c000c7213 */ /* 0x000fe20000000000 */
[----:B------:R-:W-:Y:S01]  /*10d30*/  @!P1 IMAD.MOV R8, RZ, RZ, -R8 ;  /* 0x000000ffff089224 */ /* 0x000fe200078e0a08 */
[----:B------:R-:W-:Y:S01]  /*10d40*/  ISETP.GE.AND P1, PT, R201, RZ, PT ;  /* 0x000000ffc900720c */ /* 0x000fe20003f26270 */
[----:B------:R-:W-:Y:S01]  /*10d50*/  IMAD R203, R0, R10, R203 ;  /* 0x0000000a00cb7224 */ /* 0x000fe200078e02cb */
[----:B------:R-:W-:Y:S01]  /*10d60*/  IABS R201, R201 ;  /* 0x000000c900c97213 */ /* 0x000fe20000000000 */
[----:B------:R-:W-:Y:S01]  /*10d70*/  VIADD R10, R6, 0x15e ;  /* 0x0000015e060a7836 */ /* 0x000fe20000000000 */
[----:B------:R1:W-:Y:S01]  /*10d80*/  STL [R1+0x3c8], R8 ;  /* 0x0003c80801007387 */ /* 0x0003e20000100800 */
[----:B------:R-:W-:-:S02]  /*10d90*/  @!P6 IADD3 R4, R4, -R0, RZ ;  /* 0x800000000404e210 */ /* 0x000fc40007ffe0ff */
[----:B------:R-:W-:Y:S01]  /*10da0*/  IMAD.HI.U32 R5, R2, R201, RZ ;  /* 0x000000c902057227 */ /* 0x000fe200078e00ff */
[C---:B------:R-:W-:Y:S02]  /*10db0*/  ISETP.GT.U32.AND P6, PT, R0.reuse, R203, PT ;  /* 0x000000cb0000720c */ /* 0x040fe40003fc4070 */
[----:B------:R-:W-:Y:S01]  /*10dc0*/  IABS R207, R10 ;  /* 0x0000000a00cf7213 */ /* 0x000fe20000000000 */
[----:B------:R-:W-:Y:S02]  /*10dd0*/  IMAD.MOV R5, RZ, RZ, -R5 ;  /* 0x000000ffff057224 */ /* 0x000fe400078e0a05 */
[----:B-1----:R-:W-:Y:S02]  /*10de0*/  IMAD.MOV.U32 R8, RZ, RZ, R3 ;  /* 0x000000ffff087224 */ /* 0x002fe400078e0003 */
[----:B------:R-:W-:Y:S01]  /*10df0*/  IMAD R201, R0, R5, R201 ;  /* 0x0000000500c97224 */ /* 0x000fe200078e02c9 */
[----:B------:R-:W-:Y:S01]  /*10e00*/  IADD3 R5, R6, 0x15d, RZ ;  /* 0x0000015d06057810 */ /* 0x000fe20007ffe0ff */
[----:B------:R-:W-:Y:S01]  /*10e10*/  IMAD.HI.U32 R3, R2, R12, RZ ;  /* 0x0000000c02037227 */ /* 0x000fe200078e00ff */
[----:B------:R-:W-:-:S02]  /*10e20*/  @!P5 IADD3 R8, -R8, RZ, RZ ;  /* 0x000000ff0808d210 */ /* 0x000fc40007ffe1ff */
[C---:B------:R-:W-:Y:S01]  /*10e30*/  ISETP.GT.U32.AND P5, PT, R0.reuse, R210, PT ;  /* 0x000000d20000720c */ /* 0x040fe20003fa4070 */
[----:B------:R-:W-:Y:S01]  /*10e40*/  IMAD.MOV R3, RZ, RZ, -R3 ;  /* 0x000000ffff037224 */ /* 0x000fe200078e0a03 */
[----:B------:R-:W-:Y:S01]  /*10e50*/  @!P6 IADD3 R203, R203, -R0, RZ ;  /* 0x80000000cbcbe210 */ /* 0x000fe20007ffe0ff */
[----:B------:R1:W-:Y:S01]  /*10e60*/  STL [R1+0x3c4], R8 ;  /* 0x0003c40801007387 */ /* 0x0003e20000100800 */
[----:B------:R-:W-:Y:S01]  /*10e70*/  IABS R205, R5 ;  /* 0x0000000500cd7213 */ /* 0x000fe20000000000 */
[C---:B------:R-:W-:Y:S01]  /*10e80*/  IMAD R12, R0.reuse, R3, R12 ;  /* 0x00000003000c7224 */ /* 0x040fe200078e020c */
[----:B------:R-:W-:Y:S02]  /*10e90*/  IABS R3, R209 ;  /* 0x000000d100037213 */ /* 0x000fe40000000000 */
[----:B------:R-:W-:Y:S01]  /*10ea0*/  ISETP.GT.U32.AND P6, PT, R0, R203, PT ;  /* 0x000000cb0000720c */ /* 0x000fe20003fc4070 */
[----:B------:R-:W-:Y:S01]  /*10eb0*/  IMAD.HI.U32 R204, R2, R205, RZ ;  /* 0x000000cd02cc7227 */ /* 0x000fe200078e00ff */
[----:B-1----:R-:W-:-:S03]  /*10ec0*/  MOV R8, R4 ;  /* 0x0000000400087202 */ /* 0x002fc60000000f00 */
[----:B------:R-:W-:Y:S02]  /*10ed0*/  @!P5 IMAD.IADD R210, R210, 0x1, -R0 ;  /* 0x00000001d2d2d824 */ /* 0x000fe400078e0a00 */
[----:B------:R-:W-:Y:S01]  /*10ee0*/  IMAD.HI.U32 R202, R2, R3, RZ ;  /* 0x0000000302ca7227 */ /* 0x000fe200078e00ff */
[----:B------:R-:W-:Y:S02]  /*10ef0*/  @!P3 IADD3 R8, -R8, RZ, RZ ;  /* 0x000000ff0808b210 */ /* 0x000fe40007ffe1ff */
[----:B------:R-:W-:Y:S01]  /*10f00*/  ISETP.GT.U32.AND P3, PT, R0, R201, PT ;  /* 0x000000c90000720c */ /* 0x000fe20003f64070 */
[----:B------:R-:W-:Y:S01]  /*10f10*/  IMAD.HI.U32 R4, R2, R208, RZ ;  /* 0x000000d002047227 */ /* 0x000fe200078e00ff */
[----:B------:R-:W-:Y:S01]  /*10f20*/  ISETP.GT.U32.AND P5, PT, R0, R210, PT ;  /* 0x000000d20000720c */ /* 0x000fe20003fa4070 */
[----:B------:R1:W-:Y:S01]  /*10f30*/  STL [R1+0x3c0], R8 ;  /* 0x0003c00801007387 */ /* 0x0003e20000100800 */
[----:B------:R-:W-:Y:S01]  /*10f40*/  IADD3 R202, -R202, RZ, RZ ;  /* 0x000000ffcaca7210 */ /* 0x000fe20007ffe1ff */
[----:B------:R-:W-:Y:S01]  /*10f50*/  IMAD.MOV R4, RZ, RZ, -R4 ;  /* 0x000000ffff047224 */ /* 0x000fe200078e0a04 */
[----:B------:R-:W-:Y:S01]  /*10f60*/  @!P6 IADD3 R203, R203, -R0, RZ ;  /* 0x80000000cbcbe210 */ /* 0x000fe20007ffe0ff */
[----:B------:R-:W-:-:S02]  /*10f70*/  IMAD.MOV R204, RZ, RZ, -R204 ;  /* 0x000000ffffcc7224 */ /* 0x000fc400078e0acc */
[C---:B------:R-:W-:Y:S02]  /*10f80*/  IMAD R3, R0.reuse, R202, R3 ;  /* 0x000000ca00037224 */ /* 0x040fe400078e0203 */
[C---:B------:R-:W-:Y:S02]  /*10f90*/  IMAD R208, R0.reuse, R4, R208 ;  /* 0x0000000400d07224 */ /* 0x040fe400078e02d0 */
[----:B------:R-:W-:Y:S01]  /*10fa0*/  @!P3 IMAD.IADD R201, R201, 0x1, -R0 ;  /* 0x00000001c9c9b824 */ /* 0x000fe200078e0a00 */
[----:B------:R-:W-:Y:S01]  /*10fb0*/  ISETP.GT.U32.AND P6, PT, R0, R3, PT ;  /* 0x000000030000720c */ /* 0x000fe20003fc4070 */
[----:B------:R-:W-:Y:S01]  /*10fc0*/  VIADD R4, R6, 0x15f ;  /* 0x0000015f06047836 */ /* 0x000fe20000000000 */
[----:B------:R-:W-:Y:S01]  /*10fd0*/  @!P5 IADD3 R210, R210, -R0, RZ ;  /* 0x80000000d2d2d210 */ /* 0x000fe20007ffe0ff */
[----:B------:R-:W-:Y:S01]  /*10fe0*/  IMAD.HI.U32 R202, R2, R207, RZ ;  /* 0x000000cf02ca7227 */ /* 0x000fe200078e00ff */
[C---:B------:R-:W-:Y:S02]  /*10ff0*/  ISETP.GT.U32.AND P3, PT, R0.reuse, R201, PT ;  /* 0x000000c90000720c */ /* 0x040fe40003f64070 */
[----:B------:R-:W-:Y:S01]  /*11000*/  ISETP.GT.U32.AND P5, PT, R0, R12, PT ;  /* 0x0000000c0000720c */ /* 0x000fe20003fa4070 */
[----:B-1----:R-:W-:Y:S01]  /*11010*/  IMAD.MOV.U32 R8, RZ, RZ, R210 ;  /* 0x000000ffff087224 */ /* 0x002fe200078e00d2 */
[----:B------:R-:W-:Y:S01]  /*11020*/  IADD3 R202, -R202, RZ, RZ ;  /* 0x000000ffcaca7210 */ /* 0x000fe20007ffe1ff */
[----:B------:R-:W-:-:S03]  /*11030*/  IMAD R205, R0, R204, R205 ;  /* 0x000000cc00cd7224 */ /* 0x000fc600078e02cd */
[----:B------:R-:W-:Y:S01]  /*11040*/  @!P2 IADD3 R8, -R8, RZ, RZ ;  /* 0x000000ff0808a210 */ /* 0x000fe20007ffe1ff */
[--C-:B------:R-:W-:Y:S01]  /*11050*/  @!P6 IMAD.IADD R3, R3, 0x1, -R0.reuse ;  /* 0x000000010303e824 */ /* 0x100fe200078e0a00 */
[----:B------:R-:W-:Y:S01]  /*11060*/  ISETP.GE.AND P2, PT, R209, RZ, PT ;  /* 0x000000ffd100720c */ /* 0x000fe20003f46270 */
[----:B------:R-:W-:Y:S01]  /*11070*/  IMAD R207, R0, R202, R207 ;  /* 0x000000ca00cf7224 */ /* 0x000fe200078e02cf */
[----:B------:R-:W-:Y:S01]  /*11080*/  IABS R209, R4 ;  /* 0x0000000400d17213 */ /* 0x000fe20000000000 */
[----:B------:R1:W-:Y:S01]  /*11090*/  STL [R1+0x3bc], R8 ;  /* 0x0003bc0801007387 */ /* 0x0003e20000100800 */
[----:B------:R-:W-:Y:S01]  /*110a0*/  @!P3 IADD3 R201, R201, -R0, RZ ;  /* 0x80000000c9c9b210 */ /* 0x000fe20007ffe0ff */
[----:B------:R-:W-:Y:S01]  /*110b0*/  @!P5 IMAD.IADD R12, R12, 0x1, -R0 ;  /* 0x000000010c0cd824 */ /* 0x000fe200078e0a00 */
[----:B------:R-:W-:Y:S02]  /*110c0*/  ISETP.GT.U32.AND P3, PT, R0, R208, PT ;  /* 0x000000d00000720c */ /* 0x000fe40003f64070 */
[----:B------:R-:W-:Y:S01]  /*110d0*/  ISETP.GE.AND P6, PT, R206, RZ, PT ;  /* 0x000000ffce00720c */ /* 0x000fe20003fc6270 */
[----:B------:R-:W-:Y:S01]  /*110e0*/  IMAD.MOV.U32 R9, RZ, RZ, R201 ;  /* 0x000000ffff097224 */ /* 0x000fe200078e00c9 */
[----:B------:R-:W-:-:S02]  /*110f0*/  ISETP.GT.U32.AND P5, PT, R0, R12, PT ;  /* 0x0000000c0000720c */ /* 0x000fc40003fa4070 */
[----:B------:R-:W-:Y:S01]  /*11100*/  MOV R206, R209 ;  /* 0x000000d100ce7202 */ /* 0x000fe20000000f00 */
[----:B-1----:R-:W-:Y:S01]  /*11110*/  IMAD.MOV.U32 R8, RZ, RZ, R203 ;  /* 0x000000ffff087224 */ /* 0x002fe200078e00cb */
[----:B------:R-:W-:Y:S02]  /*11120*/  @!P1 IADD3 R9, -R9, RZ, RZ ;  /* 0x000000ff09099210 */ /* 0x000fe40007ffe1ff */
[----:B------:R-:W-:Y:S01]  /*11130*/  ISETP.GE.AND P1, PT, R5, RZ, PT ;  /* 0x000000ff0500720c */ /* 0x000fe20003f26270 */
[----:B------:R-:W-:Y:S02]  /*11140*/  IMAD.HI.U32 R202, R2, R206, RZ ;  /* 0x000000ce02ca7227 */ /* 0x000fe400078e00ff */
[----:B------:R-:W-:Y:S02]  /*11150*/  @!P3 IADD3 R208, R208, -R0, RZ ;  /* 0x80000000d0d0b210 */ /* 0x000fe40007ffe0ff */
[----:B------:R-:W-:Y:S01]  /*11160*/  @!P4 IMAD.MOV R8, RZ, RZ, -R8 ;  /* 0x000000ffff08c224 */ /* 0x000fe200078e0a08 */
[----:B------:R-:W-:Y:S01]  /*11170*/  IADD3 R202, -R202, RZ, RZ ;  /* 0x000000ffcaca7210 */ /* 0x000fe20007ffe1ff */
[----:B------:R-:W-:Y:S01]  /*11180*/  VIADD R5, R6, 0x160 ;  /* 0x0000016006057836 */ /* 0x000fe20000000000 */
[----:B------:R-:W-:-:S02]  /*11190*/  ISETP.GT.U32.AND P4, PT, R0, R208, PT ;  /* 0x000000d00000720c */ /* 0x000fc40003f84070 */
[----:B------:R-:W-:Y:S01]  /*111a0*/  @!P5 IADD3 R12, R12, -R0, RZ ;  /* 0x800000000c0cd210 */ /* 0x000fe20007ffe0ff */
[----:B------:R1:W-:Y:S01]  /*111b0*/  STL [R1+0x3b8], R8 ;  /* 0x0003b80801007387 */ /* 0x0003e20000100800 */
[C---:B------:R-:W-:Y:S01]  /*111c0*/  ISETP.GT.U32.AND P3, PT, R0.reuse, R3, PT ;  /* 0x000000030000720c */ /* 0x040fe20003f64070 */
[C---:B------:R-:W-:Y:S01]  /*111d0*/  IMAD R206, R0.reuse, R202, R206 ;  /* 0x000000ca00ce7224 */ /* 0x040fe200078e02ce */
[----:B------:R-:W-:Y:S01]  /*111e0*/  ISETP.GT.U32.AND P5, PT, R0, R205, PT ;  /* 0x000000cd0000720c */ /* 0x000fe20003fa4070 */
[----:B------:R2:W-:Y:S01]  /*111f0*/  STL [R1+0x3b4], R9 ;  /* 0x0003b40901007387 */ /* 0x0005e20000100800 */
[----:B------:R-:W-:Y:S02]  /*11200*/  VIADD R202, R6, 0x162 ;  /* 0x0000016206ca7836 */ /* 0x000fe40000000000 */
[----:B-1----:R-:W-:-:S03]  /*11210*/  IMAD.MOV.U32 R8, RZ, RZ, R12 ;  /* 0x000000ffff087224 */ /* 0x002fc600078e000c */
[----:B------:R-:W-:Y:S02]  /*11220*/  @!P4 IADD3 R208, R208, -R0, RZ ;  /* 0x80000000d0d0c210 */ /* 0x000fe40007ffe0ff */
[----:B------:R-:W-:Y:S02]  /*11230*/  ISETP.GT.U32.AND P4, PT, R0, R206, PT ;  /* 0x000000ce0000720c */ /* 0x000fe40003f84070 */
[----:B------:R-:W-:Y:S01]  /*11240*/  @!P3 IMAD.IADD R3, R3, 0x1, -R0 ;  /* 0x000000010303b824 */ /* 0x000fe200078e0a00 */
[----:B------:R-:W-:Y:S01]  /*11250*/  @!P0 IADD3 R8, -R8, RZ, RZ ;  /* 0x000000ff08088210 */ /* 0x000fe20007ffe1ff */
[----:B--2---:R-:W-:Y:S01]  /*11260*/  IMAD.MOV.U32 R9, RZ, RZ, R208 ;  /* 0x000000ffff097224 */ /* 0x004fe200078e00d0 */
[----:B------:R-:W-:Y:S02]  /*11270*/  ISETP.GT.U32.AND P0, PT, R0, R207, PT ;  /* 0x000000cf0000720c */ /* 0x000fe40003f04070 */
[----:B------:R-:W-:Y:S01]  /*11280*/  ISETP.GE.AND P3, PT, R10, RZ, PT ;  /* 0x000000ff0a00720c */ /* 0x000fe20003f66270 */
[----:B------:R-:W-:Y:S01]  /*11290*/  VIADD R10, R6, 0x161 ;  /* 0x00000161060a7836 */ /* 0x000fe20000000000 */
[----:B------:R-:W-:Y:S01]  /*112a0*/  IABS R12, R5 ;  /* 0x00000005000c7213 */ /* 0x000fe20000000000 */
[----:B------:R1:W-:Y:S01]  /*112b0*/  STL [R1+0x3b0], R8 ;  /* 0x0003b00801007387 */ /* 0x0003e20000100800 */
[----:B------:R-:W-:-:S02]  /*112c0*/  @!P5 IADD3 R205, R205, -R0, RZ ;  /* 0x80000000cdcdd210 */ /* 0x000fc40007ffe0ff */
[----:B------:R-:W-:Y:S01]  /*112d0*/  ISETP.GE.AND P5, PT, R4, RZ, PT ;  /* 0x000000ff0400720c */ /* 0x000fe20003fa6270 */
[----:B------:R-:W-:Y:S01]  /*112e0*/  IMAD.HI.U32 R201, R2, R12, RZ ;  /* 0x0000000c02c97227 */ /* 0x000fe200078e00ff */
[----:B------:R-:W-:Y:S02]  /*112f0*/  IABS R4, R10 ;  /* 0x0000000a00047213 */ /* 0x000fe40000000000 */
[----:B------:R-:W-:Y:S01]  /*11300*/  @!P6 IADD3 R9, -R9, RZ, RZ ;  /* 0x000000ff0909e210 */ /* 0x000fe20007ffe1ff */
[----:B------:R-:W-:Y:S01]  /*11310*/  @!P4 IMAD.IADD R206, R206, 0x1, -R0 ;  /* 0x00000001cecec824 */ /* 0x000fe200078e0a00 */
[----:B------:R-:W-:Y:S01]  /*11320*/  @!P0 IADD3 R207, R207, -R0, RZ ;  /* 0x80000000cfcf8210 */ /* 0x000fe20007ffe0ff */
[----:B-1----:R-:W-:Y:S01]  /*11330*/  IMAD.MOV.U32 R8, RZ, RZ, R3 ;  /* 0x000000ffff087224 */ /* 0x002fe200078e0003 */
[----:B------:R-:W-:Y:S01]  /*11340*/  ISETP.GT.U32.AND P0, PT, R0, R205, PT ;  /* 0x000000cd0000720c */ /* 0x000fe20003f04070 */
[----:B------:R-:W-:Y:S01]  /*11350*/  IMAD.HI.U32 R203, R2, R4, RZ ;  /* 0x0000000402cb7227 */ /* 0x000fe200078e00ff */
[----:B------:R-:W-:-:S02]  /*11360*/  IADD3 R201, -R201, RZ, RZ ;  /* 0x000000ffc9c97210 */ /* 0x000fc40007ffe1ff */
[----:B------:R-:W-:Y:S01]  /*11370*/  @!P2 IADD3 R8, -R8, RZ, RZ ;  /* 0x000000ff0808a210 */ /* 0x000fe20007ffe1ff */
[----:B------:R-:W-:Y:S01]  /*11380*/  VIADD R3, R6, 0x163 ;  /* 0x0000016306037836 */ /* 0x000fe20000000000 */
[C---:B------:R-:W-:Y:S01]  /*11390*/  ISETP.GT.U32.AND P2, PT, R0.reuse, R206, PT ;  /* 0x000000ce0000720c */ /* 0x040fe20003f44070 */
[C---:B------:R-:W-:Y:S01]  /*113a0*/  IMAD R12, R0.reuse, R201, R12 ;  /* 0x000000c9000c7224 */ /* 0x040fe200078e020c */
[----:B------:R-:W-:Y:S01]  /*113b0*/  IADD3 R203, -R203, RZ, RZ ;  /* 0x000000ffcbcb7210 */ /* 0x000fe20007ffe1ff */
[----:B------:R1:W-:Y:S01]  /*113c0*/  STL [R1+0x3ac], R8 ;  /* 0x0003ac0801007387 */ /* 0x0003e20000100800 */
[----:B------:R-:W-:Y:S02]  /*113d0*/  IABS R201, R202 ;  /* 0x000000ca00c97213 */ /* 0x000fe40000000000 */
[C---:B------:R-:W-:Y:S01]  /*113e0*/  ISETP.GT.U32.AND P4, PT, R0.reuse, R207, PT ;  /* 0x000000cf0000720c */ /* 0x040fe20003f84070 */
[----:B------:R-:W-:Y:S01]  /*113f0*/  @!P0 IMAD.IADD R205, R205, 0x1, -R0 ;  /* 0x00000001cdcd8824 */ /* 0x000fe200078e0a00 */
[C---:B------:R-:W-:Y:S01]  /*11400*/  ISETP.GT.U32.AND P0, PT, R0.reuse, R12, PT ;  /* 0x0000000c0000720c */ /* 0x040fe20003f04070 */
[----:B------:R-:W-:Y:S01]  /*11410*/  IMAD R4, R0, R203, R4 ;  /* 0x000000cb00047224 */ /* 0x000fe200078e0204 */
[----:B------:R-:W-:Y:S01]  /*11420*/  IABS R210, R3 ;  /* 0x0000000300d27213 */ /* 0x000fe20000000000 */
[----:B------:R-:W-:Y:S01]  /*11430*/  IMAD.HI.U32 R203, R2, R201, RZ ;  /* 0x000000c902cb7227 */ /* 0x000fe200078e00ff */
[----:B------:R2:W-:Y:S03]  /*11440*/  STL [R1+0x3a8], R9 ;  /* 0x0003a80901007387 */ /* 0x0005e60000100800 */
[----:B------:R-:W-:Y:S01]  /*11450*/  @!P2 IMAD.IADD R206, R206, 0x1, -R0 ;  /* 0x00000001cecea824 */ /* 0x000fe200078e0a00 */
[----:B------:R-:W-:Y:S01]  /*11460*/  ISETP.GT.U32.AND P2, PT, R0, R4, PT ;  /* 0x000000040000720c */ /* 0x000fe20003f44070 */
[----:B------:R-:W-:-:S02]  /*11470*/  IMAD.MOV R203, RZ, RZ, -R203 ;  /* 0x000000ffffcb7224 */ /* 0x000fc400078e0acb */
[----:B------:R-:W-:Y:S01]  /*11480*/  IMAD.HI.U32 R204, R2, R210, RZ ;  /* 0x000000d202cc7227 */ /* 0x000fe200078e00ff */
[-C--:B------:R-:W-:Y:S02]  /*11490*/  @!P4 IADD3 R207, R207, -R0.reuse, RZ ;  /* 0x80000000cfcfc210 */ /* 0x080fe40007ffe0ff */
[----:B------:R-:W-:Y:S01]  /*114a0*/  ISETP.GE.AND P4, PT, R5, RZ, PT ;  /* 0x000000ff0500720c */ /* 0x000fe20003f86270 */
[----:B------:R-:W-:Y:S01]  /*114b0*/  @!P0 IMAD.IADD R12, R12, 0x1, -R0 ;  /* 0x000000010c0c8824 */ /* 0x000fe200078e0a00 */
[----:B------:R-:W-:Y:S01]  /*114c0*/  IADD3 R5, R6, 0x164, RZ ;  /* 0x0000016406057810 */ /* 0x000fe20007ffe0ff */
[----:B------:R-:W-:Y:S01]  /*114d0*/  IMAD R201, R0, R203, R201 ;  /* 0x000000cb00c97224 */ /* 0x000fe200078e02c9 */
[----:B------:R-:W-:Y:S01]  /*114e0*/  IADD3 R204, -R204, RZ, RZ ;  /* 0x000000ffcccc7210 */ /* 0x000fe20007ffe1ff */
[----:B-1----:R-:W-:Y:S01]  /*114f0*/  IMAD.MOV.U32 R8, RZ, RZ, R205 ;  /* 0x000000ffff087224 */ /* 0x002fe200078e00cd */
[----:B------:R-:W-:Y:S02]  /*11500*/  ISETP.GE.AND P0, PT, R10, RZ, PT ;  /* 0x000000ff0a00720c */ /* 0x000fe40003f06270 */
[----:B------:R-:W-:Y:S01]  /*11510*/  @!P2 IADD3 R4, R4, -R0, RZ ;  /* 0x800000000404a210 */ /* 0x000fe20007ffe0ff */
[----:B------:R-:W-:Y:S01]  /*11520*/  @!P1 IMAD.MOV R8, RZ, RZ, -R8 ;  /* 0x000000ffff089224 */ /* 0x000fe200078e0a08 */
[C---:B------:R-:W-:Y:S01]  /*11530*/  ISETP.GT.U32.AND P2, PT, R0.reuse, R12, PT ;  /* 0x0000000c0000720c */ /* 0x040fe20003f44070 */
[----:B------:R-:W-:Y:S01]  /*11540*/  IMAD R210, R0, R204, R210 ;  /* 0x000000cc00d27224 */ /* 0x000fe200078e02d2 */
[----:B------:R-:W-:-:S02]  /*11550*/  IADD3 R10, R6, 0x165, RZ ;  /* 0x00000165060a7810 */ /* 0x000fc40007ffe0ff */
[C---:B------:R-:W-:Y:S01]  /*11560*/  ISETP.GT.U32.AND P1, PT, R0.reuse, R201, PT ;  /* 0x000000c90000720c */ /* 0x040fe20003f24070 */
[----:B------:R1:W-:Y:S01]  /*11570*/  STL [R1+0x3a4], R8 ;  /* 0x0003a40801007387 */ /* 0x0003e20000100800 */
[----:B------:R-:W-:Y:S02]  /*11580*/  IABS R203, R5 ;  /* 0x0000000500cb7213 */ /* 0x000fe40000000000 */
[----:B------:R-:W-:Y:S02]  /*11590*/  ISETP.GT.U32.AND P6, PT, R0, R4, PT ;  /* 0x000000040000720c */ /* 0x000fe40003fc4070 */
[----:B------:R-:W-:Y:S01]  /*115a0*/  IABS R204, R10 ;  /* 0x0000000a00cc7213 */ /* 0x000fe20000000000 */
[----:B------:R-:W-:Y:S01]  /*115b0*/  IMAD.HI.U32 R205, R2, R203, RZ ;  /* 0x000000cb02cd7227 */ /* 0x000fe200078e00ff */
[----:B--2---:R-:W-:Y:S02]  /*115c0*/  MOV R9, R207 ;  /* 0x000000cf00097202 */ /* 0x004fe40000000f00 */
[----:B------:R-:W-:Y:S01]  /*115d0*/  @!P2 IADD3 R12, R12, -R0, RZ ;  /* 0x800000000c0ca210 */ /* 0x000fe20007ffe0ff */
[----:B-1----:R-:W-:Y:S01]  /*115e0*/  IMAD.MOV.U32 R8, RZ, RZ, R206 ;  /* 0x000000ffff087224 */ /* 0x002fe200078e00ce */
[----:B------:R-:W-:Y:S01]  /*115f0*/  @!P3 IADD3 R9, -R9, RZ, RZ ;  /* 0x000000ff0909b210 */ /* 0x000fe20007ffe1ff */
[----:B------:R-:W-:Y:S01]  /*11600*/  IMAD.HI.U32 R206, R2, R204, RZ ;  /* 0x000000cc02ce7227 */ /* 0x000fe200078e00ff */
[----:B------:R-:W-:-:S02]  /*11610*/  ISETP.GT.U32.AND P3, PT, R0, R210, PT ;  /* 0x000000d20000720c */ /* 0x000fc40003f64070 */
[----:B------:R-:W-:Y:S01]  /*11620*/  @!P1 IADD3 R201, R201, -R0, RZ ;  /* 0x80000000c9c99210 */ /* 0x000fe20007ffe0ff */
[----:B------:R-:W-:Y:S01]  /*11630*/  IMAD.MOV R205, RZ, RZ, -R205 ;  /* 0x000000ffffcd7224 */ /* 0x000fe200078e0acd */
[----:B------:R1:W-:Y:S01]  /*11640*/  STL [R1+0x3a0], R9 ;  /* 0x0003a00901007387 */ /* 0x0003e20000100800 */
[----:B------:R-:W-:Y:S01]  /*11650*/  @!P5 IMAD.MOV R8, RZ, RZ, -R8 ;  /* 0x000000ffff08d224 */ /* 0x000fe200078e0a08 */
[----:B------:R-:W-:Y:S01]  /*11660*/  ISETP.GE.AND P5, PT, R202, RZ, PT ;  /* 0x000000ffca00720c */ /* 0x000fe20003fa6270 */
[----:B------:R-:W-:Y:S01]  /*11670*/  @!P6 IMAD.IADD R4, R4, 0x1, -R0 ;  /* 0x000000010404e824 */ /* 0x000fe200078e0a00 */
[----:B------:R-:W-:Y:S01]  /*11680*/  IADD3 R206, -R206, RZ, RZ ;  /* 0x000000ffcece7210 */ /* 0x000fe20007ffe1ff */
[C---:B------:R-:W-:Y:S01]  /*11690*/  IMAD R202, R0.reuse, R205, R203 ;  /* 0x000000cd00ca7224 */ /* 0x040fe200078e02cb */
[C---:B------:R-:W-:Y:S01]  /*116a0*/  ISETP.GT.U32.AND P1, PT, R0.reuse, R201, PT ;  /* 0x000000c90000720c */ /* 0x040fe20003f24070 */
[----:B------:R2:W-:Y:S01]  /*116b0*/  STL [R1+0x39c], R8 ;  /* 0x00039c0801007387 */ /* 0x0005e20000100800 */
[----:B------:R-:W-:Y:S01]  /*116c0*/  ISETP.GE.AND P2, PT, R3, RZ, PT ;  /* 0x000000ff0300720c */ /* 0x000fe20003f46270 */
[----:B------:R-:W-:Y:S01]  /*116d0*/  IMAD R204, R0, R206, R204 ;  /* 0x000000ce00cc7224 */ /* 0x000fe200078e02cc */
[----:B-1----:R-:W-:Y:S01]  /*116e0*/  MOV R9, R12 ;  /* 0x0000000c00097202 */ /* 0x002fe20000000f00 */
[----:B------:R-:W-:Y:S01]  /*116f0*/  VIADD R3, R6, 0x166 ;  /* 0x0000016606037836 */ /* 0x000fe20000000000 */
[----:B------:R-:W-:-:S02]  /*11700*/  @!P3 IADD3 R210, R210, -R0, RZ ;  /* 0x80000000d2d2b210 */ /* 0x000fc40007ffe0ff */
[----:B------:R-:W-:Y:S02]  /*11710*/  @!P4 IADD3 R9, -R9, RZ, RZ ;  /* 0x000000ff0909c210 */ /* 0x000fe40007ffe1ff */
[C---:B------:R-:W-:Y:S01]  /*11720*/  ISETP.GT.U32.AND P4, PT, R0.reuse, R202, PT ;  /* 0x000000ca0000720c */ /* 0x040fe20003f84070 */
[----:B--2---:R-:W-:Y:S01]  /*11730*/  IMAD.MOV.U32 R8, RZ, RZ, R4 ;  /* 0x000000ffff087224 */ /* 0x004fe200078e0004 */
[C---:B------:R-:W-:Y:S01]  /*11740*/  ISETP.GT.U32.AND P3, PT, R0.reuse, R210, PT ;  /* 0x000000d20000720c */ /* 0x040fe20003f64070 */
[----:B------:R-:W-:Y:S01]  /*11750*/  STL [R1+0x398], R9 ;  /* 0x0003980901007387 */ /* 0x000fe20000100800 */
[----:B------:R-:W-:Y:S01]  /*11760*/  @!P1 IADD3 R201, R201, -R0, RZ ;  /* 0x80000000c9c99210 */ /* 0x000fe20007ffe0ff */
[----:B------:R-:W-:Y:S01]  /*11770*/  @!P0 IMAD.MOV R8, RZ, RZ, -R8 ;  /* 0x000000ffff088224 */ /* 0x000fe200078e0a08 */
[----:B------:R-:W-:Y:S02]  /*11780*/  ISETP.GT.U32.AND P0, PT, R0, R204, PT ;  /* 0x000000cc0000720c */ /* 0x000fe40003f04070 */
[----:B------:R-:W-:Y:S01]  /*11790*/  ISETP.GE.AND P6, PT, R5, RZ, PT ;  /* 0x000000ff0500720c */ /* 0x000fe20003fc6270 */
[----:B------:R-:W-:Y:S01]  /*117a0*/  VIADD R5, R6, 0x167 ;  /* 0x0000016706057836 */ /* 0x000fe20000000000 */
[----:B------:R-:W-:Y:S01]  /*117b0*/  IABS R203, R3 ;  /* 0x0000000300cb7213 */ /* 0x000fe20000000000 */
[----:B------:R1:W-:Y:S01]  /*117c0*/  STL [R1+0x394], R8 ;  /* 0x0003940801007387 */ /* 0x0003e20000100800 */
[----:B------:R-:W-:Y:S01]  /*117d0*/  ISETP.GE.AND P1, PT, R10, RZ, PT ;  /* 0x000000ff0a00720c */ /* 0x000fe20003f26270 */
[----:B------:R-:W-:Y:S01]  /*117e0*/  @!P4 IMAD.IADD R202, R202, 0x1, -R0 ;  /* 0x00000001cacac824 */ /* 0x000fe200078e0a00 */
[----:B------:R-:W-:Y:S01]  /*117f0*/  IABS R4, R5 ;  /* 0x0000000500047213 */ /* 0x000fe20000000000 */
[----:B------:R-:W-:Y:S01]  /*11800*/  IMAD.HI.U32 R12, R2, R203, RZ ;  /* 0x000000cb020c7227 */ /* 0x000fe200078e00ff */
[----:B------:R-:W-:-:S02]  /*11810*/  @!P3 IADD3 R210, R210, -R0, RZ ;  /* 0x80000000d2d2b210 */ /* 0x000fc40007ffe0ff */
[----:B------:R-:W-:Y:S01]  /*11820*/  ISETP.GT.U32.AND P4, PT, R0, R202, PT ;  /* 0x000000ca0000720c */ /* 0x000fe20003f84070 */
[----:B------:R-:W-:Y:S01]  /*11830*/  VIADD R10, R6, 0x168 ;  /* 0x00000168060a7836 */ /* 0x000fe20000000000 */
[----:B------:R-:W-:Y:S01]  /*11840*/  @!P0 IADD3 R204, R204, -R0, RZ ;  /* 0x80000000cccc8210 */ /* 0x000fe20007ffe0ff */
[----:B-1----:R-:W-:Y:S01]  /*11850*/  IMAD.MOV.U32 R8, RZ, RZ, R201 ;  /* 0x000000ffff087224 */ /* 0x002fe200078e00c9 */
[----:B------:R-:W-:Y:S01]  /*11860*/  ISETP.GE.AND P3, PT, R3, RZ, PT ;  /* 0x000000ff0300720c */ /* 0x000fe20003f66270 */
[----:B------:R-:W-:Y:S01]  /*11870*/  IMAD.HI.U32 R3, R2, R4, RZ ;  /* 0x0000000402037227 */ /* 0x000fe200078e00ff */
[----:B------:R-:W-:Y:S02]  /*11880*/  IADD3 R12, -R12, RZ, RZ ;  /* 0x000000ff0c0c7210 */ /* 0x000fe40007ffe1ff */
[----:B------:R-:W-:Y:S01]  /*11890*/  @!P5 IADD3 R8, -R8, RZ, RZ ;  /* 0x000000ff0808d210 */ /* 0x000fe20007ffe1ff */
[----:B------:R-:W-:Y:S01]  /*118a0*/  IMAD.MOV R3, RZ, RZ, -R3 ;  /* 0x000000ffff037224 */ /* 0x000fe200078e0a03 */
[C---:B------:R-:W-:Y:S01]  /*118b0*/  ISETP.GT.U32.AND P5, PT, R0.reuse, R204, PT ;  /* 0x000000cc0000720c */ /* 0x040fe20003fa4070 */
[C---:B------:R-:W-:Y:S01]  /*118c0*/  IMAD R203, R0.reuse, R12, R203 ;  /* 0x0000000c00cb7224 */ /* 0x040fe200078e02cb */
[----:B------:R-:W-:Y:S01]  /*118d0*/  IABS R205, R10 ;  /* 0x0000000a00cd7213 */ /* 0x000fe20000000000 */
[----:B------:R-:W-:Y:S01]  /*118e0*/  IMAD R4, R0, R3, R4 ;  /* 0x0000000300047224 */ /* 0x000fe200078e0204 */
[----:B------:R-:W-:Y:S01]  /*118f0*/  @!P4 IADD3 R202, R202, -R0, RZ ;  /* 0x80000000cacac210 */ /* 0x000fe20007ffe0ff */
[----:B------:R-:W-:Y:S01]  /*11900*/  VIADD R12, R6, 0x169 ;  /* 0x00000169060c7836 */ /* 0x000fe20000000000 */
[----:B------:R-:W-:Y:S01]  /*11910*/  ISETP.GT.U32.AND P4, PT, R0, R203, PT ;  /* 0x000000cb0000720c */ /* 0x000fe20003f84070 */
[----:B------:R1:W-:Y:S01]  /*11920*/  STL [R1+0x390], R8 ;  /* 0x0003900801007387 */ /* 0x0003e20000100800 */
[----:B------:R-:W-:Y:S01]  /*11930*/  IMAD.HI.U32 R3, R2, R205, RZ ;  /* 0x000000cd02037227 */ /* 0x000fe200078e00ff */
[----:B------:R-:W-:-:S02]  /*11940*/  IADD3 R201, R6, 0x16a, RZ ;  /* 0x0000016a06c97810 */ /* 0x000fc40007ffe0ff */
[----:B------:R-:W-:Y:S01]  /*11950*/  IABS R208, R12 ;  /* 0x0000000c00d07213 */ /* 0x000fe20000000000 */
[----:B------:R-:W-:Y:S01]  /*11960*/  IMAD.MOV R3, RZ, RZ, -R3 ;  /* 0x000000ffff037224 */ /* 0x000fe200078e0a03 */
[----:B------:R-:W-:Y:S02]  /*11970*/  @!P5 IADD3 R204, R204, -R0, RZ ;  /* 0x80000000ccccd210 */ /* 0x000fe40007ffe0ff */
[----:B------:R-:W-:Y:S01]  /*11980*/  ISETP.GT.U32.AND P5, PT, R0, R4, PT ;  /* 0x000000040000720c */ /* 0x000fe20003fa4070 */
[----:B------:R-:W-:Y:S01]  /*11990*/  IMAD.HI.U32 R211, R2, R208, RZ ;  /* 0x000000d002d37227 */ /* 0x000fe200078e00ff */
[----:B------:R-:W-:Y:S02]  /*119a0*/  IABS R209, R201 ;  /* 0x000000c900d17213 */ /* 0x000fe40000000000 */
[----:B------:R-:W-:Y:S01]  /*119b0*/  @!P4 IADD3 R203, R203, -R0, RZ ;  /* 0x80000000cbcbc210 */ /* 0x000fe20007ffe0ff */
[----:B-1----:R-:W-:Y:S01]  /*119c0*/  IMAD.MOV.U32 R8, RZ, RZ, R210 ;  /* 0x000000ffff087224 */ /* 0x002fe200078e00d2 */
[----:B------:R-:W-:Y:S01]  /*119d0*/  ISETP.GE.AND P0, PT, R5, RZ, PT ;  /* 0x000000ff0500720c */ /* 0x000fe20003f06270 */
[----:B------:R-:W-:Y:S01]  /*119e0*/  IMAD R205, R0, R3, R205 ;  /* 0x0000000300cd7224 */ /* 0x000fe200078e02cd */
[----:B------:R-:W-:Y:S01]  /*119f0*/  IADD3 R211, -R211, RZ, RZ ;  /* 0x000000ffd3d37210 */ /* 0x000fe20007ffe1ff */
[----:B------:R-:W-:Y:S01]  /*11a00*/  @!P2 IMAD.MOV R8, RZ, RZ, -R8 ;  /* 0x000000ffff08a224 */ /* 0x000fe200078e0a08 */
[----:B------:R-:W-:Y:S01]  /*11a10*/  MOV R9, R204 ;  /* 0x000000cc00097202 */ /* 0x000fe20000000f00 */
[----:B------:R-:W-:Y:S01]  /*11a20*/  VIADD R5, R6, 0x16b ;  /* 0x0000016b06057836 */ /* 0x000fe20000000000 */
[----:B------:R-:W-:Y:S01]  /*11a30*/  ISETP.GT.U32.AND P4, PT, R0, R205, PT ;  /* 0x000000cd0000720c */ /* 0x000fe20003f84070 */
[----:B------:R-:W-:Y:S01]  /*11a40*/  IMAD.HI.U32 R207, R2, R209, RZ ;  /* 0x000000d102cf7227 */ /* 0x000fe200078e00ff */
[----:B------:R-:W-:Y:S01]  /*11a50*/  @!P5 IADD3 R4, R4, -R0, RZ ;  /* 0x800000000404d210 */ /* 0x000fe20007ffe0ff */
[----:B------:R1:W-:Y:S01]  /*11a60*/  STL [R1+0x38c], R8 ;  /* 0x00038c0801007387 */ /* 0x0003e20000100800 */
[C---:B------:R-:W-:Y:S01]  /*11a70*/  ISETP.GT.U32.AND P5, PT, R0.reuse, R203, PT ;  /* 0x000000cb0000720c */ /* 0x040fe20003fa4070 */
[----:B------:R-:W-:Y:S01]  /*11a80*/  IMAD R208, R0, R211, R208 ;  /* 0x000000d300d07224 */ /* 0x000fe200078e02d0 */
[----:B------:R-:W-:Y:S01]  /*11a90*/  IABS R206, R5 ;  /* 0x0000000500ce7213 */ /* 0x000fe20000000000 */
[----:B------:R-:W-:Y:S01]  /*11aa0*/  IMAD.MOV R207, RZ, RZ, -R207 ;  /* 0x000000ffffcf7224 */ /* 0x000fe200078e0acf */
[----:B------:R-:W-:Y:S01]  /*11ab0*/  ISETP.GE.AND P2, PT, R10, RZ, PT ;  /* 0x000000ff0a00720c */ /* 0x000fe20003f46270 */
[----:B------:R-:W-:Y:S01]  /*11ac0*/  VIADD R3, R6, 0x16c ;  /* 0x0000016c06037836 */ /* 0x000fe20000000000 */
[----:B------:R-:W-:Y:S01]  /*11ad0*/  @!P1 IADD3 R9, -R9, RZ, RZ ;  /* 0x000000ff09099210 */ /* 0x000fe20007ffe1ff */
[----:B------:R-:W-:Y:S01]  /*11ae0*/  IMAD R209, R0, R207, R209 ;  /* 0x000000cf00d17224 */ /* 0x000fe200078e02d1 */
[----:B------:R-:W-:Y:S01]  /*11af0*/  ISETP.GE.AND P1, PT, R12, RZ, PT ;  /* 0x000000ff0c00720c */ /* 0x000fe20003f26270 */
[----:B------:R-:W-:Y:S01]  /*11b00*/  @!P4 IMAD.IADD R205, R205, 0x1, -R0 ;  /* 0x00000001cdcdc824 */ /* 0x000fe200078e0a00 */
[----:B-1----:R-:W-:Y:S01]  /*11b10*/  MOV R8, R202 ;  /* 0x000000ca00087202 */ /* 0x002fe20000000f00 */
[----:B------:R-:W-:Y:S01]  /*11b20*/  IMAD.HI.U32 R202, R2, R206, RZ ;  /* 0x000000ce02ca7227 */ /* 0x000fe200078e00ff */
[----:B------:R-:W-:-:S02]  /*11b30*/  IABS R10, R3 ;  /* 0x00000003000a7213 */ /* 0x000fc40000000000 */
[----:B------:R-:W-:Y:S01]  /*11b40*/  @!P6 IADD3 R8, -R8, RZ, RZ ;  /* 0x000000ff0808e210 */ /* 0x000fe20007ffe1ff */
[----:B------:R-:W-:Y:S01]  /*11b50*/  @!P5 IMAD.IADD R203, R203, 0x1, -R0 ;  /* 0x00000001cbcbd824 */ /* 0x000fe200078e0a00 */
[C---:B------:R-:W-:Y:S01]  /*11b60*/  ISETP.GT.U32.AND P5, PT, R0.reuse, R208, PT ;  /* 0x000000d00000720c */ /* 0x040fe20003fa4070 */
[----:B------:R-:W-:Y:S01]  /*11b70*/  IMAD.MOV R202, RZ, RZ, -R202 ;  /* 0x000000ffffca7224 */ /* 0x000fe200078e0aca */
[C---:B------:R-:W-:Y:S01]  /*11b80*/  ISETP.GT.U32.AND P6, PT, R0.reuse, R4, PT ;  /* 0x000000040000720c */ /* 0x040fe20003fc4070 */
[----:B------:R1:W-:Y:S01]  /*11b90*/  STL [R1+0x384], R8 ;  /* 0x0003840801007387 */ /* 0x0003e20000100800 */
[C---:B------:R-:W-:Y:S01]  /*11ba0*/  ISETP.GT.U32.AND P4, PT, R0.reuse, R205, PT ;  /* 0x000000cd0000720c */ /* 0x040fe20003f84070 */
[----:B------:R-:W-:Y:S01]  /*11bb0*/  IMAD R206, R0, R202, R206 ;  /* 0x000000ca00ce7224 */ /* 0x000fe200078e02ce */
[----:B------:R-:W-:Y:S01]  /*11bc0*/  IADD3 R202, R6, 0x16f, RZ ;  /* 0x0000016f06ca7810 */ /* 0x000fe20007ffe0ff */
[----:B------:R2:W-:Y:S01]  /*11bd0*/  STL [R1+0x380], R9 ;  /* 0x0003800901007387 */ /* 0x0005e20000100800 */
[----:B------:R-:W-:-:S04]  /*11be0*/  IMAD.HI.U32 R204, R2, R10, RZ ;  /* 0x0000000a02cc7227 */ /* 0x000fc800078e00ff */
[----:B------:R-:W-:Y:S01]  /*11bf0*/  VIADD R207, R6, 0x16d ;  /* 0x0000016d06cf7836 */ /* 0x000fe20000000000 */
[-C--:B------:R-:W-:Y:S01]  /*11c00*/  @!P5 IADD3 R208, R208, -R0.reuse, RZ ;  /* 0x80000000d0d0d210 */ /* 0x080fe20007ffe0ff */
[----:B-1----:R-:W-:Y:S01]  /*11c10*/  IMAD.MOV.U32 R8, RZ, RZ, R203 ;  /* 0x000000ffff087224 */ /* 0x002fe200078e00cb */
[----:B------:R-:W-:Y:S01]  /*11c20*/  @!P6 IADD3 R4, R4, -R0, RZ ;  /* 0x800000000404e210 */ /* 0x000fe20007ffe0ff */
[----:B------:R-:W-:Y:S01]  /*11c30*/  VIADD R203, R6, 0x170 ;  /* 0x0000017006cb7836 */ /* 0x000fe20000000000 */
[C---:B------:R-:W-:Y:S01]  /*11c40*/  ISETP.GT.U32.AND P5, PT, R0.reuse, R206, PT ;  /* 0x000000ce0000720c */ /* 0x040fe20003fa4070 */
[----:B------:R-:W-:Y:S01]  /*11c50*/  @!P3 IMAD.MOV R8, RZ, RZ, -R8 ;  /* 0x000000ffff08b224 */ /* 0x000fe200078e0a08 */
[----:B------:R-:W-:Y:S01]  /*11c60*/  ISETP.GT.U32.AND P3, PT, R0, R209, PT ;  /* 0x000000d10000720c */ /* 0x000fe20003f64070 */
[----:B------:R-:W-:Y:S01]  /*11c70*/  @!P4 IMAD.IADD R205, R205, 0x1, -R0 ;  /* 0x00000001cdcdc824 */ /* 0x000fe200078e0a00 */
[----:B------:R-:W-:Y:S02]  /*11c80*/  IADD3 R204, -R204, RZ, RZ ;  /* 0x000000ffcccc7210 */ /* 0x000fe40007ffe1ff */
[----:B------:R1:W-:Y:S01]  /*11c90*/  STL [R1+0x37c], R8 ;  /* 0x00037c0801007387 */ /* 0x0003e20000100800 */
[----:B------:R-:W-:Y:S01]  /*11ca0*/  ISETP.GE.AND P4, PT, R5, RZ, PT ;  /* 0x000000ff0500720c */ /* 0x000fe20003f86270 */
[----:B--2---:R-:W-:Y:S01]  /*11cb0*/  IMAD.MOV.U32 R9, RZ, RZ, R205 ;  /* 0x000000ffff097224 */ /* 0x004fe200078e00cd */
[----:B------:R-:W-:Y:S01]  /*11cc0*/  ISETP.GE.AND P6, PT, R201, RZ, PT ;  /* 0x000000ffc900720c */ /* 0x000fe20003fc6270 */
[----:B------:R-:W-:Y:S01]  /*11cd0*/  IMAD R5, R0, R204, R10 ;  /* 0x000000cc00057224 */ /* 0x000fe200078e020a */
[----:B------:R-:W-:-:S02]  /*11ce0*/  IABS R204, R202 ;  /* 0x000000ca00cc7213 */ /* 0x000fc40000000000 */
[----:B------:R-:W-:Y:S02]  /*11cf0*/  @!P5 IADD3 R206, R206, -R0, RZ ;  /* 0x80000000ceced210 */ /* 0x000fe40007ffe0ff */
[----:B------:R-:W-:Y:S01]  /*11d00*/  @!P3 IMAD.IADD R209, R209, 0x1, -R0 ;  /* 0x00000001d1d1b824 */ /* 0x000fe200078e0a00 */
[C---:B------:R-:W-:Y:S01]  /*11d10*/  ISETP.GT.U32.AND P3, PT, R0.reuse, R208, PT ;  /* 0x000000d00000720c */ /* 0x040fe20003f64070 */
[----:B-1----:R-:W-:Y:S01]  /*11d20*/  IMAD.MOV.U32 R8, RZ, RZ, R4 ;  /* 0x000000ffff087224 */ /* 0x002fe200078e0004 */
[----:B------:R-:W-:Y:S02]  /*11d30*/  IABS R4, R207 ;  /* 0x000000cf00047213 */ /* 0x000fe40000000000 */
[----:B------:R-:W-:Y:S02]  /*11d40*/  ISETP.GT.U32.AND P5, PT, R0, R206, PT ;  /* 0x000000ce0000720c */ /* 0x000fe40003fa4070 */
[----:B------:R-:W-:Y:S01]  /*11d50*/  @!P0 IADD3 R8, -R8, RZ, RZ ;  /* 0x000000ff08088210 */ /* 0x000fe20007ffe1ff */
[----:B------:R-:W-:Y:S01]  /*11d60*/  IMAD.HI.U32 R12, R2, R4, RZ ;  /* 0x00000004020c7227 */ /* 0x000fe200078e00ff */
[----:B------:R-:W-:-:S02]  /*11d70*/  ISETP.GT.U32.AND P0, PT, R0, R209, PT ;  /* 0x000000d10000720c */ /* 0x000fc40003f04070 */
[----:B------:R-:W-:Y:S01]  /*11d80*/  IADD3 R10, R6, 0x16e, RZ ;  /* 0x0000016e060a7810 */ /* 0x000fe20007ffe0ff */
[----:B------:R-:W-:Y:S01]  /*11d90*/  IMAD.MOV R12, RZ, RZ, -R12 ;  /* 0x000000ffff0c7224 */ /* 0x000fe200078e0a0c */
[----:B------:R-:W-:Y:S01]  /*11da0*/  @!P2 IADD3 R9, -R9, RZ, RZ ;  /* 0x000000ff0909a210 */ /* 0x000fe20007ffe1ff */
[----:B------:R1:W-:Y:S01]  /*11db0*/  STL [R1+0x378], R8 ;  /* 0x0003780801007387 */ /* 0x0003e20000100800 */
[----:B------:R-:W-:Y:S01]  /*11dc0*/  @!P3 IADD3 R208, R208, -R0, RZ ;  /* 0x80000000d0d0b210 */ /* 0x000fe20007ffe0ff */
[C---:B------:R-:W-:Y:S01]  /*11dd0*/  IMAD R4, R0.reuse, R12, R4 ;  /* 0x0000000c00047224 */ /* 0x040fe200078e0204 */
[----:B------:R-:W-:Y:S01]  /*11de0*/  ISETP.GT.U32.AND P3, PT, R0, R5, PT ;  /* 0x000000050000720c */ /* 0x000fe20003f64070 */
[----:B------:R2:W-:Y:S01]  /*11df0*/  STL [R1+0x374], R9 ;  /* 0x0003740901007387 */ /* 0x0005e20000100800 */
[----:B------:R-:W-:Y:S02]  /*11e00*/  IABS R210, R10 ;  /* 0x0000000a00d27213 */ /* 0x000fe40000000000 */
[----:B------:R-:W-:Y:S01]  /*11e10*/  @!P5 IADD3 R206, R206, -R0, RZ ;  /* 0x80000000ceced210 */ /* 0x000fe20007ffe0ff */
[----:B------:R-:W-:Y:S01]  /*11e20*/  @!P0 IMAD.IADD R209, R209, 0x1, -R0 ;  /* 0x00000001d1d18824 */ /* 0x000fe200078e0a00 */
[----:B------:R-:W-:Y:S01]  /*11e30*/  ISETP.GE.AND P0, PT, R3, RZ, PT ;  /* 0x000000ff0300720c */ /* 0x000fe20003f06270 */
[----:B------:R-:W-:Y:S01]  /*11e40*/  IMAD.HI.U32 R3, R2, R204, RZ ;  /* 0x000000cc02037227 */ /* 0x000fe200078e00ff */
[----:B------:R-:W-:-:S02]  /*11e50*/  ISETP.GT.U32.AND P5, PT, R0, R4, PT ;  /* 0x000000040000720c */ /* 0x000fc40003fa4070 */
[----:B------:R-:W-:Y:S01]  /*11e60*/  IABS R201, R203 ;  /* 0x000000cb00c97213 */ /* 0x000fe20000000000 */
[----:B------:R-:W-:Y:S01]  /*11e70*/  IMAD.HI.U32 R211, R2, R210, RZ ;  /* 0x000000d202d37227 */ /* 0x000fe200078e00ff */
[----:B------:R-:W-:Y:S02]  /*11e80*/  IADD3 R3, -R3, RZ, RZ ;  /* 0x000000ff03037210 */ /* 0x000fe40007ffe1ff */
[----:B------:R-:W-:Y:S01]  /*11e90*/  @!P3 IADD3 R5, R5, -R0, RZ ;  /* 0x800000000505b210 */ /* 0x000fe20007ffe0ff */
[----:B-1----:R-:W-:Y:S01]  /*11ea0*/  IMAD.MOV.U32 R8, RZ, RZ, R208 ;  /* 0x000000ffff087224 */ /* 0x002fe200078e00d0 */
[----:B--2---:R-:W-:Y:S01]  /*11eb0*/  MOV R9, R209 ;  /* 0x000000d100097202 */ /* 0x004fe20000000f00 */
[----:B------:R-:W-:Y:S01]  /*11ec0*/  IMAD.MOV R211, RZ, RZ, -R211 ;  /* 0x000000ffffd37224 */ /* 0x000fe200078e0ad3 */
[C---:B------:R-:W-:Y:S01]  /*11ed0*/  ISETP.GT.U32.AND P2, PT, R0.reuse, R5, PT ;  /* 0x000000050000720c */ /* 0x040fe20003f44070 */
[----:B------:R-:W-:Y:S01]  /*11ee0*/  IMAD R204, R0, R3, R204 ;  /* 0x0000000300cc7224 */ /* 0x000fe200078e02cc */
[----:B------:R-:W-:Y:S01]  /*11ef0*/  ISETP.GE.AND P3, PT, R207, RZ, PT ;  /* 0x000000ffcf00720c */ /* 0x000fe20003f66270 */
[----:B------:R-:W-:Y:S01]  /*11f00*/  @!P1 IMAD.MOV R8, RZ, RZ, -R8 ;  /* 0x000000ffff089224 */ /* 0x000fe200078e0a08 */
[----:B------:R-:W-:Y:S01]  /*11f10*/  @!P6 IADD3 R9, -R9, RZ, RZ ;  /* 0x000000ff0909e210 */ /* 0x000fe20007ffe1ff */
[----:B------:R-:W-:Y:S01]  /*11f20*/  IMAD.HI.U32 R12, R2, R201, RZ ;  /* 0x000000c9020c7227 */ /* 0x000fe200078e00ff */
[----:B------:R-:W-:-:S02]  /*11f30*/  ISETP.GT.U32.AND P6, PT, R0, R204, PT ;  /* 0x000000cc0000720c */ /* 0x000fc40003fc4070 */
[----:B------:R1:W-:Y:S01]  /*11f40*/  STL [R1+0x370], R8 ;  /* 0x0003700801007387 */ /* 0x0003e20000100800 */
[----:B------:R-:W-:Y:S01]  /*11f50*/  IMAD R207, R0, R211, R210 ;  /* 0x000000d300cf7224 */ /* 0x000fe200078e02d2 */
[----:B------:R-:W-:Y:S01]  /*11f60*/  @!P5 IADD3 R4, R4, -R0, RZ ;  /* 0x800000000404d210 */ /* 0x000fe20007ffe0ff */
[----:B------:R-:W-:Y:S01]  /*11f70*/  IMAD.MOV R12, RZ, RZ, -R12 ;  /* 0x000000ffff0c7224 */ /* 0x000fe200078e0a0c */
[----:B------:R-:W-:Y:S01]  /*11f80*/  STL [R1+0x36c], R9 ;  /* 0x00036c0901007387 */ /* 0x000fe20000100800 */
[----:B------:R-:W-:Y:S01]  /*11f90*/  VIADD R3, R6, 0x171 ;  /* 0x0000017106037836 */ /* 0x000fe20000000000 */
[C---:B------:R-:W-:Y:S01]  /*11fa0*/  ISETP.GT.U32.AND P5, PT, R0.reuse, R207, PT ;  /* 0x000000cf0000720c */ /* 0x040fe20003fa4070 */
[----:B------:R-:W-:Y:S01]  /*11fb0*/  IMAD R201, R0, R12, R201 ;  /* 0x0000000c00c97224 */ /* 0x000fe200078e02c9 */
[----:B------:R-:W-:Y:S01]  /*11fc0*/  IADD3 R12, R6, 0x172, RZ ;  /* 0x00000172060c7810 */ /* 0x000fe20007ffe0ff */
[----:B-1----:R-:W-:Y:S01]  /*11fd0*/  IMAD.MOV.U32 R8, RZ, RZ, R206 ;  /* 0x000000ffff087224 */ /* 0x002fe200078e00ce */
[----:B------:R-:W-:Y:S01]  /*11fe0*/  ISETP.GT.U32.AND P1, PT, R0, R4, PT ;  /* 0x000000040000720c */ /* 0x000fe20003f24070 */
[----:B------:R-:W-:Y:S01]  /*11ff0*/  @!P6 IMAD.IADD R204, R204, 0x1, -R0 ;  /* 0x00000001cccce824 */ /* 0x000fe200078e0a00 */
[----:B------:R-:W-:Y:S01]  /*12000*/  @!P2 IADD3 R5, R5, -R0, RZ ;  /* 0x800000000505a210 */ /* 0x000fe20007ffe0ff */
[----:B------:R-:W-:Y:S01]  /*12010*/  @!P4 IMAD.MOV R8, RZ, RZ, -R8 ;  /* 0x000000ffff08c224 */ /* 0x000fe200078e0a08 */
[----:B------:R-:W-:-:S02]  /*12020*/  IABS R205, R3 ;  /* 0x0000000300cd7213 */ /* 0x000fc40000000000 */
[----:B------:R-:W-:Y:S02]  /*12030*/  IABS R208, R12 ;  /* 0x0000000c00d07213 */ /* 0x000fe40000000000 */
[----:B------:R1:W-:Y:S01]  /*12040*/  STL [R1+0x368], R8 ;  /* 0x0003680801007387 */ /* 0x0003e20000100800 */
[----:B------:R-:W-:Y:S01]  /*12050*/  ISETP.GT.U32.AND P2, PT, R0, R201, PT ;  /* 0x000000c90000720c */ /* 0x000fe20003f44070 */
[----:B------:R-:W-:Y:S01]  /*12060*/  IMAD.HI.U32 R206, R2, R205, RZ ;  /* 0x000000cd02ce7227 */ /* 0x000fe200078e00ff */
[----:B------:R-:W-:Y:S02]  /*12070*/  ISETP.GE.AND P4, PT, R10, RZ, PT ;  /* 0x000000ff0a00720c */ /* 0x000fe40003f86270 */
[----:B------:R-:W-:Y:S01]  /*12080*/  @!P5 IADD3 R207, R207, -R0, RZ ;  /* 0x80000000cfcfd210 */ /* 0x000fe20007ffe0ff */
[----:B------:R-:W-:Y:S01]  /*12090*/  IMAD.MOV.U32 R10, RZ, RZ, R208 ;  /* 0x000000ffff0a7224 */ /* 0x000fe200078e00d0 */
[----:B------:R-:W-:Y:S01]  /*120a0*/  ISETP.GE.AND P5, PT, R203, RZ, PT ;  /* 0x000000ffcb00720c */ /* 0x000fe20003fa6270 */
[----:B------:R-:W-:Y:S01]  /*120b0*/  @!P1 IMAD.IADD R4, R4, 0x1, -R0 ;  /* 0x0000000104049824 */ /* 0x000fe200078e0a00 */
[----:B------:R-:W-:Y:S01]  /*120c0*/  IADD3 R206, -R206, RZ, RZ ;  /* 0x000000ffcece7210 */ /* 0x000fe20007ffe1ff */
[----:B------:R-:W-:Y:S01]  /*120d0*/  IMAD.HI.U32 R203, R2, R10, RZ ;  /* 0x0000000a02cb7227 */ /* 0x000fe200078e00ff */
[----:B-1----:R-:W-:-:S02]  /*120e0*/  MOV R8, R5 ;  /* 0x0000000500087202 */ /* 0x002fc40000000f00 */
[----:B------:R-:W-:Y:S01]  /*120f0*/  ISETP.GE.AND P1, PT, R202, RZ, PT ;  /* 0x000000ffca00720c */ /* 0x000fe20003f26270 */
[----:B------:R-:W-:Y:S01]  /*12100*/  IMAD.MOV R203, RZ, RZ, -R203 ;  /* 0x000000ffffcb7224 */ /* 0x000fe200078e0acb */
[C---:B------:R-:W-:Y:S01]  /*12110*/  ISETP.GT.U32.AND P6, PT, R0.reuse, R207, PT ;  /* 0x000000cf0000720c */ /* 0x040fe20003fc4070 */
[----:B------:R-:W-:Y:S01]  /*12120*/  @!P0 IMAD.MOV R8, RZ, RZ, -R8 ;  /* 0x000000ffff088224 */ /* 0x000fe200078e0a08 */
[C---:B------:R-:W-:Y:S01]  /*12130*/  ISETP.GT.U32.AND P0, PT, R0.reuse, R204, PT ;  /* 0x000000cc0000720c */ /* 0x040fe20003f04070 */
[C---:B------:R-:W-:Y:S01]  /*12140*/  IMAD R202, R0.reuse, R206, R205 ;  /* 0x000000ce00ca7224 */ /* 0x040fe200078e02cd */
[----:B------:R-:W-:Y:S01]  /*12150*/  @!P2 IADD3 R201, R201, -R0, RZ ;  /* 0x80000000c9c9a210 */ /* 0x000fe20007ffe0ff */
[----:B------:R-:W-:Y:S01]  /*12160*/  IMAD R10, R0, R203, R10 ;  /* 0x000000cb000a7224 */ /* 0x000fe200078e020a */
[----:B------:R1:W-:Y:S01]  /*12170*/  STL [R1+0x364], R8 ;  /* 0x0003640801007387 */ /* 0x0003e20000100800 */
[C---:B------:R-:W-:Y:S01]  /*12180*/  IADD3 R5, R6.reuse, 0x174, RZ ;  /* 0x0000017406057810 */ /* 0x040fe20007ffe0ff */
[----:B------:R-:W-:Y:S01]  /*12190*/  VIADD R208, R6, 0x17b ;  /* 0x0000017b06d07836 */ /* 0x000fe20000000000 */
[----:B------:R-:W-:-:S02]  /*121a0*/  ISETP.GT.U32.AND P2, PT, R0, R201, PT ;  /* 0x000000c90000720c */ /* 0x000fc40003f44070 */
[----:B------:R-:W-:Y:S02]  /*121b0*/  IADD3 R206, R6, 0x173, RZ ;  /* 0x0000017306ce7810 */ /* 0x000fe40007ffe0ff */
[----:B------:R-:W-:Y:S02]  /*121c0*/  @!P6 IADD3 R207, R207, -R0, RZ ;  /* 0x80000000cfcfe210 */ /* 0x000fe40007ffe0ff */
[----:B------:R-:W-:Y:S01]  /*121d0*/  @!P0 IMAD.IADD R204, R204, 0x1, -R0 ;  /* 0x00000001cccc8824 */ /* 0x000fe200078e0a00 */
[C---:B------:R-:W-:Y:S01]  /*121e0*/  ISETP.GT.U32.AND P0, PT, R0.reuse, R10, PT ;  /* 0x0000000a0000720c */ /* 0x040fe20003f04070 */
[----:B-1----:R-:W-:Y:S01]  /*121f0*/  IMAD.MOV.U32 R8, RZ, RZ, R4 ;  /* 0x000000ffff087224 */ /* 0x002fe200078e0004 */
[----:B------:R-:W-:Y:S02]  /*12200*/  ISETP.GE.AND P6, PT, R3, RZ, PT ;  /* 0x000000ff0300720c */ /* 0x000fe40003fc6270 */
[----:B------:R-:W-:Y:S01]  /*12210*/  IABS R3, R5 ;  /* 0x0000000500037213 */ /* 0x000fe20000000000 */
[----:B------:R-:W-:Y:S01]  /*12220*/  @!P3 IMAD.MOV R8, RZ, RZ, -R8 ;  /* 0x000000ffff08b224 */ /* 0x000fe200078e0a08 */
[----:B------:R-:W-:-:S02]  /*12230*/  ISETP.GT.U32.AND P3, PT, R0, R202, PT ;  /* 0x000000ca0000720c */ /* 0x000fc40003f64070 */
[----:B------:R-:W-:Y:S01]  /*12240*/  @!P2 IADD3 R201, R201, -R0, RZ ;  /* 0x80000000c9c9a210 */ /* 0x000fe20007ffe0ff */
[----:B------:R-:W-:Y:S01]  /*12250*/  IMAD.HI.U32 R203, R2, R3, RZ ;  /* 0x0000000302cb7227 */ /* 0x000fe200078e00ff */
[----:B------:R-:W-:Y:S01]  /*12260*/  ISETP.GE.AND P2, PT, R12, RZ, PT ;  /* 0x000000ff0c00720c */ /* 0x000fe20003f46270 */
[----:B------:R1:W-:Y:S01]  /*12270*/  STL [R1+0x360], R8 ;  /* 0x0003600801007387 */ /* 0x0003e20000100800 */
[----:B------:R-:W-:Y:S01]  /*12280*/  IABS R4, R206 ;  /* 0x000000ce00047213 */ /* 0x000fe20000000000 */
[----:B------:R-:W-:Y:S01]  /*12290*/  VIADD R12, R6, 0x175 ;  /* 0x00000175060c7836 */ /* 0x000fe20000000000 */
[----:B------:R-:W-:Y:S01]  /*122a0*/  @!P0 IADD3 R10, R10, -R0, RZ ;  /* 0x800000000a0a8210 */ /* 0x000fe20007ffe0ff */
[----:B------:R-:W-:Y:S01]  /*122b0*/  IMAD.MOV R203, RZ, RZ, -R203 ;  /* 0x000000ffffcb7224 */ /* 0x000fe200078e0acb */
[----:B------:R-:W-:Y:S01]  /*122c0*/  MOV R9, R204 ;  /* 0x000000cc00097202 */ /* 0x000fe20000000f00 */
[----:B------:R-:W-:Y:S02]  /*122d0*/  IMAD.HI.U32 R205, R2, R4, RZ ;  /* 0x0000000402cd7227 */ /* 0x000fe400078e00ff */
[----:B------:R-:W-:-:S02]  /*122e0*/  @!P3 IADD3 R202, R202, -R0, RZ ;  /* 0x80000000cacab210 */ /* 0x000fc40007ffe0ff */
[----:B------:R-:W-:Y:S01]  /*122f0*/  ISETP.GE.AND P3, PT, R206, RZ, PT ;  /* 0x000000ffce00720c */ /* 0x000fe20003f66270 */
[----:B-1----:R-:W-:Y:S01]  /*12300*/  IMAD.MOV.U32 R8, RZ, RZ, R207 ;  /* 0x000000ffff087224 */ /* 0x002fe200078e00cf */
[C---:B------:R-:W-:Y:S01]  /*12310*/  ISETP.GT.U32.AND P0, PT, R0.reuse, R202, PT ;  /* 0x000000ca0000720c */ /* 0x040fe20003f04070 */
[----:B------:R-:W-:Y:S01]  /*12320*/  IMAD R3, R0, R203, R3 ;  /* 0x000000cb00037224 */ /* 0x000fe200078e0203 */
[----:B------:R-:W-:Y:S01]  /*12330*/  IABS R206, R12 ;  /* 0x0000000c00ce7213 */ /* 0x000fe20000000000 */
[----:B------:R-:W-:Y:S01]  /*12340*/  @!P4 IMAD.MOV R8, RZ, RZ, -R8 ;  /* 0x000000ffff08c224 */ /* 0x000fe200078e0a08 */
[----:B------:R-:W-:Y:S01]  /*12350*/  IADD3 R205, -R205, RZ, RZ ;  /* 0x000000ffcdcd7210 */ /* 0x000fe20007ffe1ff */
[----:B------:R-:W-:Y:S01]  /*12360*/  VIADD R204, R6, 0x179 ;  /* 0x0000017906cc7836 */ /* 0x000fe20000000000 */
[----:B------:R-:W-:Y:S01]  /*12370*/  @!P1 IADD3 R9, -R9, RZ, RZ ;  /* 0x000000ff09099210 */ /* 0x000fe20007ffe1ff */
[----:B------:R-:W-:Y:S01]  /*12380*/  IMAD.HI.U32 R203, R2, R206, RZ ;  /* 0x000000ce02cb7227 */ /* 0x000fe200078e00ff */
[----:B------:R1:W-:Y:S01]  /*12390*/  STL [R1+0x35c], R8 ;  /* 0x00035c0801007387 */ /* 0x0003e20000100800 */
[----:B------:R-:W-:-:S02]  /*123a0*/  ISETP.GT.U32.AND P4, PT, R0, R10, PT ;  /* 0x0000000a0000720c */ /* 0x000fc40003f84070 */
[----:B------:R-:W-:Y:S01]  /*123b0*/  IMAD R4, R0, R205, R4 ;  /* 0x000000cd00047224 */ /* 0x000fe200078e0204 */
[----:B------:R-:W-:Y:S01]  /*123c0*/  IADD3 R203, -R203, RZ, RZ ;  /* 0x000000ffcbcb7210 */ /* 0x000fe20007ffe1ff */
[----:B------:R-:W-:Y:S01]  /*123d0*/  @!P0 IMAD.IADD R202, R202, 0x1, -R0 ;  /* 0x00000001caca8824 */ /* 0x000fe200078e0a00 */
[----:B------:R2:W-:Y:S01]  /*123e0*/  STL [R1+0x358], R9 ;  /* 0x0003580901007387 */ /* 0x0005e20000100800 */
[C---:B------:R-:W-:Y:S02]  /*123f0*/  ISETP.GT.U32.AND P0, PT, R0.reuse, R3, PT ;  /* 0x000000030000720c */ /* 0x040fe40003f04070 */
[C---:B------:R-:W-:Y:S01]  /*12400*/  IMAD R206, R0.reuse, R203, R206 ;  /* 0x000000cb00ce7224 */ /* 0x040fe200078e02ce */
[----:B------:R-:W-:Y:S01]  /*12410*/  ISETP.GT.U32.AND P1, PT, R0, R4, PT ;  /* 0x000000040000720c */ /* 0x000fe20003f24070 */
[----:B-1----:R-:W-:Y:S01]  /*12420*/  IMAD.MOV.U32 R8, RZ, RZ, R201 ;  /* 0x000000ffff087224 */ /* 0x002fe200078e00c9 */
[----:B------:R-:W-:Y:S02]  /*12430*/  IADD3 R201, R6, 0x177, RZ ;  /* 0x0000017706c97810 */ /* 0x000fe40007ffe0ff */
[----:B------:R-:W-:Y:S01]  /*12440*/  @!P4 IADD3 R10, R10, -R0, RZ ;  /* 0x800000000a0ac210 */ /* 0x000fe20007ffe0ff */
[----:B------:R-:W-:Y:S01]  /*12450*/  @!P5 IMAD.MOV R8, RZ, RZ, -R8 ;  /* 0x000000ffff08d224 */ /* 0x000fe200078e0a08 */
[----:B--2---:R-:W-:-:S02]  /*12460*/  MOV R9, R202 ;  /* 0x000000ca00097202 */ /* 0x004fc40000000f00 */
[----:B------:R-:W-:Y:S02]  /*12470*/  IABS R211, R201 ;  /* 0x000000c900d37213 */ /* 0x000fe40000000000 */
[----:B------:R-:W-:Y:S01]  /*12480*/  @!P6 IADD3 R9, -R9, RZ, RZ ;  /* 0x000000ff0909e210 */ /* 0x000fe20007ffe1ff */
[----:B------:R-:W-:Y:S01]  /*12490*/  @!P0 IMAD.IADD R3, R3, 0x1, -R0 ;  /* 0x0000000103038824 */ /* 0x000fe200078e0a00 */
[----:B------:R-:W-:Y:S01]  /*124a0*/  ISETP.GT.U32.AND P6, PT, R0, R206, PT ;  /* 0x000000ce0000720c */ /* 0x000fe20003fc4070 */
[----:B------:R1:W-:Y:S01]  /*124b0*/  STL [R1+0x354], R8 ;  /* 0x0003540801007387 */ /* 0x0003e20000100800 */
[----:B------:R-:W-:Y:S02]  /*124c0*/  @!P1 IADD3 R4, R4, -R0, RZ ;  /* 0x8000000004049210 */ /* 0x000fe40007ffe0ff */
[----:B------:R-:W-:Y:S01]  /*124d0*/  ISETP.GE.AND P5, PT, R5, RZ, PT ;  /* 0x000000ff0500720c */ /* 0x000fe20003fa6270 */
[----:B------:R-:W-:Y:S01]  /*124e0*/  VIADD R5, R6, 0x176 ;  /* 0x0000017606057836 */ /* 0x000fe20000000000 */
[C---:B------:R-:W-:Y:S01]  /*124f0*/  ISETP.GT.U32.AND P1, PT, R0.reuse, R4, PT ;  /* 0x000000040000720c */ /* 0x040fe20003f24070 */
[----:B------:R2:W-:Y:S01]  /*12500*/  STL [R1+0x350], R9 ;  /* 0x0003500901007387 */ /* 0x0005e20000100800 */
[----:B------:R-:W-:-:S02]  /*12510*/  ISETP.GT.U32.AND P0, PT, R0, R3, PT ;  /* 0x000000030000720c */ /* 0x000fc40003f04070 */
[----:B------:R-:W-:Y:S01]  /*12520*/  IABS R212, R5 ;  /* 0x0000000500d47213 */ /* 0x000fe20000000000 */
[----:B-1----:R-:W-:Y:S01]  /*12530*/  IMAD.MOV.U32 R8, RZ, RZ, R10 ;  /* 0x000000ffff087224 */ /* 0x002fe200078e000a */
[----:B------:R-:W-:Y:S01]  /*12540*/  ISETP.GE.AND P4, PT, R12, RZ, PT ;  /* 0x000000ff0c00720c */ /* 0x000fe20003f86270 */
[----:B------:R-:W-:Y:S02]  /*12550*/  @!P6 IMAD.IADD R206, R206, 0x1, -R0 ;  /* 0x00000001cecee824 */ /* 0x000fe400078e0a00 */
[----:B------:R-:W-:-:S03]  /*12560*/  IMAD.HI.U32 R10, R2, R211, RZ ;  /* 0x000000d3020a7227 */ /* 0x000fc600078e00ff */
[----:B------:R-:W-:Y:S01]  /*12570*/  ISETP.GT.U32.AND P6, PT, R0, R206, PT ;  /* 0x000000ce0000720c */ /* 0x000fe20003fc4070 */
[----:B------:R-:W-:Y:S01]  /*12580*/  IMAD.HI.U32 R202, R2, R212, RZ ;  /* 0x000000d402ca7227 */ /* 0x000fe200078e00ff */
[----:B------:R-:W-:Y:S02]  /*12590*/  IADD3 R10, -R10, RZ, RZ ;  /* 0x000000ff0a0a7210 */ /* 0x000fe40007ffe1ff */
[----:B------:R-:W-:Y:S01]  /*125a0*/  @!P1 IADD3 R4, R4, -R0, RZ ;  /* 0x8000000004049210 */ /* 0x000fe20007ffe0ff */
[----:B------:R-:W-:Y:S01]  /*125b0*/  VIADD R12, R6, 0x178 ;  /* 0x00000178060c7836 */ /* 0x000fe20000000000 */
[----:B------:R-:W-:Y:S01]  /*125c0*/  ISETP.GE.AND P1, PT, R201, RZ, PT ;  /* 0x000000ffc900720c */ /* 0x000fe20003f26270 */
[----:B------:R-:W-:Y:S01]  /*125d0*/  IMAD R211, R0, R10, R211 ;  /* 0x0000000a00d37224 */ /* 0x000fe200078e02d3 */
[----:B------:R-:W-:Y:S01]  /*125e0*/  @!P0 IADD3 R3, R3, -R0, RZ ;  /* 0x8000000003038210 */ /* 0x000fe20007ffe0ff */
[----:B------:R-:W-:Y:S01]  /*125f0*/  @!P2 IMAD.MOV R8, RZ, RZ, -R8 ;  /* 0x000000ffff08a224 */ /* 0x000fe200078e0a08 */
[----:B------:R-:W-:Y:S01]  /*12600*/  IABS R205, R12 ;  /* 0x0000000c00cd7213 */ /* 0x000fe20000000000 */
[----:B------:R-:W-:Y:S01]  /*12610*/  IMAD.MOV R201, RZ, RZ, -R202 ;  /* 0x000000ffffc97224 */ /* 0x000fe200078e0aca */
[----:B--2---:R-:W-:-:S02]  /*12620*/  MOV R9, R4 ;  /* 0x0000000400097202 */ /* 0x004fc40000000f00 */
[----:B------:R-:W-:Y:S01]  /*12630*/  @!P6 IADD3 R206, R206, -R0, RZ ;  /* 0x80000000cecee210 */ /* 0x000fe20007ffe0ff */
[C---:B------:R-:W-:Y:S01]  /*12640*/  IMAD R212, R0.reuse, R201, R212 ;  /* 0x000000c900d47224 */ /* 0x040fe200078e02d4 */
[----:B------:R-:W-:Y:S01]  /*12650*/  ISETP.GT.U32.AND P6, PT, R0, R211, PT ;  /* 0x000000d30000720c */ /* 0x000fe20003fc4070 */
[----:B------:R1:W-:Y:S01]  /*12660*/  STL [R1+0x34c], R8 ;  /* 0x00034c0801007387 */ /* 0x0003e20000100800 */
[----:B------:R-:W-:Y:S01]  /*12670*/  ISETP.GE.AND P2, PT, R5, RZ, PT ;  /* 0x000000ff0500720c */ /* 0x000fe20003f46270 */
[----:B------:R-:W-:Y:S01]  /*12680*/  IMAD.HI.U32 R5, R2, R205, RZ ;  /* 0x000000cd02057227 */ /* 0x000fe200078e00ff */
[----:B------:R-:W-:Y:S02]  /*12690*/  @!P3 IADD3 R9, -R9, RZ, RZ ;  /* 0x000000ff0909b210 */ /* 0x000fe40007ffe1ff */
[----:B------:R-:W-:Y:S01]  /*126a0*/  ISETP.GT.U32.AND P3, PT, R0, R212, PT ;  /* 0x000000d40000720c */ /* 0x000fe20003f64070 */
[----:B------:R-:W-:Y:S01]  /*126b0*/  IMAD.MOV R5, RZ, RZ, -R5 ;  /* 0x000000ffff057224 */ /* 0x000fe200078e0a05 */
[----:B------:R-:W-:Y:S01]  /*126c0*/  IADD3 R202, R6, 0x17a, RZ ;  /* 0x0000017a06ca7810 */ /* 0x000fe20007ffe0ff */
[----:B------:R-:W-:Y:S01]  /*126d0*/  STL [R1+0x348], R9 ;  /* 0x0003480901007387 */ /* 0x000fe20000100800 */
[----:B------:R-:W-:Y:S01]  /*126e0*/  IABS R10, R208 ;  /* 0x000000d0000a7213 */ /* 0x000fe20000000000 */
[----:B-1----:R-:W-:Y:S01]  /*126f0*/  IMAD.MOV.U32 R8, RZ, RZ, R3 ;  /* 0x000000ffff087224 */ /* 0x002fe200078e0003 */
[----:B------:R-:W-:Y:S01]  /*12700*/  IABS R3, R202 ;  /* 0x000000ca00037213 */ /* 0x000fe20000000000 */
[----:B------:R-:W-:Y:S01]  /*12710*/  IMAD R205, R0, R5, R205 ;  /* 0x0000000500cd7224 */ /* 0x000fe200078e02cd */
[----:B------:R-:W-:Y:S01]  /*12720*/  @!P6 IADD3 R211, R211, -R0, RZ ;  /* 0x80000000d3d3e210 */ /* 0x000fe20007ffe0ff */
[----:B------:R-:W-:Y:S01]  /*12730*/  @!P5 IMAD.MOV R8, RZ, RZ, -R8 ;  /* 0x000000ffff08d224 */ /* 0x000fe200078e0a08 */
[----:B------:R-:W-:Y:S01]  /*12740*/  ISETP.GE.AND P5, PT, R204, RZ, PT ;  /* 0x000000ffcc00720c */ /* 0x000fe20003fa6270 */
[----:B------:R-:W-:Y:S01]  /*12750*/  IMAD.HI.U32 R201, R2, R3, RZ ;  /* 0x0000000302c97227 */ /* 0x000fe200078e00ff */
[----:B------:R-:W-:-:S02]  /*12760*/  IABS R204, R204 ;  /* 0x000000cc00cc7213 */ /* 0x000fc40000000000 */
[----:B------:R1:W-:Y:S01]  /*12770*/  STL [R1+0x340], R8 ;  /* 0x0003400801007387 */ /* 0x0003e20000100800 */
[----:B------:R-:W-:Y:S01]  /*12780*/  ISETP.GT.U32.AND P6, PT, R0, R211, PT ;  /* 0x000000d30000720c */ /* 0x000fe20003fc4070 */
[----:B------:R-:W-:Y:S01]  /*12790*/  @!P3 IMAD.IADD R212, R212, 0x1, -R0 ;  /* 0x00000001d4d4b824 */ /* 0x000fe200078e0a00 */
[----:B------:R-:W-:Y:S01]  /*127a0*/  IADD3 R201, -R201, RZ, RZ ;  /* 0x000000ffc9c97210 */ /* 0x000fe20007ffe1ff */
[----:B------:R-:W-:Y:S01]  /*127b0*/  IMAD.HI.U32 R203, R2, R204, RZ ;  /* 0x000000cc02cb7227 */ /* 0x000fe200078e00ff */
[----:B------:R-:W-:Y:S02]  /*127c0*/  IADD3 R5, R6, 0x17c, RZ ;  /* 0x0000017c06057810 */ /* 0x000fe40007ffe0ff */
[----:B------:R-:W-:Y:S01]  /*127d0*/  ISETP.GT.U32.AND P3, PT, R0, R212, PT ;  /* 0x000000d40000720c */ /* 0x000fe20003f64070 */
[----:B------:R-:W-:Y:S01]  /*127e0*/  IMAD.MOV R203, RZ, RZ, -R203 ;  /* 0x000000ffffcb7224 */ /* 0x000fe200078e0acb */
[----:B------:R-:W-:Y:S01]  /*127f0*/  ISETP.GE.AND P0, PT, R12, RZ, PT ;  /* 0x000000ff0c00720c */ /* 0x000fe20003f06270 */
[----:B-1----:R-:W-:Y:S01]  /*12800*/  IMAD.MOV.U32 R8, RZ, RZ, R206 ;  /* 0x000000ffff087224 */ /* 0x002fe200078e00ce */
[----:B------:R-:W-:Y:S01]  /*12810*/  IABS R207, R5 ;  /* 0x0000000500cf7213 */ /* 0x000fe20000000000 */
[----:B------:R-:W-:-:S02]  /*12820*/  IMAD R204, R0, R203, R204 ;  /* 0x000000cb00cc7224 */ /* 0x000fc400078e02cc */
[----:B------:R-:W-:Y:S01]  /*12830*/  IMAD.HI.U32 R12, R2, R10, RZ ;  /* 0x0000000a020c7227 */ /* 0x000fe200078e00ff */
[----:B------:R-:W-:Y:S02]  /*12840*/  @!P4 IADD3 R8, -R8, RZ, RZ ;  /* 0x000000ff0808c210 */ /* 0x000fe40007ffe1ff */
[C---:B------:R-:W-:Y:S01]  /*12850*/  ISETP.GT.U32.AND P4, PT, R0.reuse, R205, PT ;  /* 0x000000cd0000720c */ /* 0x040fe20003f84070 */
[----:B------:R-:W-:Y:S01]  /*12860*/  IMAD R3, R0, R201, R3 ;  /* 0x000000c900037224 */ /* 0x000fe200078e0203 */
[----:B------:R-:W-:Y:S01]  /*12870*/  @!P6 IADD3 R211, R211, -R0, RZ ;  /* 0x80000000d3d3e210 */ /* 0x000fe20007ffe0ff */
[----:B------:R-:W-:Y:S01]  /*12880*/  IMAD.HI.U32 R4, R2, R207, RZ ;  /* 0x000000cf02047227 */ /* 0x000fe200078e00ff */
[----:B------:R-:W-:Y:S01]  /*12890*/  ISETP.GT.U32.AND P6, PT, R0, R204, PT ;  /* 0x000000cc0000720c */ /* 0x000fe20003fc4070 */
[----:B------:R1:W-:Y:S01]  /*128a0*/  STL [R1+0x33c], R8 ;  /* 0x00033c0801007387 */ /* 0x0003e20000100800 */
[----:B------:R-:W-:Y:S01]  /*128b0*/  IADD3 R12, -R12, RZ, RZ ;  /* 0x000000ff0c0c7210 */ /* 0x000fe20007ffe1ff */
[----:B------:R-:W-:Y:S01]  /*128c0*/  @!P3 IMAD.IADD R212, R212, 0x1, -R0 ;  /* 0x00000001d4d4b824 */ /* 0x000fe200078e0a00 */
[----:B------:R-:W-:Y:S01]  /*128d0*/  ISETP.GE.AND P3, PT, R202, RZ, PT ;  /* 0x000000ffca00720c */ /* 0x000fe20003f66270 */
[----:B------:R-:W-:Y:S01]  /*128e0*/  IMAD.MOV R4, RZ, RZ, -R4 ;  /* 0x000000ffff047224 */ /* 0x000fe200078e0a04 */
[----:B------:R-:W-:Y:S01]  /*128f0*/  IADD3 R202, R6, 0x180, RZ ;  /* 0x0000018006ca7810 */ /* 0x000fe20007ffe0ff */
[----:B------:R-:W-:Y:S01]  /*12900*/  IMAD R10, R0, R12, R10 ;  /* 0x0000000c000a7224 */ /* 0x000fe200078e020a */
[----:B------:R-:W-:Y:S01]  /*12910*/  IADD3 R12, R6, 0x17d, RZ ;  /* 0x0000017d060c7810 */ /* 0x000fe20007ffe0ff */
[----:B------:R-:W-:Y:S01]  /*12920*/  @!P4 IMAD.IADD R205, R205, 0x1, -R0 ;  /* 0x00000001cdcdc824 */ /* 0x000fe200078e0a00 */
[C---:B------:R-:W-:Y:S01]  /*12930*/  ISETP.GT.U32.AND P4, PT, R0.reuse, R3, PT ;  /* 0x000000030000720c */ /* 0x040fe20003f84070 */
[----:B-1----:R-:W-:Y:S01]  /*12940*/  IMAD.MOV.U32 R8, RZ, RZ, R212 ;  /* 0x000000ffff087224 */ /* 0x002fe200078e00d4 */
[----:B------:R-:W-:Y:S01]  /*12950*/  IABS R206, R202 ;  /* 0x000000ca00ce7213 */ /* 0x000fe20000000000 */
[----:B------:R-:W-:Y:S01]  /*12960*/  IMAD R207, R0, R4, R207 ;  /* 0x0000000400cf7224 */ /* 0x000fe200078e02cf */
[----:B------:R-:W-:Y:S01]  /*12970*/  IABS R4, R12 ;  /* 0x0000000c00047213 */ /* 0x000fe20000000000 */
[----:B------:R-:W-:Y:S01]  /*12980*/  @!P2 IMAD.MOV R8, RZ, RZ, -R8 ;  /* 0x000000ffff08a224 */ /* 0x000fe200078e0a08 */
[----:B------:R-:W-:Y:S01]  /*12990*/  @!P6 IADD3 R204, R204, -R0, RZ ;  /* 0x80000000cccce210 */ /* 0x000fe20007ffe0ff */
[----:B------:R-:W-:Y:S01]  /*129a0*/  VIADD R201, R6, 0x17e ;  /* 0x0000017e06c97836 */ /* 0x000fe20000000000 */
[----:B------:R-:W-:Y:S01]  /*129b0*/  ISETP.GT.U32.AND P6, PT, R0, R205, PT ;  /* 0x000000cd0000720c */ /* 0x000fe20003fc4070 */
[----:B------:R-:W-:Y:S01]  /*129c0*/  IMAD.HI.U32 R213, R2, R4, RZ ;  /* 0x0000000402d57227 */ /* 0x000fe200078e00ff */
[----:B------:R1:W-:Y:S02]  /*129d0*/  STL [R1+0x334], R8 ;  /* 0x0003340801007387 */ /* 0x0003e40000100800 */
[----:B------:R-:W-:Y:S01]  /*129e0*/  IABS R209, R201 ;  /* 0x000000c900d17213 */ /* 0x000fe20000000000 */
[----:B------:R-:W-:Y:S01]  /*129f0*/  IMAD.MOV R213, RZ, RZ, -R213 ;  /* 0x000000ffffd57224 */ /* 0x000fe200078e0ad5 */
[----:B------:R-:W-:Y:S01]  /*12a00*/  @!P4 IADD3 R3, R3, -R0, RZ ;  /* 0x800000000303c210 */ /* 0x000fe20007ffe0ff */
[----:B------:R-:W-:Y:S01]  /*12a10*/  VIADD R203, R6, 0x17f ;  /* 0x0000017f06cb7836 */ /* 0x000fe20000000000 */
[C---:B------:R-:W-:Y:S01]  /*12a20*/  ISETP.GT.U32.AND P4, PT, R0.reuse, R204, PT ;  /* 0x000000cc0000720c */ /* 0x040fe20003f84070 */
[C---:B------:R-:W-:Y:S01]  /*12a30*/  IMAD R4, R0.reuse, R213, R4 ;  /* 0x000000d500047224 */ /* 0x040fe200078e0204 */
[----:B------:R-:W-:Y:S01]  /*12a40*/  ISETP.GT.U32.AND P2, PT, R0, R3, PT ;  /* 0x000000030000720c */ /* 0x000fe20003f44070 */
[----:B------:R-:W-:Y:S01]  /*12a50*/  IMAD.HI.U32 R212, R2, R209, RZ ;  /* 0x000000d102d47227 */ /* 0x000fe200078e00ff */
[----:B-1----:R-:W-:-:S02]  /*12a60*/  MOV R8, R211 ;  /* 0x000000d300087202 */ /* 0x002fc40000000f00 */
[----:B------:R-:W-:Y:S02]  /*12a70*/  @!P6 IADD3 R205, R205, -R0, RZ ;  /* 0x80000000cdcde210 */ /* 0x000fe40007ffe0ff */
[C---:B------:R-:W-:Y:S01]  /*12a80*/  ISETP.GT.U32.AND P6, PT, R0.reuse, R207, PT ;  /* 0x000000cf0000720c */ /* 0x040fe20003fc4070 */
[----:B------:R-:W-:Y:S01]  /*12a90*/  @!P1 IMAD.MOV R8, RZ, RZ, -R8 ;  /* 0x000000ffff089224 */ /* 0x000fe200078e0a08 */
[----:B------:R-:W-:Y:S02]  /*12aa0*/  ISETP.GT.U32.AND P1, PT, R0, R10, PT ;  /* 0x0000000a0000720c */ /* 0x000fe40003f24070 */
[----:B------:R-:W-:Y:S01]  /*12ab0*/  IABS R210, R203 ;  /* 0x000000cb00d27213 */ /* 0x000fe20000000000 */
[----:B------:R-:W-:Y:S01]  /*12ac0*/  @!P4 IMAD.IADD R204, R204, 0x1, -R0 ;  /* 0x00000001ccccc824 */ /* 0x000fe200078e0a00 */
[----:B------:R-:W-:Y:S01]  /*12ad0*/  ISETP.GT.U32.AND P4, PT, R0, R4, PT ;  /* 0x000000040000720c */ /* 0x000fe20003f84070 */
[----:B------:R1:W-:Y:S01]  /*12ae0*/  STL [R1+0x330], R8 ;  /* 0x0003300801007387 */ /* 0x0003e20000100800 */
[----:B------:R-:W-:Y:S01]  /*12af0*/  IADD3 R214, -R212, RZ, RZ ;  /* 0x000000ffd4d67210 */ /* 0x000fe20007ffe1ff */
[----:B------:R-:W-:Y:S01]  /*12b00*/  IMAD.HI.U32 R211, R2, R210, RZ ;  /* 0x000000d202d37227 */ /* 0x000fe200078e00ff */
[----:B------:R-:W-:-:S02]  /*12b10*/  MOV R9, R205 ;  /* 0x000000cd00097202 */ /* 0x000fc40000000f00 */
[----:B------:R-:W-:Y:S01]  /*12b20*/  @!P2 IADD3 R3, R3, -R0, RZ ;  /* 0x800000000303a210 */ /* 0x000fe20007ffe0ff */
[----:B------:R-:W-:Y:S01]  /*12b30*/  IMAD R209, R0, R214, R209 ;  /* 0x000000d600d17224 */ /* 0x000fe200078e02d1 */
[----:B------:R-:W-:Y:S01]  /*12b40*/  @!P6 IADD3 R207, R207, -R0, RZ ;  /* 0x80000000cfcfe210 */ /* 0x000fe20007ffe0ff */
[----:B------:R-:W-:Y:S01]  /*12b50*/  @!P1 IMAD.IADD R10, R10, 0x1, -R0 ;  /* 0x000000010a0a9824 */ /* 0x000fe200078e0a00 */
[----:B------:R-:W-:Y:S01]  /*12b60*/  IADD3 R211, -R211, RZ, RZ ;  /* 0x000000ffd3d37210 */ /* 0x000fe20007ffe1ff */
[----:B-1----:R-:W-:Y:S01]  /*12b70*/  IMAD.MOV.U32 R8, RZ, RZ, R204 ;  /* 0x000000ffff087224 */ /* 0x002fe200078e00cc */
[C---:B------:R-:W-:Y:S01]  /*12b80*/  ISETP.GT.U32.AND P2, PT, R0.reuse, R209, PT ;  /* 0x000000d10000720c */ /* 0x040fe20003f44070 */
[----:B------:R-:W-:Y:S01]  /*12b90*/  @!P0 IMAD.MOV R9, RZ, RZ, -R9 ;  /* 0x000000ffff098224 */ /* 0x000fe200078e0a09 */
[----:B------:R-:W-:Y:S01]  /*12ba0*/  ISETP.GT.U32.AND P0, PT, R0, R207, PT ;  /* 0x000000cf0000720c */ /* 0x000fe20003f04070 */
[----:B------:R-:W-:Y:S01]  /*12bb0*/  @!P4 IMAD.IADD R4, R4, 0x1, -R0 ;  /* 0x000000010404c824 */ /* 0x000fe200078e0a00 */
[----:B------:R-:W-:Y:S01]  /*12bc0*/  @!P5 IADD3 R8, -R8, RZ, RZ ;  /* 0x000000ff0808d210 */ /* 0x000fe20007ffe1ff */
[----:B------:R-:W-:Y:S01]  /*12bd0*/  IMAD.HI.U32 R212, R2, R206, RZ ;  /* 0x000000ce02d47227 */ /* 0x000fe200078e00ff */
[----:B------:R-:W-:Y:S01]  /*12be0*/  ISETP.GT.U32.AND P4, PT, R0, R10, PT ;  /* 0x0000000a0000720c */ /* 0x000fe20003f84070 */
[----:B------:R-:W-:Y:S01]  /*12bf0*/  STL [R1+0x32c], R9 ;  /* 0x00032c0901007387 */ /* 0x000fe20000100800 */
[----:B------:R-:W-:Y:S01]  /*12c00*/  ISETP.GE.AND P1, PT, R208, RZ, PT ;  /* 0x000000ffd000720c */ /* 0x000fe20003f26270 */
[----:B------:R-:W-:Y:S01]  /*12c10*/  IMAD R210, R0, R211, R210 ;  /* 0x000000d300d27224 */ /* 0x000fe200078e02d2 */
[----:B------:R-:W-:Y:S01]  /*12c20*/  ISETP.GE.AND P6, PT, R5, RZ, PT ;  /* 0x000000ff0500720c */ /* 0x000fe20003fc6270 */
[----:B------:R1:W-:Y:S01]  /*12c30*/  STL [R1+0x328], R8 ;  /* 0x0003280801007387 */ /* 0x0003e20000100800 */
[----:B------:R-:W-:Y:S01]  /*12c40*/  IMAD.MOV R212, RZ, RZ, -R212 ;  /* 0x000000ffffd47224 */ /* 0x000fe200078e0ad4 */
[----:B------:R-:W-:Y:S01]  /*12c50*/  @!P2 IADD3 R209, R209, -R0, RZ ;  /* 0x80000000d1d1a210 */ /* 0x000fe20007ffe0ff */
[----:B------:R-:W-:Y:S01]  /*12c60*/  VIADD R208, R6, 0x181 ;  /* 0x0000018106d07836 */ /* 0x000fe20000000000 */
[C---:B------:R-:W-:Y:S01]  /*12c70*/  ISETP.GT.U32.AND P2, PT, R0.reuse, R4, PT ;  /* 0x000000040000720c */ /* 0x040fe20003f44070 */
[C---:B------:R-:W-:Y:S01]  /*12c80*/  IMAD R206, R0.reuse, R212, R206 ;  /* 0x000000d400ce7224 */ /* 0x040fe200078e02ce */
[----:B------:R-:W-:Y:S01]  /*12c90*/  ISETP.GT.U32.AND P5, PT, R0, R209, PT ;  /* 0x000000d10000720c */ /* 0x000fe20003fa4070 */
[--C-:B------:R-:W-:Y:S01]  /*12ca0*/  @!P0 IMAD.IADD R207, R207, 0x1, -R0.reuse ;  /* 0x00000001cfcf8824 */ /* 0x100fe200078e0a00 */
[----:B------:R-:W-:Y:S01]  /*12cb0*/  IABS R204, R208 ;  /* 0x000000d000cc7213 */ /* 0x000fe20000000000 */
[----:B------:R-:W-:Y:S01]  /*12cc0*/  @!P4 IMAD.IADD R10, R10, 0x1, -R0 ;  /* 0x000000010a0ac824 */ /* 0x000fe200078e0a00 */
[----:B------:R-:W-:Y:S01]  /*12cd0*/  ISETP.GE.AND P4, PT, R12, RZ, PT ;  /* 0x000000ff0c00720c */ /* 0x000fe20003f86270 */
[----:B-1----:R-:W-:Y:S01]  /*12ce0*/  IMAD.MOV.U32 R8, RZ, RZ, R3 ;  /* 0x000000ffff087224 */ /* 0x002fe200078e0003 */
[----:B------:R-:W-:-:S02]  /*12cf0*/  ISETP.GT.U32.AND P0, PT, R0, R206, PT ;  /* 0x000000ce0000720c */ /* 0x000fc40003f04070 */
[----:B------:R-:W-:Y:S02]  /*12d00*/  MOV R12, R204 ;  /* 0x000000cc000c7202 */ /* 0x000fe40000000f00 */
[----:B------:R-:W-:Y:S02]  /*12d10*/  @!P3 IADD3 R8, -R8, RZ, RZ ;  /* 0x000000ff0808b210 */ /* 0x000fe40007ffe1ff */
[----:B------:R-:W-:Y:S01]  /*12d20*/  ISETP.GT.U32.AND P3, PT, R0, R210, PT ;  /* 0x000000d20000720c */ /* 0x000fe20003f64070 */
[----:B------:R-:W-:Y:S01]  /*12d30*/  IMAD.HI.U32 R204, R2, R12, RZ ;  /* 0x0000000c02cc7227 */ /* 0x000fe200078e00ff */
[----:B------:R-:W-:Y:S01]  /*12d40*/  IADD3 R5, R6, 0x182, RZ ;  /* 0x0000018206057810 */ /* 0x000fe20007ffe0ff */
[----:B------:R1:W-:Y:S01]  /*12d50*/  STL [R1+0x324], R8 ;  /* 0x0003240801007387 */ /* 0x0003e20000100800 */
[----:B------:R-:W-:Y:S01]  /*12d60*/  MOV R9, R10 ;  /* 0x0000000a00097202 */ /* 0x000fe20000000f00 */
[--C-:B------:R-:W-:Y:S01]  /*12d70*/  @!P5 IMAD.IADD R209, R209, 0x1, -R0.reuse ;  /* 0x00000001d1d1d824 */ /* 0x100fe200078e0a00 */
[----:B------:R-:W-:Y:S01]  /*12d80*/  @!P2 IADD3 R4, R4, -R0, RZ ;  /* 0x800000000404a210 */ /* 0x000fe20007ffe0ff */
[----:B------:R-:W-:Y:S01]  /*12d90*/  @!P0 IMAD.IADD R206, R206, 0x1, -R0 ;  /* 0x00000001cece8824 */ /* 0x000fe200078e0a00 */
[----:B------:R-:W-:-:S02]  /*12da0*/  ISETP.GE.AND P2, PT, R201, RZ, PT ;  /* 0x000000ffc900720c */ /* 0x000fc40003f46270 */
[----:B------:R-:W-:Y:S01]  /*12db0*/  IABS R3, R5 ;  /* 0x0000000500037213 */ /* 0x000fe20000000000 */
[----:B------:R-:W-:Y:S01]  /*12dc0*/  @!P4 IMAD.MOV R4, RZ, RZ, -R4 ;  /* 0x000000ffff04c224 */ /* 0x000fe200078e0a04 */
[----:B------:R-:W-:Y:S02]  /*12dd0*/  @!P1 IADD3 R9, -R9, RZ, RZ ;  /* 0x000000ff09099210 */ /* 0x000fe40007ffe1ff */
[----:B------:R-:W-:Y:S01]  /*12de0*/  @!P3 IADD3 R210, R210, -R0, RZ ;  /* 0x80000000d2d2b210 */ /* 0x000fe20007ffe0ff */
[----:B------:R-:W-:Y:S01]  /*12df0*/  IMAD.HI.U32 R201, R2, R3, RZ ;  /* 0x0000000302c97227 */ /* 0x000fe200078e00ff */
[----:B------:R-:W-:Y:S01]  /*12e00*/  ISETP.GE.AND P3, PT, R202, RZ, PT ;  /* 0x000000ffca00720c */ /* 0x000fe20003f66270 */
[----:B------:R-:W-:Y:S01]  /*12e10*/  STL [R1+0x320], R9 ;  /* 0x0003200901007387 */ /* 0x000fe20000100800 */
[----:B-1----:R-:W-:Y:S01]  /*12e20*/  MOV R8, R207 ;  /* 0x000000cf00087202 */ /* 0x002fe20000000f00 */
[----:B------:R-:W-:Y:S01]  /*12e30*/  IMAD.MOV R202, RZ, RZ, -R204 ;  /* 0x000000ffffca7224 */ /* 0x000fe200078e0acc */
[C---:B------:R-:W-:Y:S01]  /*12e40*/  ISETP.GT.U32.AND P0, PT, R0.reuse, R210, PT ;  /* 0x000000d20000720c */ /* 0x040fe20003f04070 */
[----:B------:R-:W-:Y:S01]  /*12e50*/  IMAD.MOV R201, RZ, RZ, -R201 ;  /* 0x000000ffffc97224 */ /* 0x000fe200078e0ac9 */
[----:B------:R-:W-:Y:S01]  /*12e60*/  ISETP.GE.AND P5, PT, R203, RZ, PT ;  /* 0x000000ffcb00720c */ /* 0x000fe20003fa6270 */
[----:B------:R-:W-:Y:S01]  /*12e70*/  IMAD R10, R0, R202, R12 ;  /* 0x000000ca000a7224 */ /* 0x000fe200078e020c */
[----:B------:R-:W-:Y:S01]  /*12e80*/  IADD3 R12, R6, 0x183, RZ ;  /* 0x00000183060c7810 */ /* 0x000fe20007ffe0ff */
[----:B------:R-:W-:Y:S01]  /*12e90*/  @!P6 IMAD.MOV R8, RZ, RZ, -R8 ;  /* 0x000000ffff08e224 */ /* 0x000fe200078e0a08 */
[C---:B------:R-:W-:Y:S01]  /*12ea0*/  ISETP.GT.U32.AND P6, PT, R0.reuse, R206, PT ;  /* 0x000000ce0000720c */ /* 0x040fe20003fc4070 */
[C---:B------:R-:W-:Y:S01]  /*12eb0*/  IMAD R3, R0.reuse, R201, R3 ;  /* 0x000000c900037224 */ /* 0x040fe200078e0203 */
[----:B------:R-:W-:Y:S01]  /*12ec0*/  ISETP.GT.U32.AND P4, PT, R0, R10, PT ;  /* 0x0000000a0000720c */ /* 0x000fe20003f84070 */
[----:B------:R-:W-:Y:S01]  /*12ed0*/  VIADD R204, R6, 0x187 ;  /* 0x0000018706cc7836 */ /* 0x000fe20000000000 */
[----:B------:R1:W-:Y:S01]  /*12ee0*/  STL [R1+0x31c], R8 ;  /* 0x00031c0801007387 */ /* 0x0003e20000100800 */
[----:B------:R-:W-:-:S02]  /*12ef0*/  IABS R203, R12 ;  /* 0x0000000c00cb7213 */ /* 0x000fc40000000000 */
[--C-:B------:R-:W-:Y:S01]  /*12f00*/  @!P0 IMAD.IADD R210, R210, 0x1, -R0.reuse ;  /* 0x00000001d2d28824 */ /* 0x100fe200078e0a00 */
[----:B------:R2:W-:Y:S01]  /*12f10*/  STL [R1+0x318], R4 ;  /* 0x0003180401007387 */ /* 0x0005e20000100800 */
[----:B------:R-:W-:Y:S02]  /*12f20*/  ISETP.GE.AND P0, PT, R5, RZ, PT ;  /* 0x000000ff0500720c */ /* 0x000fe40003f06270 */
[----:B------:R-:W-:Y:S02]  /*12f30*/  ISETP.GE.AND P1, PT, R208, RZ, PT ;  /* 0x000000ffd000720c */ /* 0x000fe40003f26270 */
[----:B------:R-:W-:Y:S02]  /*12f40*/  @!P6 IADD3 R206, R206, -R0, RZ ;  /* 0x80000000cecee210 */ /* 0x000fe40007ffe0ff */
[----:B-1----:R-:W-:Y:S01]  /*12f50*/  MOV R8, R209 ;  /* 0x000000d100087202 */ /* 0x002fe20000000f00 */
[----:B------:R-:W-:Y:S01]  /*12f60*/  @!P4 IMAD.IADD R10, R10, 0x1, -R0 ;  /* 0x000000010a0ac824 */ /* 0x000fe200078e0a00 */
[----:B------:R-:W-:Y:S01]  /*12f70*/  ISETP.GE.AND P6, PT, R12, RZ, PT ;  /* 0x000000ff0c00720c */ /* 0x000fe20003fc6270 */
[----:B--2---:R-:W-:Y:S01]  /*12f80*/  VIADD R4, R6, 0x184 ;  /* 0x0000018406047836 */ /* 0x004fe20000000000 */
[----:B------:R-:W-:Y:S01]  /*12f90*/  @!P2 IADD3 R8, -R8, RZ, RZ ;  /* 0x000000ff0808a210 */ /* 0x000fe20007ffe1ff */
[----:B------:R-:W-:Y:S01]  /*12fa0*/  IMAD.HI.U32 R12, R2, R203, RZ ;  /* 0x000000cb020c7227 */ /* 0x000fe200078e00ff */
[----:B------:R-:W-:-:S02]  /*12fb0*/  ISETP.GT.U32.AND P2, PT, R0, R3, PT ;  /* 0x000000030000720c */ /* 0x000fc40003f44070 */
[----:B------:R-:W-:Y:S01]  /*12fc0*/  IABS R5, R4 ;  /* 0x0000000400057213 */ /* 0x000fe20000000000 */
[----:B------:R1:W-:Y:S01]  /*12fd0*/  STL [R1+0x314], R8 ;  /* 0x0003140801007387 */ /* 0x0003e20000100800 */
[----:B------:R-:W-:Y:S01]  /*12fe0*/  IMAD.MOV R12, RZ, RZ, -R12 ;  /* 0x000000ffff0c7224 */ /* 0x000fe200078e0a0c */
[----:B------:R-:W-:Y:S02]  /*12ff0*/  ISETP.GE.AND P4, PT, R4, RZ, PT ;  /* 0x000000ff0400720c */ /* 0x000fe40003f86270 */
[----:B------:R-:W-:Y:S01]  /*13000*/  IMAD.HI.U32 R4, R2, R5, RZ ;  /* 0x0000000502047227 */ /* 0x000fe200078e00ff */
[C---:B------:R-:W-:Y:S02]  /*13010*/  IADD3 R205, R6.reuse, 0x185, RZ ;  /* 0x0000018506cd7810 */ /* 0x040fe40007ffe0ff */
[----:B------:R-:W-:Y:S01]  /*13020*/  IADD3 R201, R6, 0x186, RZ ;  /* 0x0000018606c97810 */ /* 0x000fe20007ffe0ff */
[----:B------:R-:W-:Y:S01]  /*13030*/  IMAD R203, R0, R12, R203 ;  /* 0x0000000c00cb7224 */ /* 0x000fe200078e02cb */
[----:B------:R-:W-:Y:S01]  /*13040*/  IADD3 R4, -R4, RZ, RZ ;  /* 0x000000ff04047210 */ /* 0x000fe20007ffe1ff */
[----:B------:R-:W-:Y:S01]  /*13050*/  @!P2 IMAD.IADD R3, R3, 0x1, -R0 ;  /* 0x000000010303a824 */ /* 0x000fe200078e0a00 */
[----:B-1----:R-:W-:-:S02]  /*13060*/  MOV R8, R210 ;  /* 0x000000d200087202 */ /* 0x002fc40000000f00 */
[----:B------:R-:W-:Y:S01]  /*13070*/  IADD3 R210, R6, 0x189, RZ ;  /* 0x0000018906d27810 */ /* 0x000fe20007ffe0ff */
[----:B------:R-:W-:Y:S01]  /*13080*/  IMAD R5, R0, R4, R5 ;  /* 0x0000000400057224 */ /* 0x000fe200078e0205 */
[----:B------:R-:W-:Y:S02]  /*13090*/  @!P5 IADD3 R8, -R8, RZ, RZ ;  /* 0x000000ff0808d210 */ /* 0x000fe40007ffe1ff */
[C---:B------:R-:W-:Y:S02]  /*130a0*/  ISETP.GT.U32.AND P5, PT, R0.reuse, R10, PT ;  /* 0x0000000a0000720c */ /* 0x040fe40003fa4070 */
[----:B------:R-:W-:Y:S01]  /*130b0*/  ISETP.GT.U32.AND P2, PT, R0, R3, PT ;  /* 0x000000030000720c */ /* 0x000fe20003f44070 */
[----:B------:R1:W-:Y:S01]  /*130c0*/  STL [R1+0x310], R8 ;  /* 0x0003100801007387 */ /* 0x0003e20000100800 */
[----:B------:R-:W-:-:S04]  /*130d0*/  IADD3 R4, R6, 0x188, RZ ;  /* 0x0000018806047810 */ /* 0x000fc80007ffe0ff */
[----:B------:R-:W-:-:S05]  /*130e0*/  IABS R202, R4 ;  /* 0x0000000400ca7213 */ /* 0x000fca0000000000 */
[----:B------:R-:W-:Y:S01]  /*130f0*/  @!P5 IMAD.IADD R10, R10, 0x1, -R0 ;  /* 0x000000010a0ad824 */ /* 0x000fe200078e0a00 */
[----:B------:R-:W-:Y:S01]  /*13100*/  ISETP.GT.U32.AND P5, PT, R0, R203, PT ;  /* 0x000000cb0000720c */ /* 0x000fe20003fa4070 */
[----:B-1----:R-:W-:Y:S01]  /*13110*/  IMAD.MOV.U32 R8, RZ, RZ, R206 ;  /* 0x000000ffff087224 */ /* 0x002fe200078e00ce */
[----:B------:R-:W-:Y:S01]  /*13120*/  @!P2 IADD3 R3, R3, -R0, RZ ;  /* 0x800000000303a210 */ /* 0x000fe20007ffe0ff */
[----:B------:R-:W-:Y:S01]  /*13130*/  IMAD.MOV.U32 R9, RZ, RZ, R10 ;  /* 0x000000ffff097224 */ /* 0x000fe200078e000a */
[----:B------:R-:W-:Y:S01]  /*13140*/  ISETP.GE.AND P2, PT, R201, RZ, PT ;  /* 0x000000ffc900720c */ /* 0x000fe20003f46270 */
[----:B------:R-:W-:Y:S01]  /*13150*/  @!P3 IMAD.MOV R8, RZ, RZ, -R8 ;  /* 0x000000ffff08b224 */ /* 0x000fe200078e0a08 */
[----:B------:R-:W-:Y:S01]  /*13160*/  ISETP.GE.AND P3, PT, R205, RZ, PT ;  /* 0x000000ffcd00720c */ /* 0x000fe20003f66270 */
[----:B------:R-:W-:Y:S01]  /*13170*/  VIADD R206, R6, 0x18a ;  /* 0x0000018a06ce7836 */ /* 0x000fe20000000000 */
[----:B------:R-:W-:Y:S02]  /*13180*/  @!P1 IADD3 R9, -R9, RZ, RZ ;  /* 0x000000ff09099210 */ /* 0x000fe40007ffe1ff */
[----:B------:R-:W-:Y:S01]  /*13190*/  ISETP.GT.U32.AND P1, PT, R0, R5, PT ;  /* 0x000000050000720c */ /* 0x000fe20003f24070 */
[----:B------:R1:W-:Y:S01]  /*131a0*/  STL [R1+0x30c], R8 ;  /* 0x00030c0801007387 */ /* 0x0003e20000100800 */
[----:B------:R-:W-:Y:S01]  /*131b0*/  IABS R205, R205 ;  /* 0x000000cd00cd7213 */ /* 0x000fe20000000000 */
[----:B------:R-:W-:Y:S01]  /*131c0*/  @!P5 IMAD.IADD R203, R203, 0x1, -R0 ;  /* 0x00000001cbcbd824 */ /* 0x000fe200078e0a00 */
[----:B------:R-:W-:Y:S01]  /*131d0*/  IABS R201, R201 ;  /* 0x000000c900c97213 */ /* 0x000fe20000000000 */
[----:B------:R-:W-:Y:S02]  /*131e0*/  STL [R1+0x308], R9 ;  /* 0x0003080901007387 */ /* 0x000fe40000100800 */
[----:B------:R-:W-:Y:S01]  /*131f0*/  IMAD.HI.U32 R12, R2, R205, RZ ;  /* 0x000000cd020c7227 */ /* 0x000fe200078e00ff */
[----:B------:R-:W-:-:S03]  /*13200*/  ISETP.GT.U32.AND P5, PT, R0, R203, PT ;  /* 0x000000cb0000720c */ /* 0x000fc60003fa4070 */
[----:B-1----:R-:W-:Y:S01]  /*13210*/  IMAD.MOV.U32 R8, RZ, RZ, R3 ;  /* 0x000000ffff087224 */ /* 0x002fe200078e0003 */
[----:B------:R-:W-:Y:S01]  /*13220*/  IADD3 R10, -R12, RZ, RZ ;  /* 0x000000ff0c0a7210 */ /* 0x000fe20007ffe1ff */
[----:B------:R-:W-:Y:S02]  /*13230*/  @!P1 IMAD.IADD R5, R5, 0x1, -R0 ;  /* 0x0000000105059824 */ /* 0x000fe400078e0a00 */
[----:B------:R-:W-:Y:S01]  /*13240*/  IMAD.HI.U32 R3, R2, R201, RZ ;  /* 0x000000c902037227 */ /* 0x000fe200078e00ff */
[----:B------:R-:W-:Y:S02]  /*13250*/  @!P0 IADD3 R8, -R8, RZ, RZ ;  /* 0x000000ff08088210 */ /* 0x000fe40007ffe1ff */
[----:B------:R-:W-:Y:S01]  /*13260*/  ISETP.GE.AND P0, PT, R204, RZ, PT ;  /* 0x000000ffcc00720c */ /* 0x000fe20003f06270 */
[----:B------:R-:W-:Y:S01]  /*13270*/  IMAD R205, R0, R10, R205 ;  /* 0x0000000a00cd7224 */ /* 0x000fe200078e02cd */
[----:B------:R-:W-:Y:S01]  /*13280*/  IABS R204, R204 ;  /* 0x000000cc00cc7213 */ /* 0x000fe20000000000 */
[----:B------:R-:W-:Y:S01]  /*13290*/  IMAD.HI.U32 R12, R2, R202, RZ ;  /* 0x000000ca020c7227 */ /* 0x000fe200078e00ff */
[----:B------:R-:W-:Y:S01]  /*132a0*/  ISETP.GT.U32.AND P1, PT, R0, R5, PT ;  /* 0x000000050000720c */ /* 0x000fe20003f24070 */
[----:B------:R1:W-:Y:S01]  /*132b0*/  STL [R1+0x304], R8 ;  /* 0x0003040801007387 */ /* 0x0003e20000100800 */
[----:B------:R-:W-:Y:S01]  /*132c0*/  @!P5 IADD3 R203, R203, -R0, RZ ;  /* 0x80000000cbcbd210 */ /* 0x000fe20007ffe0ff */
[----:B------:R-:W-:Y:S01]  /*132d0*/  IMAD.HI.U32 R10, R2, R204, RZ ;  /* 0x000000cc020a7227 */ /* 0x000fe200078e00ff */
[----:B------:R-:W-:-:S03]  /*132e0*/  ISETP.GT.U32.AND P5, PT, R0, R205, PT ;  /* 0x000000cd0000720c */ /* 0x000fc60003fa4070 */
[----:B------:R-:W-:Y:S02]  /*132f0*/  IMAD.MOV R10, RZ, RZ, -R10 ;  /* 0x000000ffff0a7224 */ /* 0x000fe400078e0a0a */
[----:B------:R-:W-:Y:S02]  /*13300*/  IMAD.MOV R3, RZ, RZ, -R3 ;  /* 0x000000ffff037224 */ /* 0x000fe400078e0a03 */
[----:B------:R-:W-:Y:S01]  /*13310*/  IMAD.MOV R12, RZ, RZ, -R12 ;  /* 0x000000ffff0c7224 */ /* 0x000fe200078e0a0c */
[----:B-1----:R-:W-:Y:S01]  /*13320*/  MOV R8, R203 ;  /* 0x000000cb00087202 */ /* 0x002fe20000000f00 */
[C---:B------:R-:W-:Y:S01]  /*13330*/  IMAD R204, R0.reuse, R10, R204 ;  /* 0x0000000a00cc7224 */ /* 0x040fe200078e02cc */
[----:B------:R-:W-:Y:S01]  /*13340*/  IABS R203, R206 ;  /* 0x000000ce00cb7213 */ /* 0x000fe20000000000 */
[----:B------:R-:W-:Y:S01]  /*13350*/  IMAD R201, R0, R3, R201 ;  /* 0x0000000300c97224 */ /* 0x000fe200078e02c9 */
[----:B------:R-:W-:Y:S01]  /*13360*/  @!P6 IADD3 R8, -R8, RZ, RZ ;  /* 0x000000ff0808e210 */ /* 0x000fe20007ffe1ff */
[C---:B------:R-:W-:Y:S01]  /*13370*/  IMAD R202, R0.reuse, R12, R202 ;  /* 0x0000000c00ca7224 */ /* 0x040fe200078e02ca */
[----:B------:R-:W-:Y:S01]  /*13380*/  IABS R3, R210 ;  /* 0x000000d200037213 */ /* 0x000fe20000000000 */
[--C-:B------:R-:W-:Y:S01]  /*13390*/  @!P1 IMAD.IADD R5, R5, 0x1, -R0.reuse ;  /* 0x0000000105059824 */ /* 0x100fe200078e0a00 */
[C---:B------:R-:W-:Y:S01]  /*133a0*/  ISETP.GT.U32.AND P1, PT, R0.reuse, R204, PT ;  /* 0x000000cc0000720c */ /* 0x040fe20003f24070 */
[----:B------:R-:W-:Y:S01]  /*133b0*/  @!P5 IMAD.IADD R205, R205, 0x1, -R0 ;  /* 0x00000001cdcdd824 */ /* 0x000fe200078e0a00 */
[C---:B------:R-:W-:Y:S01]  /*133c0*/  ISETP.GT.U32.AND P6, PT, R0.reuse, R201, PT ;  /* 0x000000c90000720c */ /* 0x040fe20003fc4070 */
[----:B------:R1:W-:Y:S01]  /*133d0*/  STL [R1+0x300], R8 ;  /* 0x0003000801007387 */ /* 0x0003e20000100800 */
[----:B------:R-:W-:Y:S01]  /*133e0*/  ISETP.GT.U32.AND P5, PT, R0, R202, PT ;  /* 0x000000ca0000720c */ /* 0x000fe20003fa4070 */
[----:B------:R-:W-:Y:S01]  /*133f0*/  IMAD.HI.U32 R10, R2, R3, RZ ;  /* 0x00000003020a7227 */ /* 0x000fe200078e00ff */
[----:B------:R-:W-:-:S04]  /*13400*/  IADD3 R12, R6, 0x18b, RZ ;  /* 0x0000018b060c7810 */ /* 0x000fc80007ffe0ff */
[----:B------:R-:W-:Y:S02]  /*13410*/  IADD3 R10, -R10, RZ, RZ ;  /* 0x000000ff0a0a7210 */ /* 0x000fe40007ffe1ff */
[----:B------:R-:W-:Y:S01]  /*13420*/  IABS R209, R12 ;  /* 0x0000000c00d17213 */ /* 0x000fe20000000000 */
[----:B-1----:R-:W-:Y:S01]  /*13430*/  IMAD.MOV.U32 R8, RZ, RZ, R5 ;  /* 0x000000ffff087224 */ /* 0x002fe200078e0005 */
[-C--:B------:R-:W-:Y:S01]  /*13440*/  @!P1 IADD3 R204, R204, -R0.reuse, RZ ;  /* 0x80000000cccc9210 */ /* 0x080fe20007ffe0ff */
[----:B------:R-:W-:Y:S01]  /*13450*/  @!P6 IMAD.IADD R201, R201, 0x1, -R0 ;  /* 0x00000001c9c9e824 */ /* 0x000fe200078e0a00 */
[----:B------:R-:W-:Y:S01]  /*13460*/  ISETP.GT.U32.AND P6, PT, R0, R205, PT ;  /* 0x000000cd0000720c */ /* 0x000fe20003fc4070 */
[----:B------:R-:W-:Y:S01]  /*13470*/  IMAD.HI.U32 R5, R2, R203, RZ ;  /* 0x000000cb02057227 */ /* 0x000fe200078e00ff */
[----:B------:R-:W-:Y:S02]  /*13480*/  @!P5 IADD3 R202, R202, -R0, RZ ;  /* 0x80000000cacad210 */ /* 0x000fe40007ffe0ff */
[C---:B------:R-:W-:Y:S01]  /*13490*/  ISETP.GT.U32.AND P5, PT, R0.reuse, R204, PT ;  /* 0x000000cc0000720c */ /* 0x040fe20003fa4070 */
[----:B------:R-:W-:Y:S01]  /*134a0*/  @!P4 IMAD.MOV R8, RZ, RZ, -R8 ;  /* 0x000000ffff08c224 */ /* 0x000fe200078e0a08 */
[C---:B------:R-:W-:Y:S01]  /*134b0*/  ISETP.GT.U32.AND P1, PT, R0.reuse, R201, PT ;  /* 0x000000c90000720c */ /* 0x040fe20003f24070 */
[----:B------:R-:W-:Y:S01]  /*134c0*/  IMAD R3, R0, R10, R3 ;  /* 0x0000000a00037224 */ /* 0x000fe200078e0203 */
[----:B------:R-:W-:Y:S01]  /*134d0*/  IADD3 R5, -R5, RZ, RZ ;  /* 0x000000ff05057210 */ /* 0x000fe20007ffe1ff */
[----:B------:R-:W-:Y:S01]  /*134e0*/  IMAD.HI.U32 R207, R2, R209, RZ ;  /* 0x000000d102cf7227 */ /* 0x000fe200078e00ff */
[----:B------:R-:W-:Y:S01]  /*134f0*/  ISETP.GT.U32.AND P4, PT, R0, R202, PT ;  /* 0x000000ca0000720c */ /* 0x000fe20003f84070 */
[----:B------:R1:W-:Y:S01]  /*13500*/  STL [R1+0x2f4], R8 ;  /* 0x0002f40801007387 */ /* 0x0003e20000100800 */
[----:B------:R-:W-:Y:S01]  /*13510*/  IADD3 R10, R6, 0x18c, RZ ;  /* 0x0000018c060a7810 */ /* 0x000fe20007ffe0ff */
[C---:B------:R-:W-:Y:S01]  /*13520*/  IMAD R203, R0.reuse, R5, R203 ;  /* 0x0000000500cb7224 */ /* 0x040fe200078e02cb */
[----:B------:R-:W-:Y:S01]  /*13530*/  IADD3 R207, -R207, RZ, RZ ;  /* 0x000000ffcfcf7210 */ /* 0x000fe20007ffe1ff */
[----:B------:R-:W-:Y:S01]  /*13540*/  @!P6 IMAD.IADD R205, R205, 0x1, -R0 ;  /* 0x00000001cdcde824 */ /* 0x000fe200078e0a00 */
[----:B------:R-:W-:-:S02]  /*13550*/  ISETP.GT.U32.AND P6, PT, R0, R3, PT ;  /* 0x000000030000720c */ /* 0x000fc40003fc4070 */
[-C--:B------:R-:W-:Y:S01]  /*13560*/  @!P5 IADD3 R204, R204, -R0.reuse, RZ ;  /* 0x80000000ccccd210 */ /* 0x080fe20007ffe0ff */
[----:B------:R-:W-:Y:S01]  /*13570*/  IMAD.MOV.U32 R9, RZ, RZ, R205 ;  /* 0x000000ffff097224 */ /* 0x000fe200078e00cd */
[C---:B------:R-:W-:Y:S01]  /*13580*/  ISETP.GT.U32.AND P5, PT, R0.reuse, R203, PT ;  /* 0x000000cb0000720c */ /* 0x040fe20003fa4070 */
[----:B------:R-:W-:Y:S01]  /*13590*/  IMAD R209, R0, R207, R209 ;  /* 0x000000cf00d17224 */ /* 0x000fe200078e02d1 */
[----:B------:R-:W-:Y:S01]  /*135a0*/  @!P1 IADD3 R201, R201, -R0, RZ ;  /* 0x80000000c9c99210 */ /* 0x000fe20007ffe0ff */
[----:B------:R-:W-:Y:S01]  /*135b0*/  @!P4 IMAD.IADD R202, R202, 0x1, -R0 ;  /* 0x00000001cacac824 */ /* 0x000fe200078e0a00 */
[----:B------:R-:W-:Y:S01]  /*135c0*/  ISETP.GE.AND P1, PT, R4, RZ, PT ;  /* 0x000000ff0400720c */ /* 0x000fe20003f26270 */
[----:B------:R-:W-:Y:S01]  /*135d0*/  VIADD R4, R6, 0x18d ;  /* 0x0000018d06047836 */ /* 0x000fe20000000000 */
[----:B------:R-:W-:Y:S01]  /*135e0*/  IABS R208, R10 ;  /* 0x0000000a00d07213 */ /* 0x000fe20000000000 */
[----:B-1----:R-:W-:Y:S01]  /*135f0*/  IMAD.MOV.U32 R8, RZ, RZ, R201 ;  /* 0x000000ffff087224 */ /* 0x002fe200078e00c9 */
[----:B------:R-:W-:-:S02]  /*13600*/  ISETP.GE.AND P4, PT, R210, RZ, PT ;  /* 0x000000ffd200720c */ /* 0x000fc40003f86270 */
[----:B------:R-:W-:Y:S01]  /*13610*/  IABS R210, R4 ;  /* 0x0000000400d27213 */ /* 0x000fe20000000000 */
[----:B------:R-:W-:Y:S01]  /*13620*/  IMAD.HI.U32 R5, R2, R208, RZ ;  /* 0x000000d002057227 */ /* 0x000fe200078e00ff */
[-C--:B------:R-:W-:Y:S02]  /*13630*/  @!P6 IADD3 R3, R3, -R0.reuse, RZ ;  /* 0x800000000303e210 */ /* 0x080fe40007ffe0ff */
[----:B------:R-:W-:Y:S01]  /*13640*/  ISETP.GE.AND P6, PT, R206, RZ, PT ;  /* 0x000000ffce00720c */ /* 0x000fe20003fc6270 */
[----:B------:R-:W-:Y:S01]  /*13650*/  IMAD.MOV.U32 R206, RZ, RZ, R210 ;  /* 0x000000ffffce7224 */ /* 0x000fe200078e00d2 */
[----:B------:R-:W-:Y:S01]  /*13660*/  @!P5 IADD3 R203, R203, -R0, RZ ;  /* 0x80000000cbcbd210 */ /* 0x000fe20007ffe0ff */
[----:B------:R-:W-:Y:S01]  /*13670*/  @!P2 IMAD.MOV R8, RZ, RZ, -R8 ;  /* 0x000000ffff08a224 */ /* 0x000fe200078e0a08 */
[----:B------:R-:W-:Y:S01]  /*13680*/  @!P3 IADD3 R9, -R9, RZ, RZ ;  /* 0x000000ff0909b210 */ /* 0x000fe20007ffe1ff */
[----:B------:R-:W-:Y:S01]  /*13690*/  IMAD.MOV R5, RZ, RZ, -R5 ;  /* 0x000000ffff057224 */ /* 0x000fe200078e0a05 */
[----:B------:R-:W-:Y:S01]  /*136a0*/  ISETP.GT.U32.AND P5, PT, R0, R203, PT ;  /* 0x000000cb0000720c */ /* 0x000fe20003fa4070 */
[----:B------:R-:W-:Y:S01]  /*136b0*/  IMAD.HI.U32 R205, R2, R206, RZ ;  /* 0x000000ce02cd7227 */ /* 0x000fe200078e00ff */
[C---:B------:R-:W-:Y:S01]  /*136c0*/  ISETP.GT.U32.AND P3, PT, R0.reuse, R3, PT ;  /* 0x000000030000720c */ /* 0x040fe20003f64070 */
[----:B------:R1:W-:Y:S01]  /*136d0*/  STL [R1+0x2f0], R9 ;  /* 0x0002f00901007387 */ /* 0x0003e20000100800 */
[C---:B------:R-:W-:Y:S01]  /*136e0*/  ISETP.GT.U32.AND P2, PT, R0.reuse, R209, PT ;  /* 0x000000d10000720c */ /* 0x040fe20003f44070 */
[----:B------:R-:W-:Y:S01]  /*136f0*/  IMAD R208, R0, R5, R208 ;  /* 0x0000000500d07224 */ /* 0x000fe200078e02d0 */
[----:B------:R-:W-:Y:S01]  /*13700*/  IADD3 R5, R6, 0x18e, RZ ;  /* 0x0000018e06057810 */ /* 0x000fe20007ffe0ff */
[----:B------:R2:W-:Y:S01]  /*13710*/  STL [R1+0x2ec], R8 ;  /* 0x0002ec0801007387 */ /* 0x0005e20000100800 */
[----:B------:R-:W-:-:S04]  /*13720*/  IMAD.MOV R201, RZ, RZ, -R205 ;  /* 0x000000ffffc97224 */ /* 0x000fc800078e0acd */
[C---:B------:R-:W-:Y:S01]  /*13730*/  IMAD R206, R0.reuse, R201, R206 ;  /* 0x000000c900ce7224 */ /* 0x040fe200078e02ce */
[----:B-1----:R-:W-:Y:S01]  /*13740*/  MOV R9, R204 ;  /* 0x000000cc00097202 */ /* 0x002fe20000000f00 */
[--C-:B------:R-:W-:Y:S02]  /*13750*/  @!P5 IMAD.IADD R203, R203, 0x1, -R0.reuse ;  /* 0x00000001cbcbd824 */ /* 0x100fe400078e0a00 */
[----:B------:R-:W-:Y:S01]  /*13760*/  @!P3 IMAD.IADD R3, R3, 0x1, -R0 ;  /* 0x000000010303b824 */ /* 0x000fe200078e0a00 */
[----:B--2---:R-:W-:Y:S01]  /*13770*/  MOV R8, R202 ;  /* 0x000000ca00087202 */ /* 0x004fe20000000f00 */
[----:B------:R-:W-:Y:S01]  /*13780*/  @!P0 IMAD.MOV R9, RZ, RZ, -R9 ;  /* 0x000000ffff098224 */ /* 0x000fe200078e0a09 */
[----:B------:R-:W-:Y:S02]  /*13790*/  ISETP.GT.U32.AND P5, PT, R0, R206, PT ;  /* 0x000000ce0000720c */ /* 0x000fe40003fa4070 */
[----:B------:R-:W-:Y:S02]  /*137a0*/  @!P1 IADD3 R8, -R8, RZ, RZ ;  /* 0x000000ff08089210 */ /* 0x000fe40007ffe1ff */
[----:B------:R-:W-:Y:S01]  /*137b0*/  ISETP.GT.U32.AND P1, PT, R0, R208, PT ;  /* 0x000000d00000720c */ /* 0x000fe20003f24070 */
[----:B------:R1:W-:Y:S01]  /*137c0*/  STL [R1+0x2e0], R9 ;  /* 0x0002e00901007387 */ /* 0x0003e20000100800 */
[----:B------:R-:W-:-:S02]  /*137d0*/  ISETP.GE.AND P3, PT, R10, RZ, PT ;  /* 0x000000ff0a00720c */ /* 0x000fc40003f66270 */
[----:B------:R-:W-:Y:S01]  /*137e0*/  IADD3 R10, R6, 0x18f, RZ ;  /* 0x0000018f060a7810 */ /* 0x000fe20007ffe0ff */
[----:B------:R2:W-:Y:S01]  /*137f0*/  STL [R1+0x2dc], R8 ;  /* 0x0002dc0801007387 */ /* 0x0005e20000100800 */
[----:B------:R-:W-:Y:S02]  /*13800*/  IABS R202, R5 ;  /* 0x0000000500ca7213 */ /* 0x000fe40000000000 */
[----:B------:R-:W-:Y:S01]  /*13810*/  IABS R201, R10 ;  /* 0x0000000a00c97213 */ /* 0x000fe20000000000 */
[--C-:B------:R-:W-:Y:S01]  /*13820*/  @!P5 IMAD.IADD R206, R206, 0x1, -R0.reuse ;  /* 0x00000001ceced824 */ /* 0x100fe200078e0a00 */
[----:B------:R-:W-:Y:S01]  /*13830*/  @!P2 IADD3 R209, R209, -R0, RZ ;  /* 0x80000000d1d1a210 */ /* 0x000fe20007ffe0ff */
[----:B-1----:R-:W-:Y:S01]  /*13840*/  IMAD.MOV.U32 R9, RZ, RZ, R203 ;  /* 0x000000ffff097224 */ /* 0x002fe200078e00cb */
[----:B------:R-:W-:Y:S01]  /*13850*/  ISETP.GE.AND P2, PT, R4, RZ, PT ;  /* 0x000000ff0400720c */ /* 0x000fe20003f46270 */
[----:B------:R-:W-:Y:S01]  /*13860*/  @!P1 IMAD.IADD R208, R208, 0x1, -R0 ;  /* 0x00000001d0d09824 */ /* 0x000fe200078e0a00 */
[----:B------:R-:W-:Y:S01]  /*13870*/  ISETP.GT.U32.AND P5, PT, R0, R206, PT ;  /* 0x000000ce0000720c */ /* 0x000fe20003fa4070 */
[----:B------:R-:W-:Y:S01]  /*13880*/  IMAD.HI.U32 R204, R2, R201, RZ ;  /* 0x000000c902cc7227 */ /* 0x000fe200078e00ff */
[----:B--2---:R-:W-:-:S02]  /*13890*/  MOV R8, R3 ;  /* 0x0000000300087202 */ /* 0x004fc40000000f00 */
[----:B------:R-:W-:Y:S01]  /*138a0*/  ISETP.GT.U32.AND P1, PT, R0, R208, PT ;  /* 0x000000d00000720c */ /* 0x000fe20003f24070 */
[----:B------:R-:W-:Y:S01]  /*138b0*/  IMAD.HI.U32 R4, R2, R202, RZ ;  /* 0x000000ca02047227 */ /* 0x000fe200078e00ff */
[----:B------:R-:W-:Y:S02]  /*138c0*/  @!P4 IADD3 R8, -R8, RZ, RZ ;  /* 0x000000ff0808c210 */ /* 0x000fe40007ffe1ff */
[----:B------:R-:W-:Y:S01]  /*138d0*/  ISETP.GT.U32.AND P4, PT, R0, R209, PT ;  /* 0x000000d10000720c */ /* 0x000fe20003f84070 */
[----:B------:R-:W-:Y:S01]  /*138e0*/  IMAD.MOV R4, RZ, RZ, -R4 ;  /* 0x000000ffff047224 */ /* 0x000fe200078e0a04 */
[----:B------:R-:W-:Y:S01]  /*138f0*/  IADD3 R204, -R204, RZ, RZ ;  /* 0x000000ffcccc7210 */ /* 0x000fe20007ffe1ff */
[----:B------:R1:W-:Y:S01]  /*13900*/  STL [R1+0x2b8], R8 ;  /* 0x0002b80801007387 */ /* 0x0003e20000100800 */
[----:B------:R-:W-:Y:S01]  /*13910*/  ISETP.GE.AND P0, PT, R12, RZ, PT ;  /* 0x000000ff0c00720c */ /* 0x000fe20003f06270 */
[----:B------:R-:W-:Y:S01]  /*13920*/  IMAD R202, R0, R4, R202 ;  /* 0x0000000400ca7224 */ /* 0x000fe200078e02ca */
[----:B------:R-:W-:Y:S01]  /*13930*/  @!P5 IADD3 R206, R206, -R0, RZ ;  /* 0x80000000ceced210 */ /* 0x000fe20007ffe0ff */
[C---:B------:R-:W-:Y:S01]  /*13940*/  VIADD R12, R6.reuse, 0x190 ;  /* 0x00000190060c7836 */ /* 0x040fe20000000000 */
[----:B------:R-:W-:-:S02]  /*13950*/  IADD3 R3, R6, 0x191, RZ ;  /* 0x0000019106037810 */ /* 0x000fc40007ffe0ff */
[----:B------:R-:W-:Y:S02]  /*13960*/  @!P1 IADD3 R208, R208, -R0, RZ ;  /* 0x80000000d0d09210 */ /* 0x000fe40007ffe0ff */
[----:B------:R-:W-:Y:S01]  /*13970*/  ISETP.GE.AND P1, PT, R5, RZ, PT ;  /* 0x000000ff0500720c */ /* 0x000fe20003f26270 */
[C---:B------:R-:W-:Y:S01]  /*13980*/  IMAD R5, R0.reuse, R204, R201 ;  /* 0x000000cc00057224 */ /* 0x040fe200078e02c9 */
[----:B------:R-:W-:Y:S01]  /*13990*/  IABS R207, R12 ;  /* 0x0000000c00cf7213 */ /* 0x000fe20000000000 */
[----:B------:R-:W-:Y:S01]  /*139a0*/  @!P4 IMAD.IADD R209, R209, 0x1, -R0 ;  /* 0x00000001d1d1c824 */ /* 0x000fe200078e0a00 */
[----:B------:R-:W-:Y:S01]  /*139b0*/  ISETP.GT.U32.AND P4, PT, R0, R202, PT ;  /* 0x000000ca0000720c */ /* 0x000fe20003f84070 */
[----:B------:R-:W-:Y:S01]  /*139c0*/  VIADD R201, R6, 0x192 ;  /* 0x0000019206c97836 */ /* 0x000fe20000000000 */
[----:B------:R-:W-:Y:S01]  /*139d0*/  ISETP.GT.U32.AND P5, PT, R0, R5, PT ;  /* 0x000000050000720c */ /* 0x000fe20003fa4070 */
[----:B-1----:R-:W-:Y:S01]  /*139e0*/  IMAD.MOV.U32 R8, RZ, RZ, R209 ;  /* 0x000000ffff087224 */ /* 0x002fe200078e00d1 */
[----:B------:R-:W-:Y:S01]  /*139f0*/  IABS R4, R3 ;  /* 0x0000000300047213 */ /* 0x000fe20000000000 */
[----:B------:R-:W-:Y:S01]  /*13a00*/  IMAD.HI.U32 R210, R2, R207, RZ ;  /* 0x000000cf02d27227 */ /* 0x000fe200078e00ff */
[----:B------:R-:W-:-:S02]  /*13a10*/  IABS R205, R201 ;  /* 0x000000c900cd7213 */ /* 0x000fc40000000000 */
[----:B------:R-:W-:Y:S01]  /*13a20*/  @!P6 IADD3 R9, -R9, RZ, RZ ;  /* 0x000000ff0909e210 */ /* 0x000fe20007ffe1ff */
[----:B------:R-:W-:-:S04]  /*13a30*/  IMAD.HI.U32 R204, R2, R4, RZ ;  /* 0x0000000402cc7227 */ /* 0x000fc800078e00ff */
[----:B------:R-:W-:Y:S01]  /*13a40*/  @!P4 IMAD.IADD R202, R202, 0x1, -R0 ;  /* 0x00000001cacac824 */ /* 0x000fe200078e0a00 */
[----:B------:R1:W-:Y:S01]  /*13a50*/  STL [R1+0x2b0], R9 ;  /* 0x0002b00901007387 */ /* 0x0003e20000100800 */
[----:B------:R-:W-:Y:S01]  /*13a60*/  @!P5 IADD3 R5, R5, -R0, RZ ;  /* 0x800000000505d210 */ /* 0x000fe20007ffe0ff */
[----:B------:R-:W-:Y:S01]  /*13a70*/  IMAD.HI.U32 R203, R2, R205, RZ ;  /* 0x000000cd02cb7227 */ /* 0x000fe200078e00ff */
[----:B------:R-:W-:Y:S02]  /*13a80*/  IADD3 R204, -R204, RZ, RZ ;  /* 0x000000ffcccc7210 */ /* 0x000fe40007ffe1ff */
[C---:B------:R-:W-:Y:S01]  /*13a90*/  ISETP.GT.U32.AND P6, PT, R0.reuse, R5, PT ;  /* 0x000000050000720c */ /* 0x040fe20003fc4070 */
[----:B------:R-:W-:Y:S01]  /*13aa0*/  @!P0 IMAD.MOV R8, RZ, RZ, -R8 ;  /* 0x000000ffff088224 */ /* 0x000fe200078e0a08 */
[----:B------:R-:W-:Y:S01]  /*13ab0*/  ISETP.GT.U32.AND P5, PT, R0, R202, PT ;  /* 0x000000ca0000720c */ /* 0x000fe20003fa4070 */
[----:B------:R-:W-:Y:S01]  /*13ac0*/  IMAD.MOV R203, RZ, RZ, -R203 ;  /* 0x000000ffffcb7224 */ /* 0x000fe200078e0acb */
[----:B------:R-:W-:Y:S01]  /*13ad0*/  ISETP.GE.AND P4, PT, R10, RZ, PT ;  /* 0x000000ff0a00720c */ /* 0x000fe20003f86270 */
[----:B------:R-:W-:Y:S01]  /*13ae0*/  IMAD.MOV R210, RZ, RZ, -R210 ;  /* 0x000000ffffd27224 */ /* 0x000fe200078e0ad2 */
[----:B-1----:R-:W-:Y:S01]  /*13af0*/  MOV R9, R208 ;  /* 0x000000d000097202 */ /* 0x002fe20000000f00 */
[----:B------:R1:W-:Y:S01]  /*13b00*/  STL [R1+0x2ac], R8 ;  /* 0x0002ac0801007387 */ /* 0x0003e20000100800 */
[----:B------:R-:W-:Y:S01]  /*13b10*/  IMAD R205, R0, R203, R205 ;  /* 0x000000cb00cd7224 */ /* 0x000fe200078e02cd */
[----:B------:R-:W-:Y:S01]  /*13b20*/  IADD3 R10, R6, 0x193, RZ ;  /* 0x00000193060a7810 */ /* 0x000fe20007ffe0ff */
[----:B------:R-:W-:-:S02]  /*13b30*/  IMAD R207, R0, R210, R207 ;  /* 0x000000d200cf7224 */ /* 0x000fc400078e02cf */
[C---:B------:R-:W-:Y:S01]  /*13b40*/  IMAD R4, R0.reuse, R204, R4 ;  /* 0x000000cc00047224 */ /* 0x040fe200078e0204 */
[----:B------:R-:W-:Y:S01]  /*13b50*/  IABS R204, R10 ;  /* 0x0000000a00cc7213 */ /* 0x000fe20000000000 */
[----:B------:R-:W-:Y:S01]  /*13b60*/  @!P3 IMAD.MOV R9, RZ, RZ, -R9 ;  /* 0x000000ffff09b224 */ /* 0x000fe200078e0a09 */
[----:B------:R-:W-:Y:S01]  /*13b70*/  ISETP.GT.U32.AND P0, PT, R0, R207, PT ;  /* 0x000000cf0000720c */ /* 0x000fe20003f04070 */
[--C-:B------:R-:W-:Y:S01]  /*13b80*/  @!P6 IMAD.IADD R5, R5, 0x1, -R0.reuse ;  /* 0x000000010505e824 */ /* 0x100fe200078e0a00 */
[----:B-1----:R-:W-:Y:S01]  /*13b90*/  MOV R8, R206 ;  /* 0x000000ce00087202 */ /* 0x002fe20000000f00 */
[----:B------:R-:W-:Y:S01]  /*13ba0*/  @!P5 IMAD.IADD R202, R202, 0x1, -R0 ;  /* 0x00000001cacad824 */ /* 0x000fe200078e0a00 */
[----:B------:R-:W-:Y:S01]  /*13bb0*/  ISETP.GT.U32.AND P6, PT, R0, R205, PT ;  /* 0x000000cd0000720c */ /* 0x000fe20003fc4070 */
[----:B------:R-:W-:Y:S01]  /*13bc0*/  STL [R1+0x294], R9 ;  /* 0x0002940901007387 */ /* 0x000fe20000100800 */
[----:B------:R-:W-:Y:S02]  /*13bd0*/  @!P2 IADD3 R8, -R8, RZ, RZ ;  /* 0x000000ff0808a210 */ /* 0x000fe40007ffe1ff */
[----:B------:R-:W-:-:S02]  /*13be0*/  ISETP.GT.U32.AND P2, PT, R0, R4, PT ;  /* 0x000000040000720c */ /* 0x000fc40003f44070 */
[----:B------:R-:W-:Y:S01]  /*13bf0*/  ISETP.GE.AND P5, PT, R3, RZ, PT ;  /* 0x000000ff0300720c */ /* 0x000fe20003fa6270 */
[----:B------:R1:W-:Y:S01]  /*13c00*/  STL [R1+0x28c], R8 ;  /* 0x00028c0801007387 */ /* 0x0003e20000100800 */
[----:B------:R-:W-:Y:S02]  /*13c10*/  IADD3 R3, R6, 0x194, RZ ;  /* 0x0000019406037810 */ /* 0x000fe40007ffe0ff */
[-C--:B------:R-:W-:Y:S02]  /*13c20*/  @!P0 IADD3 R207, R207, -R0.reuse, RZ ;  /* 0x80000000cfcf8210 */ /* 0x080fe40007ffe0ff */
[----:B------:R-:W-:Y:S02]  /*13c30*/  IABS R203, R3 ;  /* 0x0000000300cb7213 */ /* 0x000fe40000000000 */
[----:B------:R-:W-:Y:S02]  /*13c40*/  @!P6 IADD3 R205, R205, -R0, RZ ;  /* 0x80000000cdcde210 */ /* 0x000fe40007ffe0ff */
[----:B------:R-:W-:Y:S01]  /*13c50*/  ISETP.GE.AND P3, PT, R12, RZ, PT ;  /* 0x000000ff0c00720c */ /* 0x000fe20003f66270 */
[----:B------:R-:W-:Y:S01]  /*13c60*/  IMAD.HI.U32 R12, R2, R204, RZ ;  /* 0x000000cc020c7227 */ /* 0x000fe200078e00ff */
[----:B-1----:R-:W-:-:S02]  /*13c70*/  MOV R8, R202 ;  /* 0x000000ca00087202 */ /* 0x002fc40000000f00 */
[----:B------:R-:W-:Y:S01]  /*13c80*/  @!P2 IADD3 R4, R4, -R0, RZ ;  /* 0x800000000404a210 */ /* 0x000fe20007ffe0ff */
[----:B------:R-:W-:Y:S01]  /*13c90*/  IMAD.MOV R12, RZ, RZ, -R12 ;  /* 0x000000ffff0c7224 */ /* 0x000fe200078e0a0c */
[C---:B------:R-:W-:Y:S01]  /*13ca0*/  ISETP.GT.U32.AND P6, PT, R0.reuse, R205, PT ;  /* 0x000000cd0000720c */ /* 0x040fe20003fc4070 */
[----:B------:R-:W-:Y:S01]  /*13cb0*/  @!P1 IMAD.MOV R8, RZ, RZ, -R8 ;  /* 0x000000ffff089224 */ /* 0x000fe200078e0a08 */
[C---:B------:R-:W-:Y:S01]  /*13cc0*/  ISETP.GT.U32.AND P2, PT, R0.reuse, R207, PT ;  /* 0x000000cf0000720c */ /* 0x040fe20003f44070 */
[----:B------:R-:W-:Y:S01]  /*13cd0*/  IMAD R204, R0, R12, R204 ;  /* 0x0000000c00cc7224 */ /* 0x000fe200078e02cc */
[----:B------:R-:W-:Y:S01]  /*13ce0*/  ISETP.GE.AND P0, PT, R201, RZ, PT ;  /* 0x000000ffc900720c */ /* 0x000fe20003f06270 */
[----:B------:R-:W-:Y:S01]  /*13cf0*/  VIADD R201, R6, 0x195 ;  /* 0x0000019506c97836 */ /* 0x000fe20000000000 */
[----:B------:R1:W-:Y:S01]  /*13d00*/  STL [R1+0x288], R8 ;  /* 0x0002880801007387 */ /* 0x0003e20000100800 */
[----:B------:R-:W-:-:S03]  /*13d10*/  ISETP.GT.U32.AND P1, PT, R0, R4, PT ;  /* 0x000000040000720c */ /* 0x000fc60003f24070 */
[----:B------:R-:W-:-:S03]  /*13d20*/  IABS R202, R201 ;  /* 0x000000c900ca7213 */ /* 0x000fc60000000000 */
[-C--:B------:R-:W-:Y:S02]  /*13d30*/  @!P6 IADD3 R205, R205, -R0.reuse, RZ ;  /* 0x80000000cdcde210 */ /* 0x080fe40007ffe0ff */
[----:B------:R-:W-:Y:S01]  /*13d40*/  @!P2 IADD3 R207, R207, -R0, RZ ;  /* 0x80000000cfcfa210 */ /* 0x000fe20007ffe0ff */
[----:B-1----:R-:W-:Y:S01]  /*13d50*/  IMAD.MOV.U32 R8, RZ, RZ, R5 ;  /* 0x000000ffff087224 */ /* 0x002fe200078e0005 */
[----:B------:R-:W-:Y:S01]  /*13d60*/  ISETP.GT.U32.AND P2, PT, R0, R204, PT ;  /* 0x000000cc0000720c */ /* 0x000fe20003f44070 */
[----:B------:R-:W-:-:S03]  /*13d70*/  IMAD.HI.U32 R5, R2, R203, RZ ;  /* 0x000000cb02057227 */ /* 0x000fc600078e00ff */
[----:B------:R-:W-:Y:S01]  /*13d80*/  @!P4 IADD3 R8, -R8, RZ, RZ ;  /* 0x000000ff0808c210 */ /* 0x000fe20007ffe1ff */
[----:B------:R-:W-:Y:S01]  /*13d90*/  IMAD.MOV R5, RZ, RZ, -R5 ;  /* 0x000000ffff057224 */ /* 0x000fe200078e0a05 */
[----:B------:R-:W-:Y:S01]  /*13da0*/  ISETP.GE.AND P4, PT, R10, RZ, PT ;  /* 0x000000ff0a00720c */ /* 0x000fe20003f86270 */
[----:B------:R-:W-:Y:S02]  /*13db0*/  IMAD.HI.U32 R206, R2, R202, RZ ;  /* 0x000000ca02ce7227 */ /* 0x000fe400078e00ff */
[----:B------:R1:W-:Y:S02]  /*13dc0*/  STL [R1+0x270], R8 ;  /* 0x0002700801007387 */ /* 0x0003e40000100800 */
[----:B------:R-:W-:Y:S01]  /*13dd0*/  IMAD R203, R0, R5, R203 ;  /* 0x0000000500cb7224 */ /* 0x000fe200078e02cb */
[----:B------:R-:W-:Y:S01]  /*13de0*/  IADD3 R5, R6, 0x196, RZ ;  /* 0x0000019606057810 */ /* 0x000fe20007ffe0ff */
[--C-:B------:R-:W-:Y:S01]  /*13df0*/  @!P1 IMAD.IADD R4, R4, 0x1, -R0.reuse ;  /* 0x0000000104049824 */ /* 0x100fe200078e0a00 */
[----:B------:R-:W-:Y:S01]  /*13e00*/  ISETP.GE.AND P1, PT, R3, RZ, PT ;  /* 0x000000ff0300720c */ /* 0x000fe20003f26270 */
[----:B------:R-:W-:Y:S01]  /*13e10*/  @!P2 IMAD.IADD R204, R204, 0x1, -R0 ;  /* 0x00000001cccca824 */ /* 0x000fe200078e0a00 */
[----:B------:R-:W-:Y:S01]  /*13e20*/  ISETP.GT.U32.AND P6, PT, R0, R203, PT ;  /* 0x000000cb0000720c */ /* 0x000fe20003fc4070 */
[----:B------:R-:W-:Y:S01]  /*13e30*/  VIADD R10, R6, 0x197 ;  /* 0x00000197060a7836 */ /* 0x000fe20000000000 */
[----:B------:R-:W-:Y:S01]  /*13e40*/  IABS R3, R5 ;  /* 0x0000000500037213 */ /* 0x000fe20000000000 */
[----:B-1----:R-:W-:Y:S01]  /*13e50*/  IMAD.MOV.U32 R8, RZ, RZ, R207 ;  /* 0x000000ffff087224 */ /* 0x002fe200078e00cf */
[----:B------:R-:W-:-:S02]  /*13e60*/  IADD3 R206, -R206, RZ, RZ ;  /* 0x000000ffcece7210 */ /* 0x000fc40007ffe1ff */
[----:B------:R-:W-:Y:S02]  /*13e70*/  MOV R9, R4 ;  /* 0x0000000400097202 */ /* 0x000fe40000000f00 */
[----:B------:R-:W-:Y:S01]  /*13e80*/  @!P3 IADD3 R8, -R8, RZ, RZ ;  /* 0x000000ff0808b210 */ /* 0x000fe20007ffe1ff */
[----:B------:R-:W-:Y:S01]  /*13e90*/  IMAD R202, R0, R206, R202 ;  /* 0x000000ce00ca7224 */ /* 0x000fe200078e02ca */
[----:B------:R-:W-:Y:S01]  /*13ea0*/  ISETP.GE.AND P3, PT, R201, RZ, PT ;  /* 0x000000ffc900720c */ /* 0x000fe20003f66270 */
[----:B------:R-:W-:Y:S01]  /*13eb0*/  IMAD.HI.U32 R201, R2, R3, RZ ;  /* 0x0000000302c97227 */ /* 0x000fe200078e00ff */
[C---:B------:R-:W-:Y:S01]  /*13ec0*/  ISETP.GT.U32.AND P2, PT, R0.reuse, R204, PT ;  /* 0x000000cc0000720c */ /* 0x040fe20003f44070 */
[----:B------:R1:W-:Y:S01]  /*13ed0*/  STL [R1+0x26c], R8 ;  /* 0x00026c0801007387 */ /* 0x0003e20000100800 */
[----:B------:R-:W-:Y:S01]  /*13ee0*/  @!P5 IADD3 R9, -R9, RZ, RZ ;  /* 0x000000ff0909d210 */ /* 0x000fe20007ffe1ff */
[----:B------:R-:W-:Y:S01]  /*13ef0*/  @!P6 IMAD.IADD R203, R203, 0x1, -R0 ;  /* 0x00000001cbcbe824 */ /* 0x000fe200078e0a00 */
[----:B------:R-:W-:-:S02]  /*13f00*/  ISETP.GT.U32.AND P5, PT, R0, R202, PT ;  /* 0x000000ca0000720c */ /* 0x000fc40003fa4070 */
[----:B------:R-:W-:Y:S01]  /*13f10*/  IABS R12, R10 ;  /* 0x0000000a000c7213 */ /* 0x000fe20000000000 */
[----:B------:R2:W-:Y:S01]  /*13f20*/  STL [R1+0x268], R9 ;  /* 0x0002680901007387 */ /* 0x0005e20000100800 */
[----:B------:R-:W-:Y:S02]  /*13f30*/  ISETP.GT.U32.AND P6, PT, R0, R203, PT ;  /* 0x000000cb0000720c */ /* 0x000fe40003fc4070 */
[----:B------:R-:W-:Y:S01]  /*13f40*/  IADD3 R207, R6, 0x19b, RZ ;  /* 0x0000019b06cf7810 */ /* 0x000fe20007ffe0ff */
[----:B-1----:R-:W-:Y:S02]  /*13f50*/  IMAD.MOV.U32 R8, RZ, RZ, R205 ;  /* 0x000000ffff087224 */ /* 0x002fe400078e00cd */
[----:B------:R-:W-:Y:S01]  /*13f60*/  IMAD.HI.U32 R4, R2, R12, RZ ;  /* 0x0000000c02047227 */ /* 0x000fe200078e00ff */
[-C--:B------:R-:W-:Y:S02]  /*13f70*/  @!P2 IADD3 R204, R204, -R0.reuse, RZ ;  /* 0x80000000cccca210 */ /* 0x080fe40007ffe0ff */
[----:B------:R-:W-:Y:S01]  /*13f80*/  ISETP.GE.AND P2, PT, R10, RZ, PT ;  /* 0x000000ff0a00720c */ /* 0x000fe20003f46270 */
[----:B------:R-:W-:Y:S01]  /*13f90*/  @!P0 IMAD.MOV R8, RZ, RZ, -R8 ;  /* 0x000000ffff088224 */ /* 0x000fe200078e0a08 */
[----:B------:R-:W-:Y:S01]  /*13fa0*/  ISETP.GE.AND P0, PT, R5, RZ, PT ;  /* 0x000000ff0500720c */ /* 0x000fe20003f06270 */
[----:B------:R-:W-:Y:S01]  /*13fb0*/  IMAD.MOV R4, RZ, RZ, -R4 ;  /* 0x000000ffff047224 */ /* 0x000fe200078e0a04 */
[----:B------:R-:W-:Y:S01]  /*13fc0*/  IADD3 R5, -R201, RZ, RZ ;  /* 0x000000ffc9057210 */ /* 0x000fe20007ffe1ff */
[----:B------:R-:W-:Y:S01]  /*13fd0*/  @!P6 IMAD.IADD R203, R203, 0x1, -R0 ;  /* 0x00000001cbcbe824 */ /* 0x000fe200078e0a00 */
[----:B------:R-:W-:Y:S01]  /*13fe0*/  @!P5 IADD3 R202, R202, -R0, RZ ;  /* 0x80000000cacad210 */ /* 0x000fe20007ffe0ff */
[C---:B------:R-:W-:Y:S01]  /*13ff0*/  IMAD R12, R0.reuse, R4, R12 ;  /* 0x00000004000c7224 */ /* 0x040fe200078e020c */
[----:B--2---:R-:W-:Y:S01]  /*14000*/  MOV R9, R204 ;  /* 0x000000cc00097202 */ /* 0x004fe20000000f00 */
[C---:B------:R-:W-:Y:S01]  /*14010*/  IMAD R3, R0.reuse, R5, R3 ;  /* 0x0000000500037224 */ /* 0x040fe200078e0203 */
[----:B------:R-:W-:Y:S01]  /*14020*/  ISETP.GT.U32.AND P5, PT, R0, R202, PT ;  /* 0x000000ca0000720c */ /* 0x000fe20003fa4070 */
[----:B------:R1:W-:Y:S01]  /*14030*/  STL [R1+0x264], R8 ;  /* 0x0002640801007387 */ /* 0x0003e20000100800 */
[----:B------:R-:W-:Y:S01]  /*14040*/  @!P4 IADD3 R9, -R9, RZ, RZ ;  /* 0x000000ff0909c210 */ /* 0x000fe20007ffe1ff */
[----:B------:R-:W-:Y:S01]  /*14050*/  VIADD R201, R6, 0x198 ;  /* 0x0000019806c97836 */ /* 0x000fe20000000000 */
[----:B------:R-:W-:Y:S01]  /*14060*/  ISETP.GT.U32.AND P6, PT, R0, R3, PT ;  /* 0x000000030000720c */ /* 0x000fe20003fc4070 */
[----:B------:R-:W-:Y:S01]  /*14070*/  VIADD R4, R6, 0x19a ;  /* 0x0000019a06047836 */ /* 0x000fe20000000000 */
[----:B------:R-:W-:Y:S01]  /*14080*/  ISETP.GT.U32.AND P4, PT, R0, R12, PT ;  /* 0x0000000c0000720c */ /* 0x000fe20003f84070 */
[----:B------:R-:W-:Y:S01]  /*14090*/  STL [R1+0x260], R9 ;  /* 0x0002600901007387 */ /* 0x000fe20000100800 */
[----:B------:R-:W-:-:S02]  /*140a0*/  IADD3 R5, R6, 0x199, RZ ;  /* 0x0000019906057810 */ /* 0x000fc40007ffe0ff */
[----:B------:R-:W-:Y:S01]  /*140b0*/  IABS R10, R201 ;  /* 0x000000c9000a7213 */ /* 0x000fe20000000000 */
[----:B-1----:R-:W-:Y:S01]  /*140c0*/  IMAD.MOV.U32 R8, RZ, RZ, R203 ;  /* 0x000000ffff087224 */ /* 0x002fe200078e00cb */
[----:B------:R-:W-:Y:S02]  /*140d0*/  IABS R205, R5 ;  /* 0x0000000500cd7213 */ /* 0x000fe40000000000 */
[----:B------:R-:W-:Y:S01]  /*140e0*/  @!P5 IADD3 R202, R202, -R0, RZ ;  /* 0x80000000cacad210 */ /* 0x000fe20007ffe0ff */
[----:B------:R-:W-:Y:S01]  /*140f0*/  @!P1 IMAD.MOV R8, RZ, RZ, -R8 ;  /* 0x000000ffff089224 */ /* 0x000fe200078e0a08 */
[----:B------:R-:W-:Y:S01]  /*14100*/  ISETP.GE.AND P5, PT, R5, RZ, PT ;  /* 0x000000ff0500720c */ /* 0x000fe20003fa6270 */
[----:B------:R-:W-:Y:S01]  /*14110*/  IMAD.HI.U32 R203, R2, R10, RZ ;  /* 0x0000000a02cb7227 */ /* 0x000fe200078e00ff */
[----:B------:R-:W-:Y:S02]  /*14120*/  @!P6 IADD3 R3, R3, -R0, RZ ;  /* 0x800000000303e210 */ /* 0x000fe40007ffe0ff */
[----:B------:R1:W-:Y:S01]  /*14130*/  STL [R1+0x258], R8 ;  /* 0x0002580801007387 */ /* 0x0003e20000100800 */
[----:B------:R-:W-:Y:S01]  /*14140*/  @!P4 IMAD.IADD R12, R12, 0x1, -R0 ;  /* 0x000000010c0cc824 */ /* 0x000fe200078e0a00 */
[----:B------:R-:W-:Y:S01]  /*14150*/  ISETP.GT.U32.AND P6, PT, R0, R3, PT ;  /* 0x000000030000720c */ /* 0x000fe20003fc4070 */
[----:B------:R-:W-:Y:S01]  /*14160*/  IMAD.HI.U32 R5, R2, R205, RZ ;  /* 0x000000cd02057227 */ /* 0x000fe200078e00ff */
[----:B------:R-:W-:-:S02]  /*14170*/  IABS R204, R4 ;  /* 0x0000000400cc7213 */ /* 0x000fc40000000000 */
[C---:B------:R-:W-:Y:S01]  /*14180*/  ISETP.GT.U32.AND P4, PT, R0.reuse, R12, PT ;  /* 0x0000000c0000720c */ /* 0x040fe20003f84070 */
[----:B------:R-:W-:Y:S01]  /*14190*/  IMAD.MOV R203, RZ, RZ, -R203 ;  /* 0x000000ffffcb7224 */ /* 0x000fe200078e0acb */
[----:B------:R-:W-:Y:S01]  /*141a0*/  ISETP.GE.AND P1, PT, R201, RZ, PT ;  /* 0x000000ffc900720c */ /* 0x000fe20003f26270 */
[----:B------:R-:W-:Y:S01]  /*141b0*/  IMAD.MOV R5, RZ, RZ, -R5 ;  /* 0x000000ffff057224 */ /* 0x000fe200078e0a05 */
[----:B-1----:R-:W-:Y:S01]  /*141c0*/  MOV R8, R202 ;  /* 0x000000ca00087202 */ /* 0x002fe20000000f00 */
[----:B------:R-:W-:Y:S02]  /*141d0*/  IMAD R10, R0, R203, R10 ;  /* 0x000000cb000a7224 */ /* 0x000fe400078e020a */
[----:B------:R-:W-:Y:S02]  /*141e0*/  IMAD.HI.U32 R201, R2, R204, RZ ;  /* 0x000000cc02c97227 */ /* 0x000fe400078e00ff */
[----:B------:R-:W-:Y:S02]  /*141f0*/  @!P6 IADD3 R3, R3, -R0, RZ ;  /* 0x800000000303e210 */ /* 0x000fe40007ffe0ff */
[----:B------:R-:W-:Y:S01]  /*14200*/  @!P3 IMAD.MOV R8, RZ, RZ, -R8 ;  /* 0x000000ffff08b224 */ /* 0x000fe200078e0a08 */
[C---:B------:R-:W-:Y:S01]  /*14210*/  ISETP.GT.U32.AND P6, PT, R0.reuse, R10, PT ;  /* 0x0000000a0000720c */ /* 0x040fe20003fc4070 */
[----:B------:R-:W-:Y:S01]  /*14220*/  IMAD R205, R0, R5, R205 ;  /* 0x0000000500cd7224 */ /* 0x000fe200078e02cd */
[----:B------:R-:W-:Y:S01]  /*14230*/  IADD3 R201, -R201, RZ, RZ ;  /* 0x000000ffc9c97210 */ /* 0x000fe20007ffe1ff */
[----:B------:R-:W-:Y:S01]  /*14240*/  @!P4 IMAD.IADD R12, R12, 0x1, -R0 ;  /* 0x000000010c0cc824 */ /* 0x000fe200078e0a00 */
[----:B------:R1:W-:Y:S01]  /*14250*/  STL [R1+0x23c], R8 ;  /* 0x00023c0801007387 */ /* 0x0003e20000100800 */
[----:B------:R-:W-:Y:S01]  /*14260*/  ISETP.GE.AND P4, PT, R207, RZ, PT ;  /* 0x000000ffcf00720c */ /* 0x000fe20003f86270 */
[----:B------:R-:W-:Y:S01]  /*14270*/  VIADD R202, R6, 0x19c ;  /* 0x0000019c06ca7836 */ /* 0x000fe20000000000 */
[----:B------:R-:W-:Y:S01]  /*14280*/  IABS R207, R207 ;  /* 0x000000cf00cf7213 */ /* 0x000fe20000000000 */
[----:B------:R-:W-:Y:S01]  /*14290*/  IMAD R204, R0, R201, R204 ;  /* 0x000000c900cc7224 */ /* 0x000fe200078e02cc */
[----:B------:R-:W-:-:S02]  /*142a0*/  IADD3 R201, R6, 0x19e, RZ ;  /* 0x0000019e06c97810 */ /* 0x000fc40007ffe0ff */
[----:B------:R-:W-:Y:S01]  /*142b0*/  IABS R203, R202 ;  /* 0x000000ca00cb7213 */ /* 0x000fe20000000000 */
[----:B------:R-:W-:Y:S01]  /*142c0*/  IMAD.HI.U32 R208, R2, R207, RZ ;  /* 0x000000cf02d07227 */ /* 0x000fe200078e00ff */
[----:B------:R-:W-:Y:S02]  /*142d0*/  @!P6 IADD3 R10, R10, -R0, RZ ;  /* 0x800000000a0ae210 */ /* 0x000fe40007ffe0ff */
[----:B------:R-:W-:Y:S01]  /*142e0*/  ISETP.GE.AND P3, PT, R4, RZ, PT ;  /* 0x000000ff0400720c */ /* 0x000fe20003f66270 */
[----:B-1----:R-:W-:Y:S01]  /*142f0*/  IMAD.MOV.U32 R8, RZ, RZ, R3 ;  /* 0x000000ffff087224 */ /* 0x002fe200078e0003 */
[----:B------:R-:W-:Y:S01]  /*14300*/  ISETP.GT.U32.AND P6, PT, R0, R10, PT ;  /* 0x0000000a0000720c */ /* 0x000fe20003fc4070 */
[----:B------:R-:W-:Y:S01]  /*14310*/  IMAD.HI.U32 R206, R2, R203, RZ ;  /* 0x000000cb02ce7227 */ /* 0x000fe200078e00ff */
[----:B------:R-:W-:Y:S02]  /*14320*/  IADD3 R208, -R208, RZ, RZ ;  /* 0x000000ffd0d07210 */ /* 0x000fe40007ffe1ff */
[----:B------:R-:W-:Y:S01]  /*14330*/  IABS R3, R201 ;  /* 0x000000c900037213 */ /* 0x000fe20000000000 */
[----:B------:R-:W-:Y:S01]  /*14340*/  @!P0 IMAD.MOV R8, RZ, RZ, -R8 ;  /* 0x000000ffff088224 */ /* 0x000fe200078e0a08 */
[----:B------:R-:W-:Y:S01]  /*14350*/  ISETP.GT.U32.AND P0, PT, R0, R205, PT ;  /* 0x000000cd0000720c */ /* 0x000fe20003f04070 */
[----:B------:R-:W-:Y:S01]  /*14360*/  IMAD.MOV R206, RZ, RZ, -R206 ;  /* 0x000000ffffce7224 */ /* 0x000fe200078e0ace */
[----:B------:R-:W-:-:S02]  /*14370*/  IADD3 R5, R6, 0x19d, RZ ;  /* 0x0000019d06057810 */ /* 0x000fc40007ffe0ff */
[----:B------:R1:W-:Y:S01]  /*14380*/  STL [R1+0x238], R8 ;  /* 0x0002380801007387 */ /* 0x0003e20000100800 */
[----:B------:R-:W-:Y:S01]  /*14390*/  IMAD R203, R0, R206, R203 ;  /* 0x000000ce00cb7224 */ /* 0x000fe200078e02cb */
[----:B------:R-:W-:Y:S01]  /*143a0*/  IABS R4, R5 ;  /* 0x0000000500047213 */ /* 0x000fe20000000000 */
[----:B------:R-:W-:Y:S01]  /*143b0*/  IMAD.HI.U32 R206, R2, R3, RZ ;  /* 0x0000000302ce7227 */ /* 0x000fe200078e00ff */
[----:B------:R-:W-:Y:S02]  /*143c0*/  @!P6 IADD3 R10, R10, -R0, RZ ;  /* 0x800000000a0ae210 */ /* 0x000fe40007ffe0ff */
[----:B------:R-:W-:Y:S01]  /*143d0*/  ISETP.GE.AND P6, PT, R202, RZ, PT ;  /* 0x000000ffca00720c */ /* 0x000fe20003fc6270 */
[----:B------:R-:W-:Y:S01]  /*143e0*/  IMAD R202, R0, R208, R207 ;  /* 0x000000d000ca7224 */ /* 0x000fe200078e02cf */
[----:B------:R-:W-:Y:S01]  /*143f0*/  MOV R9, R10 ;  /* 0x0000000a00097202 */ /* 0x000fe20000000f00 */
[----:B------:R-:W-:Y:S01]  /*14400*/  @!P0 IMAD.IADD R205, R205, 0x1, -R0 ;  /* 0x00000001cdcd8824 */ /* 0x000fe200078e0a00 */
[----:B-1----:R-:W-:Y:S01]  /*14410*/  MOV R8, R12 ;  /* 0x0000000c00087202 */ /* 0x002fe20000000f00 */
[----:B------:R-:W-:-:S02]  /*14420*/  IMAD.MOV R10, RZ, RZ, -R206 ;  /* 0x000000ffff0a7224 */ /* 0x000fc400078e0ace */
[----:B------:R-:W-:Y:S01]  /*14430*/  @!P1 IMAD.MOV R9, RZ, RZ, -R9 ;  /* 0x000000ffff099224 */ /* 0x000fe200078e0a09 */
[C---:B------:R-:W-:Y:S01]  /*14440*/  ISETP.GT.U32.AND P0, PT, R0.reuse, R205, PT ;  /* 0x000000cd0000720c */ /* 0x040fe20003f04070 */
[----:B------:R-:W-:Y:S01]  /*14450*/  @!P2 IMAD.MOV R8, RZ, RZ, -R8 ;  /* 0x000000ffff08a224 */ /* 0x000fe200078e0a08 */
[C---:B------:R-:W-:Y:S01]  /*14460*/  ISETP.GT.U32.AND P2, PT, R0.reuse, R204, PT ;  /* 0x000000cc0000720c */ /* 0x040fe20003f44070 */
[C---:B------:R-:W-:Y:S01]  /*14470*/  IMAD R3, R0.reuse, R10, R3 ;  /* 0x0000000a00037224 */ /* 0x040fe200078e0203 */
[----:B------:R-:W-:Y:S01]  /*14480*/  ISETP.GT.U32.AND P1, PT, R0, R203, PT ;  /* 0x000000cb0000720c */ /* 0x000fe20003f24070 */
[----:B------:R-:W-:Y:S01]  /*14490*/  IMAD.HI.U32 R12, R2, R4, RZ ;  /* 0x00000004020c7227 */ /* 0x000fe200078e00ff */
[----:B------:R1:W-:Y:S03]  /*144a0*/  STL [R1+0x21c], R8 ;  /* 0x00021c0801007387 */ /* 0x0003e60000100800 */
[----:B------:R-:W-:Y:S01]  /*144b0*/  IMAD.MOV R12, RZ, RZ, -R12 ;  /* 0x000000ffff0c7224 */ /* 0x000fe200078e0a0c */
[----:B------:R-:W-:Y:S01]  /*144c0*/  STL [R1+0x218], R9 ;  /* 0x0002180901007387 */ /* 0x000fe20000100800 */
[----:B------:R-:W-:-:S02]  /*144d0*/  VIADD R10, R6, 0x1a0 ;  /* 0x000001a0060a7836 */ /* 0x000fc40000000000 */
[----:B------:R-:W-:Y:S01]  /*144e0*/  @!P0 IADD3 R205, R205, -R0, RZ ;  /* 0x80000000cdcd8210 */ /* 0x000fe20007ffe0ff */
[C---:B------:R-:W-:Y:S01]  /*144f0*/  IMAD R4, R0.reuse, R12, R4 ;  /* 0x0000000c00047224 */ /* 0x040fe200078e0204 */
[----:B------:R-:W-:Y:S01]  /*14500*/  ISETP.GT.U32.AND P0, PT, R0, R202, PT ;  /* 0x000000ca0000720c */ /* 0x000fe20003f04070 */
[----:B------:R-:W-:Y:S01]  /*14510*/  @!P2 IMAD.IADD R204, R204, 0x1, -R0 ;  /* 0x00000001cccca824 */ /* 0x000fe200078e0a00 */
[----:B-1----:R-:W-:Y:S01]  /*14520*/  MOV R8, R205 ;  /* 0x000000cd00087202 */ /* 0x002fe20000000f00 */
[----:B------:R-:W-:Y:S01]  /*14530*/  VIADD R208, R6, 0x1a8 ;  /* 0x000001a806d07836 */ /* 0x000fe20000000000 */
[----:B------:R-:W-:Y:S02]  /*14540*/  @!P1 IADD3 R203, R203, -R0, RZ ;  /* 0x80000000cbcb9210 */ /* 0x000fe40007ffe0ff */
[----:B------:R-:W-:Y:S02]  /*14550*/  ISETP.GT.U32.AND P2, PT, R0, R204, PT ;  /* 0x000000cc0000720c */ /* 0x000fe40003f44070 */
[----:B------:R-:W-:-:S02]  /*14560*/  @!P5 IADD3 R8, -R8, RZ, RZ ;  /* 0x000000ff0808d210 */ /* 0x000fc40007ffe1ff */
[----:B------:R-:W-:Y:S01]  /*14570*/  ISETP.GE.AND P5, PT, R5, RZ, PT ;  /* 0x000000ff0500720c */ /* 0x000fe20003fa6270 */
[----:B------:R-:W-:Y:S01]  /*14580*/  VIADD R5, R6, 0x19f ;  /* 0x0000019f06057836 */ /* 0x000fe20000000000 */
[----:B------:R-:W-:Y:S01]  /*14590*/  ISETP.GT.U32.AND P1, PT, R0, R203, PT ;  /* 0x000000cb0000720c */ /* 0x000fe20003f24070 */
[----:B------:R1:W-:Y:S01]  /*145a0*/  STL [R1+0x214], R8 ;  /* 0x0002140801007387 */ /* 0x0003e20000100800 */
[----:B------:R-:W-:Y:S02]  /*145b0*/  @!P0 IADD3 R202, R202, -R0, RZ ;  /* 0x80000000caca8210 */ /* 0x000fe40007ffe0ff */
[----:B------:R-:W-:Y:S02]  /*145c0*/  IABS R206, R5 ;  /* 0x0000000500ce7213 */ /* 0x000fe40000000000 */
[----:B------:R-:W-:Y:S01]  /*145d0*/  ISETP.GT.U32.AND P0, PT, R0, R202, PT ;  /* 0x000000ca0000720c */ /* 0x000fe20003f04070 */
[----:B------:R-:W-:Y:S01]  /*145e0*/  @!P2 IMAD.IADD R204, R204, 0x1, -R0 ;  /* 0x00000001cccca824 */ /* 0x000fe200078e0a00 */
[----:B------:R-:W-:Y:S01]  /*145f0*/  ISETP.GT.U32.AND P2, PT, R0, R4, PT ;  /* 0x000000040000720c */ /* 0x000fe20003f44070 */
[----:B------:R-:W-:Y:S01]  /*14600*/  IMAD.HI.U32 R207, R2, R206, RZ ;  /* 0x000000ce02cf7227 */ /* 0x000fe200078e00ff */
[----:B------:R-:W-:-:S02]  /*14610*/  IADD3 R12, R6, 0x1a1, RZ ;  /* 0x000001a1060c7810 */ /* 0x000fc40007ffe0ff */
[----:B------:R-:W-:Y:S01]  /*14620*/  IABS R209, R208 ;  /* 0x000000d000d17213 */ /* 0x000fe20000000000 */
[----:B-1----:R-:W-:Y:S01]  /*14630*/  IMAD.MOV.U32 R8, RZ, RZ, R204 ;  /* 0x000000ffff087224 */ /* 0x002fe200078e00cc */
[----:B------:R-:W-:Y:S01]  /*14640*/  IABS R204, R10 ;  /* 0x0000000a00cc7213 */ /* 0x000fe20000000000 */
[----:B------:R-:W-:Y:S01]  /*14650*/  IMAD.MOV R207, RZ, RZ, -R207 ;  /* 0x000000ffffcf7224 */ /* 0x000fe200078e0acf */
[-C--:B------:R-:W-:Y:S01]  /*14660*/  @!P1 IADD3 R203, R203, -R0.reuse, RZ ;  /* 0x80000000cbcb9210 */ /* 0x080fe20007ffe0ff */
[----:B------:R-:W-:Y:S01]  /*14670*/  IMAD.HI.U32 R215, R2, R209, RZ ;  /* 0x000000d102d77227 */ /* 0x000fe200078e00ff */
[----:B------:R-:W-:Y:S02]  /*14680*/  @!P3 IADD3 R8, -R8, RZ, RZ ;  /* 0x000000ff0808b210 */ /* 0x000fe40007ffe1ff */
[----:B------:R-:W-:Y:S01]  /*14690*/  ISETP.GT.U32.AND P3, PT, R0, R3, PT ;  /* 0x000000030000720c */ /* 0x000fe20003f64070 */
[----:B------:R-:W-:Y:S01]  /*146a0*/  @!P2 IMAD.IADD R4, R4, 0x1, -R0 ;  /* 0x000000010404a824 */ /* 0x000fe200078e0a00 */
[----:B------:R-:W-:Y:S01]  /*146b0*/  @!P0 IADD3 R202, R202, -R0, RZ ;  /* 0x80000000caca8210 */ /* 0x000fe20007ffe0ff */
[----:B------:R-:W-:Y:S01]  /*146c0*/  IMAD R206, R0, R207, R206 ;  /* 0x000000cf00ce7224 */ /* 0x000fe200078e02ce */
[----:B------:R-:W-:Y:S01]  /*146d0*/  ISETP.GE.AND P0, PT, R201, RZ, PT ;  /* 0x000000ffc900720c */ /* 0x000fe20003f06270 */
[----:B------:R-:W-:Y:S01]  /*146e0*/  IMAD.HI.U32 R201, R2, R204, RZ ;  /* 0x000000cc02c97227 */ /* 0x000fe200078e00ff */
[C---:B------:R-:W-:Y:S01]  /*146f0*/  ISETP.GT.U32.AND P2, PT, R0.reuse, R4, PT ;  /* 0x000000040000720c */ /* 0x040fe20003f44070 */
[----:B------:R1:W-:Y:S01]  /*14700*/  STL [R1+0x1fc], R8 ;  /* 0x0001fc0801007387 */ /* 0x0003e20000100800 */
[----:B------:R-:W-:-:S02]  /*14710*/  ISETP.GT.U32.AND P1, PT, R0, R206, PT ;  /* 0x000000ce0000720c */ /* 0x000fc40003f24070 */
[----:B------:R-:W-:Y:S02]  /*14720*/  IADD3 R201, -R201, RZ, RZ ;  /* 0x000000ffc9c97210 */ /* 0x000fe40007ffe1ff */
[----:B------:R-:W-:Y:S01]  /*14730*/  MOV R9, R202 ;  /* 0x000000ca00097202 */ /* 0x000fe20000000f00 */
[----:B------:R-:W-:Y:S01]  /*14740*/  @!P3 IMAD.IADD R3, R3, 0x1, -R0 ;  /* 0x000000010303b824 */ /* 0x000fe200078e0a00 */
[----:B------:R-:W-:Y:S01]  /*14750*/  IABS R205, R12 ;  /* 0x0000000c00cd7213 */ /* 0x000fe20000000000 */
[C---:B------:R-:W-:Y:S01]  /*14760*/  IMAD R204, R0.reuse, R201, R204 ;  /* 0x000000c900cc7224 */ /* 0x040fe200078e02cc */
[----:B------:R-:W-:Y:S01]  /*14770*/  @!P4 IADD3 R9, -R9, RZ, RZ ;  /* 0x000000ff0909c210 */ /* 0x000fe20007ffe1ff */
[----:B-1----:R-:W-:Y:S01]  /*14780*/  IMAD.MOV.U32 R8, RZ, RZ, R203 ;  /* 0x000000ffff087224 */ /* 0x002fe200078e00cb */
[----:B------:R-:W-:Y:S01]  /*14790*/  ISETP.GT.U32.AND P3, PT, R0, R3, PT ;  /* 0x000000030000720c */ /* 0x000fe20003f64070 */
[----:B------:R-:W-:Y:S01]  /*147a0*/  IMAD.HI.U32 R202, R2, R205, RZ ;  /* 0x000000cd02ca7227 */ /* 0x000fe200078e00ff */
[----:B------:R-:W-:Y:S01]  /*147b0*/  ISETP.GE.AND P4, PT, R5, RZ, PT ;  /* 0x000000ff0500720c */ /* 0x000fe20003f86270 */
[----:B------:R1:W-:Y:S01]  /*147c0*/  STL [R1+0x1f8], R9 ;  /* 0x0001f80901007387 */ /* 0x0003e20000100800 */
[----:B------:R-:W-:Y:S01]  /*147d0*/  IADD3 R5, R6, 0x1a2, RZ ;  /* 0x000001a206057810 */ /* 0x000fe20007ffe0ff */
[----:B------:R-:W-:Y:S01]  /*147e0*/  @!P6 IMAD.MOV R8, RZ, RZ, -R8 ;  /* 0x000000ffff08e224 */ /* 0x000fe200078e0a08 */
[----:B------:R-:W-:Y:S01]  /*147f0*/  @!P2 IADD3 R4, R4, -R0, RZ ;  /* 0x800000000404a210 */ /* 0x000fe20007ffe0ff */
[----:B------:R-:W-:Y:S01]  /*14800*/  IMAD.MOV R202, RZ, RZ, -R202 ;  /* 0x000000ffffca7224 */ /* 0x000fe200078e0aca */
[----:B------:R-:W-:Y:S01]  /*14810*/  IABS R203, R5 ;  /* 0x0000000500cb7213 */ /* 0x000fe20000000000 */
[--C-:B------:R-:W-:Y:S01]  /*14820*/  @!P1 IMAD.IADD R206, R206, 0x1, -R0.reuse ;  /* 0x00000001cece9824 */ /* 0x100fe200078e0a00 */
[----:B------:R2:W-:Y:S01]  /*14830*/  STL [R1+0x1f4], R8 ;  /* 0x0001f40801007387 */ /* 0x0005e20000100800 */
[----:B------:R-:W-:Y:S01]  /*14840*/  IMAD R205, R0, R202, R205 ;  /* 0x000000ca00cd7224 */ /* 0x000fe200078e02cd */
[----:B------:R-:W-:Y:S01]  /*14850*/  ISETP.GE.AND P2, PT, R12, RZ, PT ;  /* 0x000000ff0c00720c */ /* 0x000fe20003f46270 */
[----:B------:R-:W-:Y:S01]  /*14860*/  @!P3 IMAD.IADD R3, R3, 0x1, -R0 ;  /* 0x000000010303b824 */ /* 0x000fe200078e0a00 */
[----:B------:R-:W-:Y:S01]  /*14870*/  ISETP.GT.U32.AND P3, PT, R0, R204, PT ;  /* 0x000000cc0000720c */ /* 0x000fe20003f64070 */
[----:B------:R-:W-:Y:S01]  /*14880*/  IMAD.HI.U32 R202, R2, R203, RZ ;  /* 0x000000cb02ca7227 */ /* 0x000fe200078e00ff */
[----:B-1----:R-:W-:-:S02]  /*14890*/  MOV R9, R4 ;  /* 0x0000000400097202 */ /* 0x002fc40000000f00 */
[----:B------:R-:W-:Y:S01]  /*148a0*/  ISETP.GT.U32.AND P1, PT, R0, R206, PT ;  /* 0x000000ce0000720c */ /* 0x000fe20003f24070 */
[C---:B------:R-:W-:Y:S01]  /*148b0*/  VIADD R4, R6.reuse, 0x1a3 ;  /* 0x000001a306047836 */ /* 0x040fe20000000000 */
[----:B--2---:R-:W-:Y:S01]  /*148c0*/  MOV R8, R3 ;  /* 0x0000000300087202 */ /* 0x004fe20000000f00 */
[----:B------:R-:W-:Y:S01]  /*148d0*/  IMAD.MOV R202, RZ, RZ, -R202 ;  /* 0x000000ffffca7224 */ /* 0x000fe200078e0aca */
[----:B------:R-:W-:Y:S01]  /*148e0*/  IADD3 R3, R6, 0x1a4, RZ ;  /* 0x000001a406037810 */ /* 0x000fe20007ffe0ff */
[----:B------:R-:W-:Y:S01]  /*148f0*/  @!P5 IMAD.MOV R9, RZ, RZ, -R9 ;  /* 0x000000ffff09d224 */ /* 0x000fe200078e0a09 */
[----:B------:R-:W-:Y:S01]  /*14900*/  IABS R12, R4 ;  /* 0x00000004000c7213 */ /* 0x000fe20000000000 */
[----:B------:R-:W-:Y:S01]  /*14910*/  IMAD R203, R0, R202, R203 ;  /* 0x000000ca00cb7224 */ /* 0x000fe200078e02cb */
[----:B------:R-:W-:Y:S01]  /*14920*/  @!P0 IADD3 R8, -R8, RZ, RZ ;  /* 0x000000ff08088210 */ /* 0x000fe20007ffe1ff */
[----:B------:R-:W-:Y:S01]  /*14930*/  @!P3 IMAD.IADD R204, R204, 0x1, -R0 ;  /* 0x00000001ccccb824 */ /* 0x000fe200078e0a00 */
[----:B------:R-:W-:Y:S01]  /*14940*/  ISETP.GE.AND P0, PT, R4, RZ, PT ;  /* 0x000000ff0400720c */ /* 0x000fe20003f06270 */
[----:B------:R-:W-:Y:S01]  /*14950*/  IMAD.HI.U32 R4, R2, R12, RZ ;  /* 0x0000000c02047227 */ /* 0x000fe200078e00ff */
[----:B------:R1:W-:Y:S01]  /*14960*/  STL [R1+0x1f0], R9 ;  /* 0x0001f00901007387 */ /* 0x0003e20000100800 */
[----:B------:R-:W-:-:S02]  /*14970*/  ISETP.GE.AND P5, PT, R5, RZ, PT ;  /* 0x000000ff0500720c */ /* 0x000fc40003fa6270 */
[----:B------:R-:W-:Y:S01]  /*14980*/  ISETP.GT.U32.AND P3, PT, R0, R204, PT ;  /* 0x000000cc0000720c */ /* 0x000fe20003f64070 */
[----:B------:R-:W-:Y:S01]  /*14990*/  @!P1 IMAD.IADD R206, R206, 0x1, -R0 ;  /* 0x00000001cece9824 */ /* 0x000fe200078e0a00 */
[----:B------:R-:W-:Y:S01]  /*149a0*/  IADD3 R4, -R4, RZ, RZ ;  /* 0x000000ff04047210 */ /* 0x000fe20007ffe1ff */
[----:B------:R2:W-:Y:S01]  /*149b0*/  STL [R1+0x1ec], R8 ;  /* 0x0001ec0801007387 */ /* 0x0005e20000100800 */
[----:B------:R-:W-:Y:S02]  /*149c0*/  ISETP.GE.AND P6, PT, R10, RZ, PT ;  /* 0x000000ff0a00720c */ /* 0x000fe40003fc6270 */
[----:B------:R-:W-:Y:S01]  /*149d0*/  IABS R5, R3 ;  /* 0x0000000300057213 */ /* 0x000fe20000000000 */
[C---:B------:R-:W-:Y:S01]  /*149e0*/  IMAD R12, R0.reuse, R4, R12 ;  /* 0x00000004000c7224 */ /* 0x040fe200078e020c */
[----:B------:R-:W-:Y:S01]  /*149f0*/  ISETP.GT.U32.AND P1, PT, R0, R205, PT ;  /* 0x000000cd0000720c */ /* 0x000fe20003f24070 */
[----:B-1----:R-:W-:Y:S01]  /*14a00*/  IMAD.MOV.U32 R9, RZ, RZ, R206 ;  /* 0x000000ffff097224 */ /* 0x002fe200078e00ce */
[----:B------:R-:W-:Y:S01]  /*14a10*/  IADD3 R201, R6, 0x1a5, RZ ;  /* 0x000001a506c97810 */ /* 0x000fe20007ffe0ff */
[----:B------:R-:W-:Y:S01]  /*14a20*/  IMAD.HI.U32 R202, R2, R5, RZ ;  /* 0x0000000502ca7227 */ /* 0x000fe200078e00ff */
[----:B------:R-:W-:-:S02]  /*14a30*/  IADD3 R206, R6, 0x1a7, RZ ;  /* 0x000001a706ce7810 */ /* 0x000fc40007ffe0ff */
[----:B------:R-:W-:Y:S01]  /*14a40*/  @!P3 IADD3 R204, R204, -R0, RZ ;  /* 0x80000000ccccb210 */ /* 0x000fe20007ffe0ff */
[----:B------:R-:W-:Y:S01]  /*14a50*/  @!P4 IMAD.MOV R9, RZ, RZ, -R9 ;  /* 0x000000ffff09c224 */ /* 0x000fe200078e0a09 */
[C---:B------:R-:W-:Y:S02]  /*14a60*/  ISETP.GT.U32.AND P3, PT, R0.reuse, R203, PT ;  /* 0x000000cb0000720c */ /* 0x040fe40003f64070 */
[----:B------:R-:W-:Y:S01]  /*14a70*/  ISETP.GT.U32.AND P4, PT, R0, R12, PT ;  /* 0x0000000c0000720c */ /* 0x000fe20003f84070 */
[----:B--2---:R-:W-:Y:S01]  /*14a80*/  IMAD.MOV.U32 R8, RZ, RZ, R204 ;  /* 0x000000ffff087224 */ /* 0x004fe200078e00cc */
[----:B------:R-:W-:Y:S01]  /*14a90*/  IADD3 R202, -R202, RZ, RZ ;  /* 0x000000ffcaca7210 */ /* 0x000fe20007ffe1ff */
[----:B------:R-:W-:Y:S01]  /*14aa0*/  @!P1 IMAD.IADD R205, R205, 0x1, -R0 ;  /* 0x00000001cdcd9824 */ /* 0x000fe200078e0a00 */
[----:B------:R-:W-:Y:S01]  /*14ab0*/  IABS R10, R201 ;  /* 0x000000c9000a7213 */ /* 0x000fe20000000000 */
[----:B------:R-:W-:Y:S01]  /*14ac0*/  STL [R1+0x1e8], R9 ;  /* 0x0001e80901007387 */ /* 0x000fe20000100800 */
[----:B------:R-:W-:-:S02]  /*14ad0*/  @!P6 IADD3 R8, -R8, RZ, RZ ;  /* 0x000000ff0808e210 */ /* 0x000fc40007ffe1ff */
[----:B------:R-:W-:Y:S01]  /*14ae0*/  ISETP.GE.AND P6, PT, R3, RZ, PT ;  /* 0x000000ff0300720c */ /* 0x000fe20003fc6270 */
[----:B------:R-:W-:Y:S01]  /*14af0*/  IMAD R3, R0, R202, R5 ;  /* 0x000000ca00037224 */ /* 0x000fe200078e0205 */
[----:B------:R-:W-:Y:S01]  /*14b00*/  IADD3 R5, R6, 0x1a6, RZ ;  /* 0x000001a606057810 */ /* 0x000fe20007ffe0ff */
[----:B------:R-:W-:Y:S01]  /*14b10*/  @!P3 IMAD.IADD R203, R203, 0x1, -R0 ;  /* 0x00000001cbcbb824 */ /* 0x000fe200078e0a00 */
[----:B------:R-:W-:Y:S01]  /*14b20*/  ISETP.GT.U32.AND P1, PT, R0, R205, PT ;  /* 0x000000cd0000720c */ /* 0x000fe20003f24070 */
[----:B------:R-:W-:Y:S01]  /*14b30*/  IMAD.HI.U32 R4, R2, R10, RZ ;  /* 0x0000000a02047227 */ /* 0x000fe200078e00ff */
[----:B------:R-:W-:Y:S01]  /*14b40*/  @!P4 IADD3 R12, R12, -R0, RZ ;  /* 0x800000000c0cc210 */ /* 0x000fe20007ffe0ff */
[----:B------:R1:W-:Y:S01]  /*14b50*/  STL [R1+0x1e4], R8 ;  /* 0x0001e40801007387 */ /* 0x0003e20000100800 */
[----:B------:R-:W-:Y:S02]  /*14b60*/  ISETP.GT.U32.AND P3, PT, R0, R203, PT ;  /* 0x000000cb0000720c */ /* 0x000fe40003f64070 */
[----:B------:R-:W-:-:S02]  /*14b70*/  IABS R212, R5 ;  /* 0x0000000500d47213 */ /* 0x000fc40000000000 */
[----:B------:R-:W-:Y:S02]  /*14b80*/  ISETP.GT.U32.AND P4, PT, R0, R12, PT ;  /* 0x0000000c0000720c */ /* 0x000fe40003f84070 */
[----:B------:R-:W-:Y:S01]  /*14b90*/  IADD3 R4, -R4, RZ, RZ ;  /* 0x000000ff04047210 */ /* 0x000fe20007ffe1ff */
[----:B------:R-:W-:Y:S01]  /*14ba0*/  IMAD.HI.U32 R207, R2, R212, RZ ;  /* 0x000000d402cf7227 */ /* 0x000fe200078e00ff */
[----:B------:R-:W-:Y:S02]  /*14bb0*/  IABS R210, R206 ;  /* 0x000000ce00d27213 */ /* 0x000fe40000000000 */
[----:B------:R-:W-:Y:S01]  /*14bc0*/  IADD3 R202, R6, 0x1a9, RZ ;  /* 0x000001a906ca7810 */ /* 0x000fe20007ffe0ff */
[C---:B------:R-:W-:Y:S01]  /*14bd0*/  IMAD R10, R0.reuse, R4, R10 ;  /* 0x00000004000a7224 */ /* 0x040fe200078e020a */
[----:B------:R-:W-:Y:S01]  /*14be0*/  IADD3 R207, -R207, RZ, RZ ;  /* 0x000000ffcfcf7210 */ /* 0x000fe20007ffe1ff */
[----:B------:R-:W-:Y:S01]  /*14bf0*/  @!P3 IMAD.IADD R203, R203, 0x1, -R0 ;  /* 0x00000001cbcbb824 */ /* 0x000fe200078e0a00 */
[----:B------:R-:W-:Y:S01]  /*14c00*/  ISETP.GT.U32.AND P3, PT, R0, R3, PT ;  /* 0x000000030000720c */ /* 0x000fe20003f64070 */
[----:B------:R-:W-:Y:S01]  /*14c10*/  IMAD.HI.U32 R211, R2, R210, RZ ;  /* 0x000000d202d37227 */ /* 0x000fe200078e00ff */
[----:B------:R-:W-:-:S03]  /*14c20*/  IABS R204, R202 ;  /* 0x000000ca00cc7213 */ /* 0x000fc60000000000 */
[----:B------:R-:W-:Y:S01]  /*14c30*/  @!P4 IMAD.IADD R12, R12, 0x1, -R0 ;  /* 0x000000010c0cc824 */ /* 0x000fe200078e0a00 */
[C---:B------:R-:W-:Y:S01]  /*14c40*/  ISETP.GT.U32.AND P4, PT, R0.reuse, R10, PT ;  /* 0x0000000a0000720c */ /* 0x040fe20003f84070 */
[----:B------:R-:W-:Y:S01]  /*14c50*/  IMAD R207, R0, R207, R212 ;  /* 0x000000cf00cf7224 */ /* 0x000fe200078e02d4 */
[----:B------:R-:W-:Y:S01]  /*14c60*/  IADD3 R211, -R211, RZ, RZ ;  /* 0x000000ffd3d37210 */ /* 0x000fe20007ffe1ff */
[----:B------:R-:W-:Y:S01]  /*14c70*/  @!P1 IMAD.IADD R205, R205, 0x1, -R0 ;  /* 0x00000001cdcd9824 */ /* 0x000fe200078e0a00 */
[----:B------:R-:W-:Y:S01]  /*14c80*/  ISETP.GE.AND P1, PT, R201, RZ, PT ;  /* 0x000000ffc900720c */ /* 0x000fe20003f26270 */
[----:B------:R-:W-:Y:S02]  /*14c90*/  VIADD R201, R6, 0x1aa ;  /* 0x000001aa06c97836 */ /* 0x000fe40000000000 */
[----:B------:R-:W-:Y:S01]  /*14ca0*/  @!P3 IADD3 R3, R3, -R0, RZ ;  /* 0x800000000303b210 */ /* 0x000fe20007ffe0ff */
[----:B-1----:R-:W-:Y:S01]  /*14cb0*/  IMAD.MOV.U32 R8, RZ, RZ, R205 ;  /* 0x000000ffff087224 */ /* 0x002fe200078e00cd */
[C---:B------:R-:W-:Y:S01]  /*14cc0*/  ISETP.GT.U32.AND P3, PT, R0.reuse, R207, PT ;  /* 0x000000cf0000720c */ /* 0x040fe20003f64070 */
[----:B------:R-:W-:Y:S01]  /*14cd0*/  IMAD R210, R0, R211, R210 ;  /* 0x000000d300d27224 */ /* 0x000fe200078e02d2 */
[----:B------:R-:W-:Y:S01]  /*14ce0*/  IABS R4, R201 ;  /* 0x000000c900047213 */ /* 0x000fe20000000000 */
[----:B------:R-:W-:Y:S01]  /*14cf0*/  IMAD.HI.U32 R213, R2, R204, RZ ;  /* 0x000000cc02d57227 */ /* 0x000fe200078e00ff */
[----:B------:R-:W-:-:S02]  /*14d00*/  @!P2 IADD3 R8, -R8, RZ, RZ ;  /* 0x000000ff0808a210 */ /* 0x000fc40007ffe1ff */
[----:B------:R-:W-:Y:S01]  /*14d10*/  ISETP.GT.U32.AND P2, PT, R0, R3, PT ;  /* 0x000000030000720c */ /* 0x000fe20003f44070 */
[--C-:B------:R-:W-:Y:S01]  /*14d20*/  @!P4 IMAD.IADD R10, R10, 0x1, -R0.reuse ;  /* 0x000000010a0ac824 */ /* 0x100fe200078e0a00 */
[----:B------:R-:W-:Y:S01]  /*14d30*/  ISETP.GT.U32.AND P4, PT, R0, R210, PT ;  /* 0x000000d20000720c */ /* 0x000fe20003f84070 */
[----:B------:R1:W-:Y:S01]  /*14d40*/  STL [R1+0x1cc], R8 ;  /* 0x0001cc0801007387 */ /* 0x0003e20000100800 */
[----:B------:R-:W-:Y:S01]  /*14d50*/  IMAD.HI.U32 R214, R2, R4, RZ ;  /* 0x0000000402d67227 */ /* 0x000fe200078e00ff */
[C---:B------:R-:W-:Y:S02]  /*14d60*/  IADD3 R211, R6.reuse, 0x1ab, RZ ;  /* 0x000001ab06d37810 */ /* 0x040fe40007ffe0ff */
[----:B------:R-:W-:Y:S01]  /*14d70*/  IADD3 R205, R6, 0x1ac, RZ ;  /* 0x000001ac06cd7810 */ /* 0x000fe20007ffe0ff */
[----:B------:R-:W-:Y:S01]  /*14d80*/  @!P3 IMAD.IADD R207, R207, 0x1, -R0 ;  /* 0x00000001cfcfb824 */ /* 0x000fe200078e0a00 */
[----:B------:R-:W-:Y:S01]  /*14d90*/  ISETP.GT.U32.AND P3, PT, R0, R10, PT ;  /* 0x0000000a0000720c */ /* 0x000fe20003f64070 */
[----:B------:R-:W-:Y:S01]  /*14da0*/  IMAD.MOV R212, RZ, RZ, -R215 ;  /* 0x000000ffffd47224 */ /* 0x000fe200078e0ad7 */
[----:B------:R-:W-:Y:S01]  /*14db0*/  IADD3 R214, -R214, RZ, RZ ;  /* 0x000000ffd6d67210 */ /* 0x000fe20007ffe1ff */
[----:B------:R-:W-:Y:S01]  /*14dc0*/  IMAD.MOV R213, RZ, RZ, -R213 ;  /* 0x000000ffffd57224 */ /* 0x000fe200078e0ad5 */
[-C--:B------:R-:W-:Y:S01]  /*14dd0*/  @!P2 IADD3 R3, R3, -R0.reuse, RZ ;  /* 0x800000000303a210 */ /* 0x080fe20007ffe0ff */
[----:B-1----:R-:W-:Y:S01]  /*14de0*/  IMAD.MOV.U32 R8, RZ, RZ, R203 ;  /* 0x000000ffff087224 */ /* 0x002fe200078e00cb */
[----:B------:R-:W-:Y:S01]  /*14df0*/  @!P4 IADD3 R210, R210, -R0, RZ ;  /* 0x80000000d2d2c210 */ /* 0x000fe20007ffe0ff */
[C---:B------:R-:W-:Y:S01]  /*14e00*/  IMAD R209, R0.reuse, R212, R209 ;  /* 0x000000d400d17224 */ /* 0x040fe200078e02d1 */
[----:B------:R-:W-:Y:S01]  /*14e10*/  IABS R212, R211 ;  /* 0x000000d300d47213 */ /* 0x000fe20000000000 */
[----:B------:R-:W-:Y:S01]  /*14e20*/  @!P5 IMAD.MOV R8, RZ, RZ, -R8 ;  /* 0x000000ffff08d224 */ /* 0x000fe200078e0a08 */
[C---:B------:R-:W-:Y:S01]  /*14e30*/  ISETP.GT.U32.AND P5, PT, R0.reuse, R207, PT ;  /* 0x000000cf0000720c */ /* 0x040fe20003fa4070 */
[C---:B------:R-:W-:Y:S01]  /*14e40*/  IMAD R4, R0.reuse, R214, R4 ;  /* 0x000000d600047224 */ /* 0x040fe200078e0204 */
[C---:B------:R-:W-:Y:S01]  /*14e50*/  ISETP.GT.U32.AND P4, PT, R0.reuse, R210, PT ;  /* 0x000000d20000720c */ /* 0x040fe20003f84070 */
[----:B------:R-:W-:Y:S01]  /*14e60*/  IMAD R204, R0, R213, R204 ;  /* 0x000000d500cc7224 */ /* 0x000fe200078e02cc */
[----:B------:R1:W-:Y:S01]  /*14e70*/  STL [R1+0x1c4], R8 ;  /* 0x0001c40801007387 */ /* 0x0003e20000100800 */
[----:B------:R-:W-:Y:S01]  /*14e80*/  @!P3 IMAD.IADD R10, R10, 0x1, -R0 ;  /* 0x000000010a0ab824 */ /* 0x000fe200078e0a00 */
[----:B------:R-:W-:Y:S01]  /*14e90*/  MOV R9, R3 ;  /* 0x0000000300097202 */ /* 0x000fe20000000f00 */
[----:B------:R-:W-:Y:S01]  /*14ea0*/  VIADD R3, R6, 0x1ad ;  /* 0x000001ad06037836 */ /* 0x000fe20000000000 */
[----:B------:R-:W-:-:S02]  /*14eb0*/  ISETP.GT.U32.AND P2, PT, R0, R204, PT ;  /* 0x000000cc0000720c */ /* 0x000fc40003f44070 */
[----:B------:R-:W-:Y:S02]  /*14ec0*/  ISETP.GE.AND P3, PT, R5, RZ, PT ;  /* 0x000000ff0500720c */ /* 0x000fe40003f66270 */
[----:B------:R-:W-:Y:S02]  /*14ed0*/  @!P6 IADD3 R9, -R9, RZ, RZ ;  /* 0x000000ff0909e210 */ /* 0x000fe40007ffe1ff */
[----:B-1----:R-:W-:Y:S01]  /*14ee0*/  MOV R8, R12 ;  /* 0x0000000c00087202 */ /* 0x002fe20000000f00 */
[----:B------:R-:W-:Y:S01]  /*14ef0*/  IMAD.HI.U32 R12, R2, R212, RZ ;  /* 0x000000d4020c7227 */ /* 0x000fe200078e00ff */
[----:B------:R-:W-:Y:S02]  /*14f00*/  @!P5 IADD3 R207, R207, -R0, RZ ;  /* 0x80000000cfcfd210 */ /* 0x000fe40007ffe0ff */
[C---:B------:R-:W-:Y:S01]  /*14f10*/  ISETP.GT.U32.AND P5, PT, R0.reuse, R4, PT ;  /* 0x000000040000720c */ /* 0x040fe20003fa4070 */
[----:B------:R-:W-:Y:S01]  /*14f20*/  @!P0 IMAD.MOV R8, RZ, RZ, -R8 ;  /* 0x000000ffff088224 */ /* 0x000fe200078e0a08 */
[----:B------:R-:W-:Y:S01]  /*14f30*/  ISETP.GT.U32.AND P0, PT, R0, R209, PT ;  /* 0x000000d10000720c */ /* 0x000fe20003f04070 */
[--C-:B------:R-:W-:Y:S01]  /*14f40*/  @!P4 IMAD.IADD R210, R210, 0x1, -R0.reuse ;  /* 0x00000001d2d2c824 */ /* 0x100fe200078e0a00 */
[----:B------:R-:W-:Y:S01]  /*14f50*/  ISETP.GE.AND P4, PT, R206, RZ, PT ;  /* 0x000000ffce00720c */ /* 0x000fe20003f86270 */
[----:B------:R-:W-:Y:S01]  /*14f60*/  @!P2 IMAD.IADD R204, R204, 0x1, -R0 ;  /* 0x00000001cccca824 */ /* 0x000fe200078e0a00 */
[----:B------:R1:W-:Y:S01]  /*14f70*/  STL [R1+0x1b8], R8 ;  /* 0x0001b80801007387 */ /* 0x0003e20000100800 */
[----:B------:R-:W-:-:S02]  /*14f80*/  IABS R203, R205 ;  /* 0x000000cd00cb7213 */ /* 0x000fc40000000000 */
[----:B------:R-:W-:Y:S01]  /*14f90*/  IADD3 R12, -R12, RZ, RZ ;  /* 0x000000ff0c0c7210 */ /* 0x000fe20007ffe1ff */
[----:B------:R2:W-:Y:S01]  /*14fa0*/  STL [R1+0x19c], R9 ;  /* 0x00019c0901007387 */ /* 0x0005e20000100800 */
[----:B------:R-:W-:Y:S01]  /*14fb0*/  ISETP.GE.AND P2, PT, R202, RZ, PT ;  /* 0x000000ffca00720c */ /* 0x000fe20003f46270 */
[----:B------:R-:W-:Y:S01]  /*14fc0*/  IMAD.HI.U32 R5, R2, R203, RZ ;  /* 0x000000cb02057227 */ /* 0x000fe200078e00ff */
[----:B------:R-:W-:Y:S02]  /*14fd0*/  IADD3 R206, R6, 0x1b3, RZ ;  /* 0x000001b306ce7810 */ /* 0x000fe40007ffe0ff */
[----:B------:R-:W-:Y:S01]  /*14fe0*/  @!P0 IADD3 R209, R209, -R0, RZ ;  /* 0x80000000d1d18210 */ /* 0x000fe20007ffe0ff */
[----:B------:R-:W-:Y:S01]  /*14ff0*/  @!P5 IMAD.IADD R4, R4, 0x1, -R0 ;  /* 0x000000010404d824 */ /* 0x000fe200078e0a00 */
[----:B-1----:R-:W-:Y:S01]  /*15000*/  MOV R8, R10 ;  /* 0x0000000a00087202 */ /* 0x002fe20000000f00 */
[C---:B------:R-:W-:Y:S01]  /*15010*/  IMAD R12, R0.reuse, R12, R212 ;  /* 0x0000000c000c7224 */ /* 0x040fe200078e02d4 */
[C---:B------:R-:W-:Y:S01]  /*15020*/  ISETP.GT.U32.AND P5, PT, R0.reuse, R209, PT ;  /* 0x000000d10000720c */ /* 0x040fe20003fa4070 */
[----:B------:R-:W-:Y:S01]  /*15030*/  IMAD.MOV R5, RZ, RZ, -R5 ;  /* 0x000000ffff057224 */ /* 0x000fe200078e0a05 */
[----:B--2---:R-:W-:Y:S01]  /*15040*/  MOV R9, R207 ;  /* 0x000000cf00097202 */ /* 0x004fe20000000f00 */
[----:B------:R-:W-:Y:S01]  /*15050*/  @!P1 IMAD.MOV R8, RZ, RZ, -R8 ;  /* 0x000000ffff089224 */ /* 0x000fe200078e0a08 */
[C---:B------:R-:W-:Y:S01]  /*15060*/  ISETP.GT.U32.AND P1, PT, R0.reuse, R204, PT ;  /* 0x000000cc0000720c */ /* 0x040fe20003f24070 */
[C---:B------:R-:W-:Y:S01]  /*15070*/  IMAD R5, R0.reuse, R5, R203 ;  /* 0x0000000500057224 */ /* 0x040fe200078e02cb */
[C---:B------:R-:W-:Y:S01]  /*15080*/  ISETP.GT.U32.AND P6, PT, R0.reuse, R4, PT ;  /* 0x000000040000720c */ /* 0x040fe20003fc4070 */
[----:B------:R-:W-:Y:S01]  /*15090*/  @!P3 IMAD.MOV R9, RZ, RZ, -R9 ;  /* 0x000000ffff09b224 */ /* 0x000fe200078e0a09 */
[----:B------:R1:W-:Y:S01]  /*150a0*/  STL [R1+0x198], R8 ;  /* 0x0001980801007387 */ /* 0x0003e20000100800 */
[----:B------:R-:W-:Y:S01]  /*150b0*/  ISETP.GT.U32.AND P3, PT, R0, R12, PT ;  /* 0x0000000c0000720c */ /* 0x000fe20003f64070 */
[----:B------:R-:W-:Y:S01]  /*150c0*/  VIADD R10, R6, 0x1ae ;  /* 0x000001ae060a7836 */ /* 0x000fe20000000000 */
[----:B------:R-:W-:Y:S01]  /*150d0*/  ISETP.GE.AND P0, PT, R208, RZ, PT ;  /* 0x000000ffd000720c */ /* 0x000fe20003f06270 */
[----:B------:R2:W-:Y:S01]  /*150e0*/  STL [R1+0x188], R9 ;  /* 0x0001880901007387 */ /* 0x0005e20000100800 */
[----:B------:R-:W-:Y:S01]  /*150f0*/  @!P5 IMAD.IADD R209, R209, 0x1, -R0 ;  /* 0x00000001d1d1d824 */ /* 0x000fe200078e0a00 */
[----:B------:R-:W-:-:S02]  /*15100*/  ISETP.GT.U32.AND P5, PT, R0, R5, PT ;  /* 0x000000050000720c */ /* 0x000fc40003fa4070 */
[----:B------:R-:W-:Y:S02]  /*15110*/  IABS R207, R10 ;  /* 0x0000000a00cf7213 */ /* 0x000fe40000000000 */
[----:B-1----:R-:W-:Y:S01]  /*15120*/  MOV R8, R210 ;  /* 0x000000d200087202 */ /* 0x002fe20000000f00 */
[----:B------:R-:W-:Y:S01]  /*15130*/  @!P6 IMAD.IADD R4, R4, 0x1, -R0 ;  /* 0x000000010404e824 */ /* 0x000fe200078e0a00 */
[-C--:B------:R-:W-:Y:S02]  /*15140*/  @!P1 IADD3 R204, R204, -R0.reuse, RZ ;  /* 0x80000000cccc9210 */ /* 0x080fe40007ffe0ff */
[----:B------:R-:W-:Y:S01]  /*15150*/  @!P4 IADD3 R8, -R8, RZ, RZ ;  /* 0x000000ff0808c210 */ /* 0x000fe20007ffe1ff */
[----:B--2---:R-:W-:Y:S01]  /*15160*/  IMAD.MOV.U32 R9, RZ, RZ, R209 ;  /* 0x000000ffff097224 */ /* 0x004fe200078e00d1 */
[----:B------:R-:W-:Y:S02]  /*15170*/  ISETP.GE.AND P4, PT, R201, RZ, PT ;  /* 0x000000ffc900720c */ /* 0x000fe40003f86270 */
[----:B------:R-:W-:Y:S01]  /*15180*/  IABS R201, R3 ;  /* 0x0000000300c97213 */ /* 0x000fe20000000000 */
[----:B------:R1:W-:Y:S01]  /*15190*/  STL [R1+0x184], R8 ;  /* 0x0001840801007387 */ /* 0x0003e20000100800 */
[----:B------:R-:W-:Y:S01]  /*151a0*/  @!P3 IADD3 R12, R12, -R0, RZ ;  /* 0x800000000c0cb210 */ /* 0x000fe20007ffe0ff */
[----:B------:R-:W-:Y:S01]  /*151b0*/  @!P0 IMAD.MOV R9, RZ, RZ, -R9 ;  /* 0x000000ffff098224 */ /* 0x000fe200078e0a09 */
[----:B------:R-:W-:Y:S01]  /*151c0*/  ISETP.GE.AND P3, PT, R3, RZ, PT ;  /* 0x000000ff0300720c */ /* 0x000fe20003f66270 */
[----:B------:R-:W-:Y:S01]  /*151d0*/  IMAD.HI.U32 R202, R2, R201, RZ ;  /* 0x000000c902ca7227 */ /* 0x000fe200078e00ff */
[----:B------:R-:W-:-:S02]  /*151e0*/  ISETP.GT.U32.AND P0, PT, R0, R12, PT ;  /* 0x0000000c0000720c */ /* 0x000fc40003f04070 */
[----:B------:R-:W-:Y:S01]  /*151f0*/  ISETP.GE.AND P1, PT, R211, RZ, PT ;  /* 0x000000ffd300720c */ /* 0x000fe20003f26270 */
[----:B------:R-:W-:Y:S01]  /*15200*/  @!P5 IMAD.IADD R5, R5, 0x1, -R0 ;  /* 0x000000010505d824 */ /* 0x000fe200078e0a00 */
[----:B------:R-:W-:Y:S01]  /*15210*/  IADD3 R202, -R202, RZ, RZ ;  /* 0x000000ffcaca7210 */ /* 0x000fe20007ffe1ff */
[----:B------:R-:W-:Y:S01]  /*15220*/  IMAD.HI.U32 R3, R2, R207, RZ ;  /* 0x000000cf02037227 */ /* 0x000fe200078e00ff */
[----:B-1----:R-:W-:Y:S01]  /*15230*/  MOV R8, R204 ;  /* 0x000000cc00087202 */ /* 0x002fe20000000f00 */
[----:B------:R-:W-:Y:S01]  /*15240*/  STL [R1+0x178], R9 ;  /* 0x0001780901007387 */ /* 0x000fe20000100800 */
[----:B------:R-:W-:Y:S01]  /*15250*/  @!P4 IADD3 R4, -R4, RZ, RZ ;  /* 0x000000ff0404c210 */ /* 0x000fe20007ffe1ff */
[C---:B------:R-:W-:Y:S01]  /*15260*/  IMAD R204, R0.reuse, R202, R201 ;  /* 0x000000ca00cc7224 */ /* 0x040fe200078e02c9 */
[----:B------:R-:W-:Y:S01]  /*15270*/  ISETP.GE.AND P6, PT, R205, RZ, PT ;  /* 0x000000ffcd00720c */ /* 0x000fe20003fc6270 */
[----:B------:R-:W-:Y:S01]  /*15280*/  @!P2 IMAD.MOV R8, RZ, RZ, -R8 ;  /* 0x000000ffff08a224 */ /* 0x000fe200078e0a08 */
[----:B------:R-:W-:-:S02]  /*15290*/  ISETP.GT.U32.AND P2, PT, R0, R5, PT ;  /* 0x000000050000720c */ /* 0x000fc40003f44070 */
[----:B------:R-:W-:Y:S02]  /*152a0*/  ISETP.GT.U32.AND P4, PT, R0, R204, PT ;  /* 0x000000cc0000720c */ /* 0x000fe40003f84070 */
[----:B------:R-:W-:Y:S01]  /*152b0*/  IADD3 R205, R6, 0x1af, RZ ;  /* 0x000001af06cd7810 */ /* 0x000fe20007ffe0ff */
[----:B------:R1:W-:Y:S01]  /*152c0*/  STL [R1+0x174], R8 ;  /* 0x0001740801007387 */ /* 0x0003e20000100800 */
[----:B------:R-:W-:Y:S02]  /*152d0*/  IADD3 R3, -R3, RZ, RZ ;  /* 0x000000ff03037210 */ /* 0x000fe40007ffe1ff */
[----:B------:R-:W-:Y:S01]  /*152e0*/  @!P0 IADD3 R12, R12, -R0, RZ ;  /* 0x800000000c0c8210 */ /* 0x000fe20007ffe0ff */
[----:B------:R2:W-:Y:S01]  /*152f0*/  STL [R1+0x160], R4 ;  /* 0x0001600401007387 */ /* 0x0005e20000100800 */
[----:B------:R-:W-:Y:S01]  /*15300*/  ISETP.GE.AND P0, PT, R205, RZ, PT ;  /* 0x000000ffcd00720c */ /* 0x000fe20003f06270 */
[----:B------:R-:W-:Y:S01]  /*15310*/  IMAD R207, R0, R3, R207 ;  /* 0x0000000300cf7224 */ /* 0x000fe200078e02cf */
[----:B------:R-:W-:Y:S01]  /*15320*/  IABS R205, R205 ;  /* 0x000000cd00cd7213 */ /* 0x000fe20000000000 */
[--C-:B------:R-:W-:Y:S01]  /*15330*/  @!P2 IMAD.IADD R5, R5, 0x1, -R0.reuse ;  /* 0x000000010505a824 */ /* 0x100fe200078e0a00 */
[----:B------:R-:W-:Y:S01]  /*15340*/  ISETP.GE.AND P5, PT, R10, RZ, PT ;  /* 0x000000ff0a00720c */ /* 0x000fe20003fa6270 */
[----:B------:R-:W-:Y:S01]  /*15350*/  @!P4 IMAD.IADD R204, R204, 0x1, -R0 ;  /* 0x00000001ccccc824 */ /* 0x000fe200078e0a00 */
[----:B-1----:R-:W-:Y:S01]  /*15360*/  MOV R8, R12 ;  /* 0x0000000c00087202 */ /* 0x002fe20000000f00 */
[----:B------:R-:W-:Y:S01]  /*15370*/  IMAD.HI.U32 R201, R2, R205, RZ ;  /* 0x000000cd02c97227 */ /* 0x000fe200078e00ff */
[----:B------:R-:W-:-:S02]  /*15380*/  ISETP.GT.U32.AND P2, PT, R0, R207, PT ;  /* 0x000000cf0000720c */ /* 0x000fc40003f44070 */
[----:B------:R-:W-:Y:S01]  /*15390*/  @!P1 IADD3 R8, -R8, RZ, RZ ;  /* 0x000000ff08089210 */ /* 0x000fe20007ffe1ff */
[----:B--2---:R-:W-:Y:S01]  /*153a0*/  VIADD R4, R6, 0x1b1 ;  /* 0x000001b106047836 */ /* 0x004fe20000000000 */
[----:B------:R-:W-:Y:S01]  /*153b0*/  ISETP.GT.U32.AND P1, PT, R0, R204, PT ;  /* 0x000000cc0000720c */ /* 0x000fe20003f24070 */
[----:B------:R-:W-:Y:S01]  /*153c0*/  VIADD R10, R6, 0x1b0 ;  /* 0x000001b0060a7836 */ /* 0x000fe20000000000 */
[----:B------:R-:W-:Y:S01]  /*153d0*/  IADD3 R201, -R201, RZ, RZ ;  /* 0x000000ffc9c97210 */ /* 0x000fe20007ffe1ff */
[----:B------:R1:W-:Y:S01]  /*153e0*/  STL [R1+0x14c], R8 ;  /* 0x00014c0801007387 */ /* 0x0003e20000100800 */
[----:B------:R-:W-:Y:S02]  /*153f0*/  IABS R203, R4 ;  /* 0x0000000400cb7213 */ /* 0x000fe40000000000 */
[----:B------:R-:W-:Y:S01]  /*15400*/  IABS R3, R10 ;  /* 0x0000000a00037213 */ /* 0x000fe20000000000 */
[----:B------:R-:W-:Y:S01]  /*15410*/  IMAD R205, R0, R201, R205 ;  /* 0x000000c900cd7224 */ /* 0x000fe200078e02cd */
[----:B------:R-:W-:Y:S01]  /*15420*/  ISETP.GE.AND P4, PT, R10, RZ, PT ;  /* 0x000000ff0a00720c */ /* 0x000fe20003f86270 */
[----:B------:R-:W-:Y:S01]  /*15430*/  @!P2 IMAD.IADD R207, R207, 0x1, -R0 ;  /* 0x00000001cfcfa824 */ /* 0x000fe200078e0a00 */
[----:B------:R-:W-:Y:S01]  /*15440*/  @!P6 IADD3 R5, -R5, RZ, RZ ;  /* 0x000000ff0505e210 */ /* 0x000fe20007ffe1ff */
[----:B------:R-:W-:Y:S01]  /*15450*/  IMAD.HI.U32 R10, R2, R203, RZ ;  /* 0x000000cb020a7227 */ /* 0x000fe200078e00ff */
[----:B------:R-:W-:-:S02]  /*15460*/  ISETP.GE.AND P6, PT, R4, RZ, PT ;  /* 0x000000ff0400720c */ /* 0x000fc40003fc6270 */
[----:B------:R-:W-:Y:S01]  /*15470*/  ISETP.GT.U32.AND P2, PT, R0, R207, PT ;  /* 0x000000cf0000720c */ /* 0x000fe20003f44070 */
[----:B------:R-:W-:Y:S01]  /*15480*/  @!P1 IMAD.IADD R204, R204, 0x1, -R0 ;  /* 0x00000001cccc9824 */ /* 0x000fe200078e0a00 */
[----:B------:R-:W-:Y:S01]  /*15490*/  ISETP.GT.U32.AND P1, PT, R0, R205, PT ;  /* 0x000000cd0000720c */ /* 0x000fe20003f24070 */
[----:B------:R-:W-:Y:S01]  /*154a0*/  IMAD.HI.U32 R12, R2, R3, RZ ;  /* 0x00000003020c7227 */ /* 0x000fe200078e00ff */
[----:B------:R2:W-:Y:S01]  /*154b0*/  STL [R1+0x148], R5 ;  /* 0x0001480501007387 */ /* 0x0005e20000100800 */
[----:B------:R-:W-:Y:S02]  /*154c0*/  IABS R208, R206 ;  /* 0x000000ce00d07213 */ /* 0x000fe40000000000 */
[----:B------:R-:W-:Y:S01]  /*154d0*/  IMAD.MOV R10, RZ, RZ, -R10 ;  /* 0x000000ffff0a7224 */ /* 0x000fe200078e0a0a */
[----:B-1----:R-:W-:Y:S01]  /*154e0*/  MOV R8, R204 ;  /* 0x000000cc00087202 */ /* 0x002fe20000000f00 */
[----:B------:R-:W-:Y:S01]  /*154f0*/  IMAD.MOV R12, RZ, RZ, -R12 ;  /* 0x000000ffff0c7224 */ /* 0x000fe200078e0a0c */
[----:B------:R-:W-:Y:S01]  /*15500*/  IADD3 R211, R6, 0x1d1, RZ ;  /* 0x000001d106d37810 */ /* 0x000fe20007ffe0ff */
[----:B------:R-:W-:Y:S01]  /*15510*/  IMAD R203, R0, R10, R203 ;  /* 0x0000000a00cb7224 */ /* 0x000fe200078e02cb */
[----:B------:R-:W-:Y:S01]  /*15520*/  @!P3 IADD3 R8, -R8, RZ, RZ ;  /* 0x000000ff0808b210 */ /* 0x000fe20007ffe1ff */
[----:B------:R-:W-:Y:S01]  /*15530*/  VIADD R201, R6, 0x1b4 ;  /* 0x000001b406c97836 */ /* 0x000fe20000000000 */
[----:B------:R-:W-:Y:S01]  /*15540*/  @!P2 IADD3 R207, R207, -R0, RZ ;  /* 0x80000000cfcfa210 */ /* 0x000fe20007ffe0ff */
[----:B--2---:R-:W-:Y:S01]  /*15550*/  IMAD R5, R0, R12, R3 ;  /* 0x0000000c00057224 */ /* 0x004fe200078e0203 */
[----:B------:R-:W-:Y:S01]  /*15560*/  IADD3 R3, R6, 0x1b2, RZ ;  /* 0x000001b206037810 */ /* 0x000fe20007ffe0ff */
[----:B------:R-:W-:Y:S01]  /*15570*/  @!P1 IMAD.IADD R205, R205, 0x1, -R0 ;  /* 0x00000001cdcd9824 */ /* 0x000fe200078e0a00 */
[----:B------:R-:W-:Y:S01]  /*15580*/  ISETP.GT.U32.AND P1, PT, R0, R203, PT ;  /* 0x000000cb0000720c */ /* 0x000fe20003f24070 */
[----:B------:R1:W-:Y:S01]  /*15590*/  STL [R1+0x144], R8 ;  /* 0x0001440801007387 */ /* 0x0003e20000100800 */
[----:B------:R-:W-:Y:S01]  /*155a0*/  IABS R10, R3 ;  /* 0x00000003000a7213 */ /* 0x000fe20000000000 */
[----:B------:R-:W-:Y:S01]  /*155b0*/  VIADD R4, R6, 0x1b5 ;  /* 0x000001b506047836 */ /* 0x000fe20000000000 */
[----:B------:R-:W-:-:S02]  /*155c0*/  ISETP.GT.U32.AND P2, PT, R0, R5, PT ;  /* 0x000000050000720c */ /* 0x000fc40003f44070 */
[----:B------:R-:W-:Y:S01]  /*155d0*/  ISETP.GT.U32.AND P3, PT, R0, R205, PT ;  /* 0x000000cd0000720c */ /* 0x000fe20003f64070 */
[C---:B------:R-:W-:Y:S01]  /*155e0*/  IMAD.HI.U32 R204, R2.reuse, R10, RZ ;  /* 0x0000000a02cc7227 */ /* 0x040fe200078e00ff */
[----:B------:R-:W-:Y:S02]  /*155f0*/  IABS R202, R201 ;  /* 0x000000c900ca7213 */ /* 0x000fe40000000000 */
[----:B------:R-:W-:Y:S01]  /*15600*/  IABS R12, R4 ;  /* 0x00000004000c7213 */ /* 0x000fe20000000000 */
[----:B------:R-:W-:Y:S01]  /*15610*/  IMAD.MOV R204, RZ, RZ, -R204 ;  /* 0x000000ffffcc7224 */ /* 0x000fe200078e0acc */
[----:B-1----:R-:W-:Y:S01]  /*15620*/  MOV R8, R207 ;  /* 0x000000cf00087202 */ /* 0x002fe20000000f00 */
[----:B------:R-:W-:Y:S01]  /*15630*/  IMAD.HI.U32 R207, R2, R208, RZ ;  /* 0x000000d002cf7227 */ /* 0x000fe200078e00ff */
[----:B------:R-:W-:Y:S02]  /*15640*/  @!P1 IADD3 R203, R203, -R0, RZ ;  /* 0x80000000cbcb9210 */ /* 0x000fe40007ffe0ff */
[----:B------:R-:W-:Y:S01]  /*15650*/  @!P5 IADD3 R8, -R8, RZ, RZ ;  /* 0x000000ff0808d210 */ /* 0x000fe20007ffe1ff */
[----:B------:R-:W-:Y:S01]  /*15660*/  @!P2 IMAD.IADD R5, R5, 0x1, -R0 ;  /* 0x000000010505a824 */ /* 0x000fe200078e0a00 */
[----:B------:R-:W-:Y:S01]  /*15670*/  ISETP.GE.AND P5, PT, R3, RZ, PT ;  /* 0x000000ff0300720c */ /* 0x000fe20003fa6270 */
[C---:B------:R-:W-:Y:S01]  /*15680*/  IMAD R3, R0.reuse, R204, R10 ;  /* 0x000000cc00037224 */ /* 0x040fe200078e020a */
[C---:B------:R-:W-:Y:S01]  /*15690*/  ISETP.GT.U32.AND P1, PT, R0.reuse, R203, PT ;  /* 0x000000cb0000720c */ /* 0x040fe20003f24070 */
[----:B------:R-:W-:Y:S01]  /*156a0*/  @!P3 IMAD.IADD R205, R205, 0x1, -R0 ;  /* 0x00000001cdcdb824 */ /* 0x000fe200078e0a00 */
[----:B------:R-:W-:Y:S01]  /*156b0*/  ISETP.GT.U32.AND P2, PT, R0, R5, PT ;  /* 0x000000050000720c */ /* 0x000fe20003f44070 */
[----:B------:R-:W-:Y:S01]  /*156c0*/  IMAD.HI.U32 R10, R2, R202, RZ ;  /* 0x000000ca020a7227 */ /* 0x000fe200078e00ff */
[----:B------:R-:W-:Y:S01]  /*156d0*/  ISETP.GT.U32.AND P3, PT, R0, R3, PT ;  /* 0x000000030000720c */ /* 0x000fe20003f64070 */
[----:B------:R1:W-:Y:S02]  /*156e0*/  STL [R1+0x140], R8 ;  /* 0x0001400801007387 */ /* 0x0003e40000100800 */
[----:B------:R-:W-:Y:S01]  /*156f0*/  IMAD.HI.U32 R204, R2, R12, RZ ;  /* 0x0000000c02cc7227 */ /* 0x000fe200078e00ff */
[----:B------:R-:W-:-:S03]  /*15700*/  IADD3 R10, -R10, RZ, RZ ;  /* 0x000000ff0a0a7210 */ /* 0x000fc60007ffe1ff */
[----:B------:R-:W-:Y:S01]  /*15710*/  IMAD.MOV R207, RZ, RZ, -R207 ;  /* 0x000000ffffcf7224 */ /* 0x000fe200078e0acf */
[----:B------:R-:W-:Y:S01]  /*15720*/  IADD3 R204, -R204, RZ, RZ ;  /* 0x000000ffcccc7210 */ /* 0x000fe20007ffe1ff */
[C---:B------:R-:W-:Y:S01]  /*15730*/  IMAD R202, R0.reuse, R10, R202 ;  /* 0x0000000a00ca7224 */ /* 0x040fe200078e02ca */
[----:B-1----:R-:W-:Y:S01]  /*15740*/  MOV R8, R205 ;  /* 0x000000cd00087202 */ /* 0x002fe20000000f00 */
[----:B------:R-:W-:Y:S02]  /*15750*/  IMAD R208, R0, R207, R208 ;  /* 0x000000cf00d07224 */ /* 0x000fe400078e02d0 */
[--C-:B------:R-:W-:Y:S01]  /*15760*/  @!P1 IMAD.IADD R203, R203, 0x1, -R0.reuse ;  /* 0x00000001cbcb9824 */ /* 0x100fe200078e0a00 */
[----:B------:R-:W-:Y:S01]  /*15770*/  @!P0 IADD3 R8, -R8, RZ, RZ ;  /* 0x000000ff08088210 */ /* 0x000fe20007ffe1ff */
[----:B------:R-:W-:Y:S01]  /*15780*/  VIADD R10, R6, 0x1b6 ;  /* 0x000001b6060a7836 */ /* 0x000fe20000000000 */
[C---:B------:R-:W-:Y:S01]  /*15790*/  ISETP.GT.U32.AND P1, PT, R0.reuse, R202, PT ;  /* 0x000000ca0000720c */ /* 0x040fe20003f24070 */
[--C-:B------:R-:W-:Y:S01]  /*157a0*/  @!P3 IMAD.IADD R3, R3, 0x1, -R0.reuse ;  /* 0x000000010303b824 */ /* 0x100fe200078e0a00 */
[----:B------:R-:W-:Y:S01]  /*157b0*/  ISETP.GT.U32.AND P3, PT, R0, R208, PT ;  /* 0x000000d00000720c */ /* 0x000fe20003f64070 */
[----:B------:R1:W-:Y:S01]  /*157c0*/  STL [R1+0x13c], R8 ;  /* 0x00013c0801007387 */ /* 0x0003e20000100800 */
[----:B------:R-:W-:Y:S01]  /*157d0*/  @!P2 IMAD.IADD R5, R5, 0x1, -R0 ;  /* 0x000000010505a824 */ /* 0x000fe200078e0a00 */
[----:B------:R-:W-:Y:S01]  /*157e0*/  ISETP.GE.AND P2, PT, R206, RZ, PT ;  /* 0x000000ffce00720c */ /* 0x000fe20003f46270 */
[----:B------:R-:W-:Y:S01]  /*157f0*/  IMAD R12, R0, R204, R12 ;  /* 0x000000cc000c7224 */ /* 0x000fe200078e020c */
[----:B------:R-:W-:-:S02]  /*15800*/  IABS R204, R10 ;  /* 0x0000000a00cc7213 */ /* 0x000fc40000000000 */
[----:B------:R-:W-:Y:S02]  /*15810*/  ISETP.GT.U32.AND P0, PT, R0, R3, PT ;  /* 0x000000030000720c */ /* 0x000fe40003f04070 */
[----:B------:R-:W-:Y:S01]  /*15820*/  MOV R9, R5 ;  /* 0x0000000500097202 */ /* 0x000fe20000000f00 */
[----:B------:R-:W-:Y:S01]  /*15830*/  IMAD.MOV.U32 R5, RZ, RZ, R204 ;  /* 0x000000ffff057224 */ /* 0x000fe200078e00cc */
[----:B-1----:R-:W-:Y:S01]  /*15840*/  MOV R8, R203 ;  /* 0x000000cb00087202 */ /* 0x002fe20000000f00 */
[----:B------:R-:W-:Y:S02]  /*15850*/  @!P1 IMAD.IADD R202, R202, 0x1, -R0 ;  /* 0x00000001caca9824 */ /* 0x000fe400078e0a00 */
[----:B------:R-:W-:Y:S01]  /*15860*/  @!P4 IMAD.MOV R9, RZ, RZ, -R9 ;  /* 0x000000ffff09c224 */ /* 0x000fe200078e0a09 */
[----:B------:R-:W-:Y:S01]  /*15870*/  ISETP.GE.AND P4, PT, R201, RZ, PT ;  /* 0x000000ffc900720c */ /* 0x000fe20003f86270 */
[----:B------:R-:W-:Y:S01]  /*15880*/  @!P6 IMAD.MOV R8, RZ, RZ, -R8 ;  /* 0x000000ffff08e224 */ /* 0x000fe200078e0a08 */
[----:B------:R-:W-:Y:S01]  /*15890*/  ISETP.GT.U32.AND P6, PT, R0, R12, PT ;  /* 0x0000000c0000720c */ /* 0x000fe20003fc4070 */
[----:B------:R-:W-:Y:S01]  /*158a0*/  IMAD.HI.U32 R203, R2, R5, RZ ;  /* 0x0000000502cb7227 */ /* 0x000fe200078e00ff */
[----:B------:R-:W-:Y:S01]  /*158b0*/  IADD3 R201, R6, 0x1b7, RZ ;  /* 0x000001b706c97810 */ /* 0x000fe20007ffe0ff */
[----:B------:R-:W-:Y:S01]  /*158c0*/  STL [R1+0x138], R9 ;  /* 0x0001380901007387 */ /* 0x000fe20000100800 */
[----:B------:R-:W-:Y:S01]  /*158d0*/  @!P0 IADD3 R3, R3, -R0, RZ ;  /* 0x8000000003038210 */ /* 0x000fe20007ffe0ff */
[----:B------:R-:W-:Y:S01]  /*158e0*/  @!P3 IMAD.IADD R208, R208, 0x1, -R0 ;  /* 0x00000001d0d0b824 */ /* 0x000fe200078e0a00 */
[----:B------:R-:W-:Y:S01]  /*158f0*/  IADD3 R203, -R203, RZ, RZ ;  /* 0x000000ffcbcb7210 */ /* 0x000fe20007ffe1ff */
[----:B------:R1:W-:Y:S01]  /*15900*/  STL [R1+0x134], R8 ;  /* 0x0001340801007387 */ /* 0x0003e20000100800 */
[----:B------:R-:W-:-:S02]  /*15910*/  IABS R207, R201 ;  /* 0x000000c900cf7213 */ /* 0x000fc40000000000 */
[C---:B------:R-:W-:Y:S01]  /*15920*/  ISETP.GT.U32.AND P1, PT, R0.reuse, R208, PT ;  /* 0x000000d00000720c */ /* 0x040fe20003f24070 */
[----:B------:R-:W-:Y:S01]  /*15930*/  IMAD R5, R0, R203, R5 ;  /* 0x000000cb00057224 */ /* 0x000fe200078e0205 */
[----:B------:R-:W-:Y:S01]  /*15940*/  ISETP.GE.AND P3, PT, R10, RZ, PT ;  /* 0x000000ff0a00720c */ /* 0x000fe20003f66270 */
[--C-:B------:R-:W-:Y:S01]  /*15950*/  @!P6 IMAD.IADD R12, R12, 0x1, -R0.reuse ;  /* 0x000000010c0ce824 */ /* 0x100fe200078e0a00 */
[----:B------:R-:W-:Y:S01]  /*15960*/  ISETP.GT.U32.AND P6, PT, R0, R202, PT ;  /* 0x000000ca0000720c */ /* 0x000fe20003fc4070 */
[----:B------:R-:W-:Y:S01]  /*15970*/  IMAD.HI.U32 R203, R2, R207, RZ ;  /* 0x000000cf02cb7227 */ /* 0x000fe200078e00ff */
[----:B------:R-:W-:Y:S02]  /*15980*/  ISETP.GE.AND P0, PT, R4, RZ, PT ;  /* 0x000000ff0400720c */ /* 0x000fe40003f06270 */
[----:B-1----:R-:W-:Y:S01]  /*15990*/  MOV R8, R3 ;  /* 0x0000000300087202 */ /* 0x002fe20000000f00 */
[C---:B------:R-:W-:Y:S01]  /*159a0*/  VIADD R10, R6.reuse, 0x1b8 ;  /* 0x000001b8060a7836 */ /* 0x040fe20000000000 */
[----:B------:R-:W-:Y:S01]  /*159b0*/  IADD3 R4, R6, 0x1b9, RZ ;  /* 0x000001b906047810 */ /* 0x000fe20007ffe0ff */
[----:B------:R-:W-:Y:S01]  /*159c0*/  IMAD.MOV R203, RZ, RZ, -R203 ;  /* 0x000000ffffcb7224 */ /* 0x000fe200078e0acb */
[----:B------:R-:W-:Y:S01]  /*159d0*/  @!P5 IADD3 R8, -R8, RZ, RZ ;  /* 0x000000ff0808d210 */ /* 0x000fe20007ffe1ff */
[----:B------:R-:W-:Y:S01]  /*159e0*/  @!P1 IMAD.IADD R208, R208, 0x1, -R0 ;  /* 0x00000001d0d09824 */ /* 0x000fe200078e0a00 */
[C---:B------:R-:W-:Y:S01]  /*159f0*/  ISETP.GT.U32.AND P5, PT, R0.reuse, R12, PT ;  /* 0x0000000c0000720c */ /* 0x040fe20003fa4070 */
[C---:B------:R-:W-:Y:S01]  /*15a00*/  IMAD R207, R0.reuse, R203, R207 ;  /* 0x000000cb00cf7224 */ /* 0x040fe200078e02cf */
[----:B------:R-:W-:Y:S01]  /*15a10*/  IABS R206, R10 ;  /* 0x0000000a00ce7213 */ /* 0x000fe20000000000 */
[----:B------:R1:W-:Y:S01]  /*15a20*/  STL [R1+0x130], R8 ;  /* 0x0001300801007387 */ /* 0x0003e20000100800 */
[----:B------:R-:W-:-:S02]  /*15a30*/  ISETP.GT.U32.AND P1, PT, R0, R5, PT ;  /* 0x000000050000720c */ /* 0x000fc40003f24070 */
[----:B------:R-:W-:Y:S01]  /*15a40*/  @!P6 IADD3 R202, R202, -R0, RZ ;  /* 0x80000000cacae210 */ /* 0x000fe20007ffe0ff */
[----:B------:R-:W-:Y:S01]  /*15a50*/  IMAD.HI.U32 R203, R2, R206, RZ ;  /* 0x000000ce02cb7227 */ /* 0x000fe200078e00ff */
[----:B------:R-:W-:Y:S02]  /*15a60*/  ISETP.GT.U32.AND P6, PT, R0, R207, PT ;  /* 0x000000cf0000720c */ /* 0x000fe40003fc4070 */
[----:B------:R-:W-:Y:S01]  /*15a70*/  IABS R205, R4 ;  /* 0x0000000400cd7213 */ /* 0x000fe20000000000 */
[----:B------:R-:W-:Y:S01]  /*15a80*/  IMAD.MOV.U32 R9, RZ, RZ, R202 ;  /* 0x000000ffff097224 */ /* 0x000fe200078e00ca */
[----:B------:R-:W-:Y:S01]  /*15a90*/  IADD3 R203, -R203, RZ, RZ ;  /* 0x000000ffcbcb7210 */ /* 0x000fe20007ffe1ff */
[----:B-1----:R-:W-:Y:S01]  /*15aa0*/  IMAD.MOV.U32 R8, RZ, RZ, R208 ;  /* 0x000000ffff087224 */ /* 0x002fe200078e00d0 */
[----:B------:R-:W-:Y:S01]  /*15ab0*/  IADD3 R3, R6, 0x1ba, RZ ;  /* 0x000001ba06037810 */ /* 0x000fe20007ffe0ff */
[----:B------:R-:W-:Y:S01]  /*15ac0*/  @!P5 IMAD.IADD R12, R12, 0x1, -R0 ;  /* 0x000000010c0cd824 */ /* 0x000fe200078e0a00 */
[----:B------:R-:W-:Y:S01]  /*15ad0*/  ISETP.GE.AND P5, PT, R201, RZ, PT ;  /* 0x000000ffc900720c */ /* 0x000fe20003fa6270 */
[----:B------:R-:W-:Y:S01]  /*15ae0*/  IMAD.HI.U32 R201, R2, R205, RZ ;  /* 0x000000cd02c97227 */ /* 0x000fe200078e00ff */
[----:B------:R-:W-:-:S02]  /*15af0*/  @!P1 IADD3 R5, R5, -R0, RZ ;  /* 0x8000000005059210 */ /* 0x000fc40007ffe0ff */
[----:B------:R-:W-:Y:S01]  /*15b00*/  IABS R204, R3 ;  /* 0x0000000300cc7213 */ /* 0x000fe20000000000 */
[----:B------:R-:W-:Y:S01]  /*15b10*/  @!P2 IMAD.MOV R8, RZ, RZ, -R8 ;  /* 0x000000ffff08a224 */ /* 0x000fe200078e0a08 */
[----:B------:R-:W-:Y:S01]  /*15b20*/  @!P6 IADD3 R207, R207, -R0, RZ ;  /* 0x80000000cfcfe210 */ /* 0x000fe20007ffe0ff */
[----:B------:R-:W-:Y:S01]  /*15b30*/  IMAD.MOV R201, RZ, RZ, -R201 ;  /* 0x000000ffffc97224 */ /* 0x000fe200078e0ac9 */
[C---:B------:R-:W-:Y:S01]  /*15b40*/  ISETP.GT.U32.AND P6, PT, R0.reuse, R5, PT ;  /* 0x000000050000720c */ /* 0x040fe20003fc4070 */
[C---:B------:R-:W-:Y:S01]  /*15b50*/  IMAD R206, R0.reuse, R203, R206 ;  /* 0x000000cb00ce7224 */ /* 0x040fe200078e02ce */
[----:B------:R1:W-:Y:S01]  /*15b60*/  STL [R1+0x12c], R8 ;  /* 0x00012c0801007387 */ /* 0x0003e20000100800 */
[----:B------:R-:W-:Y:S01]  /*15b70*/  IMAD R205, R0, R201, R205 ;  /* 0x000000c900cd7224 */ /* 0x000fe200078e02cd */
[----:B------:R-:W-:Y:S01]  /*15b80*/  ISETP.GE.AND P1, PT, R10, RZ, PT ;  /* 0x000000ff0a00720c */ /* 0x000fe20003f26270 */
[----:B------:R-:W-:Y:S01]  /*15b90*/  @!P4 IMAD.MOV R9, RZ, RZ, -R9 ;  /* 0x000000ffff09c224 */ /* 0x000fe200078e0a09 */
[----:B------:R-:W-:Y:S01]  /*15ba0*/  ISETP.GT.U32.AND P4, PT, R0, R206, PT ;  /* 0x000000ce0000720c */ /* 0x000fe20003f84070 */
[----:B------:R-:W-:Y:S01]  /*15bb0*/  IMAD.HI.U32 R10, R2, R204, RZ ;  /* 0x000000cc020a7227 */ /* 0x000fe200078e00ff */
[----:B------:R-:W-:-:S02]  /*15bc0*/  ISETP.GT.U32.AND P2, PT, R0, R207, PT ;  /* 0x000000cf0000720c */ /* 0x000fc40003f44070 */
[C---:B------:R-:W-:Y:S01]  /*15bd0*/  IADD3 R203, R6.reuse, 0x1bb, RZ ;  /* 0x000001bb06cb7810 */ /* 0x040fe20007ffe0ff */
[----:B------:R-:W-:Y:S01]  /*15be0*/  STL [R1+0x128], R9 ;  /* 0x0001280901007387 */ /* 0x000fe20000100800 */
[----:B-1----:R-:W-:Y:S01]  /*15bf0*/  MOV R8, R12 ;  /* 0x0000000c00087202 */ /* 0x002fe20000000f00 */
[----:B------:R-:W-:Y:S01]  /*15c00*/  VIADD R12, R6, 0x1bc ;  /* 0x000001bc060c7836 */ /* 0x000fe20000000000 */
[----:B------:R-:W-:Y:S02]  /*15c10*/  IADD3 R10, -R10, RZ, RZ ;  /* 0x000000ff0a0a7210 */ /* 0x000fe40007ffe1ff */
[----:B------:R-:W-:Y:S01]  /*15c20*/  @!P6 IADD3 R5, R5, -R0, RZ ;  /* 0x800000000505e210 */ /* 0x000fe20007ffe0ff */
[----:B------:R-:W-:Y:S01]  /*15c30*/  @!P0 IMAD.MOV R8, RZ, RZ, -R8 ;  /* 0x000000ffff088224 */ /* 0x000fe200078e0a08 */
[C---:B------:R-:W-:Y:S01]  /*15c40*/  ISETP.GT.U32.AND P0, PT, R0.reuse, R205, PT ;  /* 0x000000cd0000720c */ /* 0x040fe20003f04070 */
[----:B------:R-:W-:Y:S01]  /*15c50*/  IMAD R204, R0, R10, R204 ;  /* 0x0000000a00cc7224 */ /* 0x000fe200078e02cc */
[----:B------:R-:W-:Y:S01]  /*15c60*/  IABS R10, R203 ;  /* 0x000000cb000a7213 */ /* 0x000fe20000000000 */
[----:B------:R-:W-:Y:S01]  /*15c70*/  @!P4 IMAD.IADD R206, R206, 0x1, -R0 ;  /* 0x00000001cecec824 */ /* 0x000fe200078e0a00 */
[----:B------:R1:W-:Y:S01]  /*15c80*/  STL [R1+0x124], R8 ;  /* 0x0001240801007387 */ /* 0x0003e20000100800 */
[----:B------:R-:W-:-:S02]  /*15c90*/  IABS R202, R12 ;  /* 0x0000000c00ca7213 */ /* 0x000fc40000000000 */
[----:B------:R-:W-:Y:S01]  /*15ca0*/  ISETP.GE.AND P6, PT, R4, RZ, PT ;  /* 0x000000ff0400720c */ /* 0x000fe20003fc6270 */
[----:B------:R-:W-:Y:S01]  /*15cb0*/  IMAD.HI.U32 R4, R2, R10, RZ ;  /* 0x0000000a02047227 */ /* 0x000fe200078e00ff */
[----:B------:R-:W-:Y:S02]  /*15cc0*/  @!P2 IADD3 R207, R207, -R0, RZ ;  /* 0x80000000cfcfa210 */ /* 0x000fe40007ffe0ff */
[----:B------:R-:W-:Y:S01]  /*15cd0*/  ISETP.GT.U32.AND P2, PT, R0, R204, PT ;  /* 0x000000cc0000720c */ /* 0x000fe20003f44070 */
[----:B------:R-:W-:Y:S01]  /*15ce0*/  IMAD.MOV R4, RZ, RZ, -R4 ;  /* 0x000000ffff047224 */ /* 0x000fe200078e0a04 */
[----:B------:R-:W-:Y:S01]  /*15cf0*/  ISETP.GE.AND P4, PT, R3, RZ, PT ;  /* 0x000000ff0300720c */ /* 0x000fe20003f86270 */
[----:B------:R-:W-:Y:S01]  /*15d00*/  @!P0 IMAD.IADD R205, R205, 0x1, -R0 ;  /* 0x00000001cdcd8824 */ /* 0x000fe200078e0a00 */
[----:B-1----:R-:W-:Y:S01]  /*15d10*/  MOV R8, R5 ;  /* 0x0000000500087202 */ /* 0x002fe20000000f00 */
[----:B------:R-:W-:Y:S01]  /*15d20*/  IMAD.HI.U32 R5, R2, R202, RZ ;  /* 0x000000ca02057227 */ /* 0x000fe200078e00ff */
[----:B------:R-:W-:-:S02]  /*15d30*/  ISETP.GT.U32.AND P0, PT, R0, R206, PT ;  /* 0x000000ce0000720c */ /* 0x000fc40003f04070 */
[----:B------:R-:W-:Y:S01]  /*15d40*/  IADD3 R3, R6, 0x1bd, RZ ;  /* 0x000001bd06037810 */ /* 0x000fe20007ffe0ff */
[----:B------:R-:W-:Y:S01]  /*15d50*/  @!P3 IMAD.MOV R8, RZ, RZ, -R8 ;  /* 0x000000ffff08b224 */ /* 0x000fe200078e0a08 */
[C---:B------:R-:W-:Y:S01]  /*15d60*/  ISETP.GT.U32.AND P3, PT, R0.reuse, R205, PT ;  /* 0x000000cd0000720c */ /* 0x040fe20003f64070 */
[----:B------:R-:W-:Y:S01]  /*15d70*/  IMAD R10, R0, R4, R10 ;  /* 0x00000004000a7224 */ /* 0x000fe200078e020a */
[----:B------:R-:W-:Y:S01]  /*15d80*/  IADD3 R5, -R5, RZ, RZ ;  /* 0x000000ff05057210 */ /* 0x000fe20007ffe1ff */
[----:B------:R-:W-:Y:S01]  /*15d90*/  VIADD R4, R6, 0x1be ;  /* 0x000001be06047836 */ /* 0x000fe20000000000 */
[----:B------:R-:W-:Y:S01]  /*15da0*/  @!P2 IADD3 R204, R204, -R0, RZ ;  /* 0x80000000cccca210 */ /* 0x000fe20007ffe0ff */
[----:B------:R1:W-:Y:S01]  /*15db0*/  STL [R1+0x120], R8 ;  /* 0x0001200801007387 */ /* 0x0003e20000100800 */
[----:B------:R-:W-:Y:S01]  /*15dc0*/  IABS R208, R3 ;  /* 0x0000000300d07213 */ /* 0x000fe20000000000 */
[C---:B------:R-:W-:Y:S01]  /*15dd0*/  IMAD R202, R0.reuse, R5, R202 ;  /* 0x0000000500ca7224 */ /* 0x040fe200078e02ca */
[----:B------:R-:W-:Y:S01]  /*15de0*/  ISETP.GT.U32.AND P2, PT, R0, R204, PT ;  /* 0x000000cc0000720c */ /* 0x000fe20003f44070 */
[----:B------:R-:W-:Y:S01]  /*15df0*/  VIADD R5, R6, 0x1bf ;  /* 0x000001bf06057836 */ /* 0x000fe20000000000 */
[----:B------:R-:W-:Y:S01]  /*15e00*/  @!P0 IADD3 R206, R206, -R0, RZ ;  /* 0x80000000cece8210 */ /* 0x000fe20007ffe0ff */
[----:B------:R-:W-:Y:S01]  /*15e10*/  IMAD.HI.U32 R209, R2, R208, RZ ;  /* 0x000000d002d17227 */ /* 0x000fe200078e00ff */
[----:B------:R-:W-:-:S02]  /*15e20*/  ISETP.GT.U32.AND P0, PT, R0, R10, PT ;  /* 0x0000000a0000720c */ /* 0x000fc40003f04070 */
[----:B------:R-:W-:Y:S01]  /*15e30*/  @!P3 IADD3 R205, R205, -R0, RZ ;  /* 0x80000000cdcdb210 */ /* 0x000fe20007ffe0ff */
[----:B-1----:R-:W-:Y:S01]  /*15e40*/  IMAD.MOV.U32 R8, RZ, RZ, R206 ;  /* 0x000000ffff087224 */ /* 0x002fe200078e00ce */
[----:B------:R-:W-:Y:S01]  /*15e50*/  ISETP.GT.U32.AND P3, PT, R0, R202, PT ;  /* 0x000000ca0000720c */ /* 0x000fe20003f64070 */
[----:B------:R-:W-:Y:S01]  /*15e60*/  VIADD R206, R6, 0x1c6 ;  /* 0x000001c606ce7836 */ /* 0x000fe20000000000 */
[----:B------:R-:W-:Y:S02]  /*15e70*/  MOV R9, R207 ;  /* 0x000000cf00097202 */ /* 0x000fe40000000f00 */
[----:B------:R-:W-:Y:S01]  /*15e80*/  IABS R201, R4 ;  /* 0x0000000400c97213 */ /* 0x000fe20000000000 */
[--C-:B------:R-:W-:Y:S01]  /*15e90*/  @!P2 IMAD.IADD R204, R204, 0x1, -R0.reuse ;  /* 0x00000001cccca824 */ /* 0x100fe200078e0a00 */
[----:B------:R-:W-:Y:S02]  /*15ea0*/  @!P5 IADD3 R9, -R9, RZ, RZ ;  /* 0x000000ff0909d210 */ /* 0x000fe40007ffe1ff */
[----:B------:R-:W-:Y:S01]  /*15eb0*/  ISETP.GE.AND P2, PT, R203, RZ, PT ;  /* 0x000000ffcb00720c */ /* 0x000fe20003f46270 */
[----:B------:R-:W-:Y:S01]  /*15ec0*/  @!P0 IMAD.IADD R10, R10, 0x1, -R0 ;  /* 0x000000010a0a8824 */ /* 0x000fe200078e0a00 */
[----:B------:R-:W-:Y:S01]  /*15ed0*/  IADD3 R209, -R209, RZ, RZ ;  /* 0x000000ffd1d17210 */ /* 0x000fe20007ffe1ff */
[----:B------:R-:W-:Y:S01]  /*15ee0*/  IMAD.HI.U32 R203, R2, R201, RZ ;  /* 0x000000c902cb7227 */ /* 0x000fe200078e00ff */
[----:B------:R1:W-:Y:S01]  /*15ef0*/  STL [R1+0x11c], R9 ;  /* 0x00011c0901007387 */ /* 0x0003e20000100800 */
[----:B------:R-:W-:-:S02]  /*15f00*/  @!P3 IADD3 R202, R202, -R0, RZ ;  /* 0x80000000cacab210 */ /* 0x000fc40007ffe0ff */
[----:B------:R-:W-:Y:S01]  /*15f10*/  ISETP.GT.U32.AND P3, PT, R0, R10, PT ;  /* 0x0000000a0000720c */ /* 0x000fe20003f64070 */
[----:B------:R-:W-:Y:S01]  /*15f20*/  IMAD.MOV R203, RZ, RZ, -R203 ;  /* 0x000000ffffcb7224 */ /* 0x000fe200078e0acb */
[----:B------:R-:W-:Y:S02]  /*15f30*/  @!P1 IADD3 R8, -R8, RZ, RZ ;  /* 0x000000ff08089210 */ /* 0x000fe40007ffe1ff */
[----:B------:R-:W-:Y:S01]  /*15f40*/  ISETP.GE.AND P0, PT, R12, RZ, PT ;  /* 0x000000ff0c00720c */ /* 0x000fe20003f06270 */
[C---:B------:R-:W-:Y:S01]  /*15f50*/  IMAD R12, R0.reuse, R209, R208 ;  /* 0x000000d1000c7224 */ /* 0x040fe200078e02d0 */
[C---:B------:R-:W-:Y:S01]  /*15f60*/  ISETP.GT.U32.AND P1, PT, R0.reuse, R202, PT ;  /* 0x000000ca0000720c */ /* 0x040fe20003f24070 */
[----:B-1----:R-:W-:Y:S01]  /*15f70*/  IMAD.MOV.U32 R9, RZ, RZ, R205 ;  /* 0x000000ffff097224 */ /* 0x002fe200078e00cd */
[----:B------:R1:W-:Y:S01]  /*15f80*/  STL [R1+0x118], R8 ;  /* 0x0001180801007387 */ /* 0x0003e20000100800 */
[----:B------:R-:W-:Y:S02]  /*15f90*/  IABS R210, R5 ;  /* 0x0000000500d27213 */ /* 0x000fe40000000000 */
[----:B------:R-:W-:-:S02]  /*15fa0*/  ISETP.GT.U32.AND P5, PT, R0, R12, PT ;  /* 0x0000000c0000720c */ /* 0x000fc40003fa4070 */
[----:B------:R-:W-:Y:S02]  /*15fb0*/  @!P6 IADD3 R9, -R9, RZ, RZ ;  /* 0x000000ff0909e210 */ /* 0x000fe40007ffe1ff */
[----:B------:R-:W-:Y:S01]  /*15fc0*/  ISETP.GE.AND P6, PT, R3, RZ, PT ;  /* 0x000000ff0300720c */ /* 0x000fe20003fc6270 */
[----:B------:R-:W-:Y:S01]  /*15fd0*/  IMAD R3, R0, R203, R201 ;  /* 0x000000cb00037224 */ /* 0x000fe200078e02c9 */
[----:B------:R-:W-:Y:S01]  /*15fe0*/  @!P3 IADD3 R10, R10, -R0, RZ ;  /* 0x800000000a0ab210 */ /* 0x000fe20007ffe0ff */
[----:B-1----:R-:W-:Y:S01]  /*15ff0*/  IMAD.MOV.U32 R8, RZ, RZ, R204 ;  /* 0x000000ffff087224 */ /* 0x002fe200078e00cc */
[----:B------:R-:W-:Y:S01]  /*16000*/  STL [R1+0x114], R9 ;  /* 0x0001140901007387 */ /* 0x000fe20000100800 */
[----:B------:R-:W-:Y:S01]  /*16010*/  IMAD.HI.U32 R204, R2, R210, RZ ;  /* 0x000000d202cc7227 */ /* 0x000fe200078e00ff */
[----:B------:R-:W-:Y:S02]  /*16020*/  ISETP.GT.U32.AND P3, PT, R0, R3, PT ;  /* 0x000000030000720c */ /* 0x000fe40003f64070 */
[----:B------:R-:W-:Y:S01]  /*16030*/  IADD3 R201, R6, 0x1c2, RZ ;  /* 0x000001c206c97810 */ /* 0x000fe20007ffe0ff */
[----:B------:R-:W-:Y:S01]  /*16040*/  @!P4 IMAD.MOV R8, RZ, RZ, -R8 ;  /* 0x000000ffff08c224 */ /* 0x000fe200078e0a08 */
[----:B------:R-:W-:Y:S01]  /*16050*/  ISETP.GE.AND P4, PT, R4, RZ, PT ;  /* 0x000000ff0400720c */ /* 0x000fe20003f86270 */
[----:B------:R-:W-:Y:S01]  /*16060*/  IMAD.MOV R204, RZ, RZ, -R204 ;  /* 0x000000ffffcc7224 */ /* 0x000fe200078e0acc */
[----:B------:R-:W-:Y:S01]  /*16070*/  IADD3 R4, R6, 0x1c0, RZ ;  /* 0x000001c006047810 */ /* 0x000fe20007ffe0ff */
[----:B------:R-:W-:Y:S01]  /*16080*/  @!P1 IMAD.IADD R202, R202, 0x1, -R0 ;  /* 0x00000001caca9824 */ /* 0x000fe200078e0a00 */
[----:B------:R1:W-:Y:S01]  /*16090*/  STL [R1+0x110], R8 ;  /* 0x0001100801007387 */ /* 0x0003e20000100800 */
[----:B------:R-:W-:Y:S01]  /*160a0*/  @!P5 IADD3 R12, R12, -R0, RZ ;  /* 0x800000000c0cd210 */ /* 0x000fe20007ffe0ff */
[----:B------:R-:W-:Y:S01]  /*160b0*/  IMAD R210, R0, R204, R210 ;  /* 0x000000cc00d27224 */ /* 0x000fe200078e02d2 */
[----:B------:R-:W-:-:S02]  /*160c0*/  IABS R209, R4 ;  /* 0x0000000400d17213 */ /* 0x000fc40000000000 */
[----:B------:R-:W-:Y:S01]  /*160d0*/  @!P3 IMAD.IADD R3, R3, 0x1, -R0 ;  /* 0x000000010303b824 */ /* 0x000fe200078e0a00 */
[----:B------:R-:W-:Y:S02]  /*160e0*/  ISETP.GT.U32.AND P3, PT, R0, R12, PT ;  /* 0x0000000c0000720c */ /* 0x000fe40003f64070 */
[----:B------:R-:W-:Y:S01]  /*160f0*/  ISETP.GE.AND P1, PT, R5, RZ, PT ;  /* 0x000000ff0500720c */ /* 0x000fe20003f26270 */
[----:B------:R-:W-:Y:S01]  /*16100*/  VIADD R5, R6, 0x1c1 ;  /* 0x000001c106057836 */ /* 0x000fe20000000000 */
[----:B-1----:R-:W-:Y:S01]  /*16110*/  MOV R8, R10 ;  /* 0x0000000a00087202 */ /* 0x002fe20000000f00 */
[----:B------:R-:W-:Y:S01]  /*16120*/  IMAD.HI.U32 R10, R2, R209, RZ ;  /* 0x000000d1020a7227 */ /* 0x000fe200078e00ff */
[----:B------:R-:W-:Y:S02]  /*16130*/  IABS R205, R201 ;  /* 0x000000c900cd7213 */ /* 0x000fe40000000000 */
[----:B------:R-:W-:Y:S02]  /*16140*/  @!P2 IADD3 R8, -R8, RZ, RZ ;  /* 0x000000ff0808a210 */ /* 0x000fe40007ffe1ff */
[----:B------:R-:W-:-:S02]  /*16150*/  IADD3 R10, -R10, RZ, RZ ;  /* 0x000000ff0a0a7210 */ /* 0x000fc40007ffe1ff */
[----:B------:R-:W-:Y:S01]  /*16160*/  IABS R208, R5 ;  /* 0x0000000500d07213 */ /* 0x000fe20000000000 */
[----:B------:R1:W-:Y:S01]  /*16170*/  STL [R1+0x10c], R8 ;  /* 0x00010c0801007387 */ /* 0x0003e20000100800 */
[----:B------:R-:W-:Y:S01]  /*16180*/  @!P3 IADD3 R12, R12, -R0, RZ ;  /* 0x800000000c0cb210 */ /* 0x000fe20007ffe0ff */
[C---:B------:R-:W-:Y:S01]  /*16190*/  IMAD R209, R0.reuse, R10, R209 ;  /* 0x0000000a00d17224 */ /* 0x040fe200078e02d1 */
[----:B------:R-:W-:Y:S01]  /*161a0*/  ISETP.GT.U32.AND P2, PT, R0, R3, PT ;  /* 0x000000030000720c */ /* 0x000fe20003f44070 */
[----:B------:R-:W-:Y:S01]  /*161b0*/  IMAD.HI.U32 R10, R2, R205, RZ ;  /* 0x000000cd020a7227 */ /* 0x000fe200078e00ff */
[----:B------:R-:W-:Y:S02]  /*161c0*/  ISETP.GE.AND P5, PT, R4, RZ, PT ;  /* 0x000000ff0400720c */ /* 0x000fe40003fa6270 */
[----:B------:R-:W-:Y:S01]  /*161d0*/  ISETP.GT.U32.AND P3, PT, R0, R209, PT ;  /* 0x000000d10000720c */ /* 0x000fe20003f64070 */
[----:B------:R-:W-:Y:S01]  /*161e0*/  VIADD R4, R6, 0x1c3 ;  /* 0x000001c306047836 */ /* 0x000fe20000000000 */
[----:B------:R-:W-:Y:S01]  /*161f0*/  IABS R203, R206 ;  /* 0x000000ce00cb7213 */ /* 0x000fe20000000000 */
[----:B-1----:R-:W-:-:S02]  /*16200*/  IMAD.MOV.U32 R8, RZ, RZ, R202 ;  /* 0x000000ffff087224 */ /* 0x002fc400078e00ca */
[----:B------:R-:W-:Y:S01]  /*16210*/  IMAD.HI.U32 R202, R2, R208, RZ ;  /* 0x000000d002ca7227 */ /* 0x000fe200078e00ff */
[----:B------:R-:W-:-:S03]  /*16220*/  IABS R207, R4 ;  /* 0x0000000400cf7213 */ /* 0x000fc60000000000 */
[----:B------:R-:W-:Y:S01]  /*16230*/  @!P0 IMAD.MOV R8, RZ, RZ, -R8 ;  /* 0x000000ffff088224 */ /* 0x000fe200078e0a08 */
[----:B------:R-:W-:Y:S01]  /*16240*/  ISETP.GT.U32.AND P0, PT, R0, R210, PT ;  /* 0x000000d20000720c */ /* 0x000fe20003f04070 */
[----:B------:R-:W-:Y:S01]  /*16250*/  @!P2 IMAD.IADD R3, R3, 0x1, -R0 ;  /* 0x000000010303a824 */ /* 0x000fe200078e0a00 */
[----:B------:R-:W-:Y:S01]  /*16260*/  IADD3 R202, -R202, RZ, RZ ;  /* 0x000000ffcaca7210 */ /* 0x000fe20007ffe1ff */
[----:B------:R-:W-:Y:S01]  /*16270*/  IMAD.MOV R10, RZ, RZ, -R10 ;  /* 0x000000ffff0a7224 */ /* 0x000fe200078e0a0a */
[----:B------:R1:W-:Y:S01]  /*16280*/  STL [R1+0x108], R8 ;  /* 0x0001080801007387 */ /* 0x0003e20000100800 */
[----:B------:R-:W-:Y:S01]  /*16290*/  @!P3 IMAD.IADD R209, R209, 0x1, -R0 ;  /* 0x00000001d1d1b824 */ /* 0x000fe200078e0a00 */
[----:B------:R-:W-:Y:S01]  /*162a0*/  ISETP.GE.AND P2, PT, R5, RZ, PT ;  /* 0x000000ff0500720c */ /* 0x000fe20003f46270 */
[C---:B------:R-:W-:Y:S01]  /*162b0*/  IMAD R208, R0.reuse, R202, R208 ;  /* 0x000000ca00d07224 */ /* 0x040fe200078e02d0 */
[----:B------:R-:W-:Y:S01]  /*162c0*/  @!P4 IADD3 R3, -R3, RZ, RZ ;  /* 0x000000ff0303c210 */ /* 0x000fe20007ffe1ff */
[C---:B------:R-:W-:Y:S01]  /*162d0*/  IMAD R205, R0.reuse, R10, R205 ;  /* 0x0000000a00cd7224 */ /* 0x040fe200078e02cd */
[----:B------:R-:W-:Y:S01]  /*162e0*/  ISETP.GT.U32.AND P3, PT, R0, R209, PT ;  /* 0x000000d10000720c */ /* 0x000fe20003f64070 */
[----:B------:R-:W-:Y:S01]  /*162f0*/  IMAD.HI.U32 R5, R2, R207, RZ ;  /* 0x000000cf02057227 */ /* 0x000fe200078e00ff */
[----:B------:R-:W-:-:S02]  /*16300*/  ISETP.GT.U32.AND P4, PT, R0, R208, PT ;  /* 0x000000d00000720c */ /* 0x000fc40003f84070 */
[----:B------:R-:W-:Y:S01]  /*16310*/  @!P0 IADD3 R210, R210, -R0, RZ ;  /* 0x80000000d2d28210 */ /* 0x000fe20007ffe0ff */
[----:B-1----:R-:W-:Y:S01]  /*16320*/  IMAD.MOV.U32 R8, RZ, RZ, R12 ;  /* 0x000000ffff087224 */ /* 0x002fe200078e000c */
[----:B------:R-:W-:Y:S01]  /*16330*/  IADD3 R5, -R5, RZ, RZ ;  /* 0x000000ff05057210 */ /* 0x000fe20007ffe1ff */
[----:B------:R-:W-:Y:S01]  /*16340*/  VIADD R10, R6, 0x1c4 ;  /* 0x000001c4060a7836 */ /* 0x000fe20000000000 */
[----:B------:R-:W-:Y:S02]  /*16350*/  ISETP.GE.AND P0, PT, R201, RZ, PT ;  /* 0x000000ffc900720c */ /* 0x000fe40003f06270 */
[----:B------:R-:W-:Y:S01]  /*16360*/  @!P6 IADD3 R8, -R8, RZ, RZ ;  /* 0x000000ff0808e210 */ /* 0x000fe20007ffe1ff */
[C---:B------:R-:W-:Y:S01]  /*16370*/  IMAD R207, R0.reuse, R5, R207 ;  /* 0x0000000500cf7224 */ /* 0x040fe200078e02cf */
[----:B------:R-:W-:Y:S01]  /*16380*/  ISETP.GT.U32.AND P6, PT, R0, R210, PT ;  /* 0x000000d20000720c */ /* 0x000fe20003fc4070 */
[----:B------:R-:W-:Y:S01]  /*16390*/  @!P3 IMAD.IADD R209, R209, 0x1, -R0 ;  /* 0x00000001d1d1b824 */ /* 0x000fe200078e0a00 */
[----:B------:R-:W-:Y:S01]  /*163a0*/  IABS R201, R10 ;  /* 0x0000000a00c97213 */ /* 0x000fe20000000000 */
[----:B------:R-:W-:Y:S01]  /*163b0*/  STL [R1+0x104], R8 ;  /* 0x0001040801007387 */ /* 0x000fe20000100800 */
[----:B------:R-:W-:-:S02]  /*163c0*/  @!P4 IADD3 R208, R208, -R0, RZ ;  /* 0x80000000d0d0c210 */ /* 0x000fc40007ffe0ff */
[----:B------:R-:W-:Y:S01]  /*163d0*/  ISETP.GT.U32.AND P3, PT, R0, R207, PT ;  /* 0x000000cf0000720c */ /* 0x000fe20003f64070 */
[----:B------:R-:W-:Y:S01]  /*163e0*/  IMAD.HI.U32 R204, R2, R201, RZ ;  /* 0x000000c902cc7227 */ /* 0x000fe200078e00ff */
[----:B------:R-:W-:Y:S01]  /*163f0*/  IADD3 R5, R6, 0x1c5, RZ ;  /* 0x000001c506057810 */ /* 0x000fe20007ffe0ff */
[----:B------:R1:W-:Y:S01]  /*16400*/  STL [R1+0x100], R3 ;  /* 0x0001000301007387 */ /* 0x0003e20000100800 */
[----:B------:R-:W-:Y:S01]  /*16410*/  ISETP.GE.AND P4, PT, R4, RZ, PT ;  /* 0x000000ff0400720c */ /* 0x000fe20003f86270 */
[----:B------:R-:W-:Y:S01]  /*16420*/  IMAD.MOV.U32 R4, RZ, RZ, R203 ;  /* 0x000000ffff047224 */ /* 0x000fe200078e00cb */
[----:B------:R-:W-:Y:S02]  /*16430*/  IADD3 R204, -R204, RZ, RZ ;  /* 0x000000ffcccc7210 */ /* 0x000fe40007ffe1ff */
[----:B------:R-:W-:Y:S02]  /*16440*/  @!P6 IADD3 R210, R210, -R0, RZ ;  /* 0x80000000d2d2e210 */ /* 0x000fe40007ffe0ff */
[C---:B------:R-:W-:Y:S01]  /*16450*/  ISETP.GT.U32.AND P6, PT, R0.reuse, R205, PT ;  /* 0x000000cd0000720c */ /* 0x040fe20003fc4070 */
[----:B------:R-:W-:Y:S01]  /*16460*/  IMAD R201, R0, R204, R201 ;  /* 0x000000cc00c97224 */ /* 0x000fe200078e02c9 */
[----:B------:R-:W-:Y:S01]  /*16470*/  IABS R12, R5 ;  /* 0x00000005000c7213 */ /* 0x000fe20000000000 */
[----:B------:R-:W-:Y:S01]  /*16480*/  @!P3 IMAD.IADD R207, R207, 0x1, -R0 ;  /* 0x00000001cfcfb824 */ /* 0x000fe200078e0a00 */
[----:B------:R-:W-:Y:S01]  /*16490*/  MOV R9, R210 ;  /* 0x000000d200097202 */ /* 0x000fe20000000f00 */
[----:B-1----:R-:W-:Y:S01]  /*164a0*/  VIADD R3, R6, 0x1c7 ;  /* 0x000001c706037836 */ /* 0x002fe20000000000 */
[----:B------:R-:W-:Y:S01]  /*164b0*/  MOV R8, R209 ;  /* 0x000000d100087202 */ /* 0x000fe20000000f00 */
[----:B------:R-:W-:-:S03]  /*164c0*/  IMAD.HI.U32 R203, R2, R12, RZ ;  /* 0x0000000c02cb7227 */ /* 0x000fc600078e00ff */
[----:B------:R-:W-:Y:S01]  /*164d0*/  IABS R202, R3 ;  /* 0x0000000300ca7213 */ /* 0x000fe20000000000 */
[----:B------:R-:W-:Y:S01]  /*164e0*/  @!P1 IMAD.MOV R9, RZ, RZ, -R9 ;  /* 0x000000ffff099224 */ /* 0x000fe200078e0a09 */
[----:B------:R-:W-:Y:S01]  /*164f0*/  IADD3 R203, -R203, RZ, RZ ;  /* 0x000000ffcbcb7210 */ /* 0x000fe20007ffe1ff */
[----:B------:R-:W-:Y:S01]  /*16500*/  @!P6 IMAD.IADD R205, R205, 0x1, -R0 ;  /* 0x00000001cdcde824 */ /* 0x000fe200078e0a00 */
[C---:B------:R-:W-:Y:S01]  /*16510*/  ISETP.GT.U32.AND P6, PT, R0.reuse, R208, PT ;  /* 0x000000d00000720c */ /* 0x040fe20003fc4070 */
[----:B------:R-:W-:Y:S01]  /*16520*/  @!P5 IMAD.MOV R8, RZ, RZ, -R8 ;  /* 0x000000ffff08d224 */ /* 0x000fe200078e0a08 */
[C---:B------:R-:W-:Y:S01]  /*16530*/  ISETP.GT.U32.AND P1, PT, R0.reuse, R207, PT ;  /* 0x000000cf0000720c */ /* 0x040fe20003f24070 */
[C---:B------:R-:W-:Y:S01]  /*16540*/  IMAD R12, R0.reuse, R203, R12 ;  /* 0x000000cb000c7224 */ /* 0x040fe200078e020c */
[----:B------:R-:W-:Y:S01]  /*16550*/  ISETP.GT.U32.AND P3, PT, R0, R205, PT ;  /* 0x000000cd0000720c */ /* 0x000fe20003f64070 */
[----:B------:R-:W-:Y:S01]  /*16560*/  STL [R1+0xfc], R9 ;  /* 0x0000fc0901007387 */ /* 0x000fe20000100800 */
[----:B------:R-:W-:Y:S01]  /*16570*/  ISETP.GE.AND P5, PT, R10, RZ, PT ;  /* 0x000000ff0a00720c */ /* 0x000fe20003fa6270 */
[----:B------:R-:W-:-:S02]  /*16580*/  IMAD.HI.U32 R10, R2, R202, RZ ;  /* 0x000000ca020a7227 */ /* 0x000fc400078e00ff */
[----:B------:R1:W-:Y:S02]  /*16590*/  STL [R1+0xf8], R8 ;  /* 0x0000f80801007387 */ /* 0x0003e40000100800 */
[----:B------:R-:W-:Y:S01]  /*165a0*/  IMAD.HI.U32 R204, R2, R4, RZ ;  /* 0x0000000402cc7227 */ /* 0x000fe200078e00ff */
[----:B------:R-:W-:Y:S02]  /*165b0*/  IADD3 R10, -R10, RZ, RZ ;  /* 0x000000ff0a0a7210 */ /* 0x000fe40007ffe1ff */
[----:B------:R-:W-:Y:S01]  /*165c0*/  @!P6 IADD3 R208, R208, -R0, RZ ;  /* 0x80000000d0d0e210 */ /* 0x000fe20007ffe0ff */
[----:B------:R-:W-:Y:S01]  /*165d0*/  IMAD.MOV R204, RZ, RZ, -R204 ;  /* 0x000000ffffcc7224 */ /* 0x000fe200078e0acc */
[C---:B------:R-:W-:Y:S01]  /*165e0*/  ISETP.GT.U32.AND P6, PT, R0.reuse, R201, PT ;  /* 0x000000c90000720c */ /* 0x040fe20003fc4070 */
[----:B------:R-:W-:Y:S01]  /*165f0*/  @!P3 IMAD.IADD R205, R205, 0x1, -R0 ;  /* 0x00000001cdcdb824 */ /* 0x000fe200078e0a00 */
[----:B------:R-:W-:Y:S01]  /*16600*/  ISETP.GT.U32.AND P3, PT, R0, R12, PT ;  /* 0x0000000c0000720c */ /* 0x000fe20003f64070 */
[----:B------:R-:W-:Y:S01]  /*16610*/  VIADD R203, R6, 0x1c8 ;  /* 0x000001c806cb7836 */ /* 0x000fe20000000000 */
[----:B-1----:R-:W-:Y:S01]  /*16620*/  MOV R8, R208 ;  /* 0x000000d000087202 */ /* 0x002fe20000000f00 */
[----:B------:R-:W-:Y:S01]  /*16630*/  IMAD.MOV.U32 R9, RZ, RZ, R205 ;  /* 0x000000ffff097224 */ /* 0x000fe200078e00cd */
[----:B------:R-:W-:Y:S01]  /*16640*/  @!P1 IADD3 R207, R207, -R0, RZ ;  /* 0x80000000cfcf9210 */ /* 0x000fe20007ffe0ff */
[----:B------:R-:W-:Y:S01]  /*16650*/  IMAD R4, R0, R204, R4 ;  /* 0x000000cc00047224 */ /* 0x000fe200078e0204 */
[----:B------:R-:W-:Y:S01]  /*16660*/  @!P2 IADD3 R8, -R8, RZ, RZ ;  /* 0x000000ff0808a210 */ /* 0x000fe20007ffe1ff */
[----:B------:R-:W-:Y:S01]  /*16670*/  @!P0 IMAD.MOV R9, RZ, RZ, -R9 ;  /* 0x000000ffff098224 */ /* 0x000fe200078e0a09 */
[----:B------:R-:W-:Y:S01]  /*16680*/  ISETP.GE.AND P1, PT, R5, RZ, PT ;  /* 0x000000ff0500720c */ /* 0x000fe20003f26270 */
[----:B------:R-:W-:Y:S01]  /*16690*/  IMAD R202, R0, R10, R202 ;  /* 0x0000000a00ca7224 */ /* 0x000fe200078e02ca */
[----:B------:R-:W-:Y:S01]  /*166a0*/  IADD3 R5, R6, 0x1c9, RZ ;  /* 0x000001c906057810 */ /* 0x000fe20007ffe0ff */
[--C-:B------:R-:W-:Y:S01]  /*166b0*/  @!P6 IMAD.IADD R201, R201, 0x1, -R0.reuse ;  /* 0x00000001c9c9e824 */ /* 0x100fe200078e0a00 */
[----:B------:R1:W-:Y:S01]  /*166c0*/  STL [R1+0xf4], R8 ;  /* 0x0000f40801007387 */ /* 0x0003e20000100800 */
[----:B------:R-:W-:Y:S01]  /*166d0*/  @!P3 IMAD.IADD R12, R12, 0x1, -R0 ;  /* 0x000000010c0cb824 */ /* 0x000fe200078e0a00 */
[----:B------:R-:W-:-:S02]  /*166e0*/  IABS R10, R5 ;  /* 0x00000005000a7213 */ /* 0x000fc40000000000 */
[C---:B------:R-:W-:Y:S01]  /*166f0*/  ISETP.GT.U32.AND P2, PT, R0.reuse, R201, PT ;  /* 0x000000c90000720c */ /* 0x040fe20003f44070 */
[----:B------:R-:W-:Y:S01]  /*16700*/  STL [R1+0xf0], R9 ;  /* 0x0000f00901007387 */ /* 0x000fe20000100800 */
[C---:B------:R-:W-:Y:S02]  /*16710*/  ISETP.GT.U32.AND P3, PT, R0.reuse, R12, PT ;  /* 0x0000000c0000720c */ /* 0x040fe40003f64070 */
[----:B------:R-:W-:Y:S02]  /*16720*/  IABS R204, R203 ;  /* 0x000000cb00cc7213 */ /* 0x000fe40000000000 */
[----:B-1----:R-:W-:Y:S02]  /*16730*/  MOV R8, R207 ;  /* 0x000000cf00087202 */ /* 0x002fe40000000f00 */
[----:B------:R-:W-:Y:S01]  /*16740*/  ISETP.GT.U32.AND P6, PT, R0, R4, PT ;  /* 0x000000040000720c */ /* 0x000fe20003fc4070 */
[----:B------:R-:W-:Y:S01]  /*16750*/  IMAD.HI.U32 R205, R2, R204, RZ ;  /* 0x000000cc02cd7227 */ /* 0x000fe200078e00ff */
[----:B------:R-:W-:-:S02]  /*16760*/  ISETP.GT.U32.AND P0, PT, R0, R202, PT ;  /* 0x000000ca0000720c */ /* 0x000fc40003f04070 */
[----:B------:R-:W-:Y:S01]  /*16770*/  IADD3 R208, R6, 0x1cb, RZ ;  /* 0x000001cb06d07810 */ /* 0x000fe20007ffe0ff */
[----:B------:R-:W-:Y:S01]  /*16780*/  @!P4 IMAD.MOV R8, RZ, RZ, -R8 ;  /* 0x000000ffff08c224 */ /* 0x000fe200078e0a08 */
[----:B------:R-:W-:Y:S01]  /*16790*/  ISETP.GE.AND P4, PT, R206, RZ, PT ;  /* 0x000000ffce00720c */ /* 0x000fe20003f86270 */
[--C-:B------:R-:W-:Y:S01]  /*167a0*/  @!P2 IMAD.IADD R201, R201, 0x1, -R0.reuse ;  /* 0x00000001c9c9a824 */ /* 0x100fe200078e0a00 */
[----:B------:R-:W-:Y:S01]  /*167b0*/  IADD3 R205, -R205, RZ, RZ ;  /* 0x000000ffcdcd7210 */ /* 0x000fe20007ffe1ff */
[----:B------:R-:W-:Y:S01]  /*167c0*/  IMAD.HI.U32 R206, R2, R10, RZ ;  /* 0x0000000a02ce7227 */ /* 0x000fe200078e00ff */
[----:B------:R1:W-:Y:S01]  /*167d0*/  STL [R1+0xec], R8 ;  /* 0x0000ec0801007387 */ /* 0x0003e20000100800 */
[----:B------:R-:W-:Y:S02]  /*167e0*/  ISETP.GE.AND P2, PT, R3, RZ, PT ;  /* 0x000000ff0300720c */ /* 0x000fe40003f46270 */
[----:B------:R-:W-:Y:S01]  /*167f0*/  @!P3 IMAD.IADD R12, R12, 0x1, -R0 ;  /* 0x000000010c0cb824 */ /* 0x000fe200078e0a00 */
[----:B------:R-:W-:Y:S01]  /*16800*/  IADD3 R206, -R206, RZ, RZ ;  /* 0x000000ffcece7210 */ /* 0x000fe20007ffe1ff */
[----:B------:R-:W-:Y:S01]  /*16810*/  IMAD R3, R0, R205, R204 ;  /* 0x000000cd00037224 */ /* 0x000fe200078e02cc */
[----:B------:R-:W-:-:S02]  /*16820*/  @!P6 IADD3 R4, R4, -R0, RZ ;  /* 0x800000000404e210 */ /* 0x000fc40007ffe0ff */
[----:B------:R-:W-:Y:S01]  /*16830*/  @!P0 IADD3 R202, R202, -R0, RZ ;  /* 0x80000000caca8210 */ /* 0x000fe20007ffe0ff */
[C---:B------:R-:W-:Y:S01]  /*16840*/  IMAD R10, R0.reuse, R206, R10 ;  /* 0x000000ce000a7224 */ /* 0x040fe200078e020a */
[C---:B------:R-:W-:Y:S01]  /*16850*/  ISETP.GT.U32.AND P6, PT, R0.reuse, R4, PT ;  /* 0x000000040000720c */ /* 0x040fe20003fc4070 */
[----:B-1----:R-:W-:Y:S01]  /*16860*/  IMAD.MOV.U32 R8, RZ, RZ, R201 ;  /* 0x000000ffff087224 */ /* 0x002fe200078e00c9 */
[----:B------:R-:W-:Y:S02]  /*16870*/  ISETP.GT.U32.AND P0, PT, R0, R202, PT ;  /* 0x000000ca0000720c */ /* 0x000fe40003f04070 */
[----:B------:R-:W-:Y:S02]  /*16880*/  IADD3 R201, R6, 0x1ca, RZ ;  /* 0x000001ca06c97810 */ /* 0x000fe40007ffe0ff */
[----:B------:R-:W-:Y:S02]  /*16890*/  @!P5 IADD3 R8, -R8, RZ, RZ ;  /* 0x000000ff0808d210 */ /* 0x000fe40007ffe1ff */
[----:B------:R-:W-:-:S02]  /*168a0*/  ISETP.GT.U32.AND P5, PT, R0, R3, PT ;  /* 0x000000030000720c */ /* 0x000fc40003fa4070 */
[----:B------:R-:W-:Y:S01]  /*168b0*/  ISETP.GE.AND P3, PT, R203, RZ, PT ;  /* 0x000000ffcb00720c */ /* 0x000fe20003f66270 */
[----:B------:R1:W-:Y:S01]  /*168c0*/  STL [R1+0xe8], R8 ;  /* 0x0000e80801007387 */ /* 0x0003e20000100800 */
[----:B------:R-:W-:Y:S01]  /*168d0*/  IABS R206, R211 ;  /* 0x000000d300ce7213 */ /* 0x000fe20000000000 */
[----:B------:R-:W-:Y:S01]  /*168e0*/  @!P6 IMAD.IADD R4, R4, 0x1, -R0 ;  /* 0x000000010404e824 */ /* 0x000fe200078e0a00 */
[----:B------:R-:W-:Y:S02]  /*168f0*/  ISETP.GE.AND P6, PT, R5, RZ, PT ;  /* 0x000000ff0500720c */ /* 0x000fe40003fc6270 */
[----:B------:R-:W-:Y:S01]  /*16900*/  IABS R5, R201 ;  /* 0x000000c900057213 */ /* 0x000fe20000000000 */
[----:B------:R-:W-:Y:S01]  /*16910*/  @!P4 IMAD.MOV R4, RZ, RZ, -R4 ;  /* 0x000000ffff04c224 */ /* 0x000fe200078e0a04 */
[----:B------:R-:W-:Y:S02]  /*16920*/  @!P0 IADD3 R202, R202, -R0, RZ ;  /* 0x80000000caca8210 */ /* 0x000fe40007ffe0ff */
[----:B------:R-:W-:Y:S01]  /*16930*/  ISETP.GE.AND P0, PT, R208, RZ, PT ;  /* 0x000000ffd000720c */ /* 0x000fe20003f06270 */
[----:B-1----:R-:W-:Y:S01]  /*16940*/  IMAD.MOV.U32 R8, RZ, RZ, R12 ;  /* 0x000000ffff087224 */ /* 0x002fe200078e000c */
[----:B------:R-:W-:Y:S01]  /*16950*/  IABS R208, R208 ;  /* 0x000000d000d07213 */ /* 0x000fe20000000000 */
[----:B------:R-:W-:Y:S01]  /*16960*/  @!P5 IMAD.IADD R3, R3, 0x1, -R0 ;  /* 0x000000010303d824 */ /* 0x000fe200078e0a00 */
[----:B------:R-:W-:Y:S01]  /*16970*/  ISETP.GE.AND P4, PT, R201, RZ, PT ;  /* 0x000000ffc900720c */ /* 0x000fe20003f86270 */
[----:B------:R-:W-:Y:S01]  /*16980*/  IMAD.HI.U32 R12, R2, R5, RZ ;  /* 0x00000005020c7227 */ /* 0x000fe200078e00ff */
[----:B------:R-:W-:-:S02]  /*16990*/  @!P1 IADD3 R8, -R8, RZ, RZ ;  /* 0x000000ff08089210 */ /* 0x000fc40007ffe1ff */
[----:B------:R-:W-:Y:S01]  /*169a0*/  ISETP.GT.U32.AND P1, PT, R0, R10, PT ;  /* 0x0000000a0000720c */ /* 0x000fe20003f24070 */
[----:B------:R-:W-:Y:S01]  /*169b0*/  IMAD.HI.U32 R203, R2, R208, RZ ;  /* 0x000000d002cb7227 */ /* 0x000fe200078e00ff */
[----:B------:R-:W-:Y:S01]  /*169c0*/  ISETP.GT.U32.AND P5, PT, R0, R3, PT ;  /* 0x000000030000720c */ /* 0x000fe20003fa4070 */
[----:B------:R1:W-:Y:S01]  /*169d0*/  STL [R1+0xe4], R8 ;  /* 0x0000e40801007387 */ /* 0x0003e20000100800 */
[----:B------:R-:W-:Y:S02]  /*169e0*/  IADD3 R12, -R12, RZ, RZ ;  /* 0x000000ff0c0c7210 */ /* 0x000fe40007ffe1ff */
[----:B------:R-:W-:Y:S01]  /*169f0*/  IADD3 R203, -R203, RZ, RZ ;  /* 0x000000ffcbcb7210 */ /* 0x000fe20007ffe1ff */
[----:B------:R2:W-:Y:S04]  /*16a00*/  STL [R1+0xe0], R4 ;  /* 0x0000e00401007387 */ /* 0x0005e80000100800 */
[----:B------:R-:W-:-:S02]  /*16a10*/  IMAD R208, R0, R203, R208 ;  /* 0x000000cb00d07224 */ /* 0x000fc400078e02d0 */
[----:B------:R-:W-:Y:S01]  /*16a20*/  @!P1 IADD3 R10, R10, -R0, RZ ;  /* 0x800000000a0a9210 */ /* 0x000fe20007ffe0ff */
[----:B-1----:R-:W-:Y:S02]  /*16a30*/  IMAD.MOV.U32 R8, RZ, RZ, R202 ;  /* 0x000000ffff087224 */ /* 0x002fe400078e00ca */
[----:B------:R-:W-:Y:S01]  /*16a40*/  @!P5 IMAD.IADD R3, R3, 0x1, -R0 ;  /* 0x000000010303d824 */ /* 0x000fe200078e0a00 */
[----:B------:R-:W-:Y:S01]  /*16a50*/  ISETP.GT.U32.AND P1, PT, R0, R10, PT ;  /* 0x0000000a0000720c */ /* 0x000fe20003f24070 */
[C---:B--2---:R-:W-:Y:S02]  /*16a60*/  VIADD R4, R6.reuse, 0x1cc ;  /* 0x000001cc06047836 */ /* 0x044fe40000000000 */
[----:B------:R-:W-:Y:S02]  /*16a70*/  @!P2 IMAD.MOV R8, RZ, RZ, -R8 ;  /* 0x000000ffff08a224 */ /* 0x000fe400078e0a08 */
[----:B------:R-:W-:Y:S01]  /*16a80*/  IMAD.MOV.U32 R9, RZ, RZ, R3 ;  /* 0x000000ffff097224 */ /* 0x000fe200078e0003 */
[----:B------:R-:W-:Y:S01]  /*16a90*/  IABS R201, R4 ;  /* 0x0000000400c97213 */ /* 0x000fe20000000000 */
[----:B------:R-:W-:Y:S01]  /*16aa0*/  VIADD R203, R6, 0x1ce ;  /* 0x000001ce06cb7836 */ /* 0x000fe20000000000 */
[----:B------:R-:W-:Y:S01]  /*16ab0*/  ISETP.GE.AND P2, PT, R4, RZ, PT ;  /* 0x000000ff0400720c */ /* 0x000fe20003f46270 */
[----:B------:R-:W-:Y:S01]  /*16ac0*/  IMAD R4, R0, R12, R5 ;  /* 0x0000000c00047224 */ /* 0x000fe200078e0205 */
[----:B------:R1:W-:Y:S01]  /*16ad0*/  STL [R1+0xdc], R8 ;  /* 0x0000dc0801007387 */ /* 0x0003e20000100800 */
[----:B------:R-:W-:Y:S01]  /*16ae0*/  IADD3 R12, R6, 0x1cd, RZ ;  /* 0x000001cd060c7810 */ /* 0x000fe20007ffe0ff */
[----:B------:R-:W-:Y:S01]  /*16af0*/  IMAD.HI.U32 R5, R2, R201, RZ ;  /* 0x000000c902057227 */ /* 0x000fe200078e00ff */
[----:B------:R-:W-:-:S02]  /*16b00*/  @!P1 IADD3 R10, R10, -R0, RZ ;  /* 0x800000000a0a9210 */ /* 0x000fc40007ffe0ff */
[C---:B------:R-:W-:Y:S01]  /*16b10*/  ISETP.GT.U32.AND P5, PT, R0.reuse, R4, PT ;  /* 0x000000040000720c */ /* 0x040fe20003fa4070 */
[----:B------:R-:W-:Y:S01]  /*16b20*/  IMAD.MOV R5, RZ, RZ, -R5 ;  /* 0x000000ffff057224 */ /* 0x000fe200078e0a05 */
[----:B------:R-:W-:Y:S02]  /*16b30*/  @!P3 IADD3 R9, -R9, RZ, RZ ;  /* 0x000000ff0909b210 */ /* 0x000fe40007ffe1ff */
[----:B------:R-:W-:Y:S01]  /*16b40*/  IABS R202, R12 ;  /* 0x0000000c00ca7213 */ /* 0x000fe20000000000 */
[----:B-1----:R-:W-:Y:S01]  /*16b50*/  IMAD.MOV.U32 R8, RZ, RZ, R10 ;  /* 0x000000ffff087224 */ /* 0x002fe200078e000a */
[----:B------:R-:W-:Y:S01]  /*16b60*/  ISETP.GE.AND P3, PT, R203, RZ, PT ;  /* 0x000000ffcb00720c */ /* 0x000fe20003f66270 */
[----:B------:R-:W-:Y:S01]  /*16b70*/  IMAD R201, R0, R5, R201 ;  /* 0x0000000500c97224 */ /* 0x000fe200078e02c9 */
[----:B------:R-:W-:Y:S01]  /*16b80*/  IABS R203, R203 ;  /* 0x000000cb00cb7213 */ /* 0x000fe20000000000 */
[----:B------:R-:W-:Y:S01]  /*16b90*/  IMAD.HI.U32 R3, R2, R202, RZ ;  /* 0x000000ca02037227 */ /* 0x000fe200078e00ff */
[----:B------:R-:W-:Y:S01]  /*16ba0*/  @!P6 IADD3 R8, -R8, RZ, RZ ;  /* 0x000000ff0808e210 */ /* 0x000fe20007ffe1ff */
[----:B------:R-:W-:Y:S01]  /*16bb0*/  STL [R1+0xd8], R9 ;  /* 0x0000d80901007387 */ /* 0x000fe20000100800 */
[----:B------:R-:W-:Y:S01]  /*16bc0*/  ISETP.GT.U32.AND P6, PT, R0, R208, PT ;  /* 0x000000d00000720c */ /* 0x000fe20003fc4070 */
[----:B------:R-:W-:Y:S01]  /*16bd0*/  IMAD.HI.U32 R10, R2, R203, RZ ;  /* 0x000000cb020a7227 */ /* 0x000fe200078e00ff */
[----:B------:R-:W-:Y:S01]  /*16be0*/  @!P5 IADD3 R4, R4, -R0, RZ ;  /* 0x800000000404d210 */ /* 0x000fe20007ffe0ff */
[----:B------:R1:W-:Y:S01]  /*16bf0*/  STL [R1+0xd4], R8 ;  /* 0x0000d40801007387 */ /* 0x0003e20000100800 */
[----:B------:R-:W-:Y:S01]  /*16c00*/  IADD3 R5, R6, 0x1cf, RZ ;  /* 0x000001cf06057810 */ /* 0x000fe20007ffe0ff */
[----:B------:R-:W-:Y:S01]  /*16c10*/  IMAD.MOV R3, RZ, RZ, -R3 ;  /* 0x000000ffff037224 */ /* 0x000fe200078e0a03 */
[----:B------:R-:W-:-:S02]  /*16c20*/  ISETP.GT.U32.AND P5, PT, R0, R4, PT ;  /* 0x000000040000720c */ /* 0x000fc40003fa4070 */
[----:B------:R-:W-:Y:S01]  /*16c30*/  IADD3 R10, -R10, RZ, RZ ;  /* 0x000000ff0a0a7210 */ /* 0x000fe20007ffe1ff */
[----:B------:R-:W-:Y:S01]  /*16c40*/  IMAD R202, R0, R3, R202 ;  /* 0x0000000300ca7224 */ /* 0x000fe200078e02ca */
[----:B------:R-:W-:Y:S01]  /*16c50*/  IABS R204, R5 ;  /* 0x0000000500cc7213 */ /* 0x000fe20000000000 */
[----:B------:R-:W-:Y:S01]  /*16c60*/  VIADD R3, R6, 0x1d0 ;  /* 0x000001d006037836 */ /* 0x000fe20000000000 */
[----:B------:R-:W-:Y:S01]  /*16c70*/  ISETP.GE.AND P1, PT, R12, RZ, PT ;  /* 0x000000ff0c00720c */ /* 0x000fe20003f26270 */
[----:B------:R-:W-:Y:S02]  /*16c80*/  @!P6 IMAD.IADD R208, R208, 0x1, -R0 ;  /* 0x00000001d0d0e824 */ /* 0x000fe400078e0a00 */
[----:B------:R-:W-:Y:S01]  /*16c90*/  IMAD R203, R0, R10, R203 ;  /* 0x0000000a00cb7224 */ /* 0x000fe200078e02cb */
[----:B------:R-:W-:Y:S01]  /*16ca0*/  IABS R205, R3 ;  /* 0x0000000300cd7213 */ /* 0x000fe20000000000 */
[----:B------:R-:W-:Y:S01]  /*16cb0*/  IMAD.HI.U32 R209, R2, R204, RZ ;  /* 0x000000cc02d17227 */ /* 0x000fe200078e00ff */
[----:B------:R-:W-:-:S02]  /*16cc0*/  ISETP.GT.U32.AND P6, PT, R0, R208, PT ;  /* 0x000000d00000720c */ /* 0x000fc40003fc4070 */
[----:B------:R-:W-:Y:S01]  /*16cd0*/  @!P5 IADD3 R4, R4, -R0, RZ ;  /* 0x800000000404d210 */ /* 0x000fe20007ffe0ff */
[----:B------:R-:W-:Y:S01]  /*16ce0*/  IMAD.MOV R209, RZ, RZ, -R209 ;  /* 0x000000ffffd17224 */ /* 0x000fe200078e0ad1 */
[----:B------:R-:W-:Y:S01]  /*16cf0*/  ISETP.GT.U32.AND P5, PT, R0, R201, PT ;  /* 0x000000c90000720c */ /* 0x000fe20003fa4070 */
[----:B------:R-:W-:-:S04]  /*16d00*/  IMAD.HI.U32 R10, R2, R205, RZ ;  /* 0x000000cd020a7227 */ /* 0x000fc800078e00ff */
[----:B-1----:R-:W-:Y:S02]  /*16d10*/  IMAD.MOV.U32 R8, RZ, RZ, R4 ;  /* 0x000000ffff087224 */ /* 0x002fe400078e0004 */
[----:B------:R-:W-:Y:S02]  /*16d20*/  IMAD R204, R0, R209, R204 ;  /* 0x000000d100cc7224 */ /* 0x000fe400078e02cc */
[----:B------:R-:W-:Y:S01]  /*16d30*/  @!P6 IADD3 R208, R208, -R0, RZ ;  /* 0x80000000d0d0e210 */ /* 0x000fe20007ffe0ff */
[----:B------:R-:W-:Y:S01]  /*16d40*/  IMAD.MOV R209, RZ, RZ, -R10 ;  /* 0x000000ffffd17224 */ /* 0x000fe200078e0a0a */
[----:B------:R-:W-:Y:S01]  /*16d50*/  ISETP.GT.U32.AND P6, PT, R0, R202, PT ;  /* 0x000000ca0000720c */ /* 0x000fe20003fc4070 */
[----:B------:R-:W-:Y:S01]  /*16d60*/  VIADD R12, R6, 0x1d2 ;  /* 0x000001d2060c7836 */ /* 0x000fe20000000000 */
[----:B------:R-:W-:Y:S01]  /*16d70*/  @!P4 IADD3 R8, -R8, RZ, RZ ;  /* 0x000000ff0808c210 */ /* 0x000fe20007ffe1ff */
[----:B------:R-:W-:Y:S01]  /*16d80*/  IMAD.MOV.U32 R9, RZ, RZ, R208 ;  /* 0x000000ffff097224 */ /* 0x000fe200078e00d0 */
[----:B------:R-:W-:Y:S01]  /*16d90*/  ISETP.GT.U32.AND P4, PT, R0, R203, PT ;  /* 0x000000cb0000720c */ /* 0x000fe20003f84070 */
[----:B------:R-:W-:Y:S01]  /*16da0*/  IMAD.HI.U32 R10, R2, R206, RZ ;  /* 0x000000ce020a7227 */ /* 0x000fe200078e00ff */
[----:B------:R-:W-:Y:S01]  /*16db0*/  IABS R207, R12 ;  /* 0x0000000c00cf7213 */ /* 0x000fe20000000000 */
[----:B------:R1:W-:Y:S01]  /*16dc0*/  STL [R1+0xd0], R8 ;  /* 0x0000d00801007387 */ /* 0x0003e20000100800 */
[----:B------:R-:W-:Y:S01]  /*16dd0*/  @!P0 IADD3 R9, -R9, RZ, RZ ;  /* 0x000000ff09098210 */ /* 0x000fe20007ffe1ff */
[C---:B------:R-:W-:Y:S01]  /*16de0*/  IMAD R205, R0.reuse, R209, R205 ;  /* 0x000000d100cd7224 */ /* 0x040fe200078e02cd */
[----:B------:R-:W-:Y:S01]  /*16df0*/  ISETP.GT.U32.AND P0, PT, R0, R204, PT ;  /* 0x000000cc0000720c */ /* 0x000fe20003f04070 */
[----:B------:R-:W-:Y:S01]  /*16e00*/  IMAD.HI.U32 R4, R2, R207, RZ ;  /* 0x000000cf02047227 */ /* 0x000fe200078e00ff */
[----:B------:R-:W-:Y:S01]  /*16e10*/  IADD3 R10, -R10, RZ, RZ ;  /* 0x000000ff0a0a7210 */ /* 0x000fe20007ffe1ff */
[----:B------:R-:W-:Y:S01]  /*16e20*/  STL [R1+0x2e30], R9 ;  /* 0x002e300901007387 */ /* 0x000fe20000100800 */
[----:B------:R-:W-:Y:S01]  /*16e30*/  @!P6 IADD3 R202, R202, -R0, RZ ;  /* 0x80000000cacae210 */ /* 0x000fe20007ffe0ff */
[----:B------:R-:W-:Y:S01]  /*16e40*/  IMAD.MOV R4, RZ, RZ, -R4 ;  /* 0x000000ffff047224 */ /* 0x000fe200078e0a04 */
[C---:B------:R-:W-:Y:S01]  /*16e50*/  ISETP.GT.U32.AND P6, PT, R0.reuse, R205, PT ;  /* 0x000000cd0000720c */ /* 0x040fe20003fc4070 */
[C---:B------:R-:W-:Y:S01]  /*16e60*/  IMAD R206, R0.reuse, R10, R206 ;  /* 0x0000000a00ce7224 */ /* 0x040fe200078e02ce */
[----:B------:R-:W-:Y:S01]  /*16e70*/  @!P4 IADD3 R203, R203, -R0, RZ ;  /* 0x80000000cbcbc210 */ /* 0x000fe20007ffe0ff */
[C---:B------:R-:W-:Y:S01]  /*16e80*/  IMAD R207, R0.reuse, R4, R207 ;  /* 0x0000000400cf7224 */ /* 0x040fe200078e02cf */
[----:B------:R-:W-:Y:S01]  /*16e90*/  ISETP.GT.U32.AND P4, PT, R0, R202, PT ;  /* 0x000000ca0000720c */ /* 0x000fe20003f84070 */
[----:B------:R-:W-:Y:S01]  /*16ea0*/  VIADD R4, R6, 0x1d3 ;  /* 0x000001d306047836 */ /* 0x000fe20000000000 */
[----:B------:R-:W-:Y:S01]  /*16eb0*/  @!P5 IADD3 R201, R201, -R0, RZ ;  /* 0x80000000c9c9d210 */ /* 0x000fe20007ffe0ff */
[----:B------:R-:W-:Y:S01]  /*16ec0*/  @!P0 IMAD.IADD R204, R204, 0x1, -R0 ;  /* 0x00000001cccc8824 */ /* 0x000fe200078e0a00 */
[----:B------:R-:W-:Y:S01]  /*16ed0*/  ISETP.GT.U32.AND P0, PT, R0, R203, PT ;  /* 0x000000cb0000720c */ /* 0x000fe20003f04070 */
[----:B------:R-:W-:Y:S01]  /*16ee0*/  VIADD R10, R6, 0x1d5 ;  /* 0x000001d5060a7836 */ /* 0x000fe20000000000 */
[----:B------:R-:W-:Y:S01]  /*16ef0*/  ISETP.GT.U32.AND P5, PT, R0, R201, PT ;  /* 0x000000c90000720c */ /* 0x000fe20003fa4070 */
[----:B-1----:R-:W-:Y:S01]  /*16f00*/  VIADD R8, R6, 0x1fc ;  /* 0x000001fc06087836 */ /* 0x002fe20000000000 */
[----:B------:R-:W-:-:S02]  /*16f10*/  IABS R208, R4 ;  /* 0x0000000400d07213 */ /* 0x000fc40000000000 */
[----:B------:R-:W-:Y:S02]  /*16f20*/  @!P6 IADD3 R205, R205, -R0, RZ ;  /* 0x80000000cdcde210 */ /* 0x000fe40007ffe0ff */
[----:B------:R-:W-:Y:S01]  /*16f30*/  ISETP.GT.U32.AND P6, PT, R0, R204, PT ;  /* 0x000000cc0000720c */ /* 0x000fe20003fc4070 */
[----:B------:R-:W-:Y:S01]  /*16f40*/  IMAD.HI.U32 R212, R2, R208, RZ ;  /* 0x000000d002d47227 */ /* 0x000fe200078e00ff */
[----:B------:R-:W-:Y:S02]  /*16f50*/  @!P4 IADD3 R202, R202, -R0, RZ ;  /* 0x80000000cacac210 */ /* 0x000fe40007ffe0ff */
[----:B------:R-:W-:Y:S01]  /*16f60*/  ISETP.GT.U32.AND P4, PT, R0, R206, PT ;  /* 0x000000ce0000720c */ /* 0x000fe20003f84070 */
[----:B------:R-:W-:Y:S01]  /*16f70*/  IMAD.MOV R212, RZ, RZ, -R212 ;  /* 0x000000ffffd47224 */ /* 0x000fe200078e0ad4 */
[----:B------:R-:W-:Y:S01]  /*16f80*/  IABS R210, R10 ;  /* 0x0000000a00d27213 */ /* 0x000fe20000000000 */
[----:B------:R-:W-:Y:S01]  /*16f90*/  @!P5 IMAD.IADD R201, R201, 0x1, -R0 ;  /* 0x00000001c9c9d824 */ /* 0x000fe200078e0a00 */
[----:B------:R-:W-:Y:S01]  /*16fa0*/  ISETP.GE.AND P5, PT, R5, RZ, PT ;  /* 0x000000ff0500720c */ /* 0x000fe20003fa6270 */
[----:B------:R-:W-:Y:S01]  /*16fb0*/  @!P1 IMAD.MOV R202, RZ, RZ, -R202 ;  /* 0x000000ffffca9224 */ /* 0x000fe200078e0aca */
[----:B------:R-:W-:Y:S01]  /*16fc0*/  IADD3 R5, R6, 0x1d4, RZ ;  /* 0x000001d406057810 */ /* 0x000fe20007ffe0ff */
[----:B------:R-:W-:Y:S01]  /*16fd0*/  @!P2 IMAD.MOV R201, RZ, RZ, -R201 ;  /* 0x000000ffffc9a224 */ /* 0x000fe200078e0ac9 */
[----:B------:R-:W-:Y:S01]  /*16fe0*/  ISETP.GT.U32.AND P2, PT, R0, R205, PT ;  /* 0x000000cd0000720c */ /* 0x000fe20003f44070 */
[----:B------:R-:W-:Y:S01]  /*16ff0*/  @!P6 IMAD.IADD R204, R204, 0x1, -R0 ;  /* 0x00000001cccce824 */ /* 0x000fe200078e0a00 */
[----:B------:R-:W-:Y:S01]  /*17000*/  IABS R209, R5 ;  /* 0x0000000500d17213 */ /* 0x000fe20000000000 */
[----:B------:R-:W-:Y:S01]  /*17010*/  IMAD R208, R0, R212, R208 ;  /* 0x000000d400d07224 */ /* 0x000fe200078e02d0 */
[----:B------:R-:W-:Y:S01]  /*17020*/  @!P0 IADD3 R203, R203, -R0, RZ ;  /* 0x80000000cbcb8210 */ /* 0x000fe20007ffe0ff */
[----:B------:R-:W-:Y:S01]  /*17030*/  @!P4 IMAD.IADD R206, R206, 0x1, -R0 ;  /* 0x00000001cecec824 */ /* 0x000fe200078e0a00 */
[----:B------:R-:W-:Y:S01]  /*17040*/  ISETP.GT.U32.AND P0, PT, R0, R207, PT ;  /* 0x000000cf0000720c */ /* 0x000fe20003f04070 */
[----:B------:R-:W-:Y:S01]  /*17050*/  IMAD.HI.U32 R212, R2, R209, RZ ;  /* 0x000000d102d47227 */ /* 0x000fe200078e00ff */
[----:B------:R-:W-:Y:S01]  /*17060*/  ISETP.GE.AND P6, PT, R3, RZ, PT ;  /* 0x000000ff0300720c */ /* 0x000fe20003fc6270 */
[----:B------:R1:W-:Y:S01]  /*17070*/  STL [R1+0x2e34], R201 ;  /* 0x002e34c901007387 */ /* 0x0003e20000100800 */
[----:B------:R-:W-:Y:S01]  /*17080*/  ISETP.GT.U32.AND P1, PT, R0, R206, PT ;  /* 0x000000ce0000720c */ /* 0x000fe20003f24070 */
[----:B------:R-:W-:Y:S01]  /*17090*/  IMAD.HI.U32 R3, R2, R210, RZ ;  /* 0x000000d202037227 */ /* 0x000fe200078e00ff */
[----:B------:R-:W-:Y:S01]  /*170a0*/  ISETP.GE.AND P4, PT, R211, RZ, PT ;  /* 0x000000ffd300720c */ /* 0x000fe20003f86270 */
[----:B------:R-:W-:Y:S01]  /*170b0*/  STL [R1+0x2e38], R202 ;  /* 0x002e38ca01007387 */ /* 0x000fe20000100800 */
[----:B------:R-:W-:Y:S01]  /*170c0*/  IADD3 R212, -R212, RZ, RZ ;  /* 0x000000ffd4d47210 */ /* 0x000fe20007ffe1ff */
[----:B------:R-:W-:Y:S01]  /*170d0*/  IMAD.MOV R211, RZ, RZ, -R3 ;  /* 0x000000ffffd37224 */ /* 0x000fe200078e0a03 */
[----:B------:R-:W-:Y:S01]  /*170e0*/  @!P2 IADD3 R205, R205, -R0, RZ ;  /* 0x80000000cdcda210 */ /* 0x000fe20007ffe0ff */
[----:B------:R-:W-:Y:S01]  /*170f0*/  @!P5 IMAD.MOV R204, RZ, RZ, -R204 ;  /* 0x000000ffffccd224 */ /* 0x000fe200078e0acc */
[C---:B------:R-:W-:Y:S01]  /*17100*/  ISETP.GT.U32.AND P2, PT, R0.reuse, R208, PT ;  /* 0x000000d00000720c */ /* 0x040fe20003f44070 */
[C---:B------:R-:W-:Y:S01]  /*17110*/  IMAD R210, R0.reuse, R211, R210 ;  /* 0x000000d300d27224 */ /* 0x040fe200078e02d2 */
[----:B------:R-:W-:Y:S01]  /*17120*/  @!P0 IADD3 R207, R207, -R0, RZ ;  /* 0x80000000cfcf8210 */ /* 0x000fe20007ffe0ff */
[----:B------:R-:W-:Y:S01]  /*17130*/  IMAD R209, R0, R212, R209 ;  /* 0x000000d400d17224 */ /* 0x000fe200078e02d1 */
[----:B------:R-:W-:Y:S01]  /*17140*/  @!P3 IADD3 R203, -R203, RZ, RZ ;  /* 0x000000ffcbcbb210 */ /* 0x000fe20007ffe1ff */
[----:B------:R-:W-:Y:S01]  /*17150*/  VIADD R3, R6, 0x1d6 ;  /* 0x000001d606037836 */ /* 0x000fe20000000000 */
[----:B------:R-:W-:Y:S01]  /*17160*/  @!P1 IADD3 R206, R206, -R0, RZ ;  /* 0x80000000cece9210 */ /* 0x000fe20007ffe0ff */
[----:B-1----:R-:W-:Y:S01]  /*17170*/  VIADD R201, R6, 0x1e9 ;  /* 0x000001e906c97836 */ /* 0x002fe20000000000 */
[C---:B------:R-:W-:Y:S01]  /*17180*/  ISETP.GT.U32.AND P1, PT, R0.reuse, R210, PT ;  /* 0x000000d20000720c */ /* 0x040fe20003f24070 */
[----:B------:R1:W-:Y:S01]  /*17190*/  STL [R1+0x2e3c], R203 ;  /* 0x002e3ccb01007387 */ /* 0x0003e20000100800 */
[C---:B------:R-:W-:Y:S01]  /*171a0*/  ISETP.GT.U32.AND P3, PT, R0.reuse, R207, PT ;  /* 0x000000cf0000720c */ /* 0x040fe20003f64070 */
[----:B------:R-:W-:Y:S01]  /*171b0*/  @!P4 IMAD.MOV R206, RZ, RZ, -R206 ;  /* 0x000000ffffcec224 */ /* 0x000fe200078e0ace */
[----:B------:R-:W-:Y:S01]  /*171c0*/  ISETP.GT.U32.AND P5, PT, R0, R209, PT ;  /* 0x000000d10000720c */ /* 0x000fe20003fa4070 */
[----:B------:R-:W-:Y:S01]  /*171d0*/  STL [R1+0x2cfc], R23 ;  /* 0x002cfc1701007387 */ /* 0x000fe20000100800 */
[----:B------:R-:W-:-:S02]  /*171e0*/  @!P6 IADD3 R205, -R205, RZ, RZ ;  /* 0x000000ffcdcde210 */ /* 0x000fc40007ffe1ff */
[----:B------:R-:W-:Y:S01]  /*171f0*/  ISETP.GE.AND P6, PT, R4, RZ, PT ;  /* 0x000000ff0400720c */ /* 0x000fe20003fc6270 */
[----:B------:R-:W-:Y:S01]  /*17200*/  VIADD R4, R6, 0x1d7 ;  /* 0x000001d706047836 */ /* 0x000fe20000000000 */
[----:B------:R-:W-:Y:S01]  /*17210*/  @!P2 IADD3 R208, R208, -R0, RZ ;  /* 0x80000000d0d0a210 */ /* 0x000fe20007ffe0ff */
[----:B------:R-:W-:Y:S01]  /*17220*/  STL [R1+0x2cf8], R22 ;  /* 0x002cf81601007387 */ /* 0x000fe20000100800 */
[----:B------:R-:W-:Y:S01]  /*17230*/  IABS R211, R3 ;  /* 0x0000000300d37213 */ /* 0x000fe20000000000 */
[----:B-1----:R-:W-:Y:S01]  /*17240*/  IMAD.HI.U32 R203, R2, R251, RZ ;  /* 0x000000fb02cb7227 */ /* 0x002fe200078e00ff */
[----:B------:R-:W-:Y:S01]  /*17250*/  IABS R212, R4 ;  /* 0x0000000400d47213 */ /* 0x000fe20000000000 */
[----:B------:R-:W-:Y:S01]  /*17260*/  STL [R1+0x2cf4], R21 ;  /* 0x002cf41501007387 */ /* 0x000fe20000100800 */
[----:B------:R-:W-:Y:S01]  /*17270*/  ISETP.GT.U32.AND P2, PT, R0, R208, PT ;  /* 0x000000d00000720c */ /* 0x000fe20003f44070 */
[--C-:B------:R-:W-:Y:S01]  /*17280*/  @!P3 IMAD.IADD R207, R207, 0x1, -R0.reuse ;  /* 0x00000001cfcfb824 */ /* 0x100fe200078e0a00 */
[----:B------:R-:W-:Y:S01]  /*17290*/  @!P1 IADD3 R210, R210, -R0, RZ ;  /* 0x80000000d2d29210 */ /* 0x000fe20007ffe0ff */
[----:B------:R-:W-:Y:S01]  /*172a0*/  STL [R1+0x2cf0], R17 ;  /* 0x002cf01101007387 */ /* 0x000fe20000100800 */
[----:B------:R-:W-:Y:S01]  /*172b0*/  ISETP.GE.AND P3, PT, R5, RZ, PT ;  /* 0x000000ff0500720c */ /* 0x000fe20003f66270 */
[----:B------:R-:W-:Y:S01]  /*172c0*/  IMAD.HI.U32 R5, R2, R212, RZ ;  /* 0x000000d402057227 */ /* 0x000fe200078e00ff */
[----:B------:R-:W-:Y:S01]  /*172d0*/  @!P5 IADD3 R209, R209, -R0, RZ ;  /* 0x80000000d1d1d210 */ /* 0x000fe20007ffe0ff */
[----:B------:R-:W-:Y:S01]  /*172e0*/  STL [R1+0x2cec], R16 ;  /* 0x002cec1001007387 */ /* 0x000fe20000100800 */
[----:B------:R-:W-:Y:S01]  /*172f0*/  ISETP.GE.AND P5, PT, R3, RZ, PT ;  /* 0x000000ff0300720c */ /* 0x000fe20003fa6270 */
[----:B------:R-:W-:Y:S01]  /*17300*/  VIADD R3, R6, 0x1d8 ;  /* 0x000001d806037836 */ /* 0x000fe20000000000 */
[----:B------:R-:W-:Y:S01]  /*17310*/  ISETP.GT.U32.AND P1, PT, R0, R210, PT ;  /* 0x000000d20000720c */ /* 0x000fe20003f24070 */
[----:B------:R-:W-:Y:S01]  /*17320*/  STL [R1+0x2ce8], R15 ;  /* 0x002ce80f01007387 */ /* 0x000fe20000100800 */
[----:B------:R-:W-:Y:S01]  /*17330*/  ISETP.GE.AND P0, PT, R12, RZ, PT ;  /* 0x000000ff0c00720c */ /* 0x000fe20003f06270 */
[----:B------:R-:W-:Y:S01]  /*17340*/  IMAD.HI.U32 R12, R2, R211, RZ ;  /* 0x000000d3020c7227 */ /* 0x000fe200078e00ff */
[----:B------:R-:W-:Y:S01]  /*17350*/  IADD3 R5, -R5, RZ, RZ ;  /* 0x000000ff05057210 */ /* 0x000fe20007ffe1ff */
[----:B------:R-:W-:Y:S01]  /*17360*/  STL [R1+0x2ce4], R14 ;  /* 0x002ce40e01007387 */ /* 0x000fe20000100800 */
[----:B------:R-:W-:Y:S01]  /*17370*/  IABS R213, R3 ;  /* 0x0000000300d57213 */ /* 0x000fe20000000000 */
[----:B------:R-:W-:Y:S01]  /*17380*/  @!P2 IMAD.IADD R208, R208, 0x1, -R0 ;  /* 0x00000001d0d0a824 */ /* 0x000fe200078e0a00 */
[----:B------:R-:W-:Y:S01]  /*17390*/  IADD3 R12, -R12, RZ, RZ ;  /* 0x000000ff0c0c7210 */ /* 0x000fe20007ffe1ff */
[C---:B------:R-:W-:Y:S01]  /*173a0*/  IMAD R212, R0.reuse, R5, R212 ;  /* 0x0000000500d47224 */ /* 0x040fe200078e02d4 */
[----:B------:R-:W-:Y:S01]  /*173b0*/  ISETP.GT.U32.AND P4, PT, R0, R209, PT ;  /* 0x000000d10000720c */ /* 0x000fe20003f84070 */
[----:B------:R-:W-:Y:S01]  /*173c0*/  VIADD R5, R6, 0x1da ;  /* 0x000001da06057836 */ /* 0x000fe20000000000 */
[----:B------:R-:W-:Y:S01]  /*173d0*/  ISETP.GE.AND P2, PT, R10, RZ, PT ;  /* 0x000000ff0a00720c */ /* 0x000fe20003f46270 */
[----:B------:R-:W-:Y:S01]  /*173e0*/  IMAD.HI.U32 R10, R2, R213, RZ ;  /* 0x000000d5020a7227 */ /* 0x000fe200078e00ff */
[----:B------:R-:W-:Y:S01]  /*173f0*/  @!P6 IADD3 R208, -R208, RZ, RZ ;  /* 0x000000ffd0d0e210 */ /* 0x000fe20007ffe1ff */
[----:B------:R-:W-:Y:S01]  /*17400*/  STL [R1+0x2ce0], R13 ;  /* 0x002ce00d01007387 */ /* 0x000fe20000100800 */
[----:B------:R-:W-:Y:S01]  /*17410*/  IABS R215, R5 ;  /* 0x0000000500d77213 */ /* 0x000fe20000000000 */
[----:B------:R-:W-:Y:S01]  /*17420*/  IMAD R211, R0, R12, R211 ;  /* 0x0000000c00d37224 */ /* 0x000fe200078e02d3 */
[----:B------:R-:W-:Y:S01]  /*17430*/  IADD3 R10, -R10, RZ, RZ ;  /* 0x000000ff0a0a7210 */ /* 0x000fe20007ffe1ff */
[--C-:B------:R-:W-:Y:S01]  /*17440*/  @!P1 IMAD.IADD R210, R210, 0x1, -R0.reuse ;  /* 0x00000001d2d29824 */ /* 0x100fe200078e0a00 */
[C---:B------:R-:W-:Y:S01]  /*17450*/  ISETP.GT.U32.AND P1, PT, R0.reuse, R212, PT ;  /* 0x000000d40000720c */ /* 0x040fe20003f24070 */
[----:B------:R-:W-:Y:S01]  /*17460*/  @!P0 IMAD.MOV R207, RZ, RZ, -R207 ;  /* 0x000000ffffcf8224 */ /* 0x000fe200078e0acf */
[----:B------:R-:W-:Y:S01]  /*17470*/  ISETP.GT.U32.AND P6, PT, R0, R211, PT ;  /* 0x000000d30000720c */ /* 0x000fe20003fc4070 */
[----:B------:R-:W-:Y:S01]  /*17480*/  @!P4 IMAD.IADD R209, R209, 0x1, -R0 ;  /* 0x00000001d1d1c824 */ /* 0x000fe200078e0a00 */
[----:B------:R-:W-:Y:S01]  /*17490*/  ISETP.GE.AND P0, PT, R4, RZ, PT ;  /* 0x000000ff0400720c */ /* 0x000fe20003f06270 */
[----:B------:R-:W-:Y:S01]  /*174a0*/  IMAD R213, R0, R10, R213 ;  /* 0x0000000a00d57224 */ /* 0x000fe200078e02d5 */
[----:B------:R-:W-:Y:S01]  /*174b0*/  IADD3 R4, R6, 0x1d9, RZ ;  /* 0x000001d906047810 */ /* 0x000fe20007ffe0ff */
[----:B------:R-:W-:Y:S01]  /*174c0*/  @!P3 IMAD.MOV R209, RZ, RZ, -R209 ;  /* 0x000000ffffd1b224 */ /* 0x000fe200078e0ad1 */
[----:B------:R-:W-:Y:S01]  /*174d0*/  @!P2 IADD3 R210, -R210, RZ, RZ ;  /* 0x000000ffd2d2a210 */ /* 0x000fe20007ffe1ff */
[----:B------:R-:W-:Y:S01]  /*174e0*/  STL [R1+0x2cdc], R11 ;  /* 0x002cdc0b01007387 */ /* 0x000fe20000100800 */
[----:B------:R-:W-:-:S02]  /*174f0*/  ISETP.GT.U32.AND P3, PT, R0, R213, PT ;  /* 0x000000d50000720c */ /* 0x000fc40003f64070 */
[----:B------:R-:W-:Y:S01]  /*17500*/  IABS R214, R4 ;  /* 0x0000000400d67213 */ /* 0x000fe20000000000 */
[----:B------:R-:W-:Y:S01]  /*17510*/  STL [R1+0x2cd8], R8 ;  /* 0x002cd80801007387 */ /* 0x000fe20000100800 */
[----:B------:R-:W-:Y:S01]  /*17520*/  @!P1 IADD3 R212, R212, -R0, RZ ;  /* 0x80000000d4d49210 */ /* 0x000fe20007ffe0ff */
[----:B------:R-:W-:Y:S01]  /*17530*/  @!P6 IMAD.IADD R211, R211, 0x1, -R0 ;  /* 0x00000001d3d3e824 */ /* 0x000fe200078e0a00 */
[----:B------:R-:W-:Y:S01]  /*17540*/  ISETP.GE.AND P2, PT, R4, RZ, PT ;  /* 0x000000ff0400720c */ /* 0x000fe20003f46270 */
[----:B------:R-:W-:Y:S01]  /*17550*/  IMAD.HI.U32 R10, R2, R214, RZ ;  /* 0x000000d6020a7227 */ /* 0x000fe200078e00ff */
[C---:B------:R-:W-:Y:S01]  /*17560*/  ISETP.GT.U32.AND P1, PT, R0.reuse, R212, PT ;  /* 0x000000d40000720c */ /* 0x040fe20003f24070 */
[----:B------:R-:W-:Y:S01]  /*17570*/  STL [R1+0x2cd4], R20 ;  /* 0x002cd41401007387 */ /* 0x000fe20000100800 */
[----:B------:R-:W-:Y:S01]  /*17580*/  ISETP.GE.AND P4, PT, R3, RZ, PT ;  /* 0x000000ff0300720c */ /* 0x000fe20003f86270 */
[----:B------:R-:W-:Y:S01]  /*17590*/  IMAD.MOV R4, RZ, RZ, -R10 ;  /* 0x000000ffff047224 */ /* 0x000fe200078e0a0a */
[----:B------:R-:W-:Y:S01]  /*175a0*/  ISETP.GT.U32.AND P6, PT, R0, R211, PT ;  /* 0x000000d30000720c */ /* 0x000fe20003fc4070 */
[----:B------:R-:W-:Y:S01]  /*175b0*/  IMAD.HI.U32 R10, R2, R215, RZ ;  /* 0x000000d7020a7227 */ /* 0x000fe200078e00ff */
[----:B------:R-:W-:Y:S01]  /*175c0*/  IADD3 R3, R6, 0x1db, RZ ;  /* 0x000001db06037810 */ /* 0x000fe20007ffe0ff */
[----:B------:R-:W-:Y:S01]  /*175d0*/  STL.64 [R1+0x2d08], R6 ;  /* 0x002d080601007387 */ /* 0x000fe20000100a00 */
[----:B------:R-:W-:Y:S01]  /*175e0*/  @!P3 IADD3 R213, R213, -R0, RZ ;  /* 0x80000000d5d5b210 */ /* 0x000fe20007ffe0ff */
[C---:B------:R-:W-:Y:S01]  /*175f0*/  IMAD R214, R0.reuse, R4, R214 ;  /* 0x0000000400d67224 */ /* 0x040fe200078e02d6 */
[----:B------:R-:W-:Y:S01]  /*17600*/  IABS R216, R3 ;  /* 0x0000000300d87213 */ /* 0x000fe20000000000 */
[----:B------:R-:W-:Y:S01]  /*17610*/  IMAD.MOV R4, RZ, RZ, -R10 ;  /* 0x000000ffff047224 */ /* 0x000fe200078e0a0a */
[----:B------:R-:W-:Y:S01]  /*17620*/  ISETP.GT.U32.AND P3, PT, R0, R213, PT ;  /* 0x000000d50000720c */ /* 0x000fe20003f64070 */
[----:B------:R-:W-:Y:S01]  /*17630*/  @!P1 IMAD.IADD R212, R212, 0x1, -R0 ;  /* 0x00000001d4d49824 */ /* 0x000fe200078e0a00 */
[----:B------:R-:W-:Y:S01]  /*17640*/  ISETP.GT.U32.AND P1, PT, R0, R214, PT ;  /* 0x000000d60000720c */ /* 0x000fe20003f24070 */
[----:B------:R-:W-:Y:S01]  /*17650*/  IMAD.HI.U32 R12, R2, R216, RZ ;  /* 0x000000d8020c7227 */ /* 0x000fe200078e00ff */
[----:B------:R-:W-:Y:S01]  /*17660*/  IADD3 R202, R6, 0x1e8, RZ ;  /* 0x000001e806ca7810 */ /* 0x000fe20007ffe0ff */
[----:B------:R1:W-:Y:S01]  /*17670*/  STL [R1+0x2d28], R7 ;  /* 0x002d280701007387 */ /* 0x0003e20000100800 */
[----:B------:R-:W-:Y:S01]  /*17680*/  @!P6 IADD3 R211, R211, -R0, RZ ;  /* 0x80000000d3d3e210 */ /* 0x000fe20007ffe0ff */
[----:B------:R-:W-:Y:S01]  /*17690*/  IMAD R215, R0, R4, R215 ;  /* 0x0000000400d77224 */ /* 0x000fe200078e02d7 */
[----:B------:R-:W-:Y:S01]  /*176a0*/  ISETP.GE.AND P6, PT, R5, RZ, PT ;  /* 0x000000ff0500720c */ /* 0x000fe20003fc6270 */
[----:B------:R-:W-:Y:S01]  /*176b0*/  @!P0 IMAD.MOV R212, RZ, RZ, -R212 ;  /* 0x000000ffffd48224 */ /* 0x000fe200078e0ad4 */
[----:B------:R-:W-:Y:S01]  /*176c0*/  IADD3 R5, -R12, RZ, RZ ;  /* 0x000000ff0c057210 */ /* 0x000fe20007ffe1ff */
[----:B------:R-:W-:Y:S01]  /*176d0*/  @!P5 IMAD.MOV R211, RZ, RZ, -R211 ;  /* 0x000000ffffd3d224 */ /* 0x000fe200078e0ad3 */
[----:B------:R-:W-:Y:S01]  /*176e0*/  ISETP.GE.AND P5, PT, R3, RZ, PT ;  /* 0x000000ff0300720c */ /* 0x000fe20003fa6270 */
[----:B------:R-:W-:Y:S01]  /*176f0*/  @!P3 IMAD.IADD R213, R213, 0x1, -R0 ;  /* 0x00000001d5d5b824 */ /* 0x000fe200078e0a00 */
[C---:B------:R-:W-:Y:S01]  /*17700*/  ISETP.GT.U32.AND P3, PT, R0.reuse, R215, PT ;  /* 0x000000d70000720c */ /* 0x040fe20003f64070 */
[----:B------:R-:W-:Y:S01]  /*17710*/  IMAD R216, R0, R5, R216 ;  /* 0x0000000500d87224 */ /* 0x000fe200078e02d8 */
[C---:B------:R-:W-:Y:S01]  /*17720*/  IADD3 R5, R6.reuse, 0x1dc, RZ ;  /* 0x000001dc06057810 */ /* 0x040fe20007ffe0ff */
[----:B------:R-:W-:Y:S01]  /*17730*/  VIADD R3, R6, 0x1dd ;  /* 0x000001dd06037836 */ /* 0x000fe20000000000 */
[----:B------:R-:W-:Y:S01]  /*17740*/  @!P1 IADD3 R214, R214, -R0, RZ ;  /* 0x80000000d6d69210 */ /* 0x000fe20007ffe0ff */
[----:B------:R-:W-:Y:S01]  /*17750*/  @!P4 IMAD.MOV R213, RZ, RZ, -R213 ;  /* 0x000000ffffd5c224 */ /* 0x000fe200078e0ad5 */
[----:B------:R-:W-:Y:S01]  /*17760*/  IABS R217, R5 ;  /* 0x0000000500d97213 */ /* 0x000fe20000000000 */
[----:B------:R-:W-:Y:S01]  /*17770*/  STL [R1+0x2cd0], R19 ;  /* 0x002cd01301007387 */ /* 0x000fe20000100800 */
[C---:B------:R-:W-:Y:S01]  /*17780*/  ISETP.GT.U32.AND P1, PT, R0.reuse, R214, PT ;  /* 0x000000d60000720c */ /* 0x040fe20003f24070 */
[----:B-1----:R-:W1:Y:S01]  /*17790*/  LDC R7, c[0x0][0x23c] ;  /* 0x00008f00ff077b82 */ /* 0x002e620000000800 */
[----:B------:R-:W-:Y:S01]  /*177a0*/  ISETP.GT.U32.AND P4, PT, R0, R216, PT ;  /* 0x000000d80000720c */ /* 0x000fe20003f84070 */
[----:B------:R-:W-:Y:S01]  /*177b0*/  IMAD.HI.U32 R10, R2, R217, RZ ;  /* 0x000000d9020a7227 */ /* 0x000fe200078e00ff */
[----:B------:R-:W-:-:S02]  /*177c0*/  IABS R218, R3 ;  /* 0x0000000300da7213 */ /* 0x000fc40000000000 */
[----:B------:R-:W-:Y:S01]  /*177d0*/  ISETP.GE.AND P0, PT, R5, RZ, PT ;  /* 0x000000ff0500720c */ /* 0x000fe20003f06270 */
[--C-:B------:R-:W-:Y:S01]  /*177e0*/  @!P3 IMAD.IADD R215, R215, 0x1, -R0.reuse ;  /* 0x00000001d7d7b824 */ /* 0x100fe200078e0a00 */
[----:B------:R-:W-:Y:S01]  /*177f0*/  IADD3 R10, -R10, RZ, RZ ;  /* 0x000000ff0a0a7210 */ /* 0x000fe20007ffe1ff */
[----:B------:R-:W-:Y:S01]  /*17800*/  IMAD.HI.U32 R5, R2, R218, RZ ;  /* 0x000000da02057227 */ /* 0x000fe200078e00ff */
[----:B------:R-:W-:Y:S02]  /*17810*/  IADD3 R4, R6, 0x1de, RZ ;  /* 0x000001de06047810 */ /* 0x000fe40007ffe0ff */
[C---:B------:R-:W-:Y:S01]  /*17820*/  ISETP.GT.U32.AND P3, PT, R0.reuse, R215, PT ;  /* 0x000000d70000720c */ /* 0x040fe20003f64070 */
[----:B------:R-:W-:Y:S01]  /*17830*/  IMAD R217, R0, R10, R217 ;  /* 0x0000000a00d97224 */ /* 0x000fe200078e02d9 */
[----:B------:R-:W-:Y:S01]  /*17840*/  @!P1 IADD3 R214, R214, -R0, RZ ;  /* 0x80000000d6d69210 */ /* 0x000fe20007ffe0ff */
[----:B------:R-:W-:Y:S01]  /*17850*/  @!P4 IMAD.IADD R216, R216, 0x1, -R0 ;  /* 0x00000001d8d8c824 */ /* 0x000fe200078e0a00 */
[----:B------:R-:W-:-:S02]  /*17860*/  IADD3 R5, -R5, RZ, RZ ;  /* 0x000000ff05057210 */ /* 0x000fc40007ffe1ff */
[----:B------:R-:W-:Y:S01]  /*17870*/  IABS R219, R4 ;  /* 0x0000000400db7213 */ /* 0x000fe20000000000 */
[----:B------:R-:W-:Y:S01]  /*17880*/  @!P2 IMAD.MOV R214, RZ, RZ, -R214 ;  /* 0x000000ffffd6a224 */ /* 0x000fe200078e0ad6 */
[C---:B------:R-:W-:Y:S01]  /*17890*/  ISETP.GT.U32.AND P2, PT, R0.reuse, R217, PT ;  /* 0x000000d90000720c */ /* 0x040fe20003f44070 */
[C---:B------:R-:W-:Y:S01]  /*178a0*/  IMAD R218, R0.reuse, R5, R218 ;  /* 0x0000000500da7224 */ /* 0x040fe200078e02da */
[----:B------:R-:W-:Y:S01]  /*178b0*/  ISETP.GT.U32.AND P4, PT, R0, R216, PT ;  /* 0x000000d80000720c */ /* 0x000fe20003f84070 */
[----:B------:R-:W-:Y:S01]  /*178c0*/  IMAD.HI.U32 R12, R2, R219, RZ ;  /* 0x000000db020c7227 */ /* 0x000fe200078e00ff */
[----:B------:R-:W-:Y:S02]  /*178d0*/  ISETP.GE.AND P1, PT, R3, RZ, PT ;  /* 0x000000ff0300720c */ /* 0x000fe40003f26270 */
[----:B------:R-:W-:Y:S01]  /*178e0*/  @!P3 IADD3 R215, R215, -R0, RZ ;  /* 0x80000000d7d7b210 */ /* 0x000fe20007ffe0ff */
[----:B------:R-:W-:Y:S01]  /*178f0*/  IMAD.MOV R12, RZ, RZ, -R12 ;  /* 0x000000ffff0c7224 */ /* 0x000fe200078e0a0c */
[----:B------:R-:W-:Y:S01]  /*17900*/  ISETP.GT.U32.AND P3, PT, R0, R218, PT ;  /* 0x000000da0000720c */ /* 0x000fe20003f64070 */
[C---:B------:R-:W-:Y:S01]  /*17910*/  VIADD R5, R6.reuse, 0x1e0 ;  /* 0x000001e006057836 */ /* 0x040fe20000000000 */
[----:B------:R-:W-:Y:S01]  /*17920*/  IADD3 R3, R6, 0x1df, RZ ;  /* 0x000001df06037810 */ /* 0x000fe20007ffe0ff */
[----:B------:R-:W-:Y:S01]  /*17930*/  IMAD R219, R0, R12, R219 ;  /* 0x0000000c00db7224 */ /* 0x000fe200078e02db */
[----:B------:R-:W-:-:S02]  /*17940*/  @!P6 IADD3 R215, -R215, RZ, RZ ;  /* 0x000000ffd7d7e210 */ /* 0x000fc40007ffe1ff */
[----:B------:R-:W-:Y:S01]  /*17950*/  IABS R220, R3 ;  /* 0x0000000300dc7213 */ /* 0x000fe20000000000 */
[----:B------:R-:W-:Y:S01]  /*17960*/  @!P4 IMAD.IADD R216, R216, 0x1, -R0 ;  /* 0x00000001d8d8c824 */ /* 0x000fe200078e0a00 */
[----:B------:R-:W-:Y:S02]  /*17970*/  @!P2 IADD3 R217, R217, -R0, RZ ;  /* 0x80000000d9d9a210 */ /* 0x000fe40007ffe0ff */
        /* <DEDUP_REMOVED lines=10> */
[----:B------:R-:W-:Y:S01]  /*17a20*/  IADD3 R9, R6, 0x1eb, RZ ;  /* 0x000001eb06097810 */ /* 0x000fe20007ffe0ff */
[C---:B------:R-:W-:Y:S01]  /*17a30*/  IMAD R220, R0.reuse, R10, R220 ;  /* 0x0000000a00dc7224 */ /* 0x040fe200078e02dc */
[----:B------:R-:W-:Y:S01]  /*17a40*/  @!P4 IADD3 R219, R219, -R0, RZ ;  /* 0x80000000dbdbc210 */ /* 0x000fe20007ffe0ff */
[----:B------:R-:W-:Y:S01]  /*17a50*/  IMAD.MOV R12, RZ, RZ, -R12 ;  /* 0x000000ffff0c7224 */ /* 0x000fe200078e0a0c */
[----:B------:R-:W-:Y:S01]  /*17a60*/  IABS R233, R9 ;  /* 0x0000000900e97213 */ /* 0x000fe20000000000 */
[----:B------:R-:W-:Y:S01]  /*17a70*/  @!P2 IMAD.IADD R217, R217, 0x1, -R0 ;  /* 0x00000001d9d9a824 */ /* 0x000fe200078e0a00 */
[C---:B------:R-:W-:Y:S01]  /*17a80*/  ISETP.GT.U32.AND P2, PT, R0.reuse, R220, PT ;  /* 0x000000dc0000720c */ /* 0x040fe20003f44070 */
[C---:B------:R-:W-:Y:S01]  /*17a90*/  IMAD R221, R0.reuse, R12, R221 ;  /* 0x0000000c00dd7224 */ /* 0x040fe200078e02dd */
[----:B------:R-:W-:Y:S01]  /*17aa0*/  ISETP.GT.U32.AND P4, PT, R0, R219, PT ;  /* 0x000000db0000720c */ /* 0x000fe20003f84070 */
[C---:B------:R-:W-:Y:S01]  /*17ab0*/  VIADD R10, R6.reuse, 0x1e4 ;  /* 0x000001e4060a7836 */ /* 0x040fe20000000000 */
[----:B------:R-:W-:Y:S01]  /*17ac0*/  IADD3 R12, R6, 0x1e3, RZ ;  /* 0x000001e3060c7810 */ /* 0x000fe20007ffe0ff */
[----:B------:R-:W-:Y:S01]  /*17ad0*/  IMAD.HI.U32 R232, R2, R229, RZ ;  /* 0x000000e502e87227 */ /* 0x000fe200078e00ff */
[----:B------:R-:W-:-:S02]  /*17ae0*/  @!P3 IADD3 R218, R218, -R0, RZ ;  /* 0x80000000dadab210 */ /* 0x000fc40007ffe0ff */
[C---:B------:R-:W-:Y:S01]  /*17af0*/  ISETP.GT.U32.AND P3, PT, R0.reuse, R221, PT ;  /* 0x000000dd0000720c */ /* 0x040fe20003f64070 */
[----:B------:R-:W-:Y:S01]  /*17b00*/  IMAD.MOV R232, RZ, RZ, -R232 ;  /* 0x000000ffffe87224 */ /* 0x000fe200078e0ae8 */
[----:B------:R-:W-:Y:S02]  /*17b10*/  IABS R224, R12 ;  /* 0x0000000c00e07213 */ /* 0x000fe40000000000 */
[----:B------:R-:W-:Y:S01]  /*17b20*/  IABS R225, R10 ;  /* 0x0000000a00e17213 */ /* 0x000fe20000000000 */
[----:B------:R-:W-:Y:S01]  /*17b30*/  IMAD R229, R0, R232, R229 ;  /* 0x000000e800e57224 */ /* 0x000fe200078e02e5 */
[----:B------:R-:W-:Y:S01]  /*17b40*/  @!P2 IADD3 R220, R220, -R0, RZ ;  /* 0x80000000dcdca210 */ /* 0x000fe20007ffe0ff */
[----:B------:R-:W-:Y:S01]  /*17b50*/  @!P4 IMAD.IADD R219, R219, 0x1, -R0 ;  /* 0x00000001dbdbc824 */ /* 0x000fe200078e0a00 */
[----:B------:R-:W-:Y:S01]  /*17b60*/  ISETP.GT.U32.AND P2, PT, R0, R223, PT ;  /* 0x000000df0000720c */ /* 0x000fe20003f44070 */
[----:B------:R-:W-:Y:S01]  /*17b70*/  IMAD.HI.U32 R228, R2, R224, RZ ;  /* 0x000000e002e47227 */ /* 0x000fe200078e00ff */
[----:B------:R-:W-:-:S02]  /*17b80*/  ISETP.GT.U32.AND P4, PT, R0, R222, PT ;  /* 0x000000de0000720c */ /* 0x000fc40003f84070 */
[----:B------:R-:W-:Y:S01]  /*17b90*/  @!P0 IADD3 R217, -R217, RZ, RZ ;  /* 0x000000ffd9d98210 */ /* 0x000fe20007ffe1ff */
[----:B------:R-:W-:Y:S01]  /*17ba0*/  @!P3 IMAD.IADD R221, R221, 0x1, -R0 ;  /* 0x00000001ddddb824 */ /* 0x000fe200078e0a00 */
[----:B------:R-:W-:Y:S01]  /*17bb0*/  ISETP.GT.U32.AND P3, PT, R0, R220, PT ;  /* 0x000000dc0000720c */ /* 0x000fe20003f64070 */
[----:B------:R-:W-:Y:S01]  /*17bc0*/  IMAD.HI.U32 R230, R2, R225, RZ ;  /* 0x000000e102e67227 */ /* 0x000fe200078e00ff */
[----:B------:R-:W-:Y:S02]  /*17bd0*/  ISETP.GE.AND P0, PT, R5, RZ, PT ;  /* 0x000000ff0500720c */ /* 0x000fe40003f06270 */
[----:B------:R-:W-:Y:S01]  /*17be0*/  @!P1 IADD3 R218, -R218, RZ, RZ ;  /* 0x000000ffdada9210 */ /* 0x000fe20007ffe1ff */
[----:B------:R-:W-:Y:S01]  /*17bf0*/  IMAD.MOV R228, RZ, RZ, -R228 ;  /* 0x000000ffffe47224 */ /* 0x000fe200078e0ae4 */
[----:B------:R-:W-:Y:S01]  /*17c00*/  IABS R252, R8 ;  /* 0x0000000800fc7213 */ /* 0x000fe20000000000 */
[----:B------:R-:W-:Y:S02]  /*17c10*/  @!P2 IMAD.IADD R223, R223, 0x1, -R0 ;  /* 0x00000001dfdfa824 */ /* 0x000fe400078e0a00 */
[----:B------:R-:W-:Y:S01]  /*17c20*/  @!P4 IADD3 R222, R222, -R0, RZ ;  /* 0x80000000dedec210 */ /* 0x000fe20007ffe0ff */
[C---:B------:R-:W-:Y:S01]  /*17c30*/  IMAD R224, R0.reuse, R228, R224 ;  /* 0x000000e400e07224 */ /* 0x040fe200078e02e0 */
[----:B------:R-:W-:-:S02]  /*17c40*/  ISETP.GT.U32.AND P4, PT, R0, R221, PT ;  /* 0x000000dd0000720c */ /* 0x000fc40003f84070 */
[----:B------:R-:W-:Y:S02]  /*17c50*/  ISETP.GT.U32.AND P2, PT, R0, R223, PT ;  /* 0x000000df0000720c */ /* 0x000fe40003f44070 */
[----:B------:R-:W-:Y:S02]  /*17c60*/  @!P3 IADD3 R220, R220, -R0, RZ ;  /* 0x80000000dcdcb210 */ /* 0x000fe40007ffe0ff */
[----:B------:R-:W-:Y:S01]  /*17c70*/  ISETP.GE.AND P3, PT, R4, RZ, PT ;  /* 0x000000ff0400720c */ /* 0x000fe20003f66270 */
[----:B------:R-:W-:Y:S01]  /*17c80*/  IMAD.MOV R4, RZ, RZ, -R230 ;  /* 0x000000ffff047224 */ /* 0x000fe200078e0ae6 */
[C---:B------:R-:W-:Y:S02]  /*17c90*/  ISETP.GT.U32.AND P6, PT, R0.reuse, R222, PT ;  /* 0x000000de0000720c */ /* 0x040fe40003fc4070 */
[----:B------:R-:W-:Y:S01]  /*17ca0*/  IADD3 R228, -R231, RZ, RZ ;  /* 0x000000ffe7e47210 */ /* 0x000fe20007ffe1ff */
[----:B------:R-:W-:Y:S01]  /*17cb0*/  IMAD R225, R0, R4, R225 ;  /* 0x0000000400e17224 */ /* 0x000fe200078e02e1 */
[----:B------:R-:W-:-:S02]  /*17cc0*/  IABS R230, R201 ;  /* 0x000000c900e67213 */ /* 0x000fc40000000000 */
[----:B------:R-:W-:Y:S01]  /*17cd0*/  @!P4 IADD3 R221, R221, -R0, RZ ;  /* 0x80000000ddddc210 */ /* 0x000fe20007ffe0ff */
[----:B------:R-:W-:Y:S01]  /*17ce0*/  IMAD R226, R0, R228, R226 ;  /* 0x000000e400e27224 */ /* 0x000fe200078e02e2 */
[----:B------:R-:W-:Y:S01]  /*17cf0*/  @!P2 IADD3 R223, R223, -R0, RZ ;  /* 0x80000000dfdfa210 */ /* 0x000fe20007ffe0ff */
[----:B------:R-:W-:Y:S01]  /*17d00*/  IMAD.HI.U32 R234, R2, R230, RZ ;  /* 0x000000e602ea7227 */ /* 0x000fe200078e00ff */
[C---:B------:R-:W-:Y:S02]  /*17d10*/  ISETP.GT.U32.AND P4, PT, R0.reuse, R224, PT ;  /* 0x000000e00000720c */ /* 0x040fe40003f84070 */
[----:B------:R-:W-:Y:S01]  /*17d20*/  ISETP.GT.U32.AND P2, PT, R0, R225, PT ;  /* 0x000000e10000720c */ /* 0x000fe20003f44070 */
[----:B------:R-:W-:Y:S01]  /*17d30*/  @!P6 IMAD.IADD R222, R222, 0x1, -R0 ;  /* 0x00000001dedee824 */ /* 0x000fe200078e0a00 */
[----:B------:R-:W-:Y:S01]  /*17d40*/  ISETP.GE.AND P6, PT, R3, RZ, PT ;  /* 0x000000ff0300720c */ /* 0x000fe20003fc6270 */
[----:B------:R-:W-:Y:S01]  /*17d50*/  VIADD R3, R6, 0x1e7 ;  /* 0x000001e706037836 */ /* 0x000fe20000000000 */
[----:B------:R-:W-:Y:S01]  /*17d60*/  IABS R231, R24 ;  /* 0x0000001800e77213 */ /* 0x000fe20000000000 */
[----:B------:R-:W-:Y:S01]  /*17d70*/  IMAD.MOV R232, RZ, RZ, -R234 ;  /* 0x000000ffffe87224 */ /* 0x000fe200078e0aea */
[----:B------:R-:W-:Y:S01]  /*17d80*/  IABS R234, R25 ;  /* 0x0000001900ea7213 */ /* 0x000fe20000000000 */
[----:B------:R-:W-:Y:S01]  /*17d90*/  @!P3 IMAD.MOV R219, RZ, RZ, -R219 ;  /* 0x000000ffffdbb224 */ /* 0x000fe200078e0adb */
[----:B------:R-:W-:Y:S01]  /*17da0*/  IABS R228, R3 ;  /* 0x0000000300e47213 */ /* 0x000fe20000000000 */
[----:B------:R-:W-:Y:S01]  /*17db0*/  IMAD R230, R0, R232, R230 ;  /* 0x000000e800e67224 */ /* 0x000fe200078e02e6 */
[----:B------:R-:W-:Y:S01]  /*17dc0*/  ISETP.GE.AND P3, PT, R238, RZ, PT ;  /* 0x000000ffee00720c */ /* 0x000fe20003f66270 */
[--C-:B------:R-:W-:Y:S01]  /*17dd0*/  @!P4 IMAD.IADD R224, R224, 0x1, -R0.reuse ;  /* 0x00000001e0e0c824 */ /* 0x100fe200078e0a00 */
[----:B------:R-:W-:Y:S01]  /*17de0*/  ISETP.GT.U32.AND P4, PT, R0, R226, PT ;  /* 0x000000e20000720c */ /* 0x000fe20003f84070 */
[----:B------:R-:W-:Y:S01]  /*17df0*/  @!P2 IMAD.IADD R225, R225, 0x1, -R0 ;  /* 0x00000001e1e1a824 */ /* 0x000fe200078e0a00 */
[----:B------:R-:W-:Y:S01]  /*17e00*/  IADD3 R238, R6, 0x109, RZ ;  /* 0x0000010906ee7810 */ /* 0x000fe20007ffe0ff */
[----:B------:R-:W-:Y:S01]  /*17e10*/  IMAD.HI.U32 R4, R2, R228, RZ ;  /* 0x000000e402047227 */ /* 0x000fe200078e00ff */
[----:B------:R-:W-:-:S02]  /*17e20*/  ISETP.GT.U32.AND P2, PT, R0, R224, PT ;  /* 0x000000e00000720c */ /* 0x000fc40003f44070 */
[----:B------:R-:W-:Y:S01]  /*17e30*/  ISETP.GT.U32.AND P5, PT, R0, R225, PT ;  /* 0x000000e10000720c */ /* 0x000fe20003fa4070 */
[----:B------:R-:W-:Y:S01]  /*17e40*/  IMAD.MOV.U32 R232, RZ, RZ, R233 ;  /* 0x000000ffffe87224 */ /* 0x000fe200078e00e9 */
[----:B------:R-:W-:Y:S01]  /*17e50*/  IADD3 R4, -R4, RZ, RZ ;  /* 0x000000ff04047210 */ /* 0x000fe20007ffe1ff */
[----:B------:R-:W-:Y:S01]  /*17e60*/  IMAD.HI.U32 R5, R2, R234, RZ ;  /* 0x000000ea02057227 */ /* 0x000fe200078e00ff */
[----:B------:R-:W-:Y:S02]  /*17e70*/  IABS R233, R26 ;  /* 0x0000001a00e97213 */ /* 0x000fe40000000000 */
[----:B------:R-:W-:Y:S01]  /*17e80*/  @!P6 IADD3 R220, -R220, RZ, RZ ;  /* 0x000000ffdcdce210 */ /* 0x000fe20007ffe1ff */
[----:B------:R-:W-:Y:S01]  /*17e90*/  IMAD R228, R0, R4, R228 ;  /* 0x0000000400e47224 */ /* 0x000fe200078e02e4 */
[----:B------:R-:W-:Y:S01]  /*17ea0*/  @!P4 IADD3 R226, R226, -R0, RZ ;  /* 0x80000000e2e2c210 */ /* 0x000fe20007ffe0ff */
[----:B------:R-:W-:Y:S01]  /*17eb0*/  IMAD.HI.U32 R4, R2, R231, RZ ;  /* 0x000000e702047227 */ /* 0x000fe200078e00ff */
[----:B------:R-:W-:-:S02]  /*17ec0*/  IABS R242, R238 ;  /* 0x000000ee00f27213 */ /* 0x000fc40000000000 */
[C---:B------:R-:W-:Y:S01]  /*17ed0*/  ISETP.GT.U32.AND P4, PT, R0.reuse, R226, PT ;  /* 0x000000e20000720c */ /* 0x040fe20003f84070 */
[----:B------:R-:W-:Y:S01]  /*17ee0*/  IMAD.MOV R4, RZ, RZ, -R4 ;  /* 0x000000ffff047224 */ /* 0x000fe200078e0a04 */
[----:B------:R-:W-:Y:S01]  /*17ef0*/  @!P5 IADD3 R225, R225, -R0, RZ ;  /* 0x80000000e1e1d210 */ /* 0x000fe20007ffe0ff */
[----:B------:R-:W-:Y:S01]  /*17f00*/  @!P0 IMAD.MOV R221, RZ, RZ, -R221 ;  /* 0x000000ffffdd8224 */ /* 0x000fe200078e0add */
[C---:B------:R-:W-:Y:S01]  /*17f10*/  ISETP.GT.U32.AND P5, PT, R0.reuse, R228, PT ;  /* 0x000000e40000720c */ /* 0x040fe20003fa4070 */
[----:B------:R-:W-:Y:S01]  /*17f20*/  IMAD R231, R0, R4, R231 ;  /* 0x0000000400e77224 */ /* 0x000fe200078e02e7 */
[----:B------:R-:W-:Y:S01]  /*17f30*/  @!P2 IADD3 R224, R224, -R0, RZ ;  /* 0x80000000e0e0a210 */ /* 0x000fe20007ffe0ff */
[----:B------:R-:W-:Y:S01]  /*17f40*/  IMAD.HI.U32 R4, R2, R232, RZ ;  /* 0x000000e802047227 */ /* 0x000fe200078e00ff */
[----:B------:R-:W-:Y:S02]  /*17f50*/  ISETP.GT.U32.AND P2, PT, R0, R227, PT ;  /* 0x000000e30000720c */ /* 0x000fe40003f44070 */
[----:B------:R-:W-:-:S02]  /*17f60*/  @!P3 IADD3 R222, -R222, RZ, RZ ;  /* 0x000000ffdedeb210 */ /* 0x000fc40007ffe1ff */
[----:B------:R-:W-:Y:S02]  /*17f70*/  IADD3 R4, -R4, RZ, RZ ;  /* 0x000000ff04047210 */ /* 0x000fe40007ffe1ff */
[----:B------:R-:W-:Y:S02]  /*17f80*/  @!P4 IADD3 R226, R226, -R0, RZ ;  /* 0x80000000e2e2c210 */ /* 0x000fe40007ffe0ff */
[----:B------:R-:W-:Y:S01]  /*17f90*/  ISETP.GT.U32.AND P4, PT, R0, R229, PT ;  /* 0x000000e50000720c */ /* 0x000fe20003f84070 */
[----:B------:R-:W-:Y:S01]  /*17fa0*/  @!P5 IMAD.IADD R228, R228, 0x1, -R0 ;  /* 0x00000001e4e4d824 */ /* 0x000fe200078e0a00 */
[----:B------:R-:W-:Y:S01]  /*17fb0*/  ISETP.GE.AND P0, PT, R239, RZ, PT ;  /* 0x000000ffef00720c */ /* 0x000fe20003f06270 */
[----:B------:R-:W-:Y:S02]  /*17fc0*/  IMAD R232, R0, R4, R232 ;  /* 0x0000000400e87224 */ /* 0x000fe400078e02e8 */
[----:B------:R-:W-:Y:S01]  /*17fd0*/  IMAD.HI.U32 R4, R2, R233, RZ ;  /* 0x000000e902047227 */ /* 0x000fe200078e00ff */
[----:B------:R-:W-:-:S03]  /*17fe0*/  ISETP.GT.U32.AND P5, PT, R0, R228, PT ;  /* 0x000000e40000720c */ /* 0x000fc60003fa4070 */
[----:B------:R-:W-:Y:S02]  /*17ff0*/  IMAD.MOV R4, RZ, RZ, -R4 ;  /* 0x000000ffff047224 */ /* 0x000fe400078e0a04 */
[--C-:B------:R-:W-:Y:S02]  /*18000*/  @!P2 IMAD.IADD R227, R227, 0x1, -R0.reuse ;  /* 0x00000001e3e3a824 */ /* 0x100fe400078e0a00 */
[----:B------:R-:W-:Y:S02]  /*18010*/  @!P4 IMAD.IADD R229, R229, 0x1, -R0 ;  /* 0x00000001e5e5c824 */ /* 0x000fe400078e0a00 */
[C---:B------:R-:W-:Y:S01]  /*18020*/  IMAD R233, R0.reuse, R4, R233 ;  /* 0x0000000400e97224 */ /* 0x040fe200078e02e9 */
[----:B------:R-:W-:Y:S01]  /*18030*/  ISETP.GT.U32.AND P2, PT, R0, R227, PT ;  /* 0x000000e30000720c */ /* 0x000fe20003f44070 */
[----:B------:R-:W-:Y:S01]  /*18040*/  IMAD.HI.U32 R239, R2, R244, RZ ;  /* 0x000000f402ef7227 */ /* 0x000fe200078e00ff */
[----:B------:R-:W-:Y:S02]  /*18050*/  ISETP.GT.U32.AND P4, PT, R0, R229, PT ;  /* 0x000000e50000720c */ /* 0x000fe40003f84070 */
[----:B------:R-:W-:Y:S01]  /*18060*/  @!P5 IADD3 R228, R228, -R0, RZ ;  /* 0x80000000e4e4d210 */ /* 0x000fe20007ffe0ff */
[----:B------:R-:W-:Y:S01]  /*18070*/  @!P0 IMAD.MOV R226, RZ, RZ, -R226 ;  /* 0x000000ffffe28224 */ /* 0x000fe200078e0ae2 */
[----:B------:R-:W-:-:S02]  /*18080*/  ISETP.GT.U32.AND P5, PT, R0, R231, PT ;  /* 0x000000e70000720c */ /* 0x000fc40003fa4070 */
[----:B------:R-:W-:Y:S01]  /*18090*/  IADD3 R4, -R5, RZ, RZ ;  /* 0x000000ff05047210 */ /* 0x000fe20007ffe1ff */
[----:B------:R-:W-:Y:S01]  /*180a0*/  IMAD.HI.U32 R5, R2, R235, RZ ;  /* 0x000000eb02057227 */ /* 0x000fe200078e00ff */
[----:B------:R-:W-:-:S03]  /*180b0*/  IADD3 R239, -R239, RZ, RZ ;  /* 0x000000ffefef7210 */ /* 0x000fc60007ffe1ff */
[----:B------:R-:W-:Y:S01]  /*180c0*/  @!P2 IMAD.IADD R227, R227, 0x1, -R0 ;  /* 0x00000001e3e3a824 */ /* 0x000fe200078e0a00 */
[C---:B------:R-:W-:Y:S01]  /*180d0*/  ISETP.GT.U32.AND P2, PT, R0.reuse, R230, PT ;  /* 0x000000e60000720c */ /* 0x040fe20003f44070 */
[C---:B------:R-:W-:Y:S01]  /*180e0*/  IMAD R234, R0.reuse, R4, R234 ;  /* 0x0000000400ea7224 */ /* 0x040fe200078e02ea */
[----:B------:R-:W-:Y:S01]  /*180f0*/  @!P4 IADD3 R229, R229, -R0, RZ ;  /* 0x80000000e5e5c210 */ /* 0x000fe20007ffe0ff */
[----:B------:R-:W-:Y:S01]  /*18100*/  IMAD.MOV R4, RZ, RZ, -R5 ;  /* 0x000000ffff047224 */ /* 0x000fe200078e0a05 */
[C---:B------:R-:W-:Y:S01]  /*18110*/  ISETP.GT.U32.AND P4, PT, R0.reuse, R232, PT ;  /* 0x000000e80000720c */ /* 0x040fe20003f84070 */
[----:B------:R-:W-:Y:S01]  /*18120*/  @!P5 IMAD.IADD R231, R231, 0x1, -R0 ;  /* 0x00000001e7e7d824 */ /* 0x000fe200078e0a00 */
[----:B------:R-:W-:Y:S01]  /*18130*/  ISETP.GT.U32.AND P5, PT, R0, R233, PT ;  /* 0x000000e90000720c */ /* 0x000fe20003fa4070 */
[----:B------:R-:W-:-:S04]  /*18140*/  IMAD.HI.U32 R5, R2, R236, RZ ;  /* 0x000000ec02057227 */ /* 0x000fc800078e00ff */
[----:B------:R-:W-:Y:S02]  /*18150*/  IMAD R235, R0, R4, R235 ;  /* 0x0000000400eb7224 */ /* 0x000fe400078e02eb */
[----:B------:R-:W-:Y:S02]  /*18160*/  IMAD.MOV R4, RZ, RZ, -R5 ;  /* 0x000000ffff047224 */ /* 0x000fe400078e0a05 */
[----:B------:R-:W-:Y:S02]  /*18170*/  @!P2 IMAD.IADD R230, R230, 0x1, -R0 ;  /* 0x00000001e6e6a824 */ /* 0x000fe400078e0a00 */
[----:B------:R-:W-:Y:S01]  /*18180*/  @!P4 IADD3 R232, R232, -R0, RZ ;  /* 0x80000000e8e8c210 */ /* 0x000fe20007ffe0ff */
[C---:B------:R-:W-:Y:S01]  /*18190*/  IMAD R236, R0.reuse, R4, R236 ;  /* 0x0000000400ec7224 */ /* 0x040fe200078e02ec */
[----:B------:R-:W-:Y:S01]  /*181a0*/  ISETP.GT.U32.AND P4, PT, R0, R231, PT ;  /* 0x000000e70000720c */ /* 0x000fe20003f84070 */
[----:B------:R-:W-:Y:S01]  /*181b0*/  IMAD.HI.U32 R5, R2, R240, RZ ;  /* 0x000000f002057227 */ /* 0x000fe200078e00ff */
[----:B------:R-:W-:-:S02]  /*181c0*/  @!P5 IADD3 R233, R233, -R0, RZ ;  /* 0x80000000e9e9d210 */ /* 0x000fc40007ffe0ff */
[C---:B------:R-:W-:Y:S01]  /*181d0*/  ISETP.GT.U32.AND P1, PT, R0.reuse, R232, PT ;  /* 0x000000e80000720c */ /* 0x040fe20003f24070 */
[----:B------:R-:W-:Y:S01]  /*181e0*/  IMAD.MOV R5, RZ, RZ, -R5 ;  /* 0x000000ffff057224 */ /* 0x000fe200078e0a05 */
[C---:B------:R-:W-:Y:S01]  /*181f0*/  ISETP.GT.U32.AND P5, PT, R0.reuse, R233, PT ;  /* 0x000000e90000720c */ /* 0x040fe20003fa4070 */
[C---:B------:R-:W-:Y:S01]  /*18200*/  IMAD R244, R0.reuse, R239, R244 ;  /* 0x000000ef00f47224 */ /* 0x040fe200078e02f4 */
[C---:B------:R-:W-:Y:S01]  /*18210*/  ISETP.GT.U32.AND P2, PT, R0.reuse, R230, PT ;  /* 0x000000e60000720c */ /* 0x040fe20003f44070 */
[----:B------:R-:W-:Y:S02]  /*18220*/  IMAD R240, R0, R5, R240 ;  /* 0x0000000500f07224 */ /* 0x000fe400078e02f0 */
[----:B------:R-:W-:Y:S02]  /*18230*/  VIADD R5, R6, 0x1f2 ;  /* 0x000001f206057836 */ /* 0x000fe40000000000 */
[----:B------:R-:W-:Y:S01]  /*18240*/  @!P4 IADD3 R231, R231, -R0, RZ ;  /* 0x80000000e7e7c210 */ /* 0x000fe20007ffe0ff */
[----:B------:R-:W-:Y:S01]  /*18250*/  IMAD.HI.U32 R239, R2, R247, RZ ;  /* 0x000000f702ef7227 */ /* 0x000fe200078e00ff */
[----:B------:R-:W-:-:S02]  /*18260*/  ISETP.GT.U32.AND P4, PT, R0, R235, PT ;  /* 0x000000eb0000720c */ /* 0x000fc40003f84070 */
[----:B------:R-:W-:Y:S01]  /*18270*/  IABS R241, R5 ;  /* 0x0000000500f17213 */ /* 0x000fe20000000000 */
[--C-:B------:R-:W-:Y:S01]  /*18280*/  @!P1 IMAD.IADD R232, R232, 0x1, -R0.reuse ;  /* 0x00000001e8e89824 */ /* 0x100fe200078e0a00 */
[----:B------:R-:W-:Y:S01]  /*18290*/  @!P5 IADD3 R233, R233, -R0, RZ ;  /* 0x80000000e9e9d210 */ /* 0x000fe20007ffe0ff */
[----:B------:R-:W-:Y:S01]  /*182a0*/  IMAD.MOV R6, RZ, RZ, -R203 ;  /* 0x000000ffff067224 */ /* 0x000fe200078e0acb */
[----:B------:R-:W-:Y:S01]  /*182b0*/  ISETP.GT.U32.AND P5, PT, R0, R236, PT ;  /* 0x000000ec0000720c */ /* 0x000fe20003fa4070 */
[--C-:B------:R-:W-:Y:S01]  /*182c0*/  @!P2 IMAD.IADD R230, R230, 0x1, -R0.reuse ;  /* 0x00000001e6e6a824 */ /* 0x100fe200078e0a00 */
[----:B------:R-:W-:Y:S01]  /*182d0*/  ISETP.GE.AND P1, PT, R237, RZ, PT ;  /* 0x000000ffed00720c */ /* 0x000fe20003f26270 */
[C---:B------:R-:W-:Y:S01]  /*182e0*/  IMAD R251, R0.reuse, R6, R251 ;  /* 0x0000000600fb7224 */ /* 0x040fe200078e02fb */
[----:B------:R-:W-:Y:S02]  /*182f0*/  IABS R237, R28 ;  /* 0x0000001c00ed7213 */ /* 0x000fe40000000000 */
[----:B------:R-:W-:Y:S01]  /*18300*/  ISETP.GT.U32.AND P2, PT, R0, R234, PT ;  /* 0x000000ea0000720c */ /* 0x000fe20003f44070 */
[----:B------:R-:W-:Y:S01]  /*18310*/  @!P4 IMAD.IADD R235, R235, 0x1, -R0 ;  /* 0x00000001ebebc824 */ /* 0x000fe200078e0a00 */
[----:B------:R-:W-:Y:S01]  /*18320*/  ISETP.GE.AND P4, PT, R12, RZ, PT ;  /* 0x000000ff0c00720c */ /* 0x000fe20003f86270 */
[----:B------:R-:W-:-:S03]  /*18330*/  IMAD.HI.U32 R4, R2, R237, RZ ;  /* 0x000000ed02047227 */ /* 0x000fc600078e00ff */
[----:B------:R-:W-:Y:S01]  /*18340*/  ISETP.GT.U32.AND P6, PT, R0, R235, PT ;  /* 0x000000eb0000720c */ /* 0x000fe20003fc4070 */
[----:B------:R-:W-:Y:S01]  /*18350*/  IMAD.HI.U32 R12, R2, R243, RZ ;  /* 0x000000f3020c7227 */ /* 0x000fe200078e00ff */
[----:B------:R-:W-:Y:S02]  /*18360*/  @!P5 IADD3 R236, R236, -R0, RZ ;  /* 0x80000000ececd210 */ /* 0x000fe40007ffe0ff */
[----:B------:R-:W-:Y:S01]  /*18370*/  IADD3 R4, -R4, RZ, RZ ;  /* 0x000000ff04047210 */ /* 0x000fe20007ffe1ff */
[----:B------:R-:W-:Y:S01]  /*18380*/  IMAD.MOV R12, RZ, RZ, -R12 ;  /* 0x000000ffff0c7224 */ /* 0x000fe200078e0a0c */
[----:B------:R-:W-:Y:S02]  /*18390*/  ISETP.GT.U32.AND P5, PT, R0, R236, PT ;  /* 0x000000ec0000720c */ /* 0x000fe40003fa4070 */
[----:B------:R-:W-:Y:S01]  /*183a0*/  @!P2 IADD3 R234, R234, -R0, RZ ;  /* 0x80000000eaeaa210 */ /* 0x000fe20007ffe0ff */
[----:B------:R-:W-:Y:S01]  /*183b0*/  IMAD R237, R0, R4, R237 ;  /* 0x0000000400ed7224 */ /* 0x000fe200078e02ed */
[----:B------:R-:W-:Y:S01]  /*183c0*/  @!P1 IADD3 R223, -R223, RZ, RZ ;  /* 0x000000ffdfdf9210 */ /* 0x000fe20007ffe1ff */
[----:B------:R-:W-:Y:S01]  /*183d0*/  IMAD.HI.U32 R4, R2, R242, RZ ;  /* 0x000000f202047227 */ /* 0x000fe200078e00ff */
[----:B------:R-:W-:-:S02]  /*183e0*/  ISETP.GT.U32.AND P2, PT, R0, R234, PT ;  /* 0x000000ea0000720c */ /* 0x000fc40003f44070 */
[----:B------:R-:W-:Y:S01]  /*183f0*/  @!P6 IADD3 R235, R235, -R0, RZ ;  /* 0x80000000ebebe210 */ /* 0x000fe20007ffe0ff */
[C---:B------:R-:W-:Y:S01]  /*18400*/  IMAD R243, R0.reuse, R12, R243 ;  /* 0x0000000c00f37224 */ /* 0x040fe200078e02f3 */
[----:B------:R-:W-:Y:S01]  /*18410*/  ISETP.GT.U32.AND P6, PT, R0, R237, PT ;  /* 0x000000ed0000720c */ /* 0x000fe20003fc4070 */
[----:B------:R-:W-:Y:S02]  /*18420*/  IMAD.MOV R4, RZ, RZ, -R4 ;  /* 0x000000ffff047224 */ /* 0x000fe400078e0a04 */
[----:B------:R-:W-:Y:S01]  /*18430*/  @!P5 IMAD.IADD R236, R236, 0x1, -R0 ;  /* 0x00000001ececd824 */ /* 0x000fe200078e0a00 */
[C---:B------:R-:W-:Y:S01]  /*18440*/  ISETP.GT.U32.AND P5, PT, R0.reuse, R240, PT ;  /* 0x000000f00000720c */ /* 0x040fe20003fa4070 */
[----:B------:R-:W-:Y:S02]  /*18450*/  IMAD R242, R0, R4, R242 ;  /* 0x0000000400f27224 */ /* 0x000fe400078e02f2 */
[----:B------:R-:W-:-:S04]  /*18460*/  IMAD.HI.U32 R12, R2, R246, RZ ;  /* 0x000000f6020c7227 */ /* 0x000fc800078e00ff */
[--C-:B------:R-:W-:Y:S01]  /*18470*/  @!P2 IMAD.IADD R234, R234, 0x1, -R0.reuse ;  /* 0x00000001eaeaa824 */ /* 0x100fe200078e0a00 */
[----:B------:R-:W-:Y:S01]  /*18480*/  ISETP.GE.AND P2, PT, R10, RZ, PT ;  /* 0x000000ff0a00720c */ /* 0x000fe20003f46270 */
[----:B------:R-:W-:Y:S01]  /*18490*/  IMAD.HI.U32 R10, R2, R241, RZ ;  /* 0x000000f1020a7227 */ /* 0x000fe200078e00ff */
[----:B------:R-:W-:Y:S02]  /*184a0*/  @!P6 IADD3 R237, R237, -R0, RZ ;  /* 0x80000000edede210 */ /* 0x000fe40007ffe0ff */
[----:B------:R-:W-:Y:S01]  /*184b0*/  ISETP.GE.AND P6, PT, R245, RZ, PT ;  /* 0x000000fff500720c */ /* 0x000fe20003fc6270 */
[----:B------:R-:W-:Y:S01]  /*184c0*/  @!P5 IMAD.IADD R240, R240, 0x1, -R0 ;  /* 0x00000001f0f0d824 */ /* 0x000fe200078e0a00 */
[----:B------:R-:W-:Y:S01]  /*184d0*/  ISETP.GT.U32.AND P5, PT, R0, R237, PT ;  /* 0x000000ed0000720c */ /* 0x000fe20003fa4070 */
[----:B------:R-:W-:Y:S01]  /*184e0*/  @!P4 IMAD.MOV R224, RZ, RZ, -R224 ;  /* 0x000000ffffe0c224 */ /* 0x000fe200078e0ae0 */
[----:B------:R-:W-:Y:S02]  /*184f0*/  IADD3 R10, -R10, RZ, RZ ;  /* 0x000000ff0a0a7210 */ /* 0x000fe40007ffe1ff */
[----:B------:R-:W-:-:S02]  /*18500*/  IABS R245, R21 ;  /* 0x0000001500f57213 */ /* 0x000fc40000000000 */
[C---:B------:R-:W-:Y:S01]  /*18510*/  ISETP.GT.U32.AND P3, PT, R0.reuse, R240, PT ;  /* 0x000000f00000720c */ /* 0x040fe20003f64070 */
[----:B------:R-:W-:Y:S01]  /*18520*/  IMAD R241, R0, R10, R241 ;  /* 0x0000000a00f17224 */ /* 0x000fe200078e02f1 */
[----:B------:R-:W-:Y:S01]  /*18530*/  @!P2 IADD3 R225, -R225, RZ, RZ ;  /* 0x000000ffe1e1a210 */ /* 0x000fe20007ffe1ff */
[----:B------:R-:W-:Y:S02]  /*18540*/  IMAD.HI.U32 R4, R2, R245, RZ ;  /* 0x000000f502047227 */ /* 0x000fe400078e00ff */
[----:B------:R-:W-:Y:S02]  /*18550*/  @!P6 IADD3 R227, -R227, RZ, RZ ;  /* 0x000000ffe3e3e210 */ /* 0x000fe40007ffe1ff */
[----:B------:R-:W-:Y:S01]  /*18560*/  @!P5 IADD3 R237, R237, -R0, RZ ;  /* 0x80000000ededd210 */ /* 0x000fe20007ffe0ff */
[----:B------:R-:W-:Y:S01]  /*18570*/  IMAD.MOV R4, RZ, RZ, -R4 ;  /* 0x000000ffff047224 */ /* 0x000fe200078e0a04 */
[----:B------:R-:W-:Y:S01]  /*18580*/  ISETP.GT.U32.AND P5, PT, R0, R241, PT ;  /* 0x000000f10000720c */ /* 0x000fe20003fa4070 */
[----:B------:R-:W-:-:S04]  /*18590*/  IMAD.HI.U32 R10, R2, R249, RZ ;  /* 0x000000f9020a7227 */ /* 0x000fc800078e00ff */
[----:B------:R-:W-:Y:S02]  /*185a0*/  IMAD R245, R0, R4, R245 ;  /* 0x0000000400f57224 */ /* 0x000fe400078e02f5 */
[----:B------:R-:W-:Y:S01]  /*185b0*/  IMAD.MOV R4, RZ, RZ, -R12 ;  /* 0x000000ffff047224 */ /* 0x000fe200078e0a0c */
[----:B------:R-:W-:Y:S01]  /*185c0*/  IADD3 R12, -R239, RZ, RZ ;  /* 0x000000ffef0c7210 */ /* 0x000fe20007ffe1ff */
[----:B------:R-:W-:Y:S01]  /*185d0*/  @!P3 IMAD.IADD R240, R240, 0x1, -R0 ;  /* 0x00000001f0f0b824 */ /* 0x000fe200078e0a00 */
[C---:B------:R-:W-:Y:S01]  /*185e0*/  ISETP.GT.U32.AND P3, PT, R0.reuse, R242, PT ;  /* 0x000000f20000720c */ /* 0x040fe20003f64070 */
[C---:B------:R-:W-:Y:S02]  /*185f0*/  IMAD R246, R0.reuse, R4, R246 ;  /* 0x0000000400f67224 */ /* 0x040fe400078e02f6 */
[----:B------:R-:W-:Y:S01]  /*18600*/  @!P5 IADD3 R241, R241, -R0, RZ ;  /* 0x80000000f1f1d210 */ /* 0x000fe20007ffe0ff */
[C---:B------:R-:W-:Y:S01]  /*18610*/  IMAD R247, R0.reuse, R12, R247 ;  /* 0x0000000c00f77224 */ /* 0x040fe200078e02f7 */
[C---:B------:R-:W-:Y:S01]  /*18620*/  ISETP.GT.U32.AND P5, PT, R0.reuse, R243, PT ;  /* 0x000000f30000720c */ /* 0x040fe20003fa4070 */
[----:B------:R-:W-:Y:S01]  /*18630*/  IMAD.MOV R239, RZ, RZ, -R250 ;  /* 0x000000ffffef7224 */ /* 0x000fe200078e0afa */
[----:B------:R-:W-:Y:S01]  /*18640*/  IABS R250, R13 ;  /* 0x0000000d00fa7213 */ /* 0x000fe20000000000 */
[----:B------:R-:W-:Y:S01]  /*18650*/  IMAD.MOV R10, RZ, RZ, -R10 ;  /* 0x000000ffff0a7224 */ /* 0x000fe200078e0a0a */
[C---:B------:R-:W-:Y:S01]  /*18660*/  ISETP.GT.U32.AND P1, PT, R0.reuse, R241, PT ;  /* 0x000000f10000720c */ /* 0x040fe20003f24070 */
[----:B------:R-:W-:-:S02]  /*18670*/  IMAD R248, R0, R239, R248 ;  /* 0x000000ef00f87224 */ /* 0x000fc400078e02f8 */
[----:B------:R-:W-:Y:S01]  /*18680*/  IMAD.HI.U32 R239, R2, R252, RZ ;  /* 0x000000fc02ef7227 */ /* 0x000fe200078e00ff */
[----:B------:R-:W-:Y:S02]  /*18690*/  @!P3 IADD3 R242, R242, -R0, RZ ;  /* 0x80000000f2f2b210 */ /* 0x000fe40007ffe0ff */
[C---:B------:R-:W-:Y:S01]  /*186a0*/  ISETP.GT.U32.AND P3, PT, R0.reuse, R244, PT ;  /* 0x000000f40000720c */ /* 0x040fe20003f64070 */
[----:B------:R-:W-:Y:S01]  /*186b0*/  IMAD R249, R0, R10, R249 ;  /* 0x0000000a00f97224 */ /* 0x000fe200078e02f9 */
[----:B------:R-:W-:Y:S01]  /*186c0*/  IADD3 R239, -R239, RZ, RZ ;  /* 0x000000ffefef7210 */ /* 0x000fe20007ffe1ff */
[----:B------:R-:W-:Y:S01]  /*186d0*/  IMAD.HI.U32 R4, R2, R250, RZ ;  /* 0x000000fa02047227 */ /* 0x000fe200078e00ff */
[----:B------:R-:W-:Y:S02]  /*186e0*/  @!P5 IADD3 R243, R243, -R0, RZ ;  /* 0x80000000f3f3d210 */ /* 0x000fe40007ffe0ff */
[C---:B------:R-:W-:Y:S01]  /*186f0*/  ISETP.GT.U32.AND P5, PT, R0.reuse, R245, PT ;  /* 0x000000f50000720c */ /* 0x040fe20003fa4070 */
[C---:B------:R-:W-:Y:S01]  /*18700*/  IMAD R252, R0.reuse, R239, R252 ;  /* 0x000000ef00fc7224 */ /* 0x040fe200078e02fc */
[C---:B------:R-:W-:Y:S01]  /*18710*/  ISETP.GT.U32.AND P4, PT, R0.reuse, R242, PT ;  /* 0x000000f20000720c */ /* 0x040fe20003f84070 */
[----:B------:R-:W-:Y:S01]  /*18720*/  @!P1 IMAD.IADD R241, R241, 0x1, -R0 ;  /* 0x00000001f1f19824 */ /* 0x000fe200078e0a00 */
[----:B------:R-:W-:-:S02]  /*18730*/  ISETP.GT.U32.AND P2, PT, R0, R243, PT ;  /* 0x000000f30000720c */ /* 0x000fc40003f44070 */
[----:B------:R-:W-:Y:S02]  /*18740*/  IADD3 R4, -R4, RZ, RZ ;  /* 0x000000ff04047210 */ /* 0x000fe40007ffe1ff */
[----:B------:R-:W-:Y:S02]  /*18750*/  @!P3 IADD3 R244, R244, -R0, RZ ;  /* 0x80000000f4f4b210 */ /* 0x000fe40007ffe0ff */
[----:B------:R-:W-:Y:S01]  /*18760*/  ISETP.GE.AND P3, PT, R3, RZ, PT ;  /* 0x000000ff0300720c */ /* 0x000fe20003f66270 */
[C---:B------:R-:W-:Y:S01]  /*18770*/  IMAD R250, R0.reuse, R4, R250 ;  /* 0x0000000400fa7224 */ /* 0x040fe200078e02fa */
[----:B------:R-:W-:Y:S01]  /*18780*/  IABS R3, R20 ;  /* 0x0000001400037213 */ /* 0x000fe20000000000 */
[----:B------:R-:W-:Y:S01]  /*18790*/  @!P5 IMAD.IADD R245, R245, 0x1, -R0 ;  /* 0x00000001f5f5d824 */ /* 0x000fe200078e0a00 */
[C---:B------:R-:W-:Y:S02]  /*187a0*/  ISETP.GT.U32.AND P5, PT, R0.reuse, R246, PT ;  /* 0x000000f60000720c */ /* 0x040fe40003fa4070 */
[----:B------:R-:W-:Y:S01]  /*187b0*/  ISETP.GT.U32.AND P0, PT, R0, R244, PT ;  /* 0x000000f40000720c */ /* 0x000fe20003f04070 */
[----:B------:R-:W-:Y:S01]  /*187c0*/  IMAD.HI.U32 R12, R2, R3, RZ ;  /* 0x00000003020c7227 */ /* 0x000fe200078e00ff */
[----:B------:R-:W-:-:S02]  /*187d0*/  @!P4 IADD3 R242, R242, -R0, RZ ;  /* 0x80000000f2f2c210 */ /* 0x000fc40007ffe0ff */
[C---:B------:R-:W-:Y:S01]  /*187e0*/  ISETP.GT.U32.AND P4, PT, R0.reuse, R249, PT ;  /* 0x000000f90000720c */ /* 0x040fe20003f84070 */
[----:B------:R-:W-:Y:S01]  /*187f0*/  IMAD.MOV R12, RZ, RZ, -R12 ;  /* 0x000000ffff0c7224 */ /* 0x000fe200078e0a0c */
[----:B------:R-:W-:Y:S01]  /*18800*/  IABS R10, R19 ;  /* 0x00000013000a7213 */ /* 0x000fe20000000000 */
[----:B------:R-:W-:Y:S01]  /*18810*/  @!P3 IMAD.MOV R228, RZ, RZ, -R228 ;  /* 0x000000ffffe4b224 */ /* 0x000fe200078e0ae4 */
[C---:B------:R-:W-:Y:S01]  /*18820*/  ISETP.GT.U32.AND P1, PT, R0.reuse, R248, PT ;  /* 0x000000f80000720c */ /* 0x040fe20003f24070 */
[----:B------:R-:W-:Y:S01]  /*18830*/  IMAD R3, R0, R12, R3 ;  /* 0x0000000c00037224 */ /* 0x000fe200078e0203 */
[----:B------:R-:W-:Y:S01]  /*18840*/  MOV R4, R10 ;  /* 0x0000000a00047202 */ /* 0x000fe20000000f00 */
[--C-:B------:R-:W-:Y:S01]  /*18850*/  @!P5 IMAD.IADD R246, R246, 0x1, -R0.reuse ;  /* 0x00000001f6f6d824 */ /* 0x100fe200078e0a00 */
[----:B------:R-:W-:Y:S01]  /*18860*/  ISETP.GT.U32.AND P5, PT, R0, R247, PT ;  /* 0x000000f70000720c */ /* 0x000fe20003fa4070 */
[----:B------:R-:W-:Y:S01]  /*18870*/  @!P2 IMAD.IADD R243, R243, 0x1, -R0 ;  /* 0x00000001f3f3a824 */ /* 0x000fe200078e0a00 */
[----:B------:R-:W-:Y:S01]  /*18880*/  @!P0 IADD3 R244, R244, -R0, RZ ;  /* 0x80000000f4f48210 */ /* 0x000fe20007ffe0ff */
[----:B------:R-:W-:Y:S01]  /*18890*/  IMAD.HI.U32 R2, R2, R4, RZ ;  /* 0x0000000402027227 */ /* 0x000fe200078e00ff */
[----:B------:R-:W-:-:S02]  /*188a0*/  ISETP.GT.U32.AND P0, PT, R0, R251, PT ;  /* 0x000000fb0000720c */ /* 0x000fc40003f04070 */
[C---:B------:R-:W-:Y:S01]  /*188b0*/  ISETP.GT.U32.AND P3, PT, R0.reuse, R246, PT ;  /* 0x000000f60000720c */ /* 0x040fe20003f64070 */
[--C-:B------:R-:W-:Y:S01]  /*188c0*/  @!P4 IMAD.IADD R249, R249, 0x1, -R0.reuse ;  /* 0x00000001f9f9c824 */ /* 0x100fe200078e0a00 */
[----:B------:R-:W-:Y:S02]  /*188d0*/  ISETP.GT.U32.AND P2, PT, R0, R250, PT ;  /* 0x000000fa0000720c */ /* 0x000fe40003f44070 */
[----:B------:R-:W-:Y:S02]  /*188e0*/  ISETP.GE.AND P4, PT, R24, RZ, PT ;  /* 0x000000ff1800720c */ /* 0x000fe40003f86270 */
[----:B------:R-:W2:Y:S01]  /*188f0*/  S2R R24, SR_TID.X ;  /* 0x0000000000187919 */ /* 0x000ea20000002100 */
[--C-:B------:R-:W-:Y:S01]  /*18900*/  @!P5 IMAD.IADD R247, R247, 0x1, -R0.reuse ;  /* 0x00000001f7f7d824 */ /* 0x100fe200078e0a00 */
[----:B------:R-:W-:Y:S02]  /*18910*/  ISETP.GT.U32.AND P5, PT, R0, R245, PT ;  /* 0x000000f50000720c */ /* 0x000fe40003fa4070 */
[----:B------:R-:W-:Y:S01]  /*18920*/  IADD3 R2, -R2, RZ, RZ ;  /* 0x000000ff02027210 */ /* 0x000fe20007ffe1ff */
[----:B------:R-:W-:Y:S01]  /*18930*/  @!P0 IMAD.IADD R251, R251, 0x1, -R0 ;  /* 0x00000001fbfb8824 */ /* 0x000fe200078e0a00 */
[----:B------:R-:W-:-:S02]  /*18940*/  ISETP.GT.U32.AND P6, PT, R0, R247, PT ;  /* 0x000000f70000720c */ /* 0x000fc40003fc4070 */
[----:B------:R-:W-:Y:S01]  /*18950*/  ISETP.GE.AND P0, PT, R9, RZ, PT ;  /* 0x000000ff0900720c */ /* 0x000fe20003f06270 */
[----:B------:R-:W-:Y:S01]  /*18960*/  IMAD R4, R0, R2, R4 ;  /* 0x0000000200047224 */ /* 0x000fe200078e0204 */
[----:B------:R-:W3:Y:S01]  /*18970*/  LDL.LU R9, [R1+0x150] ;  /* 0x0001500001097983 */ /* 0x000ee20000300800 */
[-C--:B------:R-:W-:Y:S02]  /*18980*/  @!P3 IADD3 R246, R246, -R0.reuse, RZ ;  /* 0x80000000f6f6b210 */ /* 0x080fe40007ffe0ff */
[-C--:B------:R-:W-:Y:S02]  /*18990*/  @!P1 IADD3 R248, R248, -R0.reuse, RZ ;  /* 0x80000000f8f89210 */ /* 0x080fe40007ffe0ff */
[----:B------:R-:W-:Y:S01]  /*189a0*/  @!P2 IADD3 R250, R250, -R0, RZ ;  /* 0x80000000fafaa210 */ /* 0x000fe20007ffe0ff */
[--C-:B------:R-:W-:Y:S01]  /*189b0*/  @!P5 IMAD.IADD R245, R245, 0x1, -R0.reuse ;  /* 0x00000001f5f5d824 */ /* 0x100fe200078e0a00 */
[----:B------:R-:W-:Y:S01]  /*189c0*/  ISETP.GT.U32.AND P5, PT, R0, R252, PT ;  /* 0x000000fc0000720c */ /* 0x000fe20003fa4070 */
[----:B------:R-:W-:Y:S01]  /*189d0*/  @!P4 IMAD.MOV R231, RZ, RZ, -R231 ;  /* 0x000000ffffe7c224 */ /* 0x000fe200078e0ae7 */
[----:B------:R-:W-:Y:S01]  /*189e0*/  ISETP.GE.AND P3, PT, R202, RZ, PT ;  /* 0x000000ffca00720c */ /* 0x000fe20003f66270 */
[----:B------:R-:W-:Y:S01]  /*189f0*/  @!P6 IMAD.IADD R247, R247, 0x1, -R0 ;  /* 0x00000001f7f7e824 */ /* 0x000fe200078e0a00 */
[----:B------:R-:W-:Y:S01]  /*18a00*/  ISETP.GT.U32.AND P6, PT, R0, R3, PT ;  /* 0x000000030000720c */ /* 0x000fe20003fc4070 */
[----:B------:R-:W4:Y:S01]  /*18a10*/  LDC R2, c[0x0][0x234] ;  /* 0x00008d00ff027b82 */ /* 0x000f220000000800 */
[----:B------:R-:W-:-:S02]  /*18a20*/  ISETP.GE.AND P1, PT, R201, RZ, PT ;  /* 0x000000ffc900720c */ /* 0x000fc40003f26270 */
[----:B------:R-:W-:-:S05]  /*18a30*/  ISETP.GT.U32.AND P2, PT, R0, R4, PT ;  /* 0x000000040000720c */ /* 0x000fca0003f44070 */
[-C--:B------:R-:W-:Y:S02]  /*18a40*/  @!P5 IADD3 R252, R252, -R0.reuse, RZ ;  /* 0x80000000fcfcd210 */ /* 0x080fe40007ffe0ff */
[----:B------:R-:W-:Y:S02]  /*18a50*/  ISETP.GE.AND P5, PT, R26, RZ, PT ;  /* 0x000000ff1a00720c */ /* 0x000fe40003fa6270 */
[----:B------:R-:W-:Y:S01]  /*18a60*/  @!P6 IADD3 R3, R3, -R0, RZ ;  /* 0x800000000303e210 */ /* 0x000fe20007ffe0ff */
[----:B------:R-:W4:Y:S01]  /*18a70*/  LDL.LU R26, [R1+0x154] ;  /* 0x00015400011a7983 */ /* 0x000f220000300800 */
[----:B------:R-:W-:-:S03]  /*18a80*/  ISETP.GE.AND P6, PT, R25, RZ, PT ;  /* 0x000000ff1900720c */ /* 0x000fc60003fc6270 */
[----:B------:R-:W4:Y:S01]  /*18a90*/  LDL.LU R25, [R1+0x158] ;  /* 0x0001580001197983 */ /* 0x000f220000300800 */
[----:B------:R-:W-:Y:S01]  /*18aa0*/  @!P3 IMAD.MOV R229, RZ, RZ, -R229 ;  /* 0x000000ffffe5b224 */ /* 0x000fe200078e0ae5 */
[----:B------:R-:W-:Y:S02]  /*18ab0*/  ISETP.GT.U32.AND P3, PT, R0, R250, PT ;  /* 0x000000fa0000720c */ /* 0x000fe40003f64070 */
[----:B------:R-:W-:Y:S02]  /*18ac0*/  @!P0 IADD3 R232, -R232, RZ, RZ ;  /* 0x000000ffe8e88210 */ /* 0x000fe40007ffe1ff */
[C---:B------:R-:W-:Y:S02]  /*18ad0*/  ISETP.GT.U32.AND P0, PT, R0.reuse, R251, PT ;  /* 0x000000fb0000720c */ /* 0x040fe40003f04070 */
[----:B------:R-:W-:Y:S02]  /*18ae0*/  ISETP.GT.U32.AND P4, PT, R0, R252, PT ;  /* 0x000000fc0000720c */ /* 0x000fe40003f84070 */
[----:B------:R-:W-:-:S02]  /*18af0*/  @!P1 IADD3 R230, -R230, RZ, RZ ;  /* 0x000000ffe6e69210 */ /* 0x000fc40007ffe1ff */
[C---:B------:R-:W-:Y:S01]  /*18b00*/  ISETP.GT.U32.AND P1, PT, R0.reuse, R249, PT ;  /* 0x000000f90000720c */ /* 0x040fe20003f24070 */
[----:B------:R-:W-:Y:S01]  /*18b10*/  @!P5 IMAD.MOV R233, RZ, RZ, -R233 ;  /* 0x000000ffffe9d224 */ /* 0x000fe200078e0ae9 */
[----:B------:R-:W-:Y:S02]  /*18b20*/  ISETP.GT.U32.AND P5, PT, R0, R3, PT ;  /* 0x000000030000720c */ /* 0x000fe40003fa4070 */
[----:B------:R-:W-:Y:S02]  /*18b30*/  @!P2 IADD3 R4, R4, -R0, RZ ;  /* 0x800000000404a210 */ /* 0x000fe40007ffe0ff */
[----:B------:R-:W-:Y:S02]  /*18b40*/  ISETP.GT.U32.AND P2, PT, R0, R248, PT ;  /* 0x000000f80000720c */ /* 0x000fe40003f44070 */
[----:B------:R-:W-:Y:S01]  /*18b50*/  @!P3 IADD3 R250, R250, -R0, RZ ;  /* 0x80000000fafab210 */ /* 0x000fe20007ffe0ff */
[----:B------:R-:W-:Y:S01]  /*18b60*/  @!P0 IMAD.IADD R251, R251, 0x1, -R0 ;  /* 0x00000001fbfb8824 */ /* 0x000fe200078e0a00 */
[----:B------:R-:W-:-:S02]  /*18b70*/  ISETP.GE.AND P3, PT, R29, RZ, PT ;  /* 0x000000ff1d00720c */ /* 0x000fc40003f66270 */
[----:B------:R-:W-:Y:S02]  /*18b80*/  @!P6 IADD3 R234, -R234, RZ, RZ ;  /* 0x000000ffeaeae210 */ /* 0x000fe40007ffe1ff */
[----:B------:R-:W-:Y:S01]  /*18b90*/  ISETP.GE.AND P0, PT, R28, RZ, PT ;  /* 0x000000ff1c00720c */ /* 0x000fe20003f06270 */
[----:B--2---:R-:W-:Y:S01]  /*18ba0*/  IMAD.SHL.U32 R10, R24, 0x4, RZ ;  /* 0x00000004180a7824 */ /* 0x004fe200078e00ff */
[----:B------:R-:W-:Y:S02]  /*18bb0*/  ISETP.GT.U32.AND P6, PT, R0, R4, PT ;  /* 0x000000040000720c */ /* 0x000fe40003fc4070 */
[----:B------:R-:W-:Y:S01]  /*18bc0*/  @!P4 IADD3 R252, R252, -R0, RZ ;  /* 0x80000000fcfcc210 */ /* 0x000fe20007ffe0ff */
[--C-:B------:R-:W-:Y:S01]  /*18bd0*/  @!P1 IMAD.IADD R249, R249, 0x1, -R0.reuse ;  /* 0x00000001f9f99824 */ /* 0x100fe200078e0a00 */
[----:B------:R-:W-:Y:S02]  /*18be0*/  ISETP.GE.AND P4, PT, R27, RZ, PT ;  /* 0x000000ff1b00720c */ /* 0x000fe40003f86270 */
[----:B------:R-:W-:Y:S01]  /*18bf0*/  ISETP.GE.AND P1, PT, R30, RZ, PT ;  /* 0x000000ff1e00720c */ /* 0x000fe20003f26270 */
[----:B------:R-:W-:Y:S01]  /*18c00*/  @!P5 IMAD.IADD R3, R3, 0x1, -R0 ;  /* 0x000000010303d824 */ /* 0x000fe200078e0a00 */
[----:B------:R-:W-:-:S02]  /*18c10*/  LOP3.LUT R12, R24, 0x60, RZ, 0xc0, !PT ;  /* 0x00000060180c7812 */ /* 0x000fc400078ec0ff */
[----:B------:R-:W-:Y:S02]  /*18c20*/  LOP3.LUT R10, R10, 0x7c, RZ, 0xc0, !PT ;  /* 0x0000007c0a0a7812 */ /* 0x000fe400078ec0ff */
[----:B------:R-:W-:Y:S02]  /*18c30*/  ISETP.GE.AND P5, PT, R5, RZ, PT ;  /* 0x000000ff0500720c */ /* 0x000fe40003fa6270 */
[----:B------:R-:W-:Y:S02]  /*18c40*/  @!P2 IADD3 R248, R248, -R0, RZ ;  /* 0x80000000f8f8a210 */ /* 0x000fe40007ffe0ff */
[----:B------:R-:W-:Y:S01]  /*18c50*/  ISETP.GE.AND P2, PT, R238, RZ, PT ;  /* 0x000000ffee00720c */ /* 0x000fe20003f46270 */
[----:B------:R-:W-:Y:S01]  /*18c60*/  IMAD R10, R12, 0x400, R10 ;  /* 0x000004000c0a7824 */ /* 0x000fe200078e020a */
[----:B------:R-:W-:Y:S01]  /*18c70*/  @!P3 IADD3 R236, -R236, RZ, RZ ;  /* 0x000000ffececb210 */ /* 0x000fe20007ffe1ff */
[----:B------:R-:W-:Y:S01]  /*18c80*/  @!P0 IMAD.MOV R237, RZ, RZ, -R237 ;  /* 0x000000ffffed8224 */ /* 0x000fe200078e0aed */
[----:B------:R-:W-:-:S02]  /*18c90*/  ISETP.GE.AND P3, PT, R22, RZ, PT ;  /* 0x000000ff1600720c */ /* 0x000fc40003f66270 */
[----:B------:R-:W-:Y:S02]  /*18ca0*/  @!P6 IADD3 R4, R4, -R0, RZ ;  /* 0x800000000404e210 */ /* 0x000fe40007ffe0ff */
[----:B------:R-:W-:Y:S01]  /*18cb0*/  @!P4 IADD3 R240, -R240, RZ, RZ ;  /* 0x000000fff0f0c210 */ /* 0x000fe20007ffe1ff */
[----:B------:R-:W-:Y:S01]  /*18cc0*/  @!P1 IMAD.MOV R235, RZ, RZ, -R235 ;  /* 0x000000ffffeb9224 */ /* 0x000fe200078e0aeb */
[----:B------:R-:W-:Y:S01]  /*18cd0*/  ISETP.GE.AND P0, PT, R21, RZ, PT ;  /* 0x000000ff1500720c */ /* 0x000fe20003f06270 */
[----:B------:R-:W-:Y:S01]  /*18ce0*/  STL [R1+0x2dc0], R10 ;  /* 0x002dc00a01007387 */ /* 0x000fe20000100800 */
[----:B------:R-:W-:Y:S01]  /*18cf0*/  ISETP.GE.AND P4, PT, R17, RZ, PT ;  /* 0x000000ff1100720c */ /* 0x000fe20003f86270 */
[----:B------:R-:W-:Y:S01]  /*18d00*/  @!P5 IMAD.MOV R241, RZ, RZ, -R241 ;  /* 0x000000fffff1d224 */ /* 0x000fe200078e0af1 */
[----:B------:R-:W-:Y:S01]  /*18d10*/  ISETP.GE.AND P1, PT, R23, RZ, PT ;  /* 0x000000ff1700720c */ /* 0x000fe20003f26270 */
[----:B------:R-:W2:Y:S01]  /*18d20*/  LDC.64 R238, c[0x0][0x210] ;  /* 0x00008400ffee7b82 */ /* 0x000ea20000000a00 */
[----:B------:R-:W-:-:S02]  /*18d30*/  ISETP.GE.AND P5, PT, R16, RZ, PT ;  /* 0x000000ff1000720c */ /* 0x000fc40003fa6270 */
[----:B------:R-:W-:Y:S02]  /*18d40*/  @!P2 IADD3 R242, -R242, RZ, RZ ;  /* 0x000000fff2f2a210 */ /* 0x000fe40007ffe1ff */
[----:B------:R-:W-:Y:S02]  /*18d50*/  ISETP.GE.AND P2, PT, R15, RZ, PT ;  /* 0x000000ff0f00720c */ /* 0x000fe40003f46270 */
[----:B------:R-:W-:Y:S01]  /*18d60*/  @!P3 IADD3 R244, -R244, RZ, RZ ;  /* 0x000000fff4f4b210 */ /* 0x000fe20007ffe1ff */
[----:B------:R-:W-:Y:S01]  /*18d70*/  @!P0 IMAD.MOV R245, RZ, RZ, -R245 ;  /* 0x000000fffff58224 */ /* 0x000fe200078e0af5 */
[----:B------:R-:W-:Y:S02]  /*18d80*/  ISETP.GE.AND P3, PT, R13, RZ, PT ;  /* 0x000000ff0d00720c */ /* 0x000fe40003f66270 */
[----:B------:R-:W-:Y:S02]  /*18d90*/  ISETP.GE.AND P0, PT, R11, RZ, PT ;  /* 0x000000ff0b00720c */ /* 0x000fe40003f06270 */
[----:B------:R-:W-:Y:S01]  /*18da0*/  @!P4 IADD3 R246, -R246, RZ, RZ ;  /* 0x000000fff6f6c210 */ /* 0x000fe20007ffe1ff */
[----:B------:R-:W-:Y:S01]  /*18db0*/  @!P1 IMAD.MOV R243, RZ, RZ, -R243 ;  /* 0x000000fffff39224 */ /* 0x000fe200078e0af3 */
[----:B------:R-:W-:-:S02]  /*18dc0*/  ISETP.GE.AND P4, PT, R8, RZ, PT ;  /* 0x000000ff0800720c */ /* 0x000fc40003f86270 */
[----:B------:R-:W-:Y:S01]  /*18dd0*/  ISETP.GE.AND P1, PT, R14, RZ, PT ;  /* 0x000000ff0e00720c */ /* 0x000fe20003f26270 */
[----:B---3--:R-:W-:-:S05]  /*18de0*/  IMAD R12, R12, 0x8, R9 ;  /* 0x000000080c0c7824 */ /* 0x008fca00078e0209 */
[----:B------:R-:W-:Y:S01]  /*18df0*/  STL [R1+0x2dc4], R12 ;  /* 0x002dc40c01007387 */ /* 0x000fe20000100800 */
[-C--:B----4-:R-:W-:Y:S02]  /*18e00*/  IMAD R5, R26, R2.reuse, RZ ;  /* 0x000000021a057224 */ /* 0x090fe400078e02ff */
[----:B------:R-:W3:Y:S01]  /*18e10*/  LDC.64 R26, c[0x0][0x218] ;  /* 0x00008600ff1a7b82 */ /* 0x000ee20000000a00 */
[----:B------:R-:W-:Y:S02]  /*18e20*/  IMAD R0, R25, R2, RZ ;  /* 0x0000000219007224 */ /* 0x000fe400078e02ff */
[----:B------:R1:W-:Y:S04]  /*18e30*/  STL [R1+0x344], R5 ;  /* 0x0003440501007387 */ /* 0x0003e80000100800 */
[----:B------:R4:W-:Y:S01]  /*18e40*/  STL [R1+0x338], R0 ;  /* 0x0003380001007387 */ /* 0x0009e20000100800 */
[----:B------:R-:W2:Y:S03]  /*18e50*/  LDC R2, c[0x0][0x22c] ;  /* 0x00008b00ff027b82 */ /* 0x000ea60000000800 */
[----:B------:R-:W4:Y:S04]  /*18e60*/  LDL.LU R17, [R1+0x98] ;  /* 0x0000980001117983 */ /* 0x000f280000300800 */
[----:B------:R-:W4:Y:S04]  /*18e70*/  LDL.LU R16, [R1+0x94] ;  /* 0x0000940001107983 */ /* 0x000f280000300800 */
[----:B------:R-:W4:Y:S04]  /*18e80*/  LDL.LU R15, [R1+0x90] ;  /* 0x00009000010f7983 */ /* 0x000f280000300800 */
[----:B------:R-:W4:Y:S04]  /*18e90*/  LDL.LU R13, [R1+0x8c] ;  /* 0x00008c00010d7983 */ /* 0x000f280000300800 */
[----:B------:R-:W4:Y:S04]  /*18ea0*/  LDL.LU R11, [R1+0x88] ;  /* 0x00008800010b7983 */ /* 0x000f280000300800 */
[----:B------:R-:W4:Y:S04]  /*18eb0*/  LDL.LU R8, [R1+0x84] ;  /* 0x0000840001087983 */ /* 0x000f280000300800 */
[----:B------:R-:W4:Y:S01]  /*18ec0*/  LDL.LU R14, [R1+0x80] ;  /* 0x00008000010e7983 */ /* 0x000f220000300800 */
[----:B------:R-:W-:Y:S01]  /*18ed0*/  LOP3.LUT R24, R24, 0x7f, RZ, 0xc0, !PT ;  /* 0x0000007f18187812 */ /* 0x000fe200078ec0ff */
[----:B---3--:R-:W-:-:S04]  /*18ee0*/  IMAD.MOV.U32 R6, RZ, RZ, R26 ;  /* 0x000000ffff067224 */ /* 0x008fc800078e001a */
[----:B-1----:R-:W-:Y:S01]  /*18ef0*/  IMAD R5, R24, R7, RZ ;  /* 0x0000000718057224 */ /* 0x002fe200078e02ff */
[----:B--2---:R-:W-:Y:S01]  /*18f00*/  ISETP.NE.AND P6, PT, R2, RZ, PT ;  /* 0x000000ff0200720c */ /* 0x004fe20003fc5270 */
[----:B------:R-:W-:Y:S01]  /*18f10*/  @!P1 IMAD.MOV R249, RZ, RZ, -R249 ;  /* 0x000000fffff99224 */ /* 0x000fe200078e0af9 */
[----:B------:R-:W-:Y:S02]  /*18f20*/  LOP3.LUT R2, RZ, R2, RZ, 0x33, !PT ;  /* 0x00000002ff027212 */ /* 0x000fe400078e33ff */
[----:B------:R-:W-:Y:S02]  /*18f30*/  LEA R5, P1, R5, R6, 0x2 ;  /* 0x0000000605057211 */ /* 0x000fe400078210ff */
[----:B------:R-:W-:-:S03]  /*18f40*/  SEL R6, R2, R18, !P6 ;  /* 0x0000001202067207 */ /* 0x000fc60007000000 */
[----:B------:R1:W-:Y:S04]  /*18f50*/  STL [R1+0x2db8], R5 ;  /* 0x002db80501007387 */ /* 0x0003e80000100800 */
[----:B------:R-:W2:Y:S04]  /*18f60*/  LDL.LU R201, [R1+0x7c] ;  /* 0x00007c0001c97983 */ /* 0x000ea80000300800 */
[----:B------:R3:W-:Y:S04]  /*18f70*/  STL [R1+0x2fc], R6 ;  /* 0x0002fc0601007387 */ /* 0x0007e80000100800 */
[----:B------:R-:W2:Y:S01]  /*18f80*/  LDL.LU R9, [R1+0x78] ;  /* 0x0000780001097983 */ /* 0x000ea20000300800 */
[----:B----4-:R-:W-:Y:S01]  /*18f90*/  MOV R0, R27 ;  /* 0x0000001b00007202 */ /* 0x010fe20000000f00 */
[----:B------:R-:W-:Y:S01]  /*18fa0*/  @!P5 IMAD.MOV R247, RZ, RZ, -R247 ;  /* 0x000000fffff7d224 */ /* 0x000fe200078e0af7 */
[----:B------:R-:W-:-:S02]  /*18fb0*/  ISETP.GE.AND P5, PT, R20, RZ, PT ;  /* 0x000000ff1400720c */ /* 0x000fc40003fa6270 */
[----:B------:R-:W-:Y:S02]  /*18fc0*/  @!P2 IADD3 R248, -R248, RZ, RZ ;  /* 0x000000fff8f8a210 */ /* 0x000fe40007ffe1ff */
[----:B------:R-:W-:Y:S02]  /*18fd0*/  ISETP.GE.AND P2, PT, R19, RZ, PT ;  /* 0x000000ff1300720c */ /* 0x000fe40003f46270 */
[C---:B-1----:R-:W-:Y:S02]  /*18fe0*/  SEL R5, R2.reuse, R17, !P6 ;  /* 0x0000001102057207 */ /* 0x042fe40007000000 */
[----:B------:R-:W-:-:S03]  /*18ff0*/  SEL R7, R2, R16, !P6 ;  /* 0x0000001002077207 */ /* 0x000fc60007000000 */
[----:B------:R1:W-:Y:S01]  /*19000*/  STL [R1+0x2f8], R5 ;  /* 0x0002f80501007387 */ /* 0x0003e20000100800 */
[----:B---3--:R-:W-:-:S03]  /*19010*/  SEL R6, R2, R15, !P6 ;  /* 0x0000000f02067207 */ /* 0x008fc60007000000 */
[----:B------:R3:W-:Y:S01]  /*19020*/  STL [R1+0x2e8], R7 ;  /* 0x0002e80701007387 */ /* 0x0007e20000100800 */
[----:B-1----:R-:W-:-:S03]  /*19030*/  SEL R5, R2, R13, !P6 ;  /* 0x0000000d02057207 */ /* 0x002fc60007000000 */
[----:B------:R1:W-:Y:S01]  /*19040*/  STL [R1+0x2e4], R6 ;  /* 0x0002e40601007387 */ /* 0x0003e20000100800 */
[----:B---3--:R-:W-:-:S03]  /*19050*/  SEL R7, R2, R11, !P6 ;  /* 0x0000000b02077207 */ /* 0x008fc60007000000 */
[----:B------:R3:W-:Y:S01]  /*19060*/  STL [R1+0x2d8], R5 ;  /* 0x0002d80501007387 */ /* 0x0007e20000100800 */
[----:B-1----:R-:W-:-:S03]  /*19070*/  SEL R6, R2, R8, !P6 ;  /* 0x0000000802067207 */ /* 0x002fc60007000000 */
[----:B------:R-:W-:Y:S01]  /*19080*/  STL [R1+0x2d4], R7 ;  /* 0x0002d40701007387 */ /* 0x000fe20000100800 */
[----:B---3--:R-:W-:-:S03]  /*19090*/  SEL R5, R2, R14, !P6 ;  /* 0x0000000e02057207 */ /* 0x008fc60007000000 */
[----:B------:R-:W3:Y:S04]  /*190a0*/  LDL.LU R30, [R1+0x74] ;  /* 0x00007400011e7983 */ /* 0x000ee80000300800 */
[----:B------:R2:W-:Y:S04]  /*190b0*/  STL [R1+0x2d0], R6 ;  /* 0x0002d00601007387 */ /* 0x0005e80000100800 */
[----:B------:R-:W4:Y:S04]  /*190c0*/  LDL.LU R29, [R1+0x70] ;  /* 0x00007000011d7983 */ /* 0x000f280000300800 */
[----:B------:R1:W-:Y:S04]  /*190d0*/  STL [R1+0x2cc], R5 ;  /* 0x0002cc0501007387 */ /* 0x0003e80000100800 */
[----:B------:R-:W4:Y:S04]  /*190e0*/  LDL.LU R28, [R1+0x6c] ;  /* 0x00006c00011c7983 */ /* 0x000f280000300800 */
        /* <DEDUP_REMOVED lines=16> */
[----:B------:R-:W4:Y:S01]  /*191f0*/  LDL.LU R14, [R1+0x28] ;  /* 0x00002800010e7983 */ /* 0x000f220000300800 */
[----:B--2---:R-:W-:-:S02]  /*19200*/  SEL R6, R2, R201, !P6 ;  /* 0x000000c902067207 */ /* 0x004fc40007000000 */
[C---:B------:R-:W-:Y:S01]  /*19210*/  SEL R9, R2.reuse, R9, !P6 ;  /* 0x0000000902097207 */ /* 0x040fe20007000000 */
[----:B-1----:R-:W2:Y:S04]  /*19220*/  LDL.LU R5, [R1+0x24] ;  /* 0x0000240001057983 */ /* 0x002ea80000300800 */
[----:B------:R-:W2:Y:S04]  /*19230*/  LDL.LU R12, [R1+0x20] ;  /* 0x00002000010c7983 */ /* 0x000ea80000300800 */
[----:B------:R-:W2:Y:S04]  /*19240*/  LDL.LU R10, [R1+0x1c] ;  /* 0x00001c00010a7983 */ /* 0x000ea80000300800 */
[----:B------:R-:W2:Y:S04]  /*19250*/  LDL.LU R7, [R1+0x14] ;  /* 0x0000140001077983 */ /* 0x000ea80000300800 */
[----:B------:R1:W-:Y:S04]  /*19260*/  STL [R1+0x2c8], R6 ;  /* 0x0002c80601007387 */ /* 0x0003e80000100800 */
[----:B-1----:R-:W2:Y:S04]  /*19270*/  LDL.LU R6, [R1+0x10] ;  /* 0x0000100001067983 */ /* 0x002ea80000300800 */
[----:B------:R1:W-:Y:S04]  /*19280*/  STL [R1+0x2c4], R9 ;  /* 0x0002c40901007387 */ /* 0x0003e80000100800 */
[----:B------:R-:W2:Y:S04]  /*19290*/  LDL.LU R203, [R1+0xc] ;  /* 0x00000c0001cb7983 */ /* 0x000ea80000300800 */
[----:B------:R-:W2:Y:S04]  /*192a0*/  LDL.LU R202, [R1+0x8] ;  /* 0x0000080001ca7983 */ /* 0x000ea80000300800 */
[----:B------:R-:W2:Y:S04]  /*192b0*/  LDL.LU R201, [R1+0x4] ;  /* 0x0000040001c97983 */ /* 0x000ea80000300800 */
[----:B-1----:R-:W2:Y:S01]  /*192c0*/  LDL.LU R9, [R1] ;  /* 0x0000000001097983 */ /* 0x002ea20000300800 */
[----:B---3--:R-:W-:-:S05]  /*192d0*/  SEL R30, R2, R30, !P6 ;  /* 0x0000001e021e7207 */ /* 0x008fca0007000000 */
[----:B------:R1:W-:Y:S01]  /*192e0*/  STL [R1+0x2c0], R30 ;  /* 0x0002c01e01007387 */ /* 0x0003e20000100800 */
[----:B----4-:R-:W-:-:S03]  /*192f0*/  SEL R29, R2, R29, !P6 ;  /* 0x0000001d021d7207 */ /* 0x010fc60007000000 */
[----:B-1----:R-:W3:Y:S01]  /*19300*/  LDL.LU R30, [R1+0x2e8c] ;  /* 0x002e8c00011e7983 */ /* 0x002ee20000300800 */
[----:B------:R-:W-:-:S03]  /*19310*/  SEL R28, R2, R28, !P6 ;  /* 0x0000001c021c7207 */ /* 0x000fc60007000000 */
[----:B------:R1:W-:Y:S01]  /*19320*/  STL [R1+0x2bc], R29 ;  /* 0x0002bc1d01007387 */ /* 0x0003e20000100800 */
[C---:B------:R-:W-:Y:S02]  /*19330*/  SEL R27, R2.reuse, R27, !P6 ;  /* 0x0000001b021b7207 */ /* 0x040fe40007000000 */
[C---:B------:R-:W-:Y:S01]  /*19340*/  SEL R26, R2.reuse, R26, !P6 ;  /* 0x0000001a021a7207 */ /* 0x040fe20007000000 */
[----:B-1----:R-:W4:Y:S01]  /*19350*/  LDL.LU R29, [R1+0x2e88] ;  /* 0x002e8800011d7983 */ /* 0x002f220000300800 */
[----:B------:R-:W-:-:S03]  /*19360*/  SEL R25, R2, R25, !P6 ;  /* 0x0000001902197207 */ /* 0x000fc60007000000 */
[----:B------:R1:W-:Y:S01]  /*19370*/  STL [R1+0x2b4], R28 ;  /* 0x0002b41c01007387 */ /* 0x0003e20000100800 */
[C---:B------:R-:W-:Y:S02]  /*19380*/  SEL R24, R2.reuse, R24, !P6 ;  /* 0x0000001802187207 */ /* 0x040fe40007000000 */
[C---:B------:R-:W-:Y:S01]  /*19390*/  SEL R23, R2.reuse, R23, !P6 ;  /* 0x0000001702177207 */ /* 0x040fe20007000000 */
[----:B-1----:R-:W3:Y:S04]  /*193a0*/  LDL.LU R28, [R1+0x2e84] ;  /* 0x002e8400011c7983 */ /* 0x002ee80000300800 */
[----:B------:R1:W-:Y:S01]  /*193b0*/  STL [R1+0x2a8], R27 ;  /* 0x0002a81b01007387 */ /* 0x0003e20000100800 */
[C---:B------:R-:W-:Y:S02]  /*193c0*/  SEL R22, R2.reuse, R22, !P6 ;  /* 0x0000001602167207 */ /* 0x040fe40007000000 */
[C---:B------:R-:W-:Y:S01]  /*193d0*/  SEL R21, R2.reuse, R21, !P6 ;  /* 0x0000001502157207 */ /* 0x040fe20007000000 */
[----:B-1----:R-:W4:Y:S04]  /*193e0*/  LDL.LU R27, [R1+0x2e80] ;  /* 0x002e8000011b7983 */ /* 0x002f280000300800 */
[----:B------:R1:W-:Y:S01]  /*193f0*/  STL [R1+0x2a4], R26 ;  /* 0x0002a41a01007387 */ /* 0x0003e20000100800 */
[----:B------:R-:W-:-:S03]  /*19400*/  SEL R20, R2, R20, !P6 ;  /* 0x0000001402147207 */ /* 0x000fc60007000000 */
[----:B-1----:R-:W3:Y:S04]  /*19410*/  LDL.LU R26, [R1+0x2e7c] ;  /* 0x002e7c00011a7983 */ /* 0x002ee80000300800 */
[----:B------:R1:W-:Y:S01]  /*19420*/  STL [R1+0x2a0], R25 ;  /* 0x0002a01901007387 */ /* 0x0003e20000100800 */
[----:B------:R-:W-:-:S03]  /*19430*/  SEL R19, R2, R19, !P6 ;  /* 0x0000001302137207 */ /* 0x000fc60007000000 */
        /* <DEDUP_REMOVED lines=25> */
[----:B------:R1:W-:Y:S04]  /*195d0*/  STL [R1+0x25c], R16 ;  /* 0x00025c1001007387 */ /* 0x0003e80000100800 */
[----:B-1----:R-:W3:Y:S04]  /*195e0*/  LDL.LU R16, [R1+0x2e54] ;  /* 0x002e540001107983 */ /* 0x002ee80000300800 */
[----:B------:R1:W-:Y:S04]  /*195f0*/  STL [R1+0x254], R15 ;  /* 0x0002540f01007387 */ /* 0x0003e80000100800 */
        /* <DEDUP_REMOVED lines=8> */
[----:B-1----:R-:W4:Y:S01]  /*19680*/  LDL.LU R14, [R1+0x2e40] ;  /* 0x002e4000010e7983 */ /* 0x002f220000300800 */
[----:B--2---:R-:W-:-:S02]  /*19690*/  SEL R5, R2, R5, !P6 ;  /* 0x0000000502057207 */ /* 0x004fc40007000000 */
[----:B------:R-:W-:-:S03]  /*196a0*/  SEL R12, R2, R12, !P6 ;  /* 0x0000000c020c7207 */ /* 0x000fc60007000000 */
[----:B------:R1:W-:Y:S01]  /*196b0*/  STL [R1+0x240], R5 ;  /* 0x0002400501007387 */ /* 0x0003e20000100800 */
[C---:B------:R-:W-:Y:S02]  /*196c0*/  SEL R7, R2.reuse, R7, !P6 ;  /* 0x0000000702077207 */ /* 0x040fe40007000000 */
[C---:B------:R-:W-:Y:S01]  /*196d0*/  SEL R6, R2.reuse, R6, !P6 ;  /* 0x0000000602067207 */ /* 0x040fe20007000000 */
[----:B------:R-:W-:Y:S01]  /*196e0*/  STL [R1+0x234], R12 ;  /* 0x0002340c01007387 */ /* 0x000fe20000100800 */
[C---:B-1----:R-:W-:Y:S02]  /*196f0*/  SEL R5, R2.reuse, R10, !P6 ;  /* 0x0000000a02057207 */ /* 0x042fe40007000000 */
[----:B----4-:R-:W-:-:S05]  /*19700*/  SEL R14, R2, R14, !P6 ;  /* 0x0000000e020e7207 */ /* 0x010fca0007000000 */
[----:B------:R-:W-:Y:S04]  /*19710*/  STL [R1+0x2dc8], R14 ;  /* 0x002dc80e01007387 */ /* 0x000fe80000100800 */
[----:B------:R1:W-:Y:S04]  /*19720*/  STL [R1+0x230], R5 ;  /* 0x0002300501007387 */ /* 0x0003e80000100800 */
[----:B------:R2:W-:Y:S01]  /*19730*/  STL [R1+0x228], R7 ;  /* 0x0002280701007387 */ /* 0x0005e20000100800 */
[----:B-1----:R-:W-:-:S03]  /*19740*/  SEL R5, R2, R203, !P6 ;  /* 0x000000cb02057207 */ /* 0x002fc60007000000 */
[----:B------:R1:W-:Y:S01]  /*19750*/  STL [R1+0x224], R6 ;  /* 0x0002240601007387 */ /* 0x0003e20000100800 */
[----:B--2---:R-:W-:-:S03]  /*19760*/  SEL R7, R2, R202, !P6 ;  /* 0x000000ca02077207 */ /* 0x004fc60007000000 */
[----:B------:R2:W-:Y:S01]  /*19770*/  STL [R1+0x220], R5 ;  /* 0x0002200501007387 */ /* 0x0005e20000100800 */
[----:B-1----:R-:W-:-:S03]  /*19780*/  SEL R6, R2, R201, !P6 ;  /* 0x000000c902067207 */ /* 0x002fc60007000000 */
[----:B------:R3:W-:Y:S01]  /*19790*/  STL [R1+0x210], R7 ;  /* 0x0002100701007387 */ /* 0x0007e20000100800 */
[----:B--2---:R-:W-:-:S03]  /*197a0*/  SEL R5, R2, R9, !P6 ;  /* 0x0000000902057207 */ /* 0x004fc60007000000 */
[----:B------:R1:W-:Y:S01]  /*197b0*/  STL [R1+0x20c], R6 ;  /* 0x00020c0601007387 */ /* 0x0003e20000100800 */
[----:B---3--:R-:W-:-:S03]  /*197c0*/  SEL R7, R2, R8, !P6 ;  /* 0x0000000802077207 */ /* 0x008fc60007000000 */
        /* <DEDUP_REMOVED lines=146> */
[----:B------:R-:W-:Y:S04]  /*1a0f0*/  STL [R1+0x14], R7 ;  /* 0x0000140701007387 */ /* 0x000fe80000100800 */
[----:B------:R-:W3:Y:S01]  /*1a100*/  LDL.LU R11, [R1+0x1d8] ;  /* 0x0001d800010b7983 */ /* 0x000ee20000300800 */
[----:B--2---:R-:W-:-:S03]  /*1a110*/  SEL R5, R2, R86, !P6 ;  /* 0x0000005602057207 */ /* 0x004fc60007000000 */
[----:B------:R-:W-:Y:S04]  /*1a120*/  STL [R1+0x10], R6 ;  /* 0x0000100601007387 */ /* 0x000fe80000100800 */
[----:B------:R-:W2:Y:S04]  /*1a130*/  LDL.LU R13, [R1+0x388] ;  /* 0x00038800010d7983 */ /* 0x000ea80000300800 */
[----:B------:R1:W-:Y:S04]  /*1a140*/  STL [R1+0xc], R5 ;  /* 0x00000c0501007387 */ /* 0x0003e80000100800 */
[----:B------:R-:W4:Y:S04]  /*1a150*/  LDL.LU R15, [R1+0x560] ;  /* 0x00056000010f7983 */ /* 0x000f280000300800 */
[----:B------:R-:W4:Y:S04]  /*1a160*/  LDL.LU R16, [R1+0x570] ;  /* 0x0005700001107983 */ /* 0x000f280000300800 */
[----:B------:R-:W4:Y:S04]  /*1a170*/  LDL.LU R17, [R1+0x574] ;  /* 0x0005740001117983 */ /* 0x000f280000300800 */
[----:B------:R-:W3:Y:S04]  /*1a180*/  LDL.LU R8, [R1+0x578] ;  /* 0x0005780001087983 */ /* 0x000ee80000300800 */
[----:B-1----:R-:W2:Y:S04]  /*1a190*/  LDL.LU R5, [R1+0x57c] ;  /* 0x00057c0001057983 */ /* 0x002ea80000300800 */
[----:B------:R-:W4:Y:S04]  /*1a1a0*/  LDL.LU R7, [R1+0x580] ;  /* 0x0005800001077983 */ /* 0x000f280000300800 */
[----:B------:R-:W4:Y:S04]  /*1a1b0*/  LDL.LU R6, [R1+0x564] ;  /* 0x0005640001067983 */ /* 0x000f280000300800 */
[----:B------:R-:W4:Y:S04]  /*1a1c0*/  LDL.LU R203, [R1+0x56c] ;  /* 0x00056c0001cb7983 */ /* 0x000f280000300800 */
[----:B------:R-:W4:Y:S04]  /*1a1d0*/  LDL.LU R202, [R1+0x568] ;  /* 0x0005680001ca7983 */ /* 0x000f280000300800 */
[----:B------:R-:W4:Y:S04]  /*1a1e0*/  LDL.LU R201, [R1+0x50c] ;  /* 0x00050c0001c97983 */ /* 0x000f280000300800 */
[----:B------:R-:W4:Y:S01]  /*1a1f0*/  LDL.LU R9, [R1+0x514] ;  /* 0x0005140001097983 */ /* 0x000f220000300800 */
[----:B------:R-:W-:-:S02]  /*1a200*/  SEL R14, R2, R87, !P6 ;  /* 0x00000057020e7207 */ /* 0x000fc40007000000 */
[C---:B------:R-:W-:Y:S02]  /*1a210*/  SEL R12, R2.reuse, R88, !P6 ;  /* 0x00000058020c7207 */ /* 0x040fe40007000000 */
[C---:B------:R-:W-:Y:S02]  /*1a220*/  SEL R10, R2.reuse, R89, !P6 ;  /* 0x00000059020a7207 */ /* 0x040fe40007000000 */
[C---:B------:R-:W-:Y:S01]  /*1a230*/  SEL R90, R2.reuse, R90, !P6 ;  /* 0x0000005a025a7207 */ /* 0x040fe20007000000 */
[----:B------:R-:W-:Y:S01]  /*1a240*/  STL [R1+0x2dcc], R14 ;  /* 0x002dcc0e01007387 */ /* 0x000fe20000100800 */
[C---:B------:R-:W-:Y:S02]  /*1a250*/  SEL R91, R2.reuse, R91, !P6 ;  /* 0x0000005b025b7207 */ /* 0x040fe40007000000 */
[C---:B------:R-:W-:Y:S01]  /*1a260*/  SEL R93, R2.reuse, R93, !P6 ;  /* 0x0000005d025d7207 */ /* 0x040fe20007000000 */
[----:B------:R-:W-:Y:S01]  /*1a270*/  STL [R1+0x2dd0], R12 ;  /* 0x002dd00c01007387 */ /* 0x000fe20000100800 */
[----:B------:R-:W-:-:S02]  /*1a280*/  SEL R94, R2, R94, !P6 ;  /* 0x0000005e025e7207 */ /* 0x000fc40007000000 */
[C---:B------:R-:W-:Y:S01]  /*1a290*/  SEL R95, R2.reuse, R95, !P6 ;  /* 0x0000005f025f7207 */ /* 0x040fe20007000000 */
[----:B------:R-:W-:Y:S01]  /*1a2a0*/  STL [R1+0x2dd4], R10 ;  /* 0x002dd40a01007387 */ /* 0x000fe20000100800 */
[C---:B------:R-:W-:Y:S02]  /*1a2b0*/  SEL R96, R2.reuse, R96, !P6 ;  /* 0x0000006002607207 */ /* 0x040fe40007000000 */
[C---:B------:R-:W-:Y:S01]  /*1a2c0*/  SEL R97, R2.reuse, R97, !P6 ;  /* 0x0000006102617207 */ /* 0x040fe20007000000 */
[----:B------:R-:W-:Y:S01]  /*1a2d0*/  STL [R1+0x2dd8], R90 ;  /* 0x002dd85a01007387 */ /* 0x000fe20000100800 */
[----:B------:R-:W-:-:S03]  /*1a2e0*/  SEL R98, R2, R98, !P6 ;  /* 0x0000006202627207 */ /* 0x000fc60007000000 */
        /* <DEDUP_REMOVED lines=28> */
[----:B------:R-:W-:Y:S04]  /*1a4b0*/  STL [R1+0x2e14], R107 ;  /* 0x002e146b01007387 */ /* 0x000fe80000100800 */
[----:B------:R-:W-:Y:S04]  /*1a4c0*/  STL [R1+0x2e18], R109 ;  /* 0x002e186d01007387 */ /* 0x000fe80000100800 */
[----:B------:R-:W-:Y:S04]  /*1a4d0*/  STL [R1+0x2e1c], R110 ;  /* 0x002e1c6e01007387 */ /* 0x000fe80000100800 */
[----:B------:R-:W-:Y:S04]  /*1a4e0*/  STL [R1+0x2e20], R111 ;  /* 0x002e206f01007387 */ /* 0x000fe80000100800 */
[----:B------:R-:W-:Y:S04]  /*1a4f0*/  STL [R1+0x2e24], R112 ;  /* 0x002e247001007387 */ /* 0x000fe80000100800 */
[----:B------:R-:W-:Y:S04]  /*1a500*/  STL [R1+0x2e28], R113 ;  /* 0x002e287101007387 */ /* 0x000fe80000100800 */
[----:B------:R-:W-:Y:S04]  /*1a510*/  STL [R1+0x2e2c], R114 ;  /* 0x002e2c7201007387 */ /* 0x000fe80000100800 */
        /* <DEDUP_REMOVED lines=23> */
[----:B---3--:R-:W-:-:S03]  /*1a690*/  SEL R18, R2, R8, !P6 ;  /* 0x0000000802127207 */ /* 0x008fc60007000000 */
[----:B------:R-:W3:Y:S01]  /*1a6a0*/  LDL.LU R8, [R1+0x4f8] ;  /* 0x0004f80001087983 */ /* 0x000ee20000300800 */
[----:B--2---:R-:W-:-:S03]  /*1a6b0*/  SEL R19, R2, R5, !P6 ;  /* 0x0000000502137207 */ /* 0x004fc60007000000 */
[----:B------:R-:W2:Y:S01]  /*1a6c0*/  LDL.LU R5, [R1+0x4f4] ;  /* 0x0004f40001057983 */ /* 0x000ea20000300800 */
[----:B----4-:R-:W-:-:S03]  /*1a6d0*/  SEL R20, R2, R7, !P6 ;  /* 0x0000000702147207 */ /* 0x010fc60007000000 */
[----:B------:R-:W4:Y:S01]  /*1a6e0*/  LDL.LU R7, [R1+0x4d8] ;  /* 0x0004d80001077983 */ /* 0x000f220000300800 */
[----:B------:R-:W-:-:S03]  /*1a6f0*/  SEL R21, R2, R6, !P6 ;  /* 0x0000000602157207 */ /* 0x000fc60007000000 */
        /* <DEDUP_REMOVED lines=9> */
[----:B---3--:R-:W-:-:S05]  /*1a790*/  SEL R8, R2, R8, !P6 ;  /* 0x0000000802087207 */ /* 0x008fca0007000000 */
[----:B------:R1:W-:Y:S04]  /*1a7a0*/  STL [R1+0x4f8], R8 ;  /* 0x0004f80801007387 */ /* 0x0003e80000100800 */
[----:B------:R-:W3:Y:S04]  /*1a7b0*/  LDL.LU R56, [R1+0x4e8] ;  /* 0x0004e80001387983 */ /* 0x000ee80000300800 */
        /* <DEDUP_REMOVED lines=18> */
[----:B------:R-:W3:Y:S01]  /*1a8e0*/  LDL.LU R75, [R1+0x4a0] ;  /* 0x0004a000014b7983 */ /* 0x000ee20000300800 */
[----:B--2---:R-:W-:-:S03]  /*1a8f0*/  SEL R49, R2, R5, !P6 ;  /* 0x0000000502317207 */ /* 0x004fc60007000000 */
[----:B------:R-:W2:Y:S04]  /*1a900*/  LDL.LU R76, [R1+0x494] ;  /* 0x00049400014c7983 */ /* 0x000ea80000300800 */
[----:B------:R-:W2:Y:S01]  /*1a910*/  LDL.LU R77, [R1+0x490] ;  /* 0x00049000014d7983 */ /* 0x000ea20000300800 */
[----:B----4-:R-:W-:-:S03]  /*1a920*/  SEL R50, R2, R7, !P6 ;  /* 0x0000000702327207 */ /* 0x010fc60007000000 */
[----:B------:R-:W4:Y:S04]  /*1a930*/  LDL.LU R78, [R1+0x48c] ;  /* 0x00048c00014e7983 */ /* 0x000f280000300800 */
[----:B-1----:R-:W3:Y:S01]  /*1a940*/  LDL.LU R8, [R1+0x488] ;  /* 0x0004880001087983 */ /* 0x002ee20000300800 */
[----:B------:R-:W-:-:S03]  /*1a950*/  SEL R51, R2, R6, !P6 ;  /* 0x0000000602337207 */ /* 0x000fc60007000000 */
[----:B------:R-:W2:Y:S01]  /*1a960*/  LDL.LU R5, [R1+0x474] ;  /* 0x0004740001057983 */ /* 0x000ea20000300800 */
[----:B------:R-:W-:-:S03]  /*1a970*/  SEL R52, R2, R203, !P6 ;  /* 0x000000cb02347207 */ /* 0x000fc60007000000 */
[----:B------:R-:W4:Y:S01]  /*1a980*/  LDL.LU R7, [R1+0x480] ;  /* 0x0004800001077983 */ /* 0x000f220000300800 */
[----:B------:R-:W-:-:S03]  /*1a990*/  SEL R53, R2, R202, !P6 ;  /* 0x000000ca02357207 */ /* 0x000fc60007000000 */
[----:B------:R-:W4:Y:S01]  /*1a9a0*/  LDL.LU R6, [R1+0x484] ;  /* 0x0004840001067983 */ /* 0x000f220000300800 */
[----:B------:R-:W-:-:S03]  /*1a9b0*/  SEL R54, R2, R201, !P6 ;  /* 0x000000c902367207 */ /* 0x000fc60007000000 */
[----:B------:R-:W4:Y:S01]  /*1a9c0*/  LDL.LU R203, [R1+0x478] ;  /* 0x0004780001cb7983 */ /* 0x000f220000300800 */
[----:B------:R-:W-:-:S03]  /*1a9d0*/  SEL R55, R2, R9, !P6 ;  /* 0x0000000902377207 */ /* 0x000fc60007000000 */
        /* <DEDUP_REMOVED lines=42> */
[C---:B------:R-:W-:Y:S02]  /*1ac80*/  SEL R110, R2.reuse, R109, !P6 ;  /* 0x0000006d026e7207 */ /* 0x040fe40007000000 */
        /* <DEDUP_REMOVED lines=38> */
[----:B------:R-:W-:Y:S01]  /*1aef0*/  STL [R1+0x454], R10 ;  /* 0x0004540a01007387 */ /* 0x000fe20000100800 */
[C---:B---3--:R-:W-:Y:S02]  /*1af00*/  SEL R8, R2.reuse, R8, !P6 ;  /* 0x0000000802087207 */ /* 0x048fe40007000000 */
[----:B--2---:R-:W-:-:S03]  /*1af10*/  SEL R5, R2, R5, !P6 ;  /* 0x0000000502057207 */ /* 0x004fc60007000000 */
[----:B------:R-:W-:Y:S01]  /*1af20*/  STL [R1+0x450], R8 ;  /* 0x0004500801007387 */ /* 0x000fe20000100800 */
[----:B----4-:R-:W-:-:S03]  /*1af30*/  SEL R7, R2, R7, !P6 ;  /* 0x0000000702077207 */ /* 0x010fc60007000000 */
[----:B------:R1:W-:Y:S01]  /*1af40*/  STL [R1+0x44c], R5 ;  /* 0x00044c0501007387 */ /* 0x0003e20000100800 */
[----:B------:R-:W-:-:S03]  /*1af50*/  SEL R6, R2, R6, !P6 ;  /* 0x0000000602067207 */ /* 0x000fc60007000000 */
[----:B------:R2:W-:Y:S01]  /*1af60*/  STL [R1+0x448], R7 ;  /* 0x0004480701007387 */ /* 0x0005e20000100800 */
[----:B-1----:R-:W-:-:S03]  /*1af70*/  SEL R5, R2, R203, !P6 ;  /* 0x000000cb02057207 */ /* 0x002fc60007000000 */
[----:B------:R1:W-:Y:S01]  /*1af80*/  STL [R1+0x444], R6 ;  /* 0x0004440601007387 */ /* 0x0003e20000100800 */
[----:B--2---:R-:W-:-:S03]  /*1af90*/  SEL R7, R2, R202, !P6 ;  /* 0x000000ca02077207 */ /* 0x004fc60007000000 */
[----:B------:R2:W-:Y:S01]  /*1afa0*/  STL [R1+0x440], R5 ;  /* 0x0004400501007387 */ /* 0x0005e20000100800 */
[----:B-1----:R-:W-:-:S03]  /*1afb0*/  SEL R6, R2, R201, !P6 ;  /* 0x000000c902067207 */ /* 0x002fc60007000000 */
[----:B------:R-:W-:Y:S01]  /*1afc0*/  STL [R1+0x43c], R7 ;  /* 0x00043c0701007387 */ /* 0x000fe20000100800 */
[----:B--2---:R-:W-:-:S03]  /*1afd0*/  SEL R5, R2, R9, !P6 ;  /* 0x0000000902057207 */ /* 0x004fc60007000000 */
[----:B------:R-:W2:Y:S04]  /*1afe0*/  LDL.LU R112, [R1+0x3dc] ;  /* 0x0003dc0001707983 */ /* 0x000ea80000300800 */
[----:B------:R-:W-:Y:S04]  /*1aff0*/  STL [R1+0x438], R6 ;  /* 0x0004380601007387 */ /* 0x000fe80000100800 */
[----:B------:R-:W3:Y:S04]  /*1b000*/  LDL.LU R111, [R1+0x3d8] ;  /* 0x0003d800016f7983 */ /* 0x000ee80000300800 */
        /* <DEDUP_REMOVED lines=23> */
[----:B-1----:R-:W4:Y:S04]  /*1b180*/  LDL.LU R5, [R1+0x378] ;  /* 0x0003780001057983 */ /* 0x002f280000300800 */
[----:B------:R-:W4:Y:S04]  /*1b190*/  LDL.LU R7, [R1+0x374] ;  /* 0x0003740001077983 */ /* 0x000f280000300800 */
[----:B------:R-:W4:Y:S04]  /*1b1a0*/  LDL.LU R6, [R1+0x370] ;  /* 0x0003700001067983 */ /* 0x000f280000300800 */
[----:B------:R-:W4:Y:S04]  /*1b1b0*/  LDL.LU R203, [R1+0x36c] ;  /* 0x00036c0001cb7983 */ /* 0x000f280000300800 */
[----:B------:R-:W4:Y:S04]  /*1b1c0*/  LDL.LU R202, [R1+0x368] ;  /* 0x0003680001ca7983 */ /* 0x000f280000300800 */
[----:B------:R-:W4:Y:S04]  /*1b1d0*/  LDL.LU R201, [R1+0x364] ;  /* 0x0003640001c97983 */ /* 0x000f280000300800 */
[----:B------:R-:W4:Y:S01]  /*1b1e0*/  LDL.LU R9, [R1+0x360] ;  /* 0x0003600001097983 */ /* 0x000f220000300800 */
[----:B--2---:R-:W-:-:S02]  /*1b1f0*/  SEL R113, R2, R112, !P6 ;  /* 0x0000007002717207 */ /* 0x004fc40007000000 */
[----:B---3--:R-:W-:-:S03]  /*1b200*/  SEL R112, R2, R111, !P6 ;  /* 0x0000006f02707207 */ /* 0x008fc60007000000 */
[----:B------:R-:W-:Y:S01]  /*1b210*/  STL [R1+0x430], R113 ;  /* 0x0004307101007387 */ /* 0x000fe20000100800 */
[----:B----4-:R-:W-:-:S03]  /*1b220*/  SEL R111, R2, R110, !P6 ;  /* 0x0000006e026f7207 */ /* 0x010fc60007000000 */
        /* <DEDUP_REMOVED lines=46> */
[----:B------:R1:W-:Y:S01]  /*1b510*/  STL [R1+0x3cc], R5 ;  /* 0x0003cc0501007387 */ /* 0x0003e20000100800 */
[----:B------:R-:W-:-:S03]  /*1b520*/  SEL R6, R2, R6, !P6 ;  /* 0x0000000602067207 */ /* 0x000fc60007000000 */
[----:B------:R-:W-:Y:S01]  /*1b530*/  STL [R1+0x3c8], R7 ;  /* 0x0003c80701007387 */ /* 0x000fe20000100800 */
[----:B-1----:R-:W-:-:S03]  /*1b540*/  SEL R5, R2, R203, !P6 ;  /* 0x000000cb02057207 */ /* 0x002fc60007000000 */
[----:B------:R-:W-:Y:S04]  /*1b550*/  STL [R1+0x3c4], R6 ;  /* 0x0003c40601007387 */ /* 0x000fe80000100800 */
[----:B------:R1:W-:Y:S04]  /*1b560*/  STL [R1+0x3c0], R5 ;  /* 0x0003c00501007387 */ /* 0x0003e80000100800 */
[----:B------:R-:W2:Y:S04]  /*1b570*/  LDL.LU R114, [R1+0x35c] ;  /* 0x00035c0001727983 */ /* 0x000ea80000300800 */
[----:B------:R-:W3:Y:S01]  /*1b580*/  LDL.LU R113, [R1+0x358] ;  /* 0x0003580001717983 */ /* 0x000ee20000300800 */
[----:B-1----:R-:W-:-:S05]  /*1b590*/  SEL R5, R2, R9, !P6 ;  /* 0x0000000902057207 */ /* 0x002fca0007000000 */
        /* <DEDUP_REMOVED lines=25> */
[----:B------:R-:W-:-:S03]  /*1b730*/  SEL R7, R2, R202, !P6 ;  /* 0x000000ca02077207 */ /* 0x000fc60007000000 */
[----:B-1----:R-:W4:Y:S04]  /*1b740*/  LDL.LU R5, [R1+0x2dc] ;  /* 0x0002dc0001057983 */ /* 0x002f280000300800 */
[----:B------:R-:W4:Y:S04]  /*1b750*/  LDL.LU R203, [R1+0x2b8] ;  /* 0x0002b80001cb7983 */ /* 0x000f280000300800 */
[----:B------:R-:W4:Y:S01]  /*1b760*/  LDL.LU R202, [R1+0x2b0] ;  /* 0x0002b00001ca7983 */ /* 0x000f220000300800 */
[----:B------:R-:W-:-:S03]  /*1b770*/  SEL R6, R2, R201, !P6 ;  /* 0x000000c902067207 */ /* 0x000fc60007000000 */
[----:B------:R-:W4:Y:S04]  /*1b780*/  LDL.LU R201, [R1+0x2ac] ;  /* 0x0002ac0001c97983 */ /* 0x000f280000300800 */
[----:B------:R-:W4:Y:S01]  /*1b790*/  LDL.LU R9, [R1+0x294] ;  /* 0x0002940001097983 */ /* 0x000f220000300800 */
[----:B--2---:R-:W-:-:S05]  /*1b7a0*/  SEL R114, R2, R114, !P6 ;  /* 0x0000007202727207 */ /* 0x004fca0007000000 */
[----:B------:R3:W-:Y:S02]  /*1b7b0*/  STL [R1+0x3b0], R114 ;  /* 0x0003b07201007387 */ /* 0x0007e40000100800 */
[C---:B---3--:R-:W-:Y:S02]  /*1b7c0*/  SEL R114, R2.reuse, R113, !P6 ;  /* 0x0000007102727207 */ /* 0x048fe40007000000 */
[C---:B----4-:R-:W-:Y:S02]  /*1b7d0*/  SEL R113, R2.reuse, R112, !P6 ;  /* 0x0000007002717207 */ /* 0x050fe40007000000 */
        /* <DEDUP_REMOVED lines=43> */
[----:B------:R1:W-:Y:S04]  /*1ba90*/  STL [R1+0x358], R10 ;  /* 0x0003580a01007387 */ /* 0x0003e80000100800 */
[----:B------:R-:W-:Y:S01]  /*1baa0*/  STL [R1+0x354], R90 ;  /* 0x0003545a01007387 */ /* 0x000fe20000100800 */
[----:B-1----:R-:W-:-:S03]  /*1bab0*/  SEL R10, R2, R8, !P6 ;  /* 0x00000008020a7207 */ /* 0x002fc60007000000 */
[----:B------:R-:W-:Y:S01]  /*1bac0*/  STL [R1+0x350], R12 ;  /* 0x0003500c01007387 */ /* 0x000fe20000100800 */
[C---:B------:R-:W-:Y:S02]  /*1bad0*/  SEL R8, R2.reuse, R5, !P6 ;  /* 0x0000000502087207 */ /* 0x040fe40007000000 */
[C---:B------:R-:W-:Y:S01]  /*1bae0*/  SEL R5, R2.reuse, R203, !P6 ;  /* 0x000000cb02057207 */ /* 0x040fe20007000000 */
[----:B------:R1:W-:Y:S04]  /*1baf0*/  STL [R1+0x34c], R10 ;  /* 0x00034c0a01007387 */ /* 0x0003e80000100800 */
[----:B------:R2:W-:Y:S01]  /*1bb00*/  STL [R1+0x348], R8 ;  /* 0x0003480801007387 */ /* 0x0005e20000100800 */
[----:B-1----:R-:W-:-:S03]  /*1bb10*/  SEL R10, R2, R202, !P6 ;  /* 0x000000ca020a7207 */ /* 0x002fc60007000000 */
[----:B------:R1:W-:Y:S01]  /*1bb20*/  STL [R1+0x340], R5 ;  /* 0x0003400501007387 */ /* 0x0003e20000100800 */
[----:B--2---:R-:W-:-:S03]  /*1bb30*/  SEL R8, R2, R201, !P6 ;  /* 0x000000c902087207 */ /* 0x004fc60007000000 */
[----:B------:R2:W-:Y:S04]  /*1bb40*/  STL [R1+0x33c], R10 ;  /* 0x00033c0a01007387 */ /* 0x0005e80000100800 */
[----:B------:R-:W3:Y:S01]  /*1bb50*/  LDL.LU R114, [R1+0x28c] ;  /* 0x00028c0001727983 */ /* 0x000ee20000300800 */
[----:B-1----:R-:W-:-:S03]  /*1bb60*/  SEL R5, R2, R9, !P6 ;  /* 0x0000000902057207 */ /* 0x002fc60007000000 */
        /* <DEDUP_REMOVED lines=23> */
[----:B--2---:R-:W2:Y:S04]  /*1bce0*/  LDL.LU R10, [R1+0x1b8] ;  /* 0x0001b800010a7983 */ /* 0x004ea80000300800 */
[----:B------:R-:W2:Y:S04]  /*1bcf0*/  LDL.LU R12, [R1+0x19c] ;  /* 0x00019c00010c7983 */ /* 0x000ea80000300800 */
[----:B------:R-:W2:Y:S04]  /*1bd00*/  LDL.LU R14, [R1+0x198] ;  /* 0x00019800010e7983 */ /* 0x000ea80000300800 */
[----:B-1----:R-:W2:Y:S04]  /*1bd10*/  LDL.LU R8, [R1+0x188] ;  /* 0x0001880001087983 */ /* 0x002ea80000300800 */
[----:B------:R-:W2:Y:S04]  /*1bd20*/  LDL.LU R5, [R1+0x184] ;  /* 0x0001840001057983 */ /* 0x000ea80000300800 */
[----:B------:R-:W2:Y:S04]  /*1bd30*/  LDL.LU R203, [R1+0x178] ;  /* 0x0001780001cb7983 */ /* 0x000ea80000300800 */
[----:B------:R-:W2:Y:S04]  /*1bd40*/  LDL.LU R202, [R1+0x174] ;  /* 0x0001740001ca7983 */ /* 0x000ea80000300800 */
[----:B------:R-:W2:Y:S04]  /*1bd50*/  LDL.LU R201, [R1+0x160] ;  /* 0x0001600001c97983 */ /* 0x000ea80000300800 */
[----:B------:R-:W2:Y:S01]  /*1bd60*/  LDL.LU R9, [R1+0x14c] ;  /* 0x00014c0001097983 */ /* 0x000ea20000300800 */
[----:B---3--:R-:W-:-:S05]  /*1bd70*/  SEL R114, R2, R114, !P6 ;  /* 0x0000007202727207 */ /* 0x008fca0007000000 */
[----:B------:R4:W-:Y:S02]  /*1bd80*/  STL [R1+0x32c], R114 ;  /* 0x00032c7201007387 */ /* 0x0009e40000100800 */
[C---:B----4-:R-:W-:Y:S02]  /*1bd90*/  SEL R114, R2.reuse, R113, !P6 ;  /* 0x0000007102727207 */ /* 0x050fe40007000000 */
        /* <DEDUP_REMOVED lines=39> */
[----:B--2---:R-:W-:-:S03]  /*1c010*/  SEL R10, R2, R10, !P6 ;  /* 0x0000000a020a7207 */ /* 0x004fc60007000000 */
[----:B------:R-:W-:Y:S01]  /*1c020*/  STL [R1+0x294], R93 ;  /* 0x0002945d01007387 */ /* 0x000fe20000100800 */
[----:B------:R-:W-:-:S03]  /*1c030*/  SEL R90, R2, R12, !P6 ;  /* 0x0000000c025a7207 */ /* 0x000fc60007000000 */
[----:B------:R-:W-:Y:S01]  /*1c040*/  STL [R1+0x288], R91 ;  /* 0x0002885b01007387 */ /* 0x000fe20000100800 */
[----:B------:R-:W-:-:S03]  /*1c050*/  SEL R12, R2, R14, !P6 ;  /* 0x0000000e020c7207 */ /* 0x000fc60007000000 */
[----:B------:R1:W-:Y:S04]  /*1c060*/  STL [R1+0x270], R10 ;  /* 0x0002700a01007387 */ /* 0x0003e80000100800 */
[----:B------:R-:W-:Y:S01]  /*1c070*/  STL [R1+0x264], R90 ;  /* 0x0002645a01007387 */ /* 0x000fe20000100800 */
[C---:B-1----:R-:W-:Y:S02]  /*1c080*/  SEL R10, R2.reuse, R8, !P6 ;  /* 0x00000008020a7207 */ /* 0x042fe40007000000 */
[C---:B------:R-:W-:Y:S01]  /*1c090*/  SEL R8, R2.reuse, R5, !P6 ;  /* 0x0000000502087207 */ /* 0x040fe20007000000 */
[----:B------:R-:W-:Y:S01]  /*1c0a0*/  STL [R1+0x260], R12 ;  /* 0x0002600c01007387 */ /* 0x000fe20000100800 */
[----:B------:R-:W-:-:S03]  /*1c0b0*/  SEL R5, R2, R203, !P6 ;  /* 0x000000cb02057207 */ /* 0x000fc60007000000 */
        /* <DEDUP_REMOVED lines=39> */
[----:B------:R-:W2:Y:S01]  /*1c330*/  LDL.LU R5, [R1+0xd0] ;  /* 0x0000d00001057983 */ /* 0x000ea20000300800 */
[----:B---3--:R-:W-:-:S05]  /*1c340*/  SEL R203, R2, R203, !P6 ;  /* 0x000000cb02cb7207 */ /* 0x008fca0007000000 */
[----:B------:R1:W-:Y:S01]  /*1c350*/  STL [R1+0x1f0], R203 ;  /* 0x0001f0cb01007387 */ /* 0x0003e20000100800 */
[----:B----4-:R-:W-:-:S03]  /*1c360*/  SEL R202, R2, R202, !P6 ;  /* 0x000000ca02ca7207 */ /* 0x010fc60007000000 */
[----:B-1----:R-:W3:Y:S01]  /*1c370*/  LDL.LU R203, [R1+0x2e3c] ;  /* 0x002e3c0001cb7983 */ /* 0x002ee20000300800 */
[----:B------:R-:W-:-:S03]  /*1c380*/  SEL R201, R2, R201, !P6 ;  /* 0x000000c902c97207 */ /* 0x000fc60007000000 */
[----:B------:R1:W-:Y:S01]  /*1c390*/  STL [R1+0x1e8], R202 ;  /* 0x0001e8ca01007387 */ /* 0x0003e20000100800 */
[----:B------:R-:W-:-:S03]  /*1c3a0*/  SEL R9, R2, R9, !P6 ;  /* 0x0000000902097207 */ /* 0x000fc60007000000 */
[----:B-1----:R-:W4:Y:S04]  /*1c3b0*/  LDL.LU R202, [R1+0x2e38] ;  /* 0x002e380001ca7983 */ /* 0x002f280000300800 */
[----:B------:R1:W-:Y:S04]  /*1c3c0*/  STL [R1+0x1d8], R201 ;  /* 0x0001d8c901007387 */ /* 0x0003e80000100800 */
[----:B-1----:R-:W3:Y:S04]  /*1c3d0*/  LDL.LU R201, [R1+0x2e34] ;  /* 0x002e340001c97983 */ /* 0x002ee80000300800 */
[----:B------:R1:W-:Y:S04]  /*1c3e0*/  STL [R1+0x1cc], R9 ;  /* 0x0001cc0901007387 */ /* 0x0003e80000100800 */
[----:B-1----:R-:W3:Y:S01]  /*1c3f0*/  LDL.LU R9, [R1+0x2e30] ;  /* 0x002e300001097983 */ /* 0x002ee20000300800 */
[----:B------:R-:W-:-:S05]  /*1c400*/  SEL R114, R2, R114, !P6 ;  /* 0x0000007202727207 */ /* 0x000fca0007000000 */
[----:B------:R1:W-:Y:S02]  /*1c410*/  STL [R1+0x1c4], R114 ;  /* 0x0001c47201007387 */ /* 0x0003e40000100800 */
[C---:B-1----:R-:W-:Y:S02]  /*1c420*/  SEL R114, R2.reuse, R113, !P6 ;  /* 0x0000007102727207 */ /* 0x042fe40007000000 */
[C---:B------:R-:W-:Y:S02]  /*1c430*/  SEL R113, R2.reuse, R112, !P6 ;  /* 0x0000007002717207 */ /* 0x040fe40007000000 */
        /* <DEDUP_REMOVED lines=35> */
[----:B------:R-:W-:Y:S04]  /*1c670*/  STL [R1+0x118], R97 ;  /* 0x0001186101007387 */ /* 0x000fe80000100800 */
[----:B------:R-:W-:Y:S01]  /*1c680*/  STL [R1+0x114], R96 ;  /* 0x0001146001007387 */ /* 0x000fe20000100800 */
[----:B------:R-:W-:-:S03]  /*1c690*/  SEL R90, R2, R12, !P6 ;  /* 0x0000000c025a7207 */ /* 0x000fc60007000000 */
[----:B------:R-:W-:Y:S01]  /*1c6a0*/  STL [R1+0x110], R95 ;  /* 0x0001105f01007387 */ /* 0x000fe20000100800 */
[----:B------:R-:W-:-:S03]  /*1c6b0*/  SEL R12, R2, R14, !P6 ;  /* 0x0000000e020c7207 */ /* 0x000fc60007000000 */
[----:B------:R-:W-:Y:S04]  /*1c6c0*/  STL [R1+0x10c], R94 ;  /* 0x00010c5e01007387 */ /* 0x000fe80000100800 */
[----:B------:R-:W-:Y:S04]  /*1c6d0*/  STL [R1+0x108], R93 ;  /* 0x0001085d01007387 */ /* 0x000fe80000100800 */
[----:B------:R-:W-:Y:S04]  /*1c6e0*/  STL [R1+0x104], R91 ;  /* 0x0001045b01007387 */ /* 0x000fe80000100800 */
[----:B------:R1:W-:Y:S04]  /*1c6f0*/  STL [R1+0x100], R10 ;  /* 0x0001000a01007387 */ /* 0x0003e80000100800 */
[----:B------:R2:W-:Y:S01]  /*1c700*/  STL [R1+0xfc], R90 ;  /* 0x0000fc5a01007387 */ /* 0x0005e20000100800 */
[----:B-1----:R-:W-:-:S02]  /*1c710*/  SEL R10, R2, R8, !P6 ;  /* 0x00000008020a7207 */ /* 0x002fc40007000000 */
[C---:B------:R-:W-:Y:S01]  /*1c720*/  SEL R8, R2.reuse, R5, !P6 ;  /* 0x0000000502087207 */ /* 0x040fe20007000000 */
[----:B------:R-:W-:Y:S01]  /*1c730*/  STL [R1+0xf8], R12 ;  /* 0x0000f80c01007387 */ /* 0x000fe20000100800 */
[----:B--2---:R-:W1:Y:S03]  /*1c740*/  LDC R90, c[0x0][0x23c] ;  /* 0x00008f00ff5a7b82 */ /* 0x004e660000000800 */
[----:B------:R-:W-:Y:S04]  /*1c750*/  STL [R1+0xf4], R10 ;  /* 0x0000f40a01007387 */ /* 0x000fe80000100800 */
[----:B------:R4:W-:Y:S02]  /*1c760*/  STL [R1+0xf0], R8 ;  /* 0x0000f00801007387 */ /* 0x0009e40000100800 */
[----:B----4-:R-:W-:-:S02]  /*1c770*/  SEL R8, R2, R202, !P6 ;  /* 0x000000ca02087207 */ /* 0x010fc40007000000 */
[C---:B---3--:R-:W-:Y:S02]  /*1c780*/  SEL R5, R2.reuse, R9, !P6 ;  /* 0x0000000902057207 */ /* 0x048fe40007000000 */
[----:B------:R-:W-:-:S03]  /*1c790*/  SEL R9, R2, R201, !P6 ;  /* 0x000000c902097207 */ /* 0x000fc60007000000 */
[----:B------:R2:W-:Y:S04]  /*1c7a0*/  STL [R1+0xec], R5 ;  /* 0x0000ec0501007387 */ /* 0x0005e80000100800 */
[----:B------:R3:W-:Y:S01]  /*1c7b0*/  STL [R1+0xe8], R9 ;  /* 0x0000e80901007387 */ /* 0x0007e20000100800 */
[----:B--2---:R-:W-:-:S03]  /*1c7c0*/  SEL R5, R2, R203, !P6 ;  /* 0x000000cb02057207 */ /* 0x004fc60007000000 */
[----:B------:R2:W-:Y:S01]  /*1c7d0*/  STL [R1+0xe4], R8 ;  /* 0x0000e40801007387 */ /* 0x0005e20000100800 */
[----:B---3--:R-:W-:-:S03]  /*1c7e0*/  SEL R9, R2, R204, !P6 ;  /* 0x000000cc02097207 */ /* 0x008fc60007000000 */
[----:B------:R3:W-:Y:S04]  /*1c7f0*/  STL [R1+0xe0], R5 ;  /* 0x0000e00501007387 */ /* 0x0007e80000100800 */
[----:B------:R-:W-:Y:S01]  /*1c800*/  STL [R1+0xdc], R9 ;  /* 0x0000dc0901007387 */ /* 0x000fe20000100800 */
[----:B--2---:R-:W-:-:S03]  /*1c810*/  SEL R8, R2, R205, !P6 ;  /* 0x000000cd02087207 */ /* 0x004fc60007000000 */
[----:B------:R-:W2:Y:S01]  /*1c820*/  LDL.LU R10, [R1+0x344] ;  /* 0x00034400010a7983 */ /* 0x000ea20000300800 */
[----:B---3--:R-:W-:-:S03]  /*1c830*/  SEL R5, R2, R206, !P6 ;  /* 0x000000ce02057207 */ /* 0x008fc60007000000 */
[----:B------:R3:W-:Y:S04]  /*1c840*/  STL [R1+0xd8], R8 ;  /* 0x0000d80801007387 */ /* 0x0007e80000100800 */
[----:B------:R-:W4:Y:S04]  /*1c850*/  LDL.LU R12, [R1+0x338] ;  /* 0x00033800010c7983 */ /* 0x000f280000300800 */
[----:B------:R4:W-:Y:S04]  /*1c860*/  STL [R1+0xd4], R5 ;  /* 0x0000d40501007387 */ /* 0x0009e80000100800 */
[----:B------:R-:W4:Y:S01]  /*1c870*/  LDL.LU R14, [R1+0x2fc] ;  /* 0x0002fc00010e7983 */ /* 0x000f220000300800 */
[----:B---3--:R-:W3:Y:S03]  /*1c880*/  S2R R8, SR_TID.X ;  /* 0x0000000000087919 */ /* 0x008ee60000002100 */
[----:B------:R-:W4:Y:S04]  /*1c890*/  LDL.LU R109, [R1+0x14] ;  /* 0x00001400016d7983 */ /* 0x000f280000300800 */
[----:B------:R-:W4:Y:S04]  /*1c8a0*/  LDL.LU R107, [R1+0x34] ;  /* 0x00003400016b7983 */ /* 0x000f280000300800 */
[----:B------:R-:W4:Y:S04]  /*1c8b0*/  LDL.LU R106, [R1+0x54] ;  /* 0x00005400016a7983 */ /* 0x000f280000300800 */
[----:B------:R-:W4:Y:S04]  /*1c8c0*/  LDL.LU R105, [R1+0x74] ;  /* 0x0000740001697983 */ /* 0x000f280000300800 */
[----:B------:R-:W4:Y:S04]  /*1c8d0*/  LDL.LU R104, [R1+0x94] ;  /* 0x0000940001687983 */ /* 0x000f280000300800 */
[----:B------:R-:W4:Y:S04]  /*1c8e0*/  LDL.LU R103, [R1+0xb8] ;  /* 0x0000b80001677983 */ /* 0x000f280000300800 */
[----:B------:R-:W4:Y:S01]  /*1c8f0*/  LDL.LU R102, [R1+0x15c] ;  /* 0x00015c0001667983 */ /* 0x000f220000300800 */
[----:B---3--:R-:W-:-:S03]  /*1c900*/  LOP3.LUT R8, R8, 0x7f, RZ, 0xc0, !PT ;  /* 0x0000007f08087812 */ /* 0x008fc600078ec0ff */
[----:B------:R-:W3:Y:S02]  /*1c910*/  LDL.LU R101, [R1+0x190] ;  /* 0x0001900001657983 */ /* 0x000ee40000300800 */
[----:B-1----:R-:W-:Y:S02]  /*1c920*/  IMAD R8, R8, R90, RZ ;  /* 0x0000005a08087224 */ /* 0x002fe400078e02ff */
[----:B------:R-:W3:Y:S03]  /*1c930*/  LDL.LU R99, [R1+0x1bc] ;  /* 0x0001bc0001637983 */ /* 0x000ee60000300800 */
[----:B------:R-:W-:Y:S01]  /*1c940*/  LEA.HI.X.SX32 R8, R8, R0, 0x2, P1 ;  /* 0x0000000008087211 */ /* 0x000fe200008f16ff */
[----:B------:R-:W3:Y:S01]  /*1c950*/  LDL.LU R98, [R1+0x204] ;  /* 0x0002040001627983 */ /* 0x000ee20000300800 */
[----:B------:R-:W1:Y:S03]  /*1c960*/  LDC R0, c[0x0][0x240] ;  /* 0x00009000ff007b82 */ /* 0x000e660000000800 */
[----:B------:R-:W3:Y:S04]  /*1c970*/  LDL.LU R97, [R1+0x230] ;  /* 0x0002300001617983 */ /* 0x000ee80000300800 */
[----:B------:R-:W3:Y:S01]  /*1c980*/  LDL.LU R96, [R1+0x25c] ;  /* 0x00025c0001607983 */ /* 0x000ee20000300800 */
[----:B------:R-:W-:-:S03]  /*1c990*/  @!P2 IADD3 R4, -R4, RZ, RZ ;  /* 0x000000ff0404a210 */ /* 0x000fc60007ffe1ff */
[----:B------:R-:W3:Y:S01]  /*1c9a0*/  LDL.LU R95, [R1+0x29c] ;  /* 0x00029c00015f7983 */ /* 0x000ee20000300800 */
[----:B------:R-:W-:-:S03]  /*1c9b0*/  SEL R205, R2, R240, !P6 ;  /* 0x000000f002cd7207 */ /* 0x000fc60007000000 */
[----:B------:R-:W3:Y:S04]  /*1c9c0*/  LDL.LU R94, [R1+0x2c8] ;  /* 0x0002c800015e7983 */ /* 0x000ee80000300800 */
[----:B------:R-:W3:Y:S01]  /*1c9d0*/  LDL.LU R93, [R1+0x2f8] ;  /* 0x0002f800015d7983 */ /* 0x000ee20000300800 */
[----:B------:R-:W-:Y:S01]  /*1c9e0*/  @!P0 IMAD.MOV R251, RZ, RZ, -R251 ;  /* 0x000000fffffb8224 */ /* 0x000fe200078e0afb */
[----:B------:R-:W-:Y:S02]  /*1c9f0*/  SEL R204, R2, R241, !P6 ;  /* 0x000000f102cc7207 */ /* 0x000fe40007000000 */
[----:B------:R-:W3:Y:S04]  /*1ca00*/  LDL.LU R91, [R1+0x2e8] ;  /* 0x0002e800015b7983 */ /* 0x000ee80000300800 */
[----:B------:R-:W3:Y:S01]  /*1ca10*/  LDL.LU R90, [R1+0x2e4] ;  /* 0x0002e400015a7983 */ /* 0x000ee20000300800 */
[----:B--2---:R-:W-:-:S04]  /*1ca20*/  LEA R240, P2, R10, R238, 0x2 ;  /* 0x000000ee0af07211 */ /* 0x004fc800078410ff */
[----:B------:R-:W-:Y:S02]  /*1ca30*/  LEA.HI.X.SX32 R241, R10, R239, 0x2, P2 ;  /* 0x000000ef0af17211 */ /* 0x000fe400010f16ff */
[----:B------:R-:W2:Y:S01]  /*1ca40*/  LDL.LU R10, [R1+0x2d8] ;  /* 0x0002d800010a7983 */ /* 0x000ea20000300800 */
[----:B----4-:R-:W-:-:S04]  /*1ca50*/  LEA R238, P0, R12, R238, 0x2 ;  /* 0x000000ee0cee7211 */ /* 0x010fc800078010ff */
[----:B------:R-:W-:Y:S02]  /*1ca60*/  LEA.HI.X.SX32 R239, R12, R239, 0x2, P0 ;  /* 0x000000ef0cef7211 */ /* 0x000fe400000f16ff */
[----:B------:R-:W4:Y:S01]  /*1ca70*/  LDL.LU R12, [R1+0x2d4] ;  /* 0x0002d400010c7983 */ /* 0x000f220000300800 */
[----:B-1----:R-:W-:-:S03]  /*1ca80*/  IMAD R206, R14, R0, RZ ;  /* 0x000000000ece7224 */ /* 0x002fc600078e02ff */
[----:B------:R-:W4:Y:S01]  /*1ca90*/  LDL.LU R14, [R1+0x2d0] ;  /* 0x0002d000010e7983 */ /* 0x000f220000300800 */
[----:B------:R-:W-:Y:S01]  /*1caa0*/  @!P5 IMAD.MOV R3, RZ, RZ, -R3 ;  /* 0x000000ffff03d224 */ /* 0x000fe200078e0a03 */
[----:B------:R-:W-:Y:S02]  /*1cab0*/  @!P3 IADD3 R250, -R250, RZ, RZ ;  /* 0x000000fffafab210 */ /* 0x000fe40007ffe1ff */
[----:B------:R-:W-:Y:S02]  /*1cac0*/  @!P4 IADD3 R252, -R252, RZ, RZ ;  /* 0x000000fffcfcc210 */ /* 0x000fe40007ffe1ff */
[C---:B------:R-:W-:Y:S01]  /*1cad0*/  SEL R202, R2.reuse, R3, !P6 ;  /* 0x0000000302ca7207 */ /* 0x040fe20007000000 */
[----:B------:R-:W-:Y:S01]  /*1cae0*/  IMAD R3, R109, R0, RZ ;  /* 0x000000006d037224 */ /* 0x000fe200078e02ff */
[C---:B------:R-:W-:Y:S02]  /*1caf0*/  SEL R92, R2.reuse, R92, !P6 ;  /* 0x0000005c025c7207 */ /* 0x040fe40007000000 */
[----:B------:R-:W-:-:S02]  /*1cb00*/  SEL R100, R2, R100, !P6 ;  /* 0x0000006402647207 */ /* 0x000fc40007000000 */
[C---:B------:R-:W-:Y:S02]  /*1cb10*/  SEL R108, R2.reuse, R108, !P6 ;  /* 0x0000006c026c7207 */ /* 0x040fe40007000000 */
[C---:B------:R-:W-:Y:S02]  /*1cb20*/  SEL R115, R2.reuse, R115, !P6 ;  /* 0x0000007302737207 */ /* 0x040fe40007000000 */
[C---:B------:R-:W-:Y:S02]  /*1cb30*/  SEL R116, R2.reuse, R116, !P6 ;  /* 0x0000007402747207 */ /* 0x040fe40007000000 */
[C---:B------:R-:W-:Y:S02]  /*1cb40*/  SEL R117, R2.reuse, R117, !P6 ;  /* 0x0000007502757207 */ /* 0x040fe40007000000 */
        /* <DEDUP_REMOVED lines=179> */
[----:B------:R-:W-:Y:S01]  /*1d680*/  SEL R201, R2, R4, !P6 ;  /* 0x0000000402c97207 */ /* 0x000fe20007000000 */
[-C--:B------:R-:W-:Y:S02]  /*1d690*/  IMAD R2, R107, R0.reuse, RZ ;  /* 0x000000006b027224 */ /* 0x080fe400078e02ff */
[-C--:B------:R-:W-:Y:S01]  /*1d6a0*/  IMAD R4, R106, R0.reuse, RZ ;  /* 0x000000006a047224 */ /* 0x080fe200078e02ff */
[----:B------:R1:W-:Y:S04]  /*1d6b0*/  STL [R1+0x14], R3 ;  /* 0x0000140301007387 */ /* 0x0003e80000100800 */
[----:B------:R3:W-:Y:S04]  /*1d6c0*/  STL [R1+0x34], R2 ;  /* 0x0000340201007387 */ /* 0x0007e80000100800 */
[----:B------:R2:W-:Y:S01]  /*1d6d0*/  STL [R1+0x54], R4 ;  /* 0x0000540401007387 */ /* 0x0005e20000100800 */
[----:B-1----:R-:W-:-:S02]  /*1d6e0*/  IMAD R3, R105, R0, RZ ;  /* 0x0000000069037224 */ /* 0x002fc400078e02ff */
[----:B---3--:R-:W-:-:S03]  /*1d6f0*/  IMAD R2, R104, R0, RZ ;  /* 0x0000000068027224 */ /* 0x008fc600078e02ff */
[----:B------:R1:W-:Y:S01]  /*1d700*/  STL [R1+0x74], R3 ;  /* 0x0000740301007387 */ /* 0x0003e20000100800 */
[----:B--2---:R-:W-:-:S03]  /*1d710*/  IMAD R4, R103, R0, RZ ;  /* 0x0000000067047224 */ /* 0x004fc600078e02ff */
[----:B------:R2:W-:Y:S04]  /*1d720*/  STL [R1+0x94], R2 ;  /* 0x0000940201007387 */ /* 0x0005e80000100800 */
[----:B------:R3:W-:Y:S01]  /*1d730*/  STL [R1+0xa4], R4 ;  /* 0x0000a40401007387 */ /* 0x0007e20000100800 */
[-C--:B-1----:R-:W-:Y:S02]  /*1d740*/  IMAD R3, R102, R0.reuse, RZ ;  /* 0x0000000066037224 */ /* 0x082fe400078e02ff */
[----:B--2---:R-:W-:-:S03]  /*1d750*/  IMAD R2, R101, R0, RZ ;  /* 0x0000000065027224 */ /* 0x004fc600078e02ff */
[----:B------:R1:W-:Y:S01]  /*1d760*/  STL [R1+0xb8], R3 ;  /* 0x0000b80301007387 */ /* 0x0003e20000100800 */
[----:B---3--:R-:W-:-:S03]  /*1d770*/  IMAD R4, R99, R0, RZ ;  /* 0x0000000063047224 */ /* 0x008fc600078e02ff */
        /* <DEDUP_REMOVED lines=18> */
[----:B------:R1:W-:Y:S01]  /*1d8a0*/  STL [R1+0x1e4], R2 ;  /* 0x0001e40201007387 */ /* 0x0003e20000100800 */
[----:B------:R-:W-:-:S03]  /*1d8b0*/  IMAD R208, R16, R0, RZ ;  /* 0x0000000010d07224 */ /* 0x000fc600078e02ff */
[----:B------:R-:W-:Y:S01]  /*1d8c0*/  STL [R1+0x1ec], R4 ;  /* 0x0001ec0401007387 */ /* 0x000fe20000100800 */
[----:B----4-:R-:W-:-:S03]  /*1d8d0*/  IMAD R3, R12, R0, RZ ;  /* 0x000000000c037224 */ /* 0x010fc600078e02ff */
[----:B------:R-:W2:Y:S01]  /*1d8e0*/  LDL.LU R16, [R1+0x2cc] ;  /* 0x0002cc0001107983 */ /* 0x000ea20000300800 */
[-C--:B-1----:R-:W-:Y:S02]  /*1d8f0*/  IMAD R2, R14, R0.reuse, RZ ;  /* 0x000000000e027224 */ /* 0x082fe400078e02ff */
[-C--:B------:R-:W-:Y:S01]  /*1d900*/  IMAD R207, R24, R0.reuse, RZ ;  /* 0x0000000018cf7224 */ /* 0x080fe200078e02ff */
[----:B------:R-:W-:Y:S04]  /*1d910*/  STL [R1+0x1f8], R3 ;  /* 0x0001f80301007387 */ /* 0x000fe80000100800 */
[----:B------:R-:W3:Y:S04]  /*1d920*/  LDL.LU R24, [R1+0x2c4] ;  /* 0x0002c40001187983 */ /* 0x000ee80000300800 */
[----:B------:R1:W-:Y:S04]  /*1d930*/  STL [R1+0x204], R2 ;  /* 0x0002040201007387 */ /* 0x0003e80000100800 */
[----:B-1----:R-:W4:Y:S04]  /*1d940*/  LDL.LU R2, [R1+0x2c0] ;  /* 0x0002c00001027983 */ /* 0x002f280000300800 */
        /* <DEDUP_REMOVED lines=28> */
[----:B--2---:R-:W-:-:S05]  /*1db10*/  IMAD R16, R16, R0, RZ ;  /* 0x0000000010107224 */ /* 0x004fca00078e02ff */
[----:B------:R4:W-:Y:S01]  /*1db20*/  STL [R1+0x218], R16 ;  /* 0x0002181001007387 */ /* 0x0009e20000100800 */
[----:B---3--:R-:W-:-:S05]  /*1db30*/  IMAD R24, R24, R0, RZ ;  /* 0x0000000018187224 */ /* 0x008fca00078e02ff */
[----:B------:R-:W-:Y:S01]  /*1db40*/  STL [R1+0x230], R24 ;  /* 0x0002301801007387 */ /* 0x000fe20000100800 */
[-C--:B----4-:R-:W-:Y:S02]  /*1db50*/  IMAD R16, R2, R0.reuse, RZ ;  /* 0x0000000002107224 */ /* 0x090fe400078e02ff */
[----:B------:R-:W-:-:S03]  /*1db60*/  IMAD R2, R4, R0, RZ ;  /* 0x0000000004027224 */ /* 0x000fc600078e02ff */
[----:B------:R-:W-:Y:S01]  /*1db70*/  STL [R1+0x258], R16 ;  /* 0x0002581001007387 */ /* 0x000fe20000100800 */
[----:B------:R-:W-:-:S03]  /*1db80*/  IMAD R4, R3, R0, RZ ;  /* 0x0000000003047224 */ /* 0x000fc600078e02ff */
[----:B------:R1:W-:Y:S01]  /*1db90*/  STL [R1+0x25c], R2 ;  /* 0x00025c0201007387 */ /* 0x0003e20000100800 */
[----:B------:R-:W-:-:S03]  /*1dba0*/  IMAD R3, R243, R0, RZ ;  /* 0x00000000f3037224 */ /* 0x000fc600078e02ff */
[----:B------:R2:W-:Y:S01]  /*1dbb0*/  STL [R1+0x268], R4 ;  /* 0x0002680401007387 */ /* 0x0005e20000100800 */
[----:B-1----:R-:W-:-:S03]  /*1dbc0*/  IMAD R2, R114, R0, RZ ;  /* 0x0000000072027224 */ /* 0x002fc600078e02ff */
        /* <DEDUP_REMOVED lines=45> */
[----:B------:R-:W-:Y:S01]  /*1dea0*/  STL [R1+0x200], R4 ;  /* 0x0002000401007387 */ /* 0x000fe20000100800 */
[----:B-1----:R-:W-:-:S03]  /*1deb0*/  IMAD R3, R12, R0, RZ ;  /* 0x000000000c037224 */ /* 0x002fc600078e02ff */
[----:B------:R-:W3:Y:S01]  /*1dec0*/  LDL.LU R16, [R1+0x1d4] ;  /* 0x0001d40001107983 */ /* 0x000ee20000300800 */
[----:B--2---:R-:W-:-:S03]  /*1ded0*/  IMAD R2, R14, R0, RZ ;  /* 0x000000000e027224 */ /* 0x004fc600078e02ff */
[----:B------:R-:W-:Y:S04]  /*1dee0*/  STL [R1+0x1e0], R3 ;  /* 0x0001e00301007387 */ /* 0x000fe80000100800 */
[----:B------:R-:W2:Y:S04]  /*1def0*/  LDL.LU R24, [R1+0x1d0] ;  /* 0x0001d00001187983 */ /* 0x000ea80000300800 */
        /* <DEDUP_REMOVED lines=30> */
[----:B---3--:R-:W-:-:S05]  /*1e0e0*/  IMAD R16, R16, R0, RZ ;  /* 0x0000000010107224 */ /* 0x008fca00078e02ff */
[----:B------:R4:W-:Y:S01]  /*1e0f0*/  STL [R1+0x1d4], R16 ;  /* 0x0001d41001007387 */ /* 0x0009e20000100800 */
[----:B--2---:R-:W-:-:S05]  /*1e100*/  IMAD R24, R24, R0, RZ ;  /* 0x0000000018187224 */ /* 0x004fca00078e02ff */
        /* <DEDUP_REMOVED lines=55> */
[----:B------:R-:W-:Y:S04]  /*1e480*/  STL [R1+0xa8], R4 ;  /* 0x0000a80401007387 */ /* 0x000fe80000100800 */
[----:B------:R-:W2:Y:S01]  /*1e490*/  LDL.LU R114, [R1+0x98] ;  /* 0x0000980001727983 */ /* 0x000ea20000300800 */
[----:B-1----:R-:W-:-:S03]  /*1e4a0*/  IMAD R2, R14, R0, RZ ;  /* 0x000000000e027224 */ /* 0x002fc600078e02ff */
[----:B------:R1:W-:Y:S04]  /*1e4b0*/  STL [R1+0xa0], R3 ;  /* 0x0000a00301007387 */ /* 0x0003e80000100800 */
[----:B------:R-:W3:Y:S04]  /*1e4c0*/  LDL.LU R113, [R1+0x90] ;  /* 0x0000900001717983 */ /* 0x000ee80000300800 */
        /* <DEDUP_REMOVED lines=24> */
[----:B-1----:R-:W3:Y:S04]  /*1e650*/  LDL.LU R3, [R1+0x24] ;  /* 0x0000240001037983 */ /* 0x002ee80000300800 */
[----:B----4-:R-:W4:Y:S04]  /*1e660*/  LDL.LU R2, [R1+0x20] ;  /* 0x0000200001027983 */ /* 0x010f280000300800 */
[----:B------:R-:W4:Y:S04]  /*1e670*/  LDL.LU R4, [R1+0x1c] ;  /* 0x00001c0001047983 */ /* 0x000f280000300800 */
[----:B------:R-:W4:Y:S04]  /*1e680*/  LDL.LU R243, [R1+0x18] ;  /* 0x0000180001f37983 */ /* 0x000f280000300800 */
[----:B------:R-:W4:Y:S04]  /*1e690*/  LDL.LU R16, [R1+0x10] ;  /* 0x0000100001107983 */ /* 0x000f280000300800 */
[----:B------:R-:W4:Y:S01]  /*1e6a0*/  LDL.LU R24, [R1+0xc] ;  /* 0x00000c0001187983 */ /* 0x000f220000300800 */
[----:B--2---:R-:W-:-:S05]  /*1e6b0*/  IMAD R114, R114, R0, RZ ;  /* 0x0000000072727224 */ /* 0x004fca00078e02ff */
[----:B------:R1:W-:Y:S01]  /*1e6c0*/  STL [R1+0x98], R114 ;  /* 0x0000987201007387 */ /* 0x0003e20000100800 */
[----:B---3--:R-:W-:-:S03]  /*1e6d0*/  IMAD R113, R113, R0, RZ ;  /* 0x0000000071717224 */ /* 0x008fc600078e02ff */
[----:B-1----:R-:W2:Y:S01]  /*1e6e0*/  LDL.LU R114, [R1+0x2e2c] ;  /* 0x002e2c0001727983 */ /* 0x002ea20000300800 */
[----:B------:R-:W-:-:S03]  /*1e6f0*/  IMAD R112, R112, R0, RZ ;  /* 0x0000000070707224 */ /* 0x000fc600078e02ff */
[----:B------:R1:W-:Y:S01]  /*1e700*/  STL [R1+0x90], R113 ;  /* 0x0000907101007387 */ /* 0x0003e20000100800 */
[-C--:B------:R-:W-:Y:S02]  /*1e710*/  IMAD R111, R111, R0.reuse, RZ ;  /* 0x000000006f6f7224 */ /* 0x080fe400078e02ff */
[-C--:B------:R-:W-:Y:S01]  /*1e720*/  IMAD R110, R110, R0.reuse, RZ ;  /* 0x000000006e6e7224 */ /* 0x080fe200078e02ff */
[----:B-1----:R-:W3:Y:S01]  /*1e730*/  LDL.LU R113, [R1+0x2e28] ;  /* 0x002e280001717983 */ /* 0x002ee20000300800 */
[----:B------:R-:W-:-:S03]  /*1e740*/  IMAD R109, R109, R0, RZ ;  /* 0x000000006d6d7224 */ /* 0x000fc600078e02ff */
[----:B------:R1:W-:Y:S01]  /*1e750*/  STL [R1+0x8c], R112 ;  /* 0x00008c7001007387 */ /* 0x0003e20000100800 */
[-C--:B------:R-:W-:Y:S02]  /*1e760*/  IMAD R107, R107, R0.reuse, RZ ;  /* 0x000000006b6b7224 */ /* 0x080fe400078e02ff */
[-C--:B------:R-:W-:Y:S01]  /*1e770*/  IMAD R106, R106, R0.reuse, RZ ;  /* 0x000000006a6a7224 */ /* 0x080fe200078e02ff */
[----:B-1----:R-:W2:Y:S04]  /*1e780*/  LDL.LU R112, [R1+0x2e24] ;  /* 0x002e240001707983 */ /* 0x002ea80000300800 */
[----:B------:R1:W-:Y:S01]  /*1e790*/  STL [R1+0x88], R111 ;  /* 0x0000886f01007387 */ /* 0x0003e20000100800 */
[-C--:B------:R-:W-:Y:S02]  /*1e7a0*/  IMAD R105, R105, R0.reuse, RZ ;  /* 0x0000000069697224 */ /* 0x080fe400078e02ff */
[-C--:B------:R-:W-:Y:S01]  /*1e7b0*/  IMAD R104, R104, R0.reuse, RZ ;  /* 0x0000000068687224 */ /* 0x080fe200078e02ff */
[----:B-1----:R-:W3:Y:S04]  /*1e7c0*/  LDL.LU R111, [R1+0x2e20] ;  /* 0x002e2000016f7983 */ /* 0x002ee80000300800 */
[----:B------:R1:W-:Y:S01]  /*1e7d0*/  STL [R1+0x84], R110 ;  /* 0x0000846e01007387 */ /* 0x0003e20000100800 */
[----:B------:R-:W-:-:S03]  /*1e7e0*/  IMAD R103, R103, R0, RZ ;  /* 0x0000000067677224 */ /* 0x000fc600078e02ff */
[----:B-1----:R-:W2:Y:S04]  /*1e7f0*/  LDL.LU R110, [R1+0x2e1c] ;  /* 0x002e1c00016e7983 */ /* 0x002ea80000300800 */
[----:B------:R1:W-:Y:S01]  /*1e800*/  STL [R1+0x80], R109 ;  /* 0x0000806d01007387 */ /* 0x0003e20000100800 */
[----:B------:R-:W-:-:S03]  /*1e810*/  IMAD R102, R102, R0, RZ ;  /* 0x0000000066667224 */ /* 0x000fc600078e02ff */
        /* <DEDUP_REMOVED lines=40> */
[----:B------:R1:W-:Y:S04]  /*1eaa0*/  STL [R1+0x40], R93 ;  /* 0x0000405d01007387 */ /* 0x0003e80000100800 */
[----:B-1----:R-:W3:Y:S04]  /*1eab0*/  LDL.LU R93, [R1+0x2de0] ;  /* 0x002de000015d7983 */ /* 0x002ee80000300800 */
[----:B------:R1:W-:Y:S04]  /*1eac0*/  STL [R1+0x3c], R91 ;  /* 0x00003c5b01007387 */ /* 0x0003e80000100800 */
        /* <DEDUP_REMOVED lines=8> */
[----:B-1----:R-:W2:Y:S01]  /*1eb50*/  LDL.LU R14, [R1+0x2dcc] ;  /* 0x002dcc00010e7983 */ /* 0x002ea20000300800 */
[----:B------:R-:W-:-:S02]  /*1eb60*/  IMAD R3, R3, R0, RZ ;  /* 0x0000000003037224 */ /* 0x000fc400078e02ff */
[-C--:B----4-:R-:W-:Y:S02]  /*1eb70*/  IMAD R2, R2, R0.reuse, RZ ;  /* 0x0000000002027224 */ /* 0x090fe400078e02ff */
[-C--:B------:R-:W-:Y:S02]  /*1eb80*/  IMAD R4, R4, R0.reuse, RZ ;  /* 0x0000000004047224 */ /* 0x080fe400078e02ff */
[-C--:B------:R-:W-:Y:S01]  /*1eb90*/  IMAD R243, R243, R0.reuse, RZ ;  /* 0x00000000f3f37224 */ /* 0x080fe200078e02ff */
[----:B------:R1:W-:Y:S01]  /*1eba0*/  STL [R1+0x24], R3 ;  /* 0x0000240301007387 */ /* 0x0003e20000100800 */
[----:B------:R-:W-:-:S03]  /*1ebb0*/  IMAD R16, R16, R0, RZ ;  /* 0x0000000010107224 */ /* 0x000fc600078e02ff */
[----:B------:R-:W-:Y:S04]  /*1ebc0*/  STL [R1+0x20], R2 ;  /* 0x0000200201007387 */ /* 0x000fe80000100800 */
[----:B------:R4:W-:Y:S01]  /*1ebd0*/  STL [R1+0x1c], R4 ;  /* 0x00001c0401007387 */ /* 0x0009e20000100800 */
[-C--:B------:R-:W-:Y:S01]  /*1ebe0*/  IMAD R24, R24, R0.reuse, RZ ;  /* 0x0000000018187224 */ /* 0x080fe200078e02ff */
[----:B-1----:R-:W1:Y:S02]  /*1ebf0*/  LDC R3, c[0x0][0x230] ;  /* 0x00008c00ff037b82 */ /* 0x002e640000000800 */
[----:B------:R4:W-:Y:S04]  /*1ec00*/  STL [R1+0x18], R243 ;  /* 0x000018f301007387 */ /* 0x0009e80000100800 */
[----:B------:R2:W-:Y:S01]  /*1ec10*/  STL [R1+0x10], R16 ;  /* 0x0000101001007387 */ /* 0x0005e20000100800 */
[-C--:B------:R-:W-:Y:S01]  /*1ec20*/  IMAD R13, R13, R0.reuse, RZ ;  /* 0x000000000d0d7224 */ /* 0x080fe200078e02ff */
[----:B----4-:R-:W4:Y:S08]  /*1ec30*/  LDC R4, c[0x0][0x230] ;  /* 0x00008c00ff047b82 */ /* 0x010f300000000800 */
[----:B------:R-:W4:Y:S08]  /*1ec40*/  LDC R2, c[0x0][0x230] ;  /* 0x00008c00ff027b82 */ /* 0x000f300000000800 */
[----:B------:R-:W4:Y:S01]  /*1ec50*/  LDC R243, c[0x0][0x230] ;  /* 0x00008c00fff37b82 */ /* 0x000f220000000800 */
[----:B--2---:R-:W-:-:S02]  /*1ec60*/  IMAD R16, R14, R0, RZ ;  /* 0x000000000e107224 */ /* 0x004fc400078e02ff */
[----:B------:R-:W2:Y:S04]  /*1ec70*/  LDL.LU R14, [R1+0x2dc8] ;  /* 0x002dc800010e7983 */ /* 0x000ea80000300800 */
[----:B------:R3:W-:Y:S02]  /*1ec80*/  STL [R1+0xc], R24 ;  /* 0x00000c1801007387 */ /* 0x0007e40000100800 */
[-C--:B---3--:R-:W-:Y:S02]  /*1ec90*/  IMAD R24, R12, R0.reuse, RZ ;  /* 0x000000000c187224 */ /* 0x088fe400078e02ff */
[----:B------:R-:W3:Y:S04]  /*1eca0*/  LDL.LU R12, [R1+0x2dc4] ;  /* 0x002dc400010c7983 */ /* 0x000ee80000300800 */
[----:B------:R1:W-:Y:S02]  /*1ecb0*/  STL [R1+0x8], R16 ;  /* 0x0000081001007387 */ /* 0x0003e40000100800 */
[----:B-1----:R-:W-:-:S02]  /*1ecc0*/  IMAD R16, R10, R0, RZ ;  /* 0x000000000a107224 */ /* 0x002fc400078e02ff */
[----:B------:R-:W3:Y:S04]  /*1ecd0*/  LDL.LU R10, [R1+0x2dc0] ;  /* 0x002dc000010a7983 */ /* 0x000ee80000300800 */
[----:B------:R1:W-:Y:S04]  /*1ece0*/  STL [R1+0x4], R24 ;  /* 0x0000041801007387 */ /* 0x0003e80000100800 */
[----:B------:R4:W-:Y:S01]  /*1ecf0*/  STL [R1], R16 ;  /* 0x0000001001007387 */ /* 0x0009e20000100800 */
[-C--:B-1----:R-:W-:Y:S02]  /*1ed00*/  IMAD R24, R123, R0.reuse, RZ ;  /* 0x000000007b187224 */ /* 0x082fe400078e02ff */
[----:B------:R-:W1:Y:S01]  /*1ed10*/  LDC R123, c[0x0][0x230] ;  /* 0x00008c00ff7b7b82 */ /* 0x000e620000000800 */
[----:B----4-:R-:W-:-:S02]  /*1ed20*/  IMAD R16, R125, R0, RZ ;  /* 0x000000007d107224 */ /* 0x010fc400078e02ff */
[----:B------:R4:W-:Y:S04]  /*1ed30*/  STL [R1+0x2a0], R24 ;  /* 0x0002a01801007387 */ /* 0x0009e80000100800 */
[----:B------:R4:W-:Y:S02]  /*1ed40*/  STL [R1+0x2a4], R16 ;  /* 0x0002a41001007387 */ /* 0x0009e40000100800 */
[-C--:B----4-:R-:W-:Y:S02]  /*1ed50*/  IMAD R24, R127, R0.reuse, RZ ;  /* 0x000000007f187224 */ /* 0x090fe400078e02ff */
[-C--:B------:R-:W-:Y:S02]  /*1ed60*/  IMAD R48, R48, R0.reuse, RZ ;  /* 0x0000000030307224 */ /* 0x080fe400078e02ff */
[----:B------:R-:W-:-:S02]  /*1ed70*/  IMAD R40, R40, R0, RZ ;  /* 0x0000000028287224 */ /* 0x000fc400078e02ff */
[-C--:B------:R-:W-:Y:S01]  /*1ed80*/  IMAD R16, R129, R0.reuse, RZ ;  /* 0x0000000081107224 */ /* 0x080fe200078e02ff */
[----:B------:R4:W-:Y:S01]  /*1ed90*/  STL [R1+0x2a8], R24 ;  /* 0x0002a81801007387 */ /* 0x0009e20000100800 */
[-C--:B------:R-:W-:Y:S02]  /*1eda0*/  IMAD R196, R196, R0.reuse, RZ ;  /* 0x00000000c4c47224 */ /* 0x080fe400078e02ff */
[-C--:B------:R-:W-:Y:S01]  /*1edb0*/  IMAD R188, R188, R0.reuse, RZ ;  /* 0x00000000bcbc7224 */ /* 0x080fe200078e02ff */
[----:B------:R4:W-:Y:S01]  /*1edc0*/  STL [R1+0x2b4], R16 ;  /* 0x0002b41001007387 */ /* 0x0009e20000100800 */
[-C--:B------:R-:W-:Y:S02]  /*1edd0*/  IMAD R180, R180, R0.reuse, RZ ;  /* 0x00000000b4b47224 */ /* 0x080fe400078e02ff */
[-C--:B------:R-:W-:Y:S02]  /*1ede0*/  IMAD R172, R172, R0.reuse, RZ ;  /* 0x00000000acac7224 */ /* 0x080fe400078e02ff */
[----:B------:R-:W-:-:S02]  /*1edf0*/  IMAD R164, R164, R0, RZ ;  /* 0x00000000a4a47224 */ /* 0x000fc400078e02ff */
[-C--:B------:R-:W-:Y:S02]  /*1ee00*/  IMAD R156, R156, R0.reuse, RZ ;  /* 0x000000009c9c7224 */ /* 0x080fe400078e02ff */
[-C--:B------:R-:W-:Y:S02]  /*1ee10*/  IMAD R148, R148, R0.reuse, RZ ;  /* 0x0000000094947224 */ /* 0x080fe400078e02ff */
[-C--:B------:R-:W-:Y:S02]  /*1ee20*/  IMAD R140, R140, R0.reuse, RZ ;  /* 0x000000008c8c7224 */ /* 0x080fe400078e02ff */
        /* <DEDUP_REMOVED lines=64> */
[----:B------:R-:W-:Y:S01]  /*1f230*/  VIADD R3, R3, 0xffffff81 ;  /* 0xffffff8103037836 */ /* 0x000fe20000000000 */
[----:B------:R-:W-:Y:S01]  /*1f240*/  IADD3 R2, R2, -0x2a, RZ ;  /* 0xffffffd602027810 */ /* 0x000fe20007ffe0ff */
[-C--:B----4-:R-:W-:Y:S01]  /*1f250*/  IMAD R24, R131, R0.reuse, RZ ;  /* 0x0000000083187224 */ /* 0x090fe200078e02ff */
[----:B------:R-:W-:Y:S01]  /*1f260*/  ULDC.64 UR60, c[0x0][0x208] ;  /* 0x00008200003c7ab9 */ /* 0x000fe20000000a00 */
[----:B------:R-:W-:Y:S01]  /*1f270*/  IMAD R16, R133, R0, RZ ;  /* 0x0000000085107224 */ /* 0x000fe200078e02ff */
[----:B------:R-:W-:Y:S01]  /*1f280*/  ISETP.GE.U32.AND P3, PT, R3, 0x7fffff02, PT ;  /* 0x7fffff020300780c */ /* 0x000fe20003f66070 */
[----:B------:R-:W4:Y:S01]  /*1f290*/  LDC R133, c[0x0][0x240] ;  /* 0x00009000ff857b82 */ /* 0x000f220000000800 */
[----:B------:R1:W-:Y:S04]  /*1f2a0*/  STL [R1+0x2bc], R24 ;  /* 0x0002bc1801007387 */ /* 0x0003e80000100800 */
[----:B------:R1:W-:Y:S01]  /*1f2b0*/  STL [R1+0x2c0], R16 ;  /* 0x0002c01001007387 */ /* 0x0003e20000100800 */
[----:B------:R-:W-:-:S02]  /*1f2c0*/  ISETP.GE.U32.AND P5, PT, R2, 0x7fffff57, PT ;  /* 0x7fffff570200780c */ /* 0x000fc40003fa6070 */
[----:B------:R-:W4:Y:S01]  /*1f2d0*/  LDC R131, c[0x0][0x240] ;  /* 0x00009000ff837b82 */ /* 0x000f220000000800 */
[-C--:B-1----:R-:W-:Y:S02]  /*1f2e0*/  IMAD R24, R135, R0.reuse, RZ ;  /* 0x0000000087187224 */ /* 0x082fe400078e02ff */
[----:B------:R-:W-:-:S03]  /*1f2f0*/  IMAD R16, R137, R0, RZ ;  /* 0x0000000089107224 */ /* 0x000fc600078e02ff */
[----:B------:R1:W-:Y:S01]  /*1f300*/  STL [R1+0x2c4], R24 ;  /* 0x0002c41801007387 */ /* 0x0003e20000100800 */
[----:B------:R-:W-:Y:S01]  /*1f310*/  IADD3 R3, R4, -0x2, RZ ;  /* 0xfffffffe04037810 */ /* 0x000fe20007ffe0ff */
[----:B------:R-:W-:Y:S01]  /*1f320*/  VIADD R2, R123, 0xffffff83 ;  /* 0xffffff837b027836 */ /* 0x000fe20000000000 */
[----:B------:R-:W4:Y:S01]  /*1f330*/  LDC R137, c[0x0][0x240] ;  /* 0x00009000ff897b82 */ /* 0x000f220000000800 */
[----:B------:R1:W-:Y:S02]  /*1f340*/  STL [R1+0x2c8], R16 ;  /* 0x0002c81001007387 */ /* 0x0003e40000100800 */
[----:B-1----:R-:W-:Y:S01]  /*1f350*/  IMAD R24, R139, R0, RZ ;  /* 0x000000008b187224 */ /* 0x002fe200078e02ff */
[----:B------:R-:W-:-:S04]  /*1f360*/  ISETP.GE.U32.AND P6, PT, R3, 0x7fffff7f, PT ;  /* 0x7fffff7f0300780c */ /* 0x000fc80003fc6070 */
[----:B------:R-:W1:Y:S01]  /*1f370*/  LDC R139, c[0x0][0x240] ;  /* 0x00009000ff8b7b82 */ /* 0x000e620000000800 */
[-C--:B------:R-:W-:Y:S01]  /*1f380*/  IMAD R16, R141, R0.reuse, RZ ;  /* 0x000000008d107224 */ /* 0x080fe200078e02ff */
[----:B------:R4:W-:Y:S04]  /*1f390*/  STL [R1+0x2cc], R24 ;  /* 0x0002cc1801007387 */ /* 0x0009e80000100800 */
[----:B------:R4:W-:Y:S01]  /*1f3a0*/  STL [R1+0x2d0], R16 ;  /* 0x0002d01001007387 */ /* 0x0009e20000100800 */
[----:B------:R-:W-:Y:S01]  /*1f3b0*/  ISETP.GE.U32.AND P2, PT, R2, 0x7fffff04, PT ;  /* 0x7fffff040200780c */ /* 0x000fe20003f46070 */
[----:B------:R-:W1:Y:S01]  /*1f3c0*/  LDC R135, c[0x0][0x240] ;  /* 0x00009000ff877b82 */ /* 0x000e620000000800 */
[-C--:B----4-:R-:W-:Y:S02]  /*1f3d0*/  IMAD R24, R143, R0.reuse, RZ ;  /* 0x000000008f187224 */ /* 0x090fe400078e02ff */
[----:B------:R-:W-:-:S03]  /*1f3e0*/  IMAD R16, R145, R0, RZ ;  /* 0x0000000091107224 */ /* 0x000fc600078e02ff */
[----:B------:R4:W-:Y:S02]  /*1f3f0*/  STL [R1+0x2d4], R24 ;  /* 0x0002d41801007387 */ /* 0x0009e40000100800 */
[----:B------:R-:W1:Y:S02]  /*1f400*/  LDC R145, c[0x0][0x240] ;  /* 0x00009000ff917b82 */ /* 0x000e640000000800 */
[----:B------:R4:W-:Y:S06]  /*1f410*/  STL [R1+0x2d8], R16 ;  /* 0x0002d81001007387 */ /* 0x0009ec0000100800 */
[----:B------:R-:W1:Y:S01]  /*1f420*/  LDC R129, c[0x0][0x240] ;  /* 0x00009000ff817b82 */ /* 0x000e620000000800 */
[----:B----4-:R-:W-:-:S02]  /*1f430*/  IMAD R24, R147, R0, RZ ;  /* 0x0000000093187224 */ /* 0x010fc400078e02ff */
[----:B------:R-:W-:-:S03]  /*1f440*/  IMAD R16, R149, R0, RZ ;  /* 0x0000000095107224 */ /* 0x000fc600078e02ff */
[----:B------:R4:W-:Y:S02]  /*1f450*/  STL [R1+0x2e4], R24 ;  /* 0x0002e41801007387 */ /* 0x0009e40000100800 */
[----:B------:R-:W1:Y:S02]  /*1f460*/  LDC R149, c[0x0][0x240] ;  /* 0x00009000ff957b82 */ /* 0x000e640000000800 */
[----:B------:R2:W-:Y:S01]  /*1f470*/  STL [R1+0x2e8], R16 ;  /* 0x0002e81001007387 */ /* 0x0005e20000100800 */
[----:B----4-:R-:W-:-:S05]  /*1f480*/  IMAD R24, R151, R0, RZ ;  /* 0x0000000097187224 */ /* 0x010fca00078e02ff */
[----:B------:R-:W4:Y:S01]  /*1f490*/  LDC R147, c[0x0][0x240] ;  /* 0x00009000ff937b82 */ /* 0x000f220000000800 */
[-C--:B--2---:R-:W-:Y:S01]  /*1f4a0*/  IMAD R16, R153, R0.reuse, RZ ;  /* 0x0000000099107224 */ /* 0x084fe200078e02ff */
[----:B------:R2:W-:Y:S04]  /*1f4b0*/  STL [R1+0x2fc], R24 ;  /* 0x0002fc1801007387 */ /* 0x0005e80000100800 */
[----:B------:R2:W-:Y:S02]  /*1f4c0*/  STL [R1+0x870], R16 ;  /* 0x0008701001007387 */ /* 0x0005e40000100800 */
[----:B------:R-:W4:Y:S01]  /*1f4d0*/  LDC R143, c[0x0][0x240] ;  /* 0x00009000ff8f7b82 */ /* 0x000f220000000800 */
[----:B--2---:R-:W-:-:S07]  /*1f4e0*/  IMAD R24, R155, R0, RZ ;  /* 0x000000009b187224 */ /* 0x004fce00078e02ff */
[----:B------:R-:W2:Y:S01]  /*1f4f0*/  LDC R141, c[0x0][0x240] ;  /* 0x00009000ff8d7b82 */ /* 0x000ea20000000800 */
[-C--:B------:R-:W-:Y:S01]  /*1f500*/  IMAD R16, R157, R0.reuse, RZ ;  /* 0x000000009d107224 */ /* 0x080fe200078e02ff */
[----:B------:R3:W-:Y:S04]  /*1f510*/  STL [R1+0x878], R24 ;  /* 0x0008781801007387 */ /* 0x0007e80000100800 */
[----:B------:R1:W-:Y:S02]  /*1f520*/  STL [R1+0x888], R16 ;  /* 0x0008881001007387 */ /* 0x0003e40000100800 */
[----:B------:R-:W2:Y:S01]  /*1f530*/  LDC R127, c[0x0][0x240] ;  /* 0x00009000ff7f7b82 */ /* 0x000ea20000000800 */
[-C--:B---3--:R-:W-:Y:S02]  /*1f540*/  IMAD R24, R159, R0.reuse, RZ ;  /* 0x000000009f187224 */ /* 0x088fe400078e02ff */
[----:B-1----:R-:W-:-:S03]  /*1f550*/  IMAD R16, R161, R0, RZ ;  /* 0x00000000a1107224 */ /* 0x002fc600078e02ff */
[----:B------:R1:W-:Y:S04]  /*1f560*/  STL [R1+0x890], R24 ;  /* 0x0008901801007387 */ /* 0x0003e80000100800 */
[----:B------:R3:W-:Y:S01]  /*1f570*/  STL [R1+0x898], R16 ;  /* 0x0008981001007387 */ /* 0x0007e20000100800 */
[-C--:B-1----:R-:W-:Y:S02]  /*1f580*/  IMAD R24, R163, R0.reuse, RZ ;  /* 0x00000000a3187224 */ /* 0x082fe400078e02ff */
[----:B---3--:R-:W-:-:S03]  /*1f590*/  IMAD R16, R165, R0, RZ ;  /* 0x00000000a5107224 */ /* 0x008fc600078e02ff */
        /* <DEDUP_REMOVED lines=16> */
[----:B------:R1:W-:Y:S01]  /*1f6a0*/  STL [R1+0x8e8], R24 ;  /* 0x0008e81801007387 */ /* 0x0003e20000100800 */
[----:B------:R-:W3:Y:S03]  /*1f6b0*/  LDC R181, c[0x0][0x240] ;  /* 0x00009000ffb57b82 */ /* 0x000ee60000000800 */
[----:B------:R4:W-:Y:S01]  /*1f6c0*/  STL [R1+0x8f0], R16 ;  /* 0x0008f01001007387 */ /* 0x0009e20000100800 */
[----:B-1----:R-:W-:-:S04]  /*1f6d0*/  IMAD R24, R183, R0, RZ ;  /* 0x00000000b7187224 */ /* 0x002fc800078e02ff */
[----:B------:R-:W1:Y:S01]  /*1f6e0*/  LDC R183, c[0x0][0x240] ;  /* 0x00009000ffb77b82 */ /* 0x000e620000000800 */
[-C--:B----4-:R-:W-:Y:S01]  /*1f6f0*/  IMAD R16, R185, R0.reuse, RZ ;  /* 0x00000000b9107224 */ /* 0x090fe200078e02ff */
[----:B------:R4:W-:Y:S04]  /*1f700*/  STL [R1+0x8f8], R24 ;  /* 0x0008f81801007387 */ /* 0x0009e80000100800 */
[----:B------:R2:W-:Y:S02]  /*1f710*/  STL [R1+0x900], R16 ;  /* 0x0009001001007387 */ /* 0x0005e40000100800 */
[----:B------:R-:W3:Y:S01]  /*1f720*/  LDC R185, c[0x0][0x240] ;  /* 0x00009000ffb97b82 */ /* 0x000ee20000000800 */
[----:B----4-:R-:W-:-:S07]  /*1f730*/  IMAD R24, R187, R0, RZ ;  /* 0x00000000bb187224 */ /* 0x010fce00078e02ff */
[----:B------:R-:W4:Y:S01]  /*1f740*/  LDC R187, c[0x0][0x240] ;  /* 0x00009000ffbb7b82 */ /* 0x000f220000000800 */
[-C--:B--2---:R-:W-:Y:S01]  /*1f750*/  IMAD R16, R189, R0.reuse, RZ ;  /* 0x00000000bd107224 */ /* 0x084fe200078e02ff */
[----:B------:R2:W-:Y:S04]  /*1f760*/  STL [R1+0x908], R24 ;  /* 0x0009081801007387 */ /* 0x0005e80000100800 */
[----:B------:R2:W-:Y:S02]  /*1f770*/  STL [R1+0x910], R16 ;  /* 0x0009101001007387 */ /* 0x0005e40000100800 */
[----:B------:R-:W1:Y:S01]  /*1f780*/  LDC R189, c[0x0][0x240] ;  /* 0x00009000ffbd7b82 */ /* 0x000e620000000800 */
[-C--:B--2---:R-:W-:Y:S02]  /*1f790*/  IMAD R24, R191, R0.reuse, RZ ;  /* 0x00000000bf187224 */ /* 0x084fe400078e02ff */
[----:B------:R-:W-:-:S03]  /*1f7a0*/  IMAD R16, R193, R0, RZ ;  /* 0x00000000c1107224 */ /* 0x000fc600078e02ff */
[----:B------:R2:W-:Y:S02]  /*1f7b0*/  STL [R1+0x918], R24 ;  /* 0x0009181801007387 */ /* 0x0005e40000100800 */
[----:B------:R-:W3:Y:S02]  /*1f7c0*/  LDC R191, c[0x0][0x240] ;  /* 0x00009000ffbf7b82 */ /* 0x000ee40000000800 */
[----:B------:R2:W-:Y:S06]  /*1f7d0*/  STL [R1+0x920], R16 ;  /* 0x0009201001007387 */ /* 0x0005ec0000100800 */
[----:B------:R-:W4:Y:S01]  /*1f7e0*/  LDC R193, c[0x0][0x240] ;  /* 0x00009000ffc17b82 */ /* 0x000f220000000800 */
[----:B--2---:R-:W-:-:S02]  /*1f7f0*/  IMAD R24, R195, R0, RZ ;  /* 0x00000000c3187224 */ /* 0x004fc400078e02ff */
[----:B------:R-:W-:-:S03]  /*1f800*/  IMAD R16, R197, R0, RZ ;  /* 0x00000000c5107224 */ /* 0x000fc600078e02ff */
[----:B------:R2:W-:Y:S04]  /*1f810*/  STL [R1+0x928], R24 ;  /* 0x0009281801007387 */ /* 0x0005e80000100800 */
[----:B------:R2:W-:Y:S02]  /*1f820*/  STL [R1+0x930], R16 ;  /* 0x0009301001007387 */ /* 0x0005e40000100800 */
[-C--:B--2---:R-:W-:Y:S02]  /*1f830*/  IMAD R24, R199, R0.reuse, RZ ;  /* 0x00000000c7187224 */ /* 0x084fe400078e02ff */
[----:B------:R-:W-:-:S03]  /*1f840*/  IMAD R16, R11, R0, RZ ;  /* 0x000000000b107224 */ /* 0x000fc600078e02ff */
[----:B------:R-:W-:Y:S01]  /*1f850*/  STL [R1+0x938], R24 ;  /* 0x0009381801007387 */ /* 0x000fe20000100800 */
[-C--:B------:R-:W-:Y:S02]  /*1f860*/  IMAD R11, R15, R0.reuse, RZ ;  /* 0x000000000f0b7224 */ /* 0x080fe400078e02ff */
[-C--:B------:R-:W-:Y:S01]  /*1f870*/  IMAD R15, R17, R0.reuse, RZ ;  /* 0x00000000110f7224 */ /* 0x080fe200078e02ff */
[----:B------:R2:W-:Y:S01]  /*1f880*/  STL [R1+0x940], R16 ;  /* 0x0009401001007387 */ /* 0x0005e20000100800 */
[----:B------:R-:W1:Y:S03]  /*1f890*/  LDC R17, c[0x0][0x238] ;  /* 0x00008e00ff117b82 */ /* 0x000e660000000800 */
[----:B------:R3:W-:Y:S04]  /*1f8a0*/  STL [R1+0x948], R13 ;  /* 0x0009480d01007387 */ /* 0x0007e80000100800 */
[----:B------:R3:W-:Y:S01]  /*1f8b0*/  STL [R1+0x950], R11 ;  /* 0x0009500b01007387 */ /* 0x0007e20000100800 */
[----:B--2---:R-:W2:Y:S01]  /*1f8c0*/  LDC R16, c[0x0][0x230] ;  /* 0x00008c00ff107b82 */ /* 0x004ea20000000800 */
[----:B---3--:R-:W-:-:S02]  /*1f8d0*/  IMAD R13, R18, R0, RZ ;  /* 0x00000000120d7224 */ /* 0x008fc400078e02ff */
[----:B------:R3:W-:Y:S01]  /*1f8e0*/  STL [R1+0x958], R15 ;  /* 0x0009580f01007387 */ /* 0x0007e20000100800 */
[----:B------:R-:W-:-:S03]  /*1f8f0*/  IMAD R11, R19, R0, RZ ;  /* 0x00000000130b7224 */ /* 0x000fc600078e02ff */
[----:B------:R4:W-:Y:S01]  /*1f900*/  STL [R1+0x960], R13 ;  /* 0x0009600d01007387 */ /* 0x0009e20000100800 */
[----:B------:R-:W1:Y:S01]  /*1f910*/  LDC R19, c[0x0][0x238] ;  /* 0x00008e00ff137b82 */ /* 0x000e620000000800 */
[-C--:B---3--:R-:W-:Y:S02]  /*1f920*/  IMAD R15, R20, R0.reuse, RZ ;  /* 0x00000000140f7224 */ /* 0x088fe400078e02ff */
[----:B------:R3:W-:Y:S05]  /*1f930*/  STL [R1+0x968], R11 ;  /* 0x0009680b01007387 */ /* 0x0007ea0000100800 */
[----:B------:R-:W1:Y:S01]  /*1f940*/  LDC R18, c[0x0][0x230] ;  /* 0x00008c00ff127b82 */ /* 0x000e620000000800 */
[-C--:B----4-:R-:W-:Y:S01]  /*1f950*/  IMAD R13, R21, R0.reuse, RZ ;  /* 0x00000000150d7224 */ /* 0x090fe200078e02ff */
[----:B------:R4:W-:Y:S04]  /*1f960*/  STL [R1+0x970], R15 ;  /* 0x0009700f01007387 */ /* 0x0009e80000100800 */
[----:B------:R4:W-:Y:S01]  /*1f970*/  STL [R1+0x978], R13 ;  /* 0x0009780d01007387 */ /* 0x0009e20000100800 */
[-C--:B---3--:R-:W-:Y:S01]  /*1f980*/  IMAD R11, R22, R0.reuse, RZ ;  /* 0x00000000160b7224 */ /* 0x088fe200078e02ff */
[----:B------:R-:W3:Y:S01]  /*1f990*/  LDC R21, c[0x0][0x230] ;  /* 0x00008c00ff157b82 */ /* 0x000ee20000000800 */
[----:B----4-:R-:W-:-:S03]  /*1f9a0*/  IMAD R15, R23, R0, RZ ;  /* 0x00000000170f7224 */ /* 0x010fc600078e02ff */
[----:B------:R4:W-:Y:S01]  /*1f9b0*/  STL [R1+0x980], R11 ;  /* 0x0009800b01007387 */ /* 0x0009e20000100800 */
[----:B------:R-:W-:-:S03]  /*1f9c0*/  IMAD R13, R25, R0, RZ ;  /* 0x00000000190d7224 */ /* 0x000fc600078e02ff */
[----:B------:R2:W-:Y:S01]  /*1f9d0*/  STL [R1+0x988], R15 ;  /* 0x0009880f01007387 */ /* 0x0005e20000100800 */
[----:B------:R-:W3:Y:S03]  /*1f9e0*/  LDC R20, c[0x0][0x238] ;  /* 0x00008e00ff147b82 */ /* 0x000ee60000000800 */
[----:B------:R2:W-:Y:S01]  /*1f9f0*/  STL [R1+0x990], R13 ;  /* 0x0009900d01007387 */ /* 0x0005e20000100800 */
[-C--:B----4-:R-:W-:Y:S02]  /*1fa00*/  IMAD R11, R26, R0.reuse, RZ ;  /* 0x000000001a0b7224 */ /* 0x090fe400078e02ff */
[----:B--2---:R-:W-:-:S03]  /*1fa10*/  IMAD R15, R27, R0, RZ ;  /* 0x000000001b0f7224 */ /* 0x004fc600078e02ff */
[----:B------:R2:W-:Y:S01]  /*1fa20*/  STL [R1+0x998], R11 ;  /* 0x0009980b01007387 */ /* 0x0005e20000100800 */
[----:B------:R-:W-:-:S03]  /*1fa30*/  IMAD R13, R28, R0, RZ ;  /* 0x000000001c0d7224 */ /* 0x000fc600078e02ff */
[----:B------:R4:W-:Y:S04]  /*1fa40*/  STL [R1+0x9a0], R15 ;  /* 0x0009a00f01007387 */ /* 0x0009e80000100800 */
[----:B------:R1:W-:Y:S01]  /*1fa50*/  STL [R1+0x9a8], R13 ;  /* 0x0009a80d01007387 */ /* 0x0003e20000100800 */
[-C--:B--2---:R-:W-:Y:S02]  /*1fa60*/  IMAD R11, R29, R0.reuse, RZ ;  /* 0x000000001d0b7224 */ /* 0x084fe400078e02ff */
[----:B----4-:R-:W-:-:S03]  /*1fa70*/  IMAD R15, R30, R0, RZ ;  /* 0x000000001e0f7224 */ /* 0x010fc600078e02ff */
[----:B------:R2:W-:Y:S01]  /*1fa80*/  STL [R1+0x9b0], R11 ;  /* 0x0009b00b01007387 */ /* 0x0005e20000100800 */
[----:B-1----:R-:W-:-:S03]  /*1fa90*/  IMAD R13, R31, R0, RZ ;  /* 0x000000001f0d7224 */ /* 0x002fc600078e02ff */
[----:B------:R1:W-:Y:S04]  /*1faa0*/  STL [R1+0x9b8], R15 ;  /* 0x0009b80f01007387 */ /* 0x0003e80000100800 */
[----:B------:R4:W-:Y:S01]  /*1fab0*/  STL [R1+0x9c0], R13 ;  /* 0x0009c00d01007387 */ /* 0x0009e20000100800 */
[-C--:B--2---:R-:W-:Y:S02]  /*1fac0*/  IMAD R11, R32, R0.reuse, RZ ;  /* 0x00000000200b7224 */ /* 0x084fe400078e02ff */
[----:B-1----:R-:W-:-:S03]  /*1fad0*/  IMAD R15, R33, R0, RZ ;  /* 0x00000000210f7224 */ /* 0x002fc600078e02ff */
[----:B------:R1:W-:Y:S01]  /*1fae0*/  STL [R1+0x9c8], R11 ;  /* 0x0009c80b01007387 */ /* 0x0003e20000100800 */
[----:B----4-:R-:W-:-:S03]  /*1faf0*/  IMAD R13, R34, R0, RZ ;  /* 0x00000000220d7224 */ /* 0x010fc600078e02ff */
[----:B------:R2:W-:Y:S04]  /*1fb00*/  STL [R1+0x9d0], R15 ;  /* 0x0009d00f01007387 */ /* 0x0005e80000100800 */
[----:B------:R4:W-:Y:S01]  /*1fb10*/  STL [R1+0x9d8], R13 ;  /* 0x0009d80d01007387 */ /* 0x0009e20000100800 */
[-C--:B-1----:R-:W-:Y:S02]  /*1fb20*/  IMAD R11, R35, R0.reuse, RZ ;  /* 0x00000000230b7224 */ /* 0x082fe400078e02ff */
[----:B--2---:R-:W-:-:S03]  /*1fb30*/  IMAD R15, R36, R0, RZ ;  /* 0x00000000240f7224 */ /* 0x004fc600078e02ff */
        /* <DEDUP_REMOVED lines=92> */
[----:B------:R2:W-:Y:S01]  /*20100*/  STL [R1+0xb50], R15 ;  /* 0x000b500f01007387 */ /* 0x0005e20000100800 */
[----:B------:R-:W4:Y:S01]  /*20110*/  S2R R24, SR_TID.X ;  /* 0x0000000000187919 */ /* 0x000f220000002100 */
[----:B------:R-:W-:Y:S01]  /*20120*/  VIADD R16, R16, 0xffffffdf ;  /* 0xffffffdf10107836 */ /* 0x000fe20000000000 */
[----:B------:R-:W3:Y:S01]  /*20130*/  LDC R83, c[0x0][0x240] ;  /* 0x00009000ff537b82 */ /* 0x000ee20000000800 */
[-C--:B-1----:R-:W-:Y:S01]  /*20140*/  IMAD R11, R84, R0.reuse, RZ ;  /* 0x00000000540b7224 */ /* 0x082fe200078e02ff */
[----:B------:R1:W-:Y:S01]  /*20150*/  STL [R1+0xb58], R13 ;  /* 0x000b580d01007387 */ /* 0x0003e20000100800 */
[----:B--2---:R-:W-:-:S03]  /*20160*/  IMAD R15, R85, R0, RZ ;  /* 0x00000000550f7224 */ /* 0x004fc600078e02ff */
[----:B------:R2:W-:Y:S01]  /*20170*/  STL [R1+0xb60], R11 ;  /* 0x000b600b01007387 */ /* 0x0005e20000100800 */
[----:B-1----:R-:W-:-:S03]  /*20180*/  IMAD R13, R86, R0, RZ ;  /* 0x00000000560d7224 */ /* 0x002fc600078e02ff */
[----:B------:R1:W-:Y:S01]  /*20190*/  STL [R1+0xb68], R15 ;  /* 0x000b680f01007387 */ /* 0x0003e20000100800 */
[----:B--2---:R-:W-:-:S03]  /*201a0*/  IMAD R11, R87, R0, RZ ;  /* 0x00000000570b7224 */ /* 0x004fc600078e02ff */
[----:B------:R2:W-:Y:S01]  /*201b0*/  STL [R1+0xb70], R13 ;  /* 0x000b700d01007387 */ /* 0x0005e20000100800 */
[----:B------:R-:W-:-:S03]  /*201c0*/  IMAD R84, R14, R0, RZ ;  /* 0x000000000e547224 */ /* 0x000fc600078e02ff */
[----:B------:R4:W-:Y:S01]  /*201d0*/  STL [R1+0xb78], R11 ;  /* 0x000b780b01007387 */ /* 0x0009e20000100800 */
[----:B-1----:R-:W1:Y:S01]  /*201e0*/  LDC R15, c[0x0][0x230] ;  /* 0x00008c00ff0f7b82 */ /* 0x002e620000000800 */
[----:B--2---:R-:W-:-:S05]  /*201f0*/  IMAD R13, R88, R0, RZ ;  /* 0x00000000580d7224 */ /* 0x004fca00078e02ff */
[----:B------:R2:W-:Y:S04]  /*20200*/  STL [R1+0xb80], R13 ;  /* 0x000b800d01007387 */ /* 0x0005e80000100800 */
[----:B------:R-:W3:Y:S01]  /*20210*/  LDL.LU R14, [R1+0x2dbc] ;  /* 0x002dbc00010e7983 */ /* 0x000ee20000300800 */
[----:B----4-:R-:W-:Y:S02]  /*20220*/  IMAD R11, R89, R0, RZ ;  /* 0x00000000590b7224 */ /* 0x010fe400078e02ff */
[----:B------:R-:W-:-:S03]  /*20230*/  VIADD R0, R123, 0xffffff82 ;  /* 0xffffff827b007836 */ /* 0x000fc60000000000 */
[----:B------:R4:W-:Y:S01]  /*20240*/  STL [R1+0xb88], R11 ;  /* 0x000b880b01007387 */ /* 0x0009e20000100800 */
[----:B--2---:R-:W-:Y:S02]  /*20250*/  SHF.L.U32 R13, R24, 0x4, RZ ;  /* 0x00000004180d7819 */ /* 0x004fe400000006ff */
[----:B------:R-:W-:Y:S01]  /*20260*/  ISETP.GE.U32.AND P4, PT, R0, 0x7fffff03, PT ;  /* 0x7fffff030000780c */ /* 0x000fe20003f86070 */
[----:B----4-:R-:W2:Y:S01]  /*20270*/  LDC R11, c[0x0][0x238] ;  /* 0x00008e00ff0b7b82 */ /* 0x010ea20000000800 */
[----:B------:R-:W-:Y:S01]  /*20280*/  VIADD R0, R4, 0xffffffff ;  /* 0xffffffff04007836 */ /* 0x000fe20000000000 */
[----:B------:R-:W-:Y:S02]  /*20290*/  LOP3.LUT R13, R13, 0x70, RZ, 0xc0, !PT ;  /* 0x000000700d0d7812 */ /* 0x000fe400078ec0ff */
[----:B------:R-:W-:Y:S02]  /*202a0*/  LOP3.LUT R125, R24, 0x7f, RZ, 0xc0, !PT ;  /* 0x0000007f187d7812 */ /* 0x000fe400078ec0ff */
[----:B------:R-:W-:-:S02]  /*202b0*/  ISETP.GE.U32.AND P1, PT, R0, 0x7fffff80, PT ;  /* 0x7fffff800000780c */ /* 0x000fc40003f26070 */
[----:B------:R-:W-:Y:S02]  /*202c0*/  LEA R13, R125, R13, 0x7 ;  /* 0x0000000d7d0d7211 */ /* 0x000fe400078e38ff */
[----:B------:R-:W-:-:S04]  /*202d0*/  IADD3 R0, R243, -0x3, RZ ;  /* 0xfffffffdf3007810 */ /* 0x000fc80007ffe0ff */
[----:B------:R-:W-:Y:S01]  /*202e0*/  ISETP.GE.U32.AND P0, PT, R0, 0x7fffff7e, PT ;  /* 0x7fffff7e0000780c */ /* 0x000fe20003f06070 */
[----:B------:R-:W-:Y:S01]  /*202f0*/  IMAD.SHL.U32 R4, R17, 0x2, RZ ;  /* 0x0000000211047824 */ /* 0x000fe200078e00ff */
[----:B-1----:R-:W-:Y:S01]  /*20300*/  IADD3 R15, R15, -0x4, RZ ;  /* 0xfffffffc0f0f7810 */ /* 0x002fe20007ffe0ff */
[----:B------:R-:W1:Y:S02]  /*20310*/  LDC R17, c[0x0][0x230] ;  /* 0x00008c00ff117b82 */ /* 0x000e640000000800 */
[----:B------:R-:W-:-:S04]  /*20320*/  IMAD.WIDE R22, R4, 0x4, R240 ;  /* 0x0000000404167825 */ /* 0x000fc800078e02f0 */
[----:B--2---:R-:W-:-:S04]  /*20330*/  IMAD.WIDE R26, R11, 0x4, R240 ;  /* 0x000000040b1a7825 */ /* 0x004fc800078e02f0 */
[----:B------:R-:W-:Y:S01]  /*20340*/  IMAD.WIDE R24, R11, 0x4, R238 ;  /* 0x000000040b187825 */ /* 0x000fe200078e02ee */
[----:B------:R2:W-:Y:S04]  /*20350*/  STL.64 [R1+0x1470], R26 ;  /* 0x0014701a01007387 */ /* 0x0005e80000100a00 */
[----:B------:R4:W-:Y:S04]  /*20360*/  STL.64 [R1+0xc88], R24 ;  /* 0x000c881801007387 */ /* 0x0009e80000100a00 */
[----:B------:R1:W-:Y:S01]  /*20370*/  STL.64 [R1+0xc90], R22 ;  /* 0x000c901601007387 */ /* 0x0003e20000100a00 */
[----:B------:R-:W-:-:S02]  /*20380*/  IMAD R11, R19, 0x3, RZ ;  /* 0x00000003130b7824 */ /* 0x000fc400078e02ff */
[----:B------:R-:W-:Y:S01]  /*20390*/  IMAD.WIDE R28, R4, 0x4, R238 ;  /* 0x00000004041c7825 */ /* 0x000fe200078e02ee */
[----:B------:R-:W1:Y:S01]  /*203a0*/  LDC R19, c[0x0][0x238] ;  /* 0x00008e00ff137b82 */ /* 0x000e620000000800 */
[----:B---3--:R-:W-:-:S03]  /*203b0*/  SHF.L.U32 R4, R20, 0x5, RZ ;  /* 0x0000000514047819 */ /* 0x008fc600000006ff */
[----:B------:R-:W-:Y:S04]  /*203c0*/  STL.64 [R1+0xc98], R28 ;  /* 0x000c981c01007387 */ /* 0x000fe80000100a00 */
[----:B------:R-:W3:Y:S01]  /*203d0*/  LDC R20, c[0x0][0x238] ;  /* 0x00008e00ff147b82 */ /* 0x000ee20000000800 */
[----:B------:R-:W-:Y:S01]  /*203e0*/  LOP3.LUT R242, R13, 0x10, RZ, 0x3c, !PT ;  /* 0x000000100df27812 */ /* 0x000fe200078e3cff */
[----:B------:R-:W-:-:S04]  /*203f0*/  IMAD.IADD R243, R14, 0x1, R13 ;  /* 0x000000010ef37824 */ /* 0x000fc800078e020d */
[C---:B------:R-:W-:Y:S01]  /*20400*/  VIADD R0, R243.reuse, 0x200000 ;  /* 0x00200000f3007836 */ /* 0x040fe20000000000 */
[C---:B------:R-:W-:Y:S02]  /*20410*/  IADD3 R2, R243.reuse, 0x200000, RZ ;  /* 0x00200000f3027810 */ /* 0x040fe40007ffe0ff */
[----:B------:R-:W-:Y:S02]  /*20420*/  IADD3 R3, R243, 0x200000, RZ ;  /* 0x00200000f3037810 */ /* 0x000fe40007ffe0ff */
[----:B------:R-:W-:Y:S01]  /*20430*/  @!PT LDS RZ, [RZ] ;  /* 0x00000000fffff984 */ /* 0x000fe20000000800 */
[----:B------:R-:W-:Y:S01]  /*20440*/  @!PT LDS RZ, [RZ] ;  /* 0x00000000fffff984 */ /* 0x000fe20000000800 */
[----:B------:R-:W-:Y:S01]  /*20450*/  @!PT LDS RZ, [RZ] ;  /* 0x00000000fffff984 */ /* 0x000fe20000000800 */
[----:B------:R-:W-:Y:S04]  /*20460*/  LDGSTS.E [R0], desc[UR60][R240.64], !P1 ;  /* 0x00000000f0007fae */ /* 0x000fe8000c92187c */
[----:B------:R-:W-:Y:S04]  /*20470*/  LDGSTS.E [R2+0x4000], desc[UR60][R238.64], !P1 ;  /* 0x04000000ee027fae */ /* 0x000fe8000c92187c */
[----:B------:R2:W-:Y:S04]  /*20480*/  LDGSTS.E [R0+0x4], desc[UR60][R26.64], !P6 ;  /* 0x000040001a007fae */ /* 0x0005e8000f12187c */
[----:B------:R4:W-:Y:S01]  /*20490*/  LDGSTS.E [R2+0x4004], desc[UR60][R24.64], !P6 ;  /* 0x0400400018027fae */ /* 0x0009e2000f12187c */
[----:B------:R-:W-:-:S03]  /*204a0*/  ISETP.GE.U32.AND P6, PT, R15, 0x7fffff7d, PT ;  /* 0x7fffff7d0f00780c */ /* 0x000fc60003fc6070 */
[----:B------:R1:W-:Y:S01]  /*204b0*/  LDGSTS.E [R3+0x8], desc[UR60][R22.64], !P0 ;  /* 0x0000800016037fae */ /* 0x0003e2000c12187c */
[----:B------:R-:W-:Y:S02]  /*204c0*/  ISETP.GE.U32.AND P1, PT, R16, 0x7fffff60, PT ;  /* 0x7fffff601000780c */ /* 0x000fe40003f26070 */
[----:B------:R-:W3:Y:S01]  /*204d0*/  LDC R16, c[0x0][0x230] ;  /* 0x00008c00ff107b82 */ /* 0x000ee20000000800 */
[C---:B--2---:R-:W-:Y:S01]  /*204e0*/  IMAD.WIDE R26, R11.reuse, 0x4, R240 ;  /* 0x000000040b1a7825 */ /* 0x044fe200078e02f0 */
[----:B------:R-:W-:Y:S03]  /*204f0*/  LDGSTS.E [R0+0x4008], desc[UR60][R28.64], !P0 ;  /* 0x040080001c007fae */ /* 0x000fe6000c12187c */
[----:B----4-:R-:W-:Y:S02]  /*20500*/  IMAD.WIDE R24, R11, 0x4, R238 ;  /* 0x000000040b187825 */ /* 0x010fe400078e02ee */
[----:B------:R-:W-:Y:S01]  /*20510*/  LDGSTS.E [R2+0xc], desc[UR60][R26.64], !P6 ;  /* 0x0000c0001a027fae */ /* 0x000fe2000f12187c */
[----:B-1----:R-:W1:Y:S03]  /*20520*/  LDC R22, c[0x0][0x238] ;  /* 0x00008e00ff167b82 */ /* 0x002e660000000800 */
[----:B------:R2:W-:Y:S05]  /*20530*/  LDGSTS.E [R3+0x400c], desc[UR60][R24.64], !P6 ;  /* 0x0400c00018037fae */ /* 0x0005ea000f12187c */
[----:B------:R-:W4:Y:S01]  /*20540*/  LDC R23, c[0x0][0x238] ;  /* 0x00008e00ff177b82 */ /* 0x000f220000000800 */
[----:B------:R-:W-:-:S02]  /*20550*/  VIADD R15, R18, 0xffffffdd ;  /* 0xffffffdd120f7836 */ /* 0x000fc40000000000 */
[----:B--2---:R-:W-:-:S05]  /*20560*/  VIADD R3, R21, 0xffffffde ;  /* 0xffffffde15037836 */ /* 0x004fca0000000000 */
[----:B------:R-:W2:Y:S01]  /*20570*/  LDC R18, c[0x0][0x230] ;  /* 0x00008c00ff127b82 */ /* 0x000ea20000000800 */
[----:B------:R1:W-:Y:S01]  /*20580*/  STL.64 [R1+0xca0], R26 ;  /* 0x000ca01a01007387 */ /* 0x0003e20000100a00 */
[----:B------:R-:W-:-:S03]  /*20590*/  ISETP.GE.U32.AND P6, PT, R3, 0x7fffff5f, PT ;  /* 0x7fffff5f0300780c */ /* 0x000fc60003fc6070 */
[----:B------:R3:W-:Y:S01]  /*205a0*/  STL.64 [R1+0xca8], R24 ;  /* 0x000ca81801007387 */ /* 0x0007e20000100a00 */
[----:B-1----:R-:W-:Y:S01]  /*205b0*/  IMAD R3, R22, 0x21, RZ ;  /* 0x0000002116037824 */ /* 0x002fe200078e02ff */
[----:B------:R-:W-:Y:S01]  /*205c0*/  ISETP.GE.U32.AND P0, PT, R15, 0x7fffff5e, PT ;  /* 0x7fffff5e0f00780c */ /* 0x000fe20003f06070 */
[----:B------:R-:W-:Y:S01]  /*205d0*/  VIADD R11, R17, 0xffffffdc ;  /* 0xffffffdc110b7836 */ /* 0x000fe20000000000 */
[----:B------:R-:W1:Y:S01]  /*205e0*/  LDC R21, c[0x0][0x238] ;  /* 0x00008e00ff157b82 */ /* 0x000e620000000800 */
[----:B------:R-:W-:-:S04]  /*205f0*/  IMAD.WIDE R26, R4, 0x4, R240 ;  /* 0x00000004041a7825 */ /* 0x000fc800078e02f0 */
[----:B---3--:R-:W-:Y:S01]  /*20600*/  IMAD.WIDE R24, R4, 0x4, R238 ;  /* 0x0000000404187825 */ /* 0x008fe200078e02ee */
[----:B------:R-:W-:Y:S03]  /*20610*/  STL.64 [R1+0xcb0], R26 ;  /* 0x000cb01a01007387 */ /* 0x000fe60000100a00 */
[C---:B------:R-:W-:Y:S01]  /*20620*/  IMAD.WIDE R30, R3.reuse, 0x4, R240 ;  /* 0x00000004031e7825 */ /* 0x040fe200078e02f0 */
[----:B------:R-:W-:Y:S03]  /*20630*/  LDGSTS.E [R0+0x8000], desc[UR60][R26.64], !P1 ;  /* 0x080000001a007fae */ /* 0x000fe6000c92187c */
[----:B------:R-:W-:Y:S01]  /*20640*/  IMAD.WIDE R28, R3, 0x4, R238 ;  /* 0x00000004031c7825 */ /* 0x000fe200078e02ee */
[----:B------:R3:W-:Y:S01]  /*20650*/  STL.64 [R1+0xcb8], R24 ;  /* 0x000cb81801007387 */ /* 0x0007e20000100a00 */
[----:B------:R-:W-:Y:S01]  /*20660*/  IADD3 R15, R16, -0x7, RZ ;  /* 0xfffffff9100f7810 */ /* 0x000fe20007ffe0ff */
[----:B------:R-:W1:Y:S02]  /*20670*/  LDC R17, c[0x0][0x238] ;  /* 0x00008e00ff117b82 */ /* 0x000e640000000800 */
[----:B------:R3:W-:Y:S01]  /*20680*/  LDGSTS.E [R2+0xc000], desc[UR60][R24.64], !P1 ;  /* 0x0c00000018027fae */ /* 0x0007e2000c92187c */
[----:B----4-:R-:W-:-:S03]  /*20690*/  IMAD R4, R23, 0x22, RZ ;  /* 0x0000002217047824 */ /* 0x010fc600078e02ff */
[----:B------:R-:W-:Y:S02]  /*206a0*/  LDGSTS.E [R0+0x8004], desc[UR60][R30.64], !P6 ;  /* 0x080040001e007fae */ /* 0x000fe4000f12187c */
[----:B------:R-:W4:Y:S02]  /*206b0*/  LDC R16, c[0x0][0x230] ;  /* 0x00008c00ff107b82 */ /* 0x000f240000000800 */
[----:B------:R2:W-:Y:S01]  /*206c0*/  LDGSTS.E [R2+0xc004], desc[UR60][R28.64], !P6 ;  /* 0x0c0040001c027fae */ /* 0x0005e2000f12187c */
[----:B------:R-:W-:-:S05]  /*206d0*/  ISETP.GE.U32.AND P6, PT, R11, 0x7fffff5d, PT ;  /* 0x7fffff5d0b00780c */ /* 0x000fca0003fc6070 */
[----:B---3--:R-:W3:Y:S01]  /*206e0*/  LDC R24, c[0x0][0x230] ;  /* 0x00008c00ff187b82 */ /* 0x008ee20000000800 */
[----:B------:R-:W-:Y:S01]  /*206f0*/  IADD3 R3, R243, 0x200000, RZ ;  /* 0x00200000f3037810 */ /* 0x000fe20007ffe0ff */
[----:B------:R-:W-:Y:S01]  /*20700*/  IMAD.WIDE R26, R4, 0x4, R240 ;  /* 0x00000004041a7825 */ /* 0x000fe200078e02f0 */
[----:B------:R-:W-:Y:S01]  /*20710*/  STL.64 [R1+0xcc0], R30 ;  /* 0x000cc01e01007387 */ /* 0x000fe20000100a00 */
[----:B------:R-:W-:Y:S02]  /*20720*/  ISETP.GE.U32.AND P1, PT, R15, 0x7fffff7a, PT ;  /* 0x7fffff7a0f00780c */ /* 0x000fe40003f26070 */
[----:B------:R-:W-:Y:S01]  /*20730*/  IMAD R11, R19, 0x23, RZ ;  /* 0x00000023130b7824 */ /* 0x000fe200078e02ff */
[----:B------:R2:W-:Y:S02]  /*20740*/  STL.64 [R1+0xcc8], R28 ;  /* 0x000cc81c01007387 */ /* 0x0005e40000100a00 */
[----:B--2---:R-:W-:Y:S01]  /*20750*/  VIADD R15, R18, 0xffffffbf ;  /* 0xffffffbf120f7836 */ /* 0x004fe20000000000 */
[----:B------:R-:W2:Y:S01]  /*20760*/  LDC R19, c[0x0][0x238] ;  /* 0x00008e00ff137b82 */ /* 0x000ea20000000800 */
[----:B------:R1:W-:Y:S01]  /*20770*/  STL.64 [R1+0xcd0], R26 ;  /* 0x000cd01a01007387 */ /* 0x0003e20000100a00 */
[----:B------:R-:W-:-:S03]  /*20780*/  IMAD.WIDE R22, R11, 0x4, R238 ;  /* 0x000000040b167825 */ /* 0x000fc600078e02ee */
[----:B------:R1:W-:Y:S03]  /*20790*/  LDGSTS.E [R3+0x8008], desc[UR60][R26.64], !P0 ;  /* 0x080080001a037fae */ /* 0x0003e6000c12187c */
[----:B------:R-:W2:Y:S01]  /*207a0*/  LDC R18, c[0x0][0x230] ;  /* 0x00008c00ff127b82 */ /* 0x000ea20000000800 */
[----:B------:R-:W-:-:S05]  /*207b0*/  IMAD.WIDE R28, R4, 0x4, R238 ;  /* 0x00000004041c7825 */ /* 0x000fca00078e02ee */
[----:B------:R-:W-:Y:S01]  /*207c0*/  LDGSTS.E [R0+0xc008], desc[UR60][R28.64], !P0 ;  /* 0x0c0080001c007fae */ /* 0x000fe2000c12187c */
[----:B-1----:R-:W-:Y:S02]  /*207d0*/  IMAD.WIDE R26, R11, 0x4, R240 ;  /* 0x000000040b1a7825 */ /* 0x002fe400078e02f0 */
[----:B------:R-:W1:Y:S01]  /*207e0*/  LDC R11, c[0x0][0x230] ;  /* 0x00008c00ff0b7b82 */ /* 0x000e620000000800 */
[----:B------:R-:W-:Y:S02]  /*207f0*/  ISETP.GE.U32.AND P0, PT, R15, 0x7fffff40, PT ;  /* 0x7fffff400f00780c */ /* 0x000fe40003f06070 */
[----:B------:R-:W-:Y:S04]  /*20800*/  LDGSTS.E [R2+0x800c], desc[UR60][R26.64], !P6 ;  /* 0x0800c0001a027fae */ /* 0x000fe8000f12187c */
[----:B------:R4:W-:Y:S01]  /*20810*/  LDGSTS.E [R3+0xc00c], desc[UR60][R22.64], !P6 ;  /* 0x0c00c00016037fae */ /* 0x0009e2000f12187c */
[----:B---3--:R-:W-:Y:S01]  /*20820*/  VIADD R4, R24, 0xffffffbe ;  /* 0xffffffbe18047836 */ /* 0x008fe20000000000 */
[----:B------:R-:W3:Y:S02]  /*20830*/  LDC R15, c[0x0][0x238] ;  /* 0x00008e00ff0f7b82 */ /* 0x000ee40000000800 */
[----:B------:R-:W-:Y:S04]  /*20840*/  STL.64 [R1+0xcd8], R28 ;  /* 0x000cd81c01007387 */ /* 0x000fe80000100a00 */
[----:B------:R2:W-:Y:S01]  /*20850*/  STL.64 [R1+0xce0], R26 ;  /* 0x000ce01a01007387 */ /* 0x0005e20000100a00 */
[----:B----4-:R-:W-:-:S03]  /*20860*/  SHF.L.U32 R3, R20, 0x6, RZ ;  /* 0x0000000614037819 */ /* 0x010fc600000006ff */
[----:B------:R4:W-:Y:S01]  /*20870*/  STL.64 [R1+0xce8], R22 ;  /* 0x000ce81601007387 */ /* 0x0009e20000100a00 */
[----:B------:R-:W-:Y:S01]  /*20880*/  ISETP.GE.U32.AND P6, PT, R4, 0x7fffff3f, PT ;  /* 0x7fffff3f0400780c */ /* 0x000fe20003fc6070 */
[----:B------:R-:W3:Y:S01]  /*20890*/  LDC R20, c[0x0][0x230] ;  /* 0x00008c00ff147b82 */ /* 0x000ee20000000800 */
[----:B--2---:R-:W-:-:S04]  /*208a0*/  IMAD.WIDE R26, R3, 0x4, R240 ;  /* 0x00000004031a7825 */ /* 0x004fc800078e02f0 */
[--C-:B----4-:R-:W-:Y:S01]  /*208b0*/  IMAD.WIDE R22, R3, 0x4, R238.reuse ;  /* 0x0000000403167825 */ /* 0x110fe200078e02ee */
[----:B------:R-:W-:Y:S01]  /*208c0*/  IADD3 R3, R16, -0x43, RZ ;  /* 0xffffffbd10037810 */ /* 0x000fe20007ffe0ff */
[----:B------:R2:W-:Y:S01]  /*208d0*/  LDGSTS.E [R0+0x10000], desc[UR60][R26.64], !P0 ;  /* 0x100000001a007fae */ /* 0x0005e2000c12187c */
[----:B------:R-:W4:Y:S03]  /*208e0*/  LDC R16, c[0x0][0x230] ;  /* 0x00008c00ff107b82 */ /* 0x000f260000000800 */
[----:B------:R2:W-:Y:S01]  /*208f0*/  LDGSTS.E [R2+0x14000], desc[UR60][R22.64], !P0 ;  /* 0x1400000016027fae */ /* 0x0005e2000c12187c */
[----:B------:R-:W-:Y:S01]  /*20900*/  ISETP.GE.U32.AND P0, PT, R3, 0x7fffff3e, PT ;  /* 0x7fffff3e0300780c */ /* 0x000fe20003f06070 */
[----:B------:R-:W-:Y:S02]  /*20910*/  IMAD R3, R17, 0x41, RZ ;  /* 0x0000004111037824 */ /* 0x000fe400078e02ff */
[----:B------:R2:W-:Y:S01]  /*20920*/  STL.64 [R1+0xcf0], R26 ;  /* 0x000cf01a01007387 */ /* 0x0005e20000100a00 */
[----:B-1----:R-:W-:Y:S01]  /*20930*/  VIADD R11, R11, 0xffffffbc ;  /* 0xffffffbc0b0b7836 */ /* 0x002fe20000000000 */
[----:B------:R-:W1:Y:S01]  /*20940*/  LDC R17, c[0x0][0x238] ;  /* 0x00008e00ff117b82 */ /* 0x000e620000000800 */
[----:B------:R-:W-:Y:S01]  /*20950*/  IMAD.WIDE R24, R3, 0x4, R238 ;  /* 0x0000000403187825 */ /* 0x000fe200078e02ee */
[----:B------:R2:W-:Y:S03]  /*20960*/  STL.64 [R1+0xcf8], R22 ;  /* 0x000cf81601007387 */ /* 0x0005e60000100a00 */
[----:B------:R-:W-:-:S03]  /*20970*/  IMAD R4, R21, 0x42, RZ ;  /* 0x0000004215047824 */ /* 0x000fc600078e02ff */
[----:B------:R-:W1:Y:S01]  /*20980*/  LDC R21, c[0x0][0x230] ;  /* 0x00008c00ff157b82 */ /* 0x000e620000000800 */
[----:B--2---:R-:W-:Y:S01]  /*20990*/  IMAD.WIDE R26, R3, 0x4, R240 ;  /* 0x00000004031a7825 */ /* 0x004fe200078e02f0 */
[----:B------:R-:W-:-:S04]  /*209a0*/  IADD3 R3, R243, 0x200000, RZ ;  /* 0x00200000f3037810 */ /* 0x000fc80007ffe0ff */
[----:B------:R-:W-:Y:S01]  /*209b0*/  LDGSTS.E [R0+0x10004], desc[UR60][R26.64], !P6 ;  /* 0x100040001a007fae */ /* 0x000fe2000f12187c */
[----:B------:R-:W-:-:S03]  /*209c0*/  IMAD.WIDE R22, R4, 0x4, R240 ;  /* 0x0000000404167825 */ /* 0x000fc600078e02f0 */
[----:B------:R-:W-:Y:S04]  /*209d0*/  STL.64 [R1+0xd00], R26 ;  /* 0x000d001a01007387 */ /* 0x000fe80000100a00 */
[----:B------:R2:W-:Y:S01]  /*209e0*/  LDGSTS.E [R2+0x14004], desc[UR60][R24.64], !P6 ;  /* 0x1400400018027fae */ /* 0x0005e2000f12187c */
[----:B------:R-:W-:Y:S01]  /*209f0*/  ISETP.GE.U32.AND P6, PT, R11, 0x7fffff3d, PT ;  /* 0x7fffff3d0b00780c */ /* 0x000fe20003fc6070 */
[----:B------:R-:W-:Y:S02]  /*20a00*/  VIADD R11, R18, 0xffffff9f ;  /* 0xffffff9f120b7836 */ /* 0x000fe40000000000 */
[----:B------:R2:W-:Y:S01]  /*20a10*/  STL.64 [R1+0xd08], R24 ;  /* 0x000d081801007387 */ /* 0x0005e20000100a00 */
[----:B------:R-:W1:Y:S03]  /*20a20*/  LDC R18, c[0x0][0x238] ;  /* 0x00008e00ff127b82 */ /* 0x000e660000000800 */
[----:B------:R3:W-:Y:S01]  /*20a30*/  LDGSTS.E [R3+0x10008], desc[UR60][R22.64], !P0 ;  /* 0x1000800016037fae */ /* 0x0007e2000c12187c */
[----:B--2---:R-:W-:-:S03]  /*20a40*/  IMAD.WIDE R24, R4, 0x4, R238 ;  /* 0x0000000404187825 */ /* 0x004fc600078e02ee */
[----:B------:R2:W-:Y:S01]  /*20a50*/  STL.64 [R1+0xd10], R22 ;  /* 0x000d101601007387 */ /* 0x0005e20000100a00 */
[----:B---3--:R-:W-:-:S03]  /*20a60*/  IMAD R3, R15, 0x43, RZ ;  /* 0x000000430f037824 */ /* 0x008fc600078e02ff */
[----:B------:R3:W-:Y:S01]  /*20a70*/  LDGSTS.E [R0+0x14008], desc[UR60][R24.64], !P0 ;  /* 0x1400800018007fae */ /* 0x0007e2000c12187c */
[----:B------:R-:W-:Y:S01]  /*20a80*/  ISETP.GE.U32.AND P0, PT, R11, 0x7fffff20, PT ;  /* 0x7fffff200b00780c */ /* 0x000fe20003f06070 */
[----:B------:R-:W-:Y:S01]  /*20a90*/  IMAD R4, R19, 0x60, RZ ;  /* 0x0000006013047824 */ /* 0x000fe200078e02ff */
[----:B----4-:R-:W-:Y:S01]  /*20aa0*/  IADD3 R11, R16, -0x63, RZ ;  /* 0xffffff9d100b7810 */ /* 0x010fe20007ffe0ff */
[C---:B------:R-:W-:Y:S01]  /*20ab0*/  IMAD.WIDE R26, R3.reuse, 0x4, R238 ;  /* 0x00000004031a7825 */ /* 0x040fe200078e02ee */
[----:B------:R3:W-:Y:S01]  /*20ac0*/  STL.64 [R1+0xd18], R24 ;  /* 0x000d181801007387 */ /* 0x0007e20000100a00 */
[----:B------:R-:W4:Y:S02]  /*20ad0*/  LDC R16, c[0x0][0x238] ;  /* 0x00008e00ff107b82 */ /* 0x000f240000000800 */
[----:B--2---:R-:W-:-:S04]  /*20ae0*/  IMAD.WIDE R22, R3, 0x4, R240 ;  /* 0x0000000403167825 */ /* 0x004fc800078e02f0 */
[----:B------:R-:W-:Y:S01]  /*20af0*/  VIADD R3, R243, 0x200000 ;  /* 0x00200000f3037836 */ /* 0x000fe20000000000 */
[----:B------:R2:W-:Y:S01]  /*20b00*/  STL.64 [R1+0xd20], R22 ;  /* 0x000d201601007387 */ /* 0x0005e20000100a00 */
[----:B------:R-:W4:Y:S03]  /*20b10*/  LDC R19, c[0x0][0x230] ;  /* 0x00008c00ff137b82 */ /* 0x000f260000000800 */
[----:B------:R2:W-:Y:S01]  /*20b20*/  LDGSTS.E [R2+0x1000c], desc[UR60][R22.64], !P6 ;  /* 0x1000c00016027fae */ /* 0x0005e2000f12187c */
[----:B---3--:R-:W-:-:S03]  /*20b30*/  IMAD.WIDE R24, R4, 0x4, R240 ;  /* 0x0000000404187825 */ /* 0x008fc600078e02f0 */
[----:B------:R3:W-:Y:S04]  /*20b40*/  LDGSTS.E [R0+0x1400c], desc[UR60][R26.64], !P6 ;  /* 0x1400c0001a007fae */ /* 0x0007e8000f12187c */
[----:B------:R-:W-:Y:S01]  /*20b50*/  LDGSTS.E [R2+0x18000], desc[UR60][R24.64], !P0 ;  /* 0x1800000018027fae */ /* 0x000fe2000c12187c */
[----:B--2---:R-:W-:Y:S01]  /*20b60*/  IMAD.WIDE R22, R4, 0x4, R238 ;  /* 0x0000000404167825 */ /* 0x004fe200078e02ee */
[----:B---3--:R-:W-:-:S04]  /*20b70*/  IADD3 R0, R20, -0x62, RZ ;  /* 0xffffff9e14007810 */ /* 0x008fc80007ffe0ff */
[----:B------:R2:W-:Y:S01]  /*20b80*/  LDGSTS.E [R3+0x1c000], desc[UR60][R22.64], !P0 ;  /* 0x1c00000016037fae */ /* 0x0005e2000c12187c */
[----:B------:R-:W-:Y:S01]  /*20b90*/  ISETP.GE.U32.AND P6, PT, R11, 0x7fffff1e, PT ;  /* 0x7fffff1e0b00780c */ /* 0x000fe20003fc6070 */
[----:B------:R-:W3:Y:S01]  /*20ba0*/  LDC R20, c[0x0][0x238] ;  /* 0x00008e00ff147b82 */ /* 0x000ee20000000800 */
[----:B------:R-:W-:Y:S01]  /*20bb0*/  ISETP.GE.U32.AND P0, PT, R0, 0x7fffff1f, PT ;  /* 0x7fffff1f0000780c */ /* 0x000fe20003f06070 */
[----:B-1----:R-:W-:Y:S01]  /*20bc0*/  IMAD R4, R18, 0x61, RZ ;  /* 0x0000006112047824 */ /* 0x002fe200078e02ff */
[----:B------:R1:W-:Y:S01]  /*20bd0*/  STL.64 [R1+0xd28], R26 ;  /* 0x000d281a01007387 */ /* 0x0003e20000100a00 */
[----:B------:R-:W-:Y:S01]  /*20be0*/  IMAD R11, R17, 0x62, RZ ;  /* 0x00000062110b7824 */ /* 0x000fe200078e02ff */
[----:B------:R-:W-:Y:S02]  /*20bf0*/  IADD3 R0, R243, 0x200000, RZ ;  /* 0x00200000f3007810 */ /* 0x000fe40007ffe0ff */
[----:B------:R-:W-:Y:S01]  /*20c00*/  STL.64 [R1+0xd30], R24 ;  /* 0x000d301801007387 */ /* 0x000fe20000100a00 */
[C---:B------:R-:W-:Y:S01]  /*20c10*/  IMAD.WIDE R30, R4.reuse, 0x4, R240 ;  /* 0x00000004041e7825 */ /* 0x040fe200078e02f0 */
[----:B------:R-:W3:Y:S02]  /*20c20*/  LDC R17, c[0x0][0x238] ;  /* 0x00008e00ff117b82 */ /* 0x000ee40000000800 */
[----:B------:R2:W-:Y:S01]  /*20c30*/  STL.64 [R1+0xd38], R22 ;  /* 0x000d381601007387 */ /* 0x0005e20000100a00 */
[----:B------:R-:W-:-:S03]  /*20c40*/  IMAD.WIDE R28, R4, 0x4, R238 ;  /* 0x00000004041c7825 */ /* 0x000fc600078e02ee */
[----:B------:R-:W-:Y:S01]  /*20c50*/  LDGSTS.E [R0+0x18004], desc[UR60][R30.64], !P0 ;  /* 0x180040001e007fae */ /* 0x000fe2000c12187c */
[----:B-1----:R-:W-:Y:S01]  /*20c60*/  IMAD.WIDE R26, R11, 0x4, R240 ;  /* 0x000000040b1a7825 */ /* 0x002fe200078e02f0 */
[----:B------:R-:W1:Y:S02]  /*20c70*/  LDC R18, c[0x0][0x230] ;  /* 0x00008c00ff127b82 */ /* 0x000e640000000800 */
[----:B------:R-:W-:Y:S01]  /*20c80*/  LDGSTS.E [R2+0x1c004], desc[UR60][R28.64], !P0 ;  /* 0x1c0040001c027fae */ /* 0x000fe2000c12187c */
[----:B------:R-:W-:-:S05]  /*20c90*/  VIADD R15, R21, 0xffffff9c ;  /* 0xffffff9c150f7836 */ /* 0x000fca0000000000 */
[----:B--2---:R-:W2:Y:S01]  /*20ca0*/  LDC R22, c[0x0][0x230] ;  /* 0x00008c00ff167b82 */ /* 0x004ea20000000800 */
[----:B------:R-:W-:Y:S01]  /*20cb0*/  VIADD R4, R243, 0x200000 ;  /* 0x00200000f3047836 */ /* 0x000fe20000000000 */
[----:B------:R4:W-:Y:S01]  /*20cc0*/  LDGSTS.E [R3+0x18008], desc[UR60][R26.64], !P6 ;  /* 0x180080001a037fae */ /* 0x0009e2000f12187c */
[----:B------:R-:W-:Y:S01]  /*20cd0*/  IMAD.WIDE R24, R11, 0x4, R238 ;  /* 0x000000040b187825 */ /* 0x000fe200078e02ee */
[----:B------:R-:W-:-:S04]  /*20ce0*/  ISETP.GE.U32.AND P0, PT, R15, 0x7fffff1d, PT ;  /* 0x7fffff1d0f00780c */ /* 0x000fc80003f06070 */
[----:B------:R4:W-:Y:S01]  /*20cf0*/  LDGSTS.E [R4+0x1c008], desc[UR60][R24.64], !P6 ;  /* 0x1c00800018047fae */ /* 0x0009e2000f12187c */
[----:B------:R-:W1:Y:S01]  /*20d00*/  LDC R15, c[0x0][0x230] ;  /* 0x00008c00ff0f7b82 */ /* 0x000e620000000800 */
[----:B----4-:R-:W-:-:S07]  /*20d10*/  IMAD R3, R16, 0x63, RZ ;  /* 0x0000006310037824 */ /* 0x010fce00078e02ff */
[----:B------:R-:W4:Y:S01]  /*20d20*/  LDC R16, c[0x0][0x238] ;  /* 0x00008e00ff107b82 */ /* 0x000f220000000800 */
[----:B------:R-:W-:Y:S01]  /*20d30*/  STL.64 [R1+0xd40], R30 ;  /* 0x000d401e01007387 */ /* 0x000fe20000100a00 */
[----:B------:R-:W-:-:S03]  /*20d40*/  IADD3 R4, R19, -0x5, RZ ;  /* 0xfffffffb13047810 */ /* 0x000fc60007ffe0ff */
[----:B------:R-:W-:Y:S01]  /*20d50*/  STL.64 [R1+0xd48], R28 ;  /* 0x000d481c01007387 */ /* 0x000fe20000100a00 */
[----:B------:R-:W-:Y:S02]  /*20d60*/  ISETP.GE.U32.AND P6, PT, R4, 0x7fffff7c, PT ;  /* 0x7fffff7c0400780c */ /* 0x000fe40003fc6070 */
[----:B------:R-:W1:Y:S01]  /*20d70*/  LDC R11, c[0x0][0x230] ;  /* 0x00008c00ff0b7b82 */ /* 0x000e620000000800 */
[----:B------:R3:W-:Y:S01]  /*20d80*/  STL.64 [R1+0xd50], R26 ;  /* 0x000d501a01007387 */ /* 0x0007e20000100a00 */
[----:B------:R-:W-:-:S03]  /*20d90*/  IMAD.IADD R242, R14, 0x1, R242 ;  /* 0x000000010ef27824 */ /* 0x000fc600078e02f2 */
[----:B------:R2:W-:Y:S03]  /*20da0*/  STL.64 [R1+0xd58], R24 ;  /* 0x000d581801007387 */ /* 0x0005e60000100a00 */
[----:B------:R-:W1:Y:S01]  /*20db0*/  LDC R19, c[0x0][0x238] ;  /* 0x00008e00ff137b82 */ /* 0x000e620000000800 */
[----:B---3--:R-:W-:-:S04]  /*20dc0*/  IMAD.WIDE R26, R3, 0x4, R240 ;  /* 0x00000004031a7825 */ /* 0x008fc800078e02f0 */
[----:B--2---:R-:W-:Y:S01]  /*20dd0*/  IMAD.WIDE R24, R3, 0x4, R238 ;  /* 0x0000000403187825 */ /* 0x004fe200078e02ee */
[----:B------:R-:W-:Y:S01]  /*20de0*/  SHF.L.U32 R3, R20, 0x2, RZ ;  /* 0x0000000214037819 */ /* 0x000fe200000006ff */
[----:B------:R-:W-:Y:S04]  /*20df0*/  STL.64 [R1+0xd60], R26 ;  /* 0x000d601a01007387 */ /* 0x000fe80000100a00 */
[----:B------:R2:W-:Y:S01]  /*20e00*/  LDGSTS.E [R2+0x1800c], desc[UR60][R26.64], !P0 ;  /* 0x1800c0001a027fae */ /* 0x0005e2000c12187c */
[----:B------:R-:W-:-:S03]  /*20e10*/  VIADD R4, R22, 0xfffffffa ;  /* 0xfffffffa16047836 */ /* 0x000fc60000000000 */
[----:B------:R3:W-:Y:S01]  /*20e20*/  STL.64 [R1+0xd68], R24 ;  /* 0x000d681801007387 */ /* 0x0007e20000100a00 */
[----:B------:R-:W-:-:S03]  /*20e30*/  IMAD.WIDE R20, R3, 0x4, R238 ;  /* 0x0000000403147825 */ /* 0x000fc600078e02ee */
[----:B------:R3:W-:Y:S01]  /*20e40*/  LDGSTS.E [R0+0x1c00c], desc[UR60][R24.64], !P0 ;  /* 0x1c00c00018007fae */ /* 0x0007e2000c12187c */
[----:B--2---:R-:W-:Y:S01]  /*20e50*/  VIADD R2, R242, 0x200000 ;  /* 0x00200000f2027836 */ /* 0x004fe20000000000 */
[----:B------:R-:W-:Y:S02]  /*20e60*/  ISETP.GE.U32.AND P0, PT, R4, 0x7fffff7b, PT ;  /* 0x7fffff7b0400780c */ /* 0x000fe40003f06070 */
[----:B---3--:R-:W-:Y:S01]  /*20e70*/  IADD3 R0, R242, 0x200000, RZ ;  /* 0x00200000f2007810 */ /* 0x008fe20007ffe0ff */
[----:B------:R-:W-:-:S05]  /*20e80*/  IMAD.WIDE R24, R3, 0x4, R240 ;  /* 0x0000000403187825 */ /* 0x000fca00078e02f0 */
[----:B------:R-:W-:Y:S04]  /*20e90*/  STL.64 [R1+0xd70], R24 ;  /* 0x000d701801007387 */ /* 0x000fe80000100a00 */
[----:B------:R-:W-:Y:S04]  /*20ea0*/  LDGSTS.E [R0], desc[UR60][R24.64], !P6 ;  /* 0x0000000018007fae */ /* 0x000fe8000f12187c */
[----:B------:R2:W-:Y:S04]  /*20eb0*/  STL.64 [R1+0xd78], R20 ;  /* 0x000d781401007387 */ /* 0x0005e80000100a00 */
[----:B------:R2:W-:Y:S01]  /*20ec0*/  LDGSTS.E [R2+0x4000], desc[UR60][R20.64], !P6 ;  /* 0x0400000014027fae */ /* 0x0005e2000f12187c */
[----:B----4-:R-:W-:Y:S01]  /*20ed0*/  IMAD R3, R16, 0x5, RZ ;  /* 0x0000000510037824 */ /* 0x010fe200078e02ff */
[----:B-1----:R-:W-:Y:S01]  /*20ee0*/  IADD3 R15, R15, -0x25, RZ ;  /* 0xffffffdb0f0f7810 */ /* 0x002fe20007ffe0ff */
[----:B------:R-:W-:Y:S01]  /*20ef0*/  IMAD R4, R17, 0x6, RZ ;  /* 0x0000000611047824 */ /* 0x000fe200078e02ff */
[----:B------:R-:W1:Y:S01]  /*20f00*/  LDC R16, c[0x0][0x238] ;  /* 0x00008e00ff107b82 */ /* 0x000e620000000800 */
[----:B------:R-:W-:-:S07]  /*20f10*/  IMAD.WIDE R26, R3, 0x4, R240 ;  /* 0x00000004031a7825 */ /* 0x000fce00078e02f0 */
[----:B--2---:R-:W2:Y:S01]  /*20f20*/  LDC R21, c[0x0][0x238] ;  /* 0x00008e00ff157b82 */ /* 0x004ea20000000800 */
[----:B------:R-:W-:Y:S01]  /*20f30*/  IMAD.WIDE R24, R3, 0x4, R238 ;  /* 0x0000000403187825 */ /* 0x000fe200078e02ee */
[----:B------:R-:W-:Y:S01]  /*20f40*/  ISETP.GE.U32.AND P6, PT, R15, 0x7fffff5c, PT ;  /* 0x7fffff5c0f00780c */ /* 0x000fe20003fc6070 */
[----:B------:R-:W-:Y:S02]  /*20f50*/  LDGSTS.E [R0+0x4], desc[UR60][R26.64], !P0 ;  /* 0x000040001a007fae */ /* 0x000fe4000c12187c */
[----:B------:R-:W-:Y:S01]  /*20f60*/  VIADD R11, R11, 0xfffffff8 ;  /* 0xfffffff80b0b7836 */ /* 0x000fe20000000000 */
[----:B------:R-:W-:Y:S01]  /*20f70*/  IADD3 R3, R242, 0x200000, RZ ;  /* 0x00200000f2037810 */ /* 0x000fe20007ffe0ff */
[----:B------:R-:W-:Y:S01]  /*20f80*/  IMAD.WIDE R22, R4, 0x4, R240 ;  /* 0x0000000404167825 */ /* 0x000fe200078e02f0 */
[----:B------:R-:W3:Y:S01]  /*20f90*/  LDC R20, c[0x0][0x230] ;  /* 0x00008c00ff147b82 */ /* 0x000ee20000000800 */
[----:B------:R-:W-:Y:S01]  /*20fa0*/  LDGSTS.E [R2+0x4004], desc[UR60][R24.64], !P0 ;  /* 0x0400400018027fae */ /* 0x000fe2000c12187c */
[----:B------:R-:W-:-:S03]  /*20fb0*/  ISETP.GE.U32.AND P0, PT, R11, 0x7fffff79, PT ;  /* 0x7fffff790b00780c */ /* 0x000fc60003f06070 */
[----:B------:R4:W-:Y:S03]  /*20fc0*/  LDGSTS.E [R3+0x8], desc[UR60][R22.64], !P1 ;  /* 0x0000800016037fae */ /* 0x0009e6000c92187c */
[----:B------:R-:W1:Y:S01]  /*20fd0*/  LDC R15, c[0x0][0x230] ;  /* 0x00008c00ff0f7b82 */ /* 0x000e620000000800 */
[----:B------:R4:W-:Y:S04]  /*20fe0*/  STL.64 [R1+0xd80], R26 ;  /* 0x000d801a01007387 */ /* 0x0009e80000100a00 */
[----:B------:R4:W-:Y:S03]  /*20ff0*/  STL.64 [R1+0xd88], R24 ;  /* 0x000d881801007387 */ /* 0x0009e60000100a00 */
[----:B------:R-:W1:Y:S01]  /*21000*/  LDC R17, c[0x0][0x238] ;  /* 0x00008e00ff117b82 */ /* 0x000e620000000800 */
[----:B----4-:R-:W-:-:S02]  /*21010*/  IMAD R3, R19, 0x7, RZ ;  /* 0x0000000713037824 */ /* 0x010fc400078e02ff */
[----:B------:R-:W-:Y:S01]  /*21020*/  IMAD.WIDE R26, R4, 0x4, R238 ;  /* 0x00000004041a7825 */ /* 0x000fe200078e02ee */
[----:B------:R4:W-:Y:S03]  /*21030*/  STL.64 [R1+0xd90], R22 ;  /* 0x000d901601007387 */ /* 0x0009e60000100a00 */
[----:B------:R-:W-:Y:S01]  /*21040*/  IMAD.WIDE R24, R3, 0x4, R240 ;  /* 0x0000000403187825 */ /* 0x000fe200078e02f0 */
[----:B------:R4:W-:Y:S03]  /*21050*/  STL.64 [R1+0xd98], R26 ;  /* 0x000d981a01007387 */ /* 0x0009e60000100a00 */
[----:B--2---:R-:W-:Y:S01]  /*21060*/  IMAD R4, R21, 0x24, RZ ;  /* 0x0000002415047824 */ /* 0x004fe200078e02ff */
[----:B------:R2:W-:Y:S01]  /*21070*/  LDGSTS.E [R0+0x4008], desc[UR60][R26.64], !P1 ;  /* 0x040080001a007fae */ /* 0x0005e2000c92187c */
[----:B------:R-:W-:Y:S01]  /*21080*/  VIADD R11, R18, 0xffffffbb ;  /* 0xffffffbb120b7836 */ /* 0x000fe20000000000 */
[----:B------:R-:W1:Y:S02]  /*21090*/  LDC R21, c[0x0][0x230] ;  /* 0x00008c00ff157b82 */ /* 0x000e640000000800 */
[----:B------:R3:W-:Y:S01]  /*210a0*/  STL.64 [R1+0xda0], R24 ;  /* 0x000da01801007387 */ /* 0x0007e20000100a00 */
[----:B------:R-:W-:-:S03]  /*210b0*/  IMAD.WIDE R18, R4, 0x4, R238 ;  /* 0x0000000404127825 */ /* 0x000fc600078e02ee */
[----:B------:R3:W-:Y:S02]  /*210c0*/  LDGSTS.E [R2+0xc], desc[UR60][R24.64], !P0 ;  /* 0x0000c00018027fae */ /* 0x0007e4000c12187c */
[----:B----4-:R-:W4:Y:S01]  /*210d0*/  LDC R22, c[0x0][0x230] ;  /* 0x00008c00ff167b82 */ /* 0x010f220000000800 */
[----:B--2---:R-:W-:-:S04]  /*210e0*/  IMAD.WIDE R26, R3, 0x4, R238 ;  /* 0x00000004031a7825 */ /* 0x004fc800078e02ee */
[----:B------:R-:W-:Y:S02]  /*210f0*/  VIADD R3, R242, 0x200000 ;  /* 0x00200000f2037836 */ /* 0x000fe40000000000 */
[----:B---3--:R-:W-:Y:S01]  /*21100*/  IMAD.WIDE R24, R4, 0x4, R240 ;  /* 0x0000000404187825 */ /* 0x008fe200078e02f0 */
[----:B------:R-:W-:Y:S01]  /*21110*/  STL.64 [R1+0xda8], R26 ;  /* 0x000da81a01007387 */ /* 0x000fe20000100a00 */
[----:B------:R-:W-:-:S03]  /*21120*/  ISETP.GE.U32.AND P1, PT, R11, 0x7fffff3c, PT ;  /* 0x7fffff3c0b00780c */ /* 0x000fc60003f26070 */
[----:B------:R1:W-:Y:S01]  /*21130*/  LDGSTS.E [R0+0x400c], desc[UR60][R26.64], !P0 ;  /* 0x0400c0001a007fae */ /* 0x0003e2000c12187c */
[----:B------:R-:W-:Y:S02]  /*21140*/  IADD3 R11, R20, -0x27, RZ ;  /* 0xffffffd9140b7810 */ /* 0x000fe40007ffe0ff */
[----:B------:R-:W2:Y:S01]  /*21150*/  LDC R20, c[0x0][0x238] ;  /* 0x00008e00ff147b82 */ /* 0x000ea20000000800 */
[----:B------:R-:W-:Y:S04]  /*21160*/  STL.64 [R1+0xdb0], R24 ;  /* 0x000db01801007387 */ /* 0x000fe80000100a00 */
[----:B------:R-:W-:Y:S04]  /*21170*/  LDGSTS.E [R2+0x8000], desc[UR60][R24.64], !P6 ;  /* 0x0800000018027fae */ /* 0x000fe8000f12187c */
[----:B------:R3:W-:Y:S01]  /*21180*/  STL.64 [R1+0xdb8], R18 ;  /* 0x000db81201007387 */ /* 0x0007e20000100a00 */
[----:B-1----:R-:W-:-:S03]  /*21190*/  IADD3 R0, R15, -0x26, RZ ;  /* 0xffffffda0f007810 */ /* 0x002fc60007ffe0ff */
[----:B------:R3:W-:Y:S01]  /*211a0*/  LDGSTS.E [R3+0xc000], desc[UR60][R18.64], !P6 ;  /* 0x0c00000012037fae */ /* 0x0007e2000f12187c */
[----:B------:R-:W-:Y:S01]  /*211b0*/  ISETP.GE.U32.AND P6, PT, R0, 0x7fffff5b, PT ;  /* 0x7fffff5b0000780c */ /* 0x000fe20003fc6070 */
[----:B------:R-:W-:Y:S01]  /*211c0*/  IMAD R4, R17, 0x25, RZ ;  /* 0x0000002511047824 */ /* 0x000fe200078e02ff */
[----:B---3--:R-:W1:Y:S08]  /*211d0*/  LDC R18, c[0x0][0x238] ;  /* 0x00008e00ff127b82 */ /* 0x008e700000000800 */
[----:B------:R-:W3:Y:S01]  /*211e0*/  LDC R19, c[0x0][0x230] ;  /* 0x00008c00ff137b82 */ /* 0x000ee20000000800 */
[----:B------:R-:W-:Y:S01]  /*211f0*/  ISETP.GE.U32.AND P0, PT, R11, 0x7fffff5a, PT ;  /* 0x7fffff5a0b00780c */ /* 0x000fe20003f06070 */
[----:B------:R-:W-:Y:S01]  /*21200*/  IMAD.WIDE R30, R4, 0x4, R240 ;  /* 0x00000004041e7825 */ /* 0x000fe200078e02f0 */
[----:B------:R-:W-:-:S03]  /*21210*/  IADD3 R0, R242, 0x200000, RZ ;  /* 0x00200000f2007810 */ /* 0x000fc60007ffe0ff */
[----:B------:R-:W-:Y:S02]  /*21220*/  IMAD R11, R16, 0x26, RZ ;  /* 0x00000026100b7824 */ /* 0x000fe400078e02ff */
[----:B------:R-:W-:Y:S01]  /*21230*/  IMAD.WIDE R28, R4, 0x4, R238 ;  /* 0x00000004041c7825 */ /* 0x000fe200078e02ee */
[----:B------:R-:W-:Y:S01]  /*21240*/  LDGSTS.E [R0+0x8004], desc[UR60][R30.64], !P6 ;  /* 0x080040001e007fae */ /* 0x000fe2000f12187c */
[----:B------:R-:W2:Y:S02]  /*21250*/  LDC R17, c[0x0][0x238] ;  /* 0x00008e00ff117b82 */ /* 0x000ea40000000800 */
[----:B----4-:R-:W-:Y:S01]  /*21260*/  VIADD R15, R22, 0xffffffd8 ;  /* 0xffffffd8160f7836 */ /* 0x010fe20000000000 */
[----:B------:R3:W-:Y:S01]  /*21270*/  LDGSTS.E [R2+0xc004], desc[UR60][R28.64], !P6 ;  /* 0x0c0040001c027fae */ /* 0x0007e2000f12187c */
[----:B------:R-:W-:-:S03]  /*21280*/  IMAD.WIDE R26, R11, 0x4, R240 ;  /* 0x000000040b1a7825 */ /* 0x000fc600078e02f0 */
[----:B------:R-:W-:Y:S01]  /*21290*/  ISETP.GE.U32.AND P6, PT, R15, 0x7fffff59, PT ;  /* 0x7fffff590f00780c */ /* 0x000fe20003fc6070 */
[----:B------:R-:W-:Y:S01]  /*212a0*/  VIADD R4, R242, 0x200000 ;  /* 0x00200000f2047836 */ /* 0x000fe20000000000 */
[----:B------:R1:W-:Y:S01]  /*212b0*/  LDGSTS.E [R3+0x8008], desc[UR60][R26.64], !P0 ;  /* 0x080080001a037fae */ /* 0x0003e2000c12187c */
[----:B------:R-:W-:Y:S01]  /*212c0*/  IMAD.WIDE R24, R11, 0x4, R238 ;  /* 0x000000040b187825 */ /* 0x000fe200078e02ee */
[----:B------:R-:W4:Y:S02]  /*212d0*/  LDC R16, c[0x0][0x238] ;  /* 0x00008e00ff107b82 */ /* 0x000f240000000800 */
[----:B------:R-:W-:Y:S01]  /*212e0*/  STL.64 [R1+0xdc0], R30 ;  /* 0x000dc01e01007387 */ /* 0x000fe20000100a00 */
[----:B---3--:R-:W-:-:S03]  /*212f0*/  IADD3 R2, R19, -0x47, RZ ;  /* 0xffffffb913027810 */ /* 0x008fc60007ffe0ff */
[----:B------:R-:W-:Y:S02]  /*21300*/  STL.64 [R1+0xdc8], R28 ;  /* 0x000dc81c01007387 */ /* 0x000fe40000100a00 */
[----:B------:R-:W3:Y:S01]  /*21310*/  LDC R11, c[0x0][0x230] ;  /* 0x00008c00ff0b7b82 */ /* 0x000ee20000000800 */
[----:B-1----:R-:W-:Y:S01]  /*21320*/  IMAD R3, R18, 0x27, RZ ;  /* 0x0000002712037824 */ /* 0x002fe200078e02ff */
[----:B------:R2:W-:Y:S01]  /*21330*/  LDGSTS.E [R4+0xc008], desc[UR60][R24.64], !P0 ;  /* 0x0c00800018047fae */ /* 0x0005e2000c12187c */
[----:B------:R-:W-:-:S03]  /*21340*/  ISETP.GE.U32.AND P0, PT, R2, 0x7fffff3a, PT ;  /* 0x7fffff3a0200780c */ /* 0x000fc60003f06070 */
[----:B------:R-:W-:Y:S01]  /*21350*/  STL.64 [R1+0xdd0], R26 ;  /* 0x000dd01a01007387 */ /* 0x000fe20000100a00 */
[----:B------:R-:W-:Y:S01]  /*21360*/  VIADD R2, R242, 0x200000 ;  /* 0x00200000f2027836 */ /* 0x000fe20000000000 */
[----:B------:R-:W1:Y:S02]  /*21370*/  LDC R15, c[0x0][0x230] ;  /* 0x00008c00ff0f7b82 */ /* 0x000e640000000800 */
[----:B------:R4:W-:Y:S01]  /*21380*/  STL.64 [R1+0xdd8], R24 ;  /* 0x000dd81801007387 */ /* 0x0009e20000100a00 */
[----:B------:R-:W-:-:S04]  /*21390*/  IMAD.WIDE R22, R3, 0x4, R238 ;  /* 0x0000000403167825 */ /* 0x000fc800078e02ee */
[----:B--2---:R-:W-:-:S04]  /*213a0*/  IMAD R4, R20, 0x44, RZ ;  /* 0x0000004414047824 */ /* 0x004fc800078e02ff */
[----:B------:R-:W-:-:S04]  /*213b0*/  IMAD.WIDE R18, R4, 0x4, R240 ;  /* 0x0000000404127825 */ /* 0x000fc800078e02f0 */
[----:B----4-:R-:W-:Y:S01]  /*213c0*/  IMAD.WIDE R24, R3, 0x4, R240 ;  /* 0x0000000403187825 */ /* 0x010fe200078e02f0 */
[----:B------:R-:W-:-:S04]  /*213d0*/  IADD3 R3, R21, -0x46, RZ ;  /* 0xffffffba15037810 */ /* 0x000fc80007ffe0ff */
[----:B------:R-:W-:Y:S04]  /*213e0*/  STL.64 [R1+0xde0], R24 ;  /* 0x000de01801007387 */ /* 0x000fe80000100a00 */
[----:B------:R-:W-:Y:S04]  /*213f0*/  LDGSTS.E [R0+0x800c], desc[UR60][R24.64], !P6 ;  /* 0x0800c00018007fae */ /* 0x000fe8000f12187c */
[----:B------:R-:W-:Y:S04]  /*21400*/  STL.64 [R1+0xde8], R22 ;  /* 0x000de81601007387 */ /* 0x000fe80000100a00 */
[----:B------:R-:W-:Y:S04]  /*21410*/  LDGSTS.E [R2+0xc00c], desc[UR60][R22.64], !P6 ;  /* 0x0c00c00016027fae */ /* 0x000fe8000f12187c */
[----:B------:R2:W-:Y:S04]  /*21420*/  STL.64 [R1+0xdf0], R18 ;  /* 0x000df01201007387 */ /* 0x0005e80000100a00 */
[----:B------:R2:W-:Y:S01]  /*21430*/  LDGSTS.E [R0+0x10000], desc[UR60][R18.64], !P1 ;  /* 0x1000000012007fae */ /* 0x0005e2000c92187c */
[----:B------:R-:W-:Y:S01]  /*21440*/  IMAD.WIDE R20, R4, 0x4, R238 ;  /* 0x0000000404147825 */ /* 0x000fe200078e02ee */
[----:B------:R-:W-:Y:S01]  /*21450*/  ISETP.GE.U32.AND P6, PT, R3, 0x7fffff3b, PT ;  /* 0x7fffff3b0300780c */ /* 0x000fe20003fc6070 */
[----:B--2---:R-:W2:Y:S03]  /*21460*/  LDC R19, c[0x0][0x238] ;  /* 0x00008e00ff137b82 */ /* 0x004ea60000000800 */
[----:B------:R4:W-:Y:S01]  /*21470*/  STL.64 [R1+0xdf8], R20 ;  /* 0x000df81401007387 */ /* 0x0009e20000100a00 */
[----:B------:R-:W-:-:S03]  /*21480*/  IMAD R3, R17, 0x45, RZ ;  /* 0x0000004511037824 */ /* 0x000fc600078e02ff */
[----:B------:R4:W-:Y:S01]  /*21490*/  LDGSTS.E [R2+0x14000], desc[UR60][R20.64], !P1 ;  /* 0x1400000014027fae */ /* 0x0009e2000c92187c */
[----:B------:R-:W2:Y:S01]  /*214a0*/  LDC R18, c[0x0][0x230] ;  /* 0x00008c00ff127b82 */ /* 0x000ea20000000800 */
[----:B------:R-:W-:Y:S01]  /*214b0*/  IMAD.WIDE R26, R3, 0x4, R240 ;  /* 0x00000004031a7825 */ /* 0x000fe200078e02f0 */
[----:B---3--:R-:W-:-:S03]  /*214c0*/  IADD3 R11, R11, -0x48, RZ ;  /* 0xffffffb80b0b7810 */ /* 0x008fc60007ffe0ff */
[----:B------:R-:W-:Y:S01]  /*214d0*/  IMAD.WIDE R24, R3, 0x4, R238 ;  /* 0x0000000403187825 */ /* 0x000fe200078e02ee */
[----:B------:R3:W-:Y:S02]  /*214e0*/  LDGSTS.E [R0+0x10004], desc[UR60][R26.64], !P6 ;  /* 0x100040001a007fae */ /* 0x0007e4000f12187c */
[----:B------:R-:W3:Y:S01]  /*214f0*/  LDC R17, c[0x0][0x238] ;  /* 0x00008e00ff117b82 */ /* 0x000ee20000000800 */
[----:B------:R-:W-:Y:S01]  /*21500*/  IMAD R4, R16, 0x46, RZ ;  /* 0x0000004610047824 */ /* 0x000fe200078e02ff */
[----:B------:R3:W-:Y:S06]  /*21510*/  LDGSTS.E [R2+0x14004], desc[UR60][R24.64], !P6 ;  /* 0x1400400018027fae */ /* 0x0007ec000f12187c */
[----:B----4-:R-:W4:Y:S08]  /*21520*/  LDC R20, c[0x0][0x230] ;  /* 0x00008c00ff147b82 */ /* 0x010f300000000800 */
[----:B------:R-:W4:Y:S01]  /*21530*/  LDC R21, c[0x0][0x238] ;  /* 0x00008e00ff157b82 */ /* 0x000f220000000800 */
[----:B------:R-:W-:Y:S01]  /*21540*/  VIADD R3, R242, 0x200000 ;  /* 0x00200000f2037836 */ /* 0x000fe20000000000 */
[----:B------:R-:W-:Y:S01]  /*21550*/  ISETP.GE.U32.AND P6, PT, R11, 0x7fffff39, PT ;  /* 0x7fffff390b00780c */ /* 0x000fe20003fc6070 */
[----:B------:R-:W-:-:S05]  /*21560*/  IMAD.WIDE R22, R4, 0x4, R240 ;  /* 0x0000000404167825 */ /* 0x000fca00078e02f0 */
[----:B------:R-:W4:Y:S01]  /*21570*/  LDC R16, c[0x0][0x230] ;  /* 0x00008c00ff107b82 */ /* 0x000f220000000800 */
[----:B-1----:R-:W-:Y:S01]  /*21580*/  VIADD R15, R15, 0xffffffd7 ;  /* 0xffffffd70f0f7836 */ /* 0x002fe20000000000 */
[----:B------:R3:W-:Y:S01]  /*21590*/  STL.64 [R1+0xe00], R26 ;  /* 0x000e001a01007387 */ /* 0x0007e20000100a00 */
[----:B--2---:R-:W-:Y:S02]  /*215a0*/  IMAD R11, R19, 0x47, RZ ;  /* 0x00000047130b7824 */ /* 0x004fe400078e02ff */
[----:B------:R-:W-:Y:S01]  /*215b0*/  IMAD.WIDE R28, R4, 0x4, R238 ;  /* 0x00000004041c7825 */ /* 0x000fe200078e02ee */
[----:B------:R1:W-:Y:S01]  /*215c0*/  STL.64 [R1+0xe08], R24 ;  /* 0x000e081801007387 */ /* 0x0003e20000100a00 */
[----:B------:R-:W-:Y:S01]  /*215d0*/  ISETP.GE.U32.AND P1, PT, R15, 0x7fffff58, PT ;  /* 0x7fffff580f00780c */ /* 0x000fe20003f26070 */
[----:B------:R-:W2:Y:S02]  /*215e0*/  LDC R19, c[0x0][0x238] ;  /* 0x00008e00ff137b82 */ /* 0x000ea40000000800 */
[----:B------:R4:W-:Y:S01]  /*215f0*/  STL.64 [R1+0xe10], R22 ;  /* 0x000e101601007387 */ /* 0x0009e20000100a00 */
[----:B------:R-:W-:-:S03]  /*21600*/  IADD3 R15, R18, -0x65, RZ ;  /* 0xffffff9b120f7810 */ /* 0x000fc60007ffe0ff */
[----:B------:R4:W-:Y:S01]  /*21610*/  LDGSTS.E [R3+0x10008], desc[UR60][R22.64], !P0 ;  /* 0x1000800016037fae */ /* 0x0009e2000c12187c */
[C---:B---3--:R-:W-:Y:S01]  /*21620*/  IMAD.WIDE R26, R11.reuse, 0x4, R240 ;  /* 0x000000040b1a7825 */ /* 0x048fe200078e02f0 */
[----:B------:R-:W3:Y:S02]  /*21630*/  LDC R18, c[0x0][0x230] ;  /* 0x00008c00ff127b82 */ /* 0x000ee40000000800 */
[----:B------:R4:W-:Y:S01]  /*21640*/  LDGSTS.E [R0+0x14008], desc[UR60][R28.64], !P0 ;  /* 0x140080001c007fae */ /* 0x0009e2000c12187c */
[----:B-1----:R-:W-:Y:S01]  /*21650*/  IMAD.WIDE R24, R11, 0x4, R238 ;  /* 0x000000040b187825 */ /* 0x002fe200078e02ee */
[----:B------:R-:W-:Y:S02]  /*21660*/  ISETP.GE.U32.AND P0, PT, R15, 0x7fffff1c, PT ;  /* 0x7fffff1c0f00780c */ /* 0x000fe40003f06070 */
[----:B------:R-:W-:Y:S02]  /*21670*/  LDGSTS.E [R2+0x1000c], desc[UR60][R26.64], !P6 ;  /* 0x1000c0001a027fae */ /* 0x000fe4000f12187c */
[----:B------:R-:W1:Y:S02]  /*21680*/  LDC R15, c[0x0][0x238] ;  /* 0x00008e00ff0f7b82 */ /* 0x000e640000000800 */
[----:B------:R4:W-:Y:S06]  /*21690*/  LDGSTS.E [R3+0x1400c], desc[UR60][R24.64], !P6 ;  /* 0x1400c00018037fae */ /* 0x0009ec000f12187c */
[----:B----4-:R-:W4:Y:S01]  /*216a0*/  LDC R23, c[0x0][0x238] ;  /* 0x00008e00ff177b82 */ /* 0x010f220000000800 */
[----:B------:R-:W-:Y:S01]  /*216b0*/  VIADD R0, R20, 0xffffff9a ;  /* 0xffffff9a14007836 */ /* 0x000fe20000000000 */
[----:B------:R-:W-:Y:S01]  /*216c0*/  STL.64 [R1+0xe18], R28 ;  /* 0x000e181c01007387 */ /* 0x000fe20000100a00 */
[----:B------:R-:W-:-:S03]  /*216d0*/  IMAD R3, R21, 0x64, RZ ;  /* 0x0000006415037824 */ /* 0x000fc600078e02ff */
[----:B------:R2:W-:Y:S02]  /*216e0*/  STL.64 [R1+0xe20], R26 ;  /* 0x000e201a01007387 */ /* 0x0005e40000100a00 */
[----:B------:R-:W3:Y:S01]  /*216f0*/  LDC R22, c[0x0][0x230] ;  /* 0x00008c00ff167b82 */ /* 0x000ee20000000800 */
[----:B------:R-:W-:Y:S01]  /*21700*/  ISETP.GE.U32.AND P6, PT, R0, 0x7fffff1b, PT ;  /* 0x7fffff1b0000780c */ /* 0x000fe20003fc6070 */
[----:B------:R2:W-:Y:S01]  /*21710*/  STL.64 [R1+0xe28], R24 ;  /* 0x000e281801007387 */ /* 0x0005e20000100a00 */
[----:B------:R-:W-:Y:S01]  /*21720*/  IADD3 R0, R242, 0x200000, RZ ;  /* 0x00200000f2007810 */ /* 0x000fe20007ffe0ff */
[----:B--2---:R-:W-:-:S04]  /*21730*/  IMAD.WIDE R26, R3, 0x4, R240 ;  /* 0x00000004031a7825 */ /* 0x004fc800078e02f0 */
[----:B------:R-:W-:Y:S01]  /*21740*/  IMAD.WIDE R24, R3, 0x4, R238 ;  /* 0x0000000403187825 */ /* 0x000fe200078e02ee */
[----:B------:R2:W-:Y:S03]  /*21750*/  LDGSTS.E [R0+0x18000], desc[UR60][R26.64], !P0 ;  /* 0x180000001a007fae */ /* 0x0005e6000c12187c */
[----:B------:R-:W-:Y:S01]  /*21760*/  VIADD R3, R16, 0xffffff99 ;  /* 0xffffff9910037836 */ /* 0x000fe20000000000 */
[----:B------:R1:W-:Y:S04]  /*21770*/  LDGSTS.E [R2+0x1c000], desc[UR60][R24.64], !P0 ;  /* 0x1c00000018027fae */ /* 0x0003e8000c12187c */
[----:B------:R-:W-:Y:S01]  /*21780*/  ISETP.GE.U32.AND P0, PT, R3, 0x7fffff1a, PT ;  /* 0x7fffff1a0300780c */ /* 0x000fe20003f06070 */
[----:B------:R-:W-:Y:S01]  /*21790*/  IMAD R3, R17, 0x65, RZ ;  /* 0x0000006511037824 */ /* 0x000fe200078e02ff */
[----:B------:R2:W-:Y:S01]  /*217a0*/  STL.64 [R1+0xe30], R26 ;  /* 0x000e301a01007387 */ /* 0x0005e20000100a00 */
[----:B----4-:R-:W-:Y:S01]  /*217b0*/  IMAD R4, R23, 0x66, RZ ;  /* 0x0000006617047824 */ /* 0x010fe200078e02ff */
[----:B------:R-:W4:Y:S02]  /*217c0*/  LDC R17, c[0x0][0x230] ;  /* 0x00008c00ff117b82 */ /* 0x000f240000000800 */
[----:B------:R1:W-:Y:S01]  /*217d0*/  STL.64 [R1+0xe38], R24 ;  /* 0x000e381801007387 */ /* 0x0003e20000100a00 */
[----:B------:R-:W-:Y:S01]  /*217e0*/  IMAD.WIDE R20, R4, 0x4, R240 ;  /* 0x0000000404147825 */ /* 0x000fe200078e02f0 */
[----:B---3--:R-:W-:-:S04]  /*217f0*/  IADD3 R11, R22, -0x68, RZ ;  /* 0xffffff98160b7810 */ /* 0x008fc80007ffe0ff */
[----:B------:R-:W3:Y:S01]  /*21800*/  LDC R23, c[0x0][0x238] ;  /* 0x00008e00ff177b82 */ /* 0x000ee20000000800 */
[----:B--2---:R-:W-:-:S04]  /*21810*/  IMAD.WIDE R26, R3, 0x4, R240 ;  /* 0x00000004031a7825 */ /* 0x004fc800078e02f0 */
[--C-:B-1----:R-:W-:Y:S01]  /*21820*/  IMAD.WIDE R24, R3, 0x4, R238.reuse ;  /* 0x0000000403187825 */ /* 0x102fe200078e02ee */
[----:B------:R-:W-:Y:S02]  /*21830*/  STL.64 [R1+0xe40], R26 ;  /* 0x000e401a01007387 */ /* 0x000fe40000100a00 */
[----:B------:R-:W1:Y:S01]  /*21840*/  LDC R22, c[0x0][0x238] ;  /* 0x00008e00ff167b82 */ /* 0x000e620000000800 */
[----:B------:R-:W-:Y:S01]  /*21850*/  VIADD R3, R242, 0x200000 ;  /* 0x00200000f2037836 */ /* 0x000fe20000000000 */
[----:B------:R-:W-:Y:S04]  /*21860*/  LDGSTS.E [R0+0x18004], desc[UR60][R26.64], !P6 ;  /* 0x180040001a007fae */ /* 0x000fe8000f12187c */
[----:B------:R-:W-:Y:S04]  /*21870*/  STL.64 [R1+0xe48], R24 ;  /* 0x000e481801007387 */ /* 0x000fe80000100a00 */
[----:B------:R-:W-:Y:S04]  /*21880*/  LDGSTS.E [R2+0x1c004], desc[UR60][R24.64], !P6 ;  /* 0x1c00400018027fae */ /* 0x000fe8000f12187c */
[----:B------:R2:W-:Y:S04]  /*21890*/  STL.64 [R1+0xe50], R20 ;  /* 0x000e501401007387 */ /* 0x0005e80000100a00 */
[----:B------:R2:W-:Y:S01]  /*218a0*/  LDGSTS.E [R3+0x18008], desc[UR60][R20.64], !P0 ;  /* 0x1800800014037fae */ /* 0x0005e2000c12187c */
[----:B------:R-:W-:Y:S01]  /*218b0*/  ISETP.GE.U32.AND P6, PT, R11, 0x7fffff19, PT ;  /* 0x7fffff190b00780c */ /* 0x000fe20003fc6070 */
[----:B------:R-:W-:Y:S01]  /*218c0*/  IMAD.WIDE R28, R4, 0x4, R238 ;  /* 0x00000004041c7825 */ /* 0x000fe200078e02ee */
[----:B------:R-:W-:Y:S01]  /*218d0*/  IADD3 R16, R18, -0x9, RZ ;  /* 0xfffffff712107810 */ /* 0x000fe20007ffe0ff */
[----:B------:R-:W-:Y:S01]  /*218e0*/  STL.64 [R1+0x2d10], R242 ;  /* 0x002d10f201007387 */ /* 0x000fe20000100a00 */
[----:B------:R-:W1:Y:S08]  /*218f0*/  LDC R18, c[0x0][0x238] ;  /* 0x00008e00ff127b82 */ /* 0x000e700000000800 */
[----:B--2---:R-:W2:Y:S01]  /*21900*/  LDC R20, c[0x0][0x230] ;  /* 0x00008c00ff147b82 */ /* 0x004ea20000000800 */
[----:B------:R-:W-:Y:S01]  /*21910*/  IMAD R11, R15, 0x67, RZ ;  /* 0x000000670f0b7824 */ /* 0x000fe200078e02ff */
[----:B------:R-:W-:Y:S01]  /*21920*/  LOP3.LUT R15, R13, 0x20, RZ, 0x3c, !PT ;  /* 0x000000200d0f7812 */ /* 0x000fe200078e3cff */
[----:B------:R4:W-:Y:S01]  /*21930*/  LDGSTS.E [R3+0x1c008], desc[UR60][R28.64], !P0 ;  /* 0x1c0080001c037fae */ /* 0x0009e2000c12187c */
[----:B------:R-:W-:-:S04]  /*21940*/  ISETP.GE.U32.AND P0, PT, R16, 0x7fffff78, PT ;  /* 0x7fffff781000780c */ /* 0x000fc80003f06070 */
[----:B------:R-:W1:Y:S01]  /*21950*/  LDC R21, c[0x0][0x230] ;  /* 0x00008c00ff157b82 */ /* 0x000e620000000800 */
[----:B------:R-:W-:-:S04]  /*21960*/  IMAD.WIDE R26, R11, 0x4, R240 ;  /* 0x000000040b1a7825 */ /* 0x000fc800078e02f0 */
[----:B------:R-:W-:Y:S01]  /*21970*/  IMAD.WIDE R24, R11, 0x4, R238 ;  /* 0x000000040b187825 */ /* 0x000fe200078e02ee */
[----:B------:R-:W-:Y:S01]  /*21980*/  STL.64 [R1+0xe58], R28 ;  /* 0x000e581c01007387 */ /* 0x000fe20000100a00 */
[----:B----4-:R-:W-:Y:S01]  /*21990*/  SHF.L.U32 R3, R19, 0x3, RZ ;  /* 0x0000000313037819 */ /* 0x010fe200000006ff */
[----:B------:R-:W4:Y:S01]  /*219a0*/  LDC R16, c[0x0][0x238] ;  /* 0x00008e00ff107b82 */ /* 0x000f220000000800 */
[----:B------:R-:W-:Y:S01]  /*219b0*/  IMAD.IADD R15, R14, 0x1, R15 ;  /* 0x000000010e0f7824 */ /* 0x000fe200078e020f */
[----:B------:R3:W-:Y:S01]  /*219c0*/  LDGSTS.E [R2+0x1800c], desc[UR60][R26.64], !P6 ;  /* 0x1800c0001a027fae */ /* 0x0007e2000f12187c */
[----:B------:R-:W-:-:S03]  /*219d0*/  VIADD R4, R17, 0xfffffff6 ;  /* 0xfffffff611047836 */ /* 0x000fc60000000000 */
[----:B------:R3:W-:Y:S04]  /*219e0*/  STL.64 [R1+0xe60], R26 ;  /* 0x000e601a01007387 */ /* 0x0007e80000100a00 */
[----:B------:R3:W-:Y:S01]  /*219f0*/  LDGSTS.E [R0+0x1c00c], desc[UR60][R24.64], !P6 ;  /* 0x1c00c00018007fae */ /* 0x0007e2000f12187c */
[----:B------:R-:W-:-:S03]  /*21a00*/  ISETP.GE.U32.AND P6, PT, R4, 0x7fffff77, PT ;  /* 0x7fffff770400780c */ /* 0x000fc60003fc6070 */
[----:B------:R2:W-:Y:S01]  /*21a10*/  STL.64 [R1+0xe68], R24 ;  /* 0x000e681801007387 */ /* 0x0005e20000100a00 */
[----:B---3--:R-:W-:Y:S02]  /*21a20*/  VIADD R2, R15, 0x200000 ;  /* 0x002000000f027836 */ /* 0x008fe40000000000 */
[----:B------:R-:W-:Y:S01]  /*21a30*/  IMAD.WIDE R26, R3, 0x4, R240 ;  /* 0x00000004031a7825 */ /* 0x000fe200078e02f0 */
[----:B------:R-:W-:-:S03]  /*21a40*/  IADD3 R0, R15, 0x200000, RZ ;  /* 0x002000000f007810 */ /* 0x000fc60007ffe0ff */
[----:B--2---:R-:W-:Y:S01]  /*21a50*/  IMAD.WIDE R24, R3, 0x4, R238 ;  /* 0x0000000403187825 */ /* 0x004fe200078e02ee */
[----:B------:R-:W-:Y:S01]  /*21a60*/  IADD3 R3, R20, -0xb, RZ ;  /* 0xfffffff514037810 */ /* 0x000fe20007ffe0ff */
[----:B------:R2:W-:Y:S02]  /*21a70*/  LDGSTS.E [R0], desc[UR60][R26.64], !P0 ;  /* 0x000000001a007fae */ /* 0x0005e4000c12187c */
[----:B------:R-:W-:Y:S02]  /*21a80*/  IMAD R4, R23, 0x9, RZ ;  /* 0x0000000917047824 */ /* 0x000fe400078e02ff */
[----:B------:R3:W-:Y:S01]  /*21a90*/  LDGSTS.E [R2+0x4000], desc[UR60][R24.64], !P0 ;  /* 0x0400000018027fae */ /* 0x0007e2000c12187c */
[----:B------:R-:W-:Y:S01]  /*21aa0*/  ISETP.GE.U32.AND P0, PT, R3, 0x7fffff76, PT ;  /* 0x7fffff760300780c */ /* 0x000fe20003f06070 */
[----:B------:R-:W-:-:S04]  /*21ab0*/  IMAD.WIDE R30, R4, 0x4, R240 ;  /* 0x00000004041e7825 */ /* 0x000fc800078e02f0 */
[----:B-1----:R-:W-:Y:S02]  /*21ac0*/  IMAD R11, R22, 0xa, RZ ;  /* 0x0000000a160b7824 */ /* 0x002fe400078e02ff */
[----:B------:R-:W-:Y:S01]  /*21ad0*/  IMAD.WIDE R28, R4, 0x4, R238 ;  /* 0x00000004041c7825 */ /* 0x000fe200078e02ee */
[----:B------:R2:W-:Y:S03]  /*21ae0*/  STL.64 [R1+0xe70], R26 ;  /* 0x000e701a01007387 */ /* 0x0005e60000100a00 */
[----:B------:R-:W-:Y:S01]  /*21af0*/  VIADD R17, R21, 0xfffffff4 ;  /* 0xfffffff415117836 */ /* 0x000fe20000000000 */
[C---:B------:R-:W-:Y:S01]  /*21b00*/  IADD3 R3, R15.reuse, 0x200000, RZ ;  /* 0x002000000f037810 */ /* 0x040fe20007ffe0ff */
[----:B------:R-:W-:Y:S01]  /*21b10*/  LDGSTS.E [R0+0x4], desc[UR60][R30.64], !P6 ;  /* 0x000040001e007fae */ /* 0x000fe2000f12187c */
[----:B------:R-:W-:-:S03]  /*21b20*/  VIADD R4, R15, 0x200000 ;  /* 0x002000000f047836 */ /* 0x000fc60000000000 */
[----:B------:R-:W-:Y:S01]  /*21b30*/  LDGSTS.E [R2+0x4004], desc[UR60][R28.64], !P6 ;  /* 0x040040001c027fae */ /* 0x000fe2000f12187c */
[----:B------:R-:W-:Y:S01]  /*21b40*/  ISETP.GE.U32.AND P6, PT, R17, 0x7fffff75, PT ;  /* 0x7fffff751100780c */ /* 0x000fe20003fc6070 */
[C---:B--2---:R-:W-:Y:S02]  /*21b50*/  IMAD.WIDE R26, R11.reuse, 0x4, R240 ;  /* 0x000000040b1a7825 */ /* 0x044fe400078e02f0 */
[----:B------:R3:W-:Y:S04]  /*21b60*/  STL.64 [R1+0xe78], R24 ;  /* 0x000e781801007387 */ /* 0x0007e80000100a00 */
[----:B------:R1:W-:Y:S04]  /*21b70*/  LDGSTS.E [R3+0x8], desc[UR60][R26.64], !P0 ;  /* 0x000080001a037fae */ /* 0x0003e8000c12187c */
[----:B------:R-:W-:Y:S01]  /*21b80*/  STL.64 [R1+0xe80], R30 ;  /* 0x000e801e01007387 */ /* 0x000fe20000100a00 */
[----:B---3--:R-:W-:-:S03]  /*21b90*/  IMAD.WIDE R24, R11, 0x4, R238 ;  /* 0x000000040b187825 */ /* 0x008fc600078e02ee */
[----:B------:R-:W-:Y:S01]  /*21ba0*/  STL.64 [R1+0xe88], R28 ;  /* 0x000e881c01007387 */ /* 0x000fe20000100a00 */
[----:B-1----:R-:W-:-:S03]  /*21bb0*/  IMAD R3, R18, 0xb, RZ ;  /* 0x0000000b12037824 */ /* 0x002fc600078e02ff */
[----:B------:R-:W-:Y:S01]  /*21bc0*/  STL.64 [R1+0xe90], R26 ;  /* 0x000e901a01007387 */ /* 0x000fe20000100a00 */
[----:B------:R-:W-:-:S03]  /*21bd0*/  VIADD R11, R123, 0xffffffb6 ;  /* 0xffffffb67b0b7836 */ /* 0x000fc60000000000 */
[----:B------:R1:W-:Y:S01]  /*21be0*/  STL.64 [R1+0xe98], R24 ;  /* 0x000e981801007387 */ /* 0x0003e20000100a00 */
[----:B------:R-:W-:-:S03]  /*21bf0*/  IMAD.WIDE R22, R3, 0x4, R238 ;  /* 0x0000000403167825 */ /* 0x000fc600078e02ee */
[----:B------:R1:W-:Y:S01]  /*21c00*/  LDGSTS.E [R4+0x4008], desc[UR60][R24.64], !P0 ;  /* 0x0400800018047fae */ /* 0x0003e2000c12187c */
[----:B------:R-:W-:Y:S01]  /*21c10*/  IADD3 R17, R123, -0x5f, RZ ;  /* 0xffffffa17b117810 */ /* 0x000fe20007ffe0ff */
[----:B-1----:R-:W-:-:S04]  /*21c20*/  IMAD.WIDE R24, R3, 0x4, R240 ;  /* 0x0000000403187825 */ /* 0x002fc800078e02f0 */
[----:B----4-:R-:W-:Y:S01]  /*21c30*/  IMAD R4, R16, 0x28, RZ ;  /* 0x0000002810047824 */ /* 0x010fe200078e02ff */
[----:B------:R-:W-:Y:S01]  /*21c40*/  LDGSTS.E [R0+0xc], desc[UR60][R24.64], !P6 ;  /* 0x0000c00018007fae */ /* 0x000fe2000f12187c */
[----:B------:R-:W-:Y:S02]  /*21c50*/  IADD3 R3, R15, 0x200000, RZ ;  /* 0x002000000f037810 */ /* 0x000fe40007ffe0ff */
[----:B------:R-:W-:Y:S01]  /*21c60*/  IMAD.WIDE R20, R4, 0x4, R240 ;  /* 0x0000000404147825 */ /* 0x000fe200078e02f0 */
[----:B------:R-:W-:Y:S01]  /*21c70*/  STL.64 [R1+0xea0], R24 ;  /* 0x000ea01801007387 */ /* 0x000fe20000100a00 */
[----:B------:R-:W-:-:S03]  /*21c80*/  ISETP.GE.U32.AND P0, PT, R17, 0x7fffff22, PT ;  /* 0x7fffff221100780c */ /* 0x000fc60003f06070 */
[----:B------:R1:W-:Y:S01]  /*21c90*/  LDGSTS.E [R2+0x400c], desc[UR60][R22.64], !P6 ;  /* 0x0400c00016027fae */ /* 0x0003e2000f12187c */
[----:B------:R-:W-:Y:S01]  /*21ca0*/  ISETP.GE.U32.AND P6, PT, R11, 0x7fffff37, PT ;  /* 0x7fffff370b00780c */ /* 0x000fe20003fc6070 */
[----:B------:R-:W-:Y:S02]  /*21cb0*/  IMAD R11, R16, 0x29, RZ ;  /* 0x00000029100b7824 */ /* 0x000fe400078e02ff */
[----:B------:R1:W-:Y:S01]  /*21cc0*/  STL.64 [R1+0xea8], R22 ;  /* 0x000ea81601007387 */ /* 0x0003e20000100a00 */
[----:B------:R-:W-:-:S03]  /*21cd0*/  VIADD R17, R123, 0xffffffd5 ;  /* 0xffffffd57b117836 */ /* 0x000fc60000000000 */
[----:B------:R2:W-:Y:S01]  /*21ce0*/  STL.64 [R1+0xeb0], R20 ;  /* 0x000eb01401007387 */ /* 0x0005e20000100a00 */
[----:B------:R-:W-:-:S03]  /*21cf0*/  IMAD.WIDE R18, R11, 0x4, R238 ;  /* 0x000000040b127825 */ /* 0x000fc600078e02ee */
[----:B------:R2:W-:Y:S01]  /*21d00*/  LDGSTS.E [R3+0x8000], desc[UR60][R20.64], !P1 ;  /* 0x0800000014037fae */ /* 0x0005e2000c92187c */
[----:B-1----:R-:W-:-:S05]  /*21d10*/  IMAD.WIDE R22, R4, 0x4, R238 ;  /* 0x0000000404167825 */ /* 0x002fca00078e02ee */
[----:B------:R1:W-:Y:S01]  /*21d20*/  LDGSTS.E [R0+0xc000], desc[UR60][R22.64], !P1 ;  /* 0x0c00000016007fae */ /* 0x0003e2000c92187c */
[----:B------:R-:W-:Y:S01]  /*21d30*/  ISETP.GE.U32.AND P1, PT, R17, 0x7fffff56, PT ;  /* 0x7fffff561100780c */ /* 0x000fe20003f26070 */
[----:B--2---:R-:W-:-:S04]  /*21d40*/  IMAD.WIDE R20, R11, 0x4, R240 ;  /* 0x000000040b147825 */ /* 0x004fc800078e02f0 */
[----:B------:R-:W-:Y:S01]  /*21d50*/  IMAD R4, R16, 0x2a, RZ ;  /* 0x0000002a10047824 */ /* 0x000fe200078e02ff */
[----:B------:R2:W-:Y:S01]  /*21d60*/  LDGSTS.E [R2+0x8004], desc[UR60][R20.64], !P5 ;  /* 0x0800400014027fae */ /* 0x0005e2000e92187c */
[----:B-1----:R-:W-:-:S03]  /*21d70*/  IADD3 R0, R123, -0x2c, RZ ;  /* 0xffffffd47b007810 */ /* 0x002fc60007ffe0ff */
[----:B------:R1:W-:Y:S01]  /*21d80*/  LDGSTS.E [R3+0xc004], desc[UR60][R18.64], !P5 ;  /* 0x0c00400012037fae */ /* 0x0003e2000e92187c */
[----:B------:R-:W-:-:S03]  /*21d90*/  ISETP.GE.U32.AND P5, PT, R0, 0x7fffff55, PT ;  /* 0x7fffff550000780c */ /* 0x000fc60003fa6070 */
[----:B------:R3:W-:Y:S01]  /*21da0*/  STL.64 [R1+0xeb8], R22 ;  /* 0x000eb81601007387 */ /* 0x0007e20000100a00 */
[----:B------:R-:W-:Y:S01]  /*21db0*/  IADD3 R0, R15, 0x200000, RZ ;  /* 0x002000000f007810 */ /* 0x000fe20007ffe0ff */
[----:B------:R-:W-:-:S04]  /*21dc0*/  IMAD.WIDE R24, R4, 0x4, R240 ;  /* 0x0000000404187825 */ /* 0x000fc800078e02f0 */
[----:B------:R-:W-:Y:S02]  /*21dd0*/  IMAD R11, R16, 0x2b, RZ ;  /* 0x0000002b100b7824 */ /* 0x000fe400078e02ff */
[----:B------:R-:W-:Y:S01]  /*21de0*/  VIADD R17, R123, 0xffffffb7 ;  /* 0xffffffb77b117836 */ /* 0x000fe20000000000 */
[----:B------:R2:W-:Y:S01]  /*21df0*/  STL.64 [R1+0xec0], R20 ;  /* 0x000ec01401007387 */ /* 0x0005e20000100a00 */
[----:B---3--:R-:W-:-:S03]  /*21e00*/  IMAD.WIDE R22, R4, 0x4, R238 ;  /* 0x0000000404167825 */ /* 0x008fc600078e02ee */
[----:B------:R-:W-:Y:S04]  /*21e10*/  LDGSTS.E [R0+0x8008], desc[UR60][R24.64], !P1 ;  /* 0x0800800018007fae */ /* 0x000fe8000c92187c */
[----:B------:R-:W-:Y:S01]  /*21e20*/  LDGSTS.E [R2+0xc008], desc[UR60][R22.64], !P1 ;  /* 0x0c00800016027fae */ /* 0x000fe2000c92187c */
[----:B------:R-:W-:Y:S01]  /*21e30*/  ISETP.GE.U32.AND P1, PT, R17, 0x7fffff38, PT ;  /* 0x7fffff381100780c */ /* 0x000fe20003f26070 */
[----:B--2---:R-:W-:Y:S02]  /*21e40*/  IMAD.WIDE R20, R11, 0x4, R240 ;  /* 0x000000040b147825 */ /* 0x004fe400078e02f0 */
[----:B------:R1:W-:Y:S04]  /*21e50*/  STL.64 [R1+0xec8], R18 ;  /* 0x000ec81201007387 */ /* 0x0003e80000100a00 */
[----:B------:R2:W-:Y:S01]  /*21e60*/  LDGSTS.E [R3+0x800c], desc[UR60][R20.64], !P5 ;  /* 0x0800c00014037fae */ /* 0x0005e2000e92187c */
[----:B------:R-:W-:-:S03]  /*21e70*/  VIADD R4, R15, 0x200000 ;  /* 0x002000000f047836 */ /* 0x000fc60000000000 */
[----:B------:R-:W-:Y:S01]  /*21e80*/  STL.64 [R1+0xed0], R24 ;  /* 0x000ed01801007387 */ /* 0x000fe20000100a00 */
[----:B-1----:R-:W-:-:S03]  /*21e90*/  IMAD.WIDE R18, R11, 0x4, R238 ;  /* 0x000000040b127825 */ /* 0x002fc600078e02ee */
[----:B------:R1:W-:Y:S01]  /*21ea0*/  STL.64 [R1+0xed8], R22 ;  /* 0x000ed81601007387 */ /* 0x0003e20000100a00 */
[----:B--2---:R-:W-:-:S03]  /*21eb0*/  IMAD R3, R16, 0x48, RZ ;  /* 0x0000004810037824 */ /* 0x004fc600078e02ff */
[----:B------:R2:W-:Y:S01]  /*21ec0*/  STL.64 [R1+0xee0], R20 ;  /* 0x000ee01401007387 */ /* 0x0005e20000100a00 */
[----:B------:R-:W-:-:S03]  /*21ed0*/  VIADD R11, R123, 0xffffffb5 ;  /* 0xffffffb57b0b7836 */ /* 0x000fc60000000000 */
[----:B------:R3:W-:Y:S01]  /*21ee0*/  LDGSTS.E [R4+0xc00c], desc[UR60][R18.64], !P5 ;  /* 0x0c00c00012047fae */ /* 0x0007e2000e92187c */
[----:B-1----:R-:W-:-:S04]  /*21ef0*/  IMAD.WIDE R22, R3, 0x4, R240 ;  /* 0x0000000403167825 */ /* 0x002fc800078e02f0 */
[----:B--2---:R-:W-:Y:S01]  /*21f00*/  IMAD.WIDE R20, R3, 0x4, R238 ;  /* 0x0000000403147825 */ /* 0x004fe200078e02ee */
[----:B------:R1:W-:Y:S01]  /*21f10*/  LDGSTS.E [R0+0x10000], desc[UR60][R22.64], !P1 ;  /* 0x1000000016007fae */ /* 0x0003e2000c92187c */
[----:B------:R-:W-:Y:S02]  /*21f20*/  IADD3 R17, R123, -0x6b, RZ ;  /* 0xffffff957b117810 */ /* 0x000fe40007ffe0ff */
[C---:B---3--:R-:W-:Y:S01]  /*21f30*/  IMAD R4, R16.reuse, 0x49, RZ ;  /* 0x0000004910047824 */ /* 0x048fe200078e02ff */
[----:B------:R2:W-:Y:S01]  /*21f40*/  LDGSTS.E [R2+0x14000], desc[UR60][R20.64], !P1 ;  /* 0x1400000014027fae */ /* 0x0005e2000c92187c */
[----:B------:R-:W-:Y:S01]  /*21f50*/  ISETP.GE.U32.AND P1, PT, R11, 0x7fffff36, PT ;  /* 0x7fffff360b00780c */ /* 0x000fe20003f26070 */
[----:B------:R-:W-:Y:S01]  /*21f60*/  IMAD R11, R16, 0x4a, RZ ;  /* 0x0000004a100b7824 */ /* 0x000fe200078e02ff */
[----:B------:R-:W-:Y:S01]  /*21f70*/  IADD3 R3, R15, 0x200000, RZ ;  /* 0x002000000f037810 */ /* 0x000fe20007ffe0ff */
[----:B------:R3:W-:Y:S01]  /*21f80*/  STL.64 [R1+0xee8], R18 ;  /* 0x000ee81201007387 */ /* 0x0007e20000100a00 */
[----:B------:R-:W-:Y:S01]  /*21f90*/  ISETP.GE.U32.AND P5, PT, R17, 0x7fffff16, PT ;  /* 0x7fffff161100780c */ /* 0x000fe20003fa6070 */
[----:B------:R-:W-:-:S02]  /*21fa0*/  VIADD R17, R123, 0xffffffb4 ;  /* 0xffffffb47b117836 */ /* 0x000fc40000000000 */
[----:B------:R1:W-:Y:S04]  /*21fb0*/  STL.64 [R1+0xef0], R22 ;  /* 0x000ef01601007387 */ /* 0x0003e80000100a00 */
[----:B------:R2:W-:Y:S01]  /*21fc0*/  STL.64 [R1+0xef8], R20 ;  /* 0x000ef81401007387 */ /* 0x0005e20000100a00 */
[----:B---3--:R-:W-:-:S04]  /*21fd0*/  IMAD.WIDE R18, R4, 0x4, R240 ;  /* 0x0000000404127825 */ /* 0x008fc800078e02f0 */
[----:B-1----:R-:W-:Y:S01]  /*21fe0*/  IMAD.WIDE R22, R4, 0x4, R238 ;  /* 0x0000000404167825 */ /* 0x002fe200078e02ee */
[----:B------:R1:W-:Y:S03]  /*21ff0*/  STL.64 [R1+0xf00], R18 ;  /* 0x000f001201007387 */ /* 0x0003e60000100a00 */
[----:B--2---:R-:W-:Y:S01]  /*22000*/  IMAD.WIDE R20, R11, 0x4, R240 ;  /* 0x000000040b147825 */ /* 0x004fe200078e02f0 */
[----:B------:R1:W-:Y:S04]  /*22010*/  LDGSTS.E [R3+0x10004], desc[UR60][R18.64], !P6 ;  /* 0x1000400012037fae */ /* 0x0003e8000f12187c */
[----:B------:R2:W-:Y:S01]  /*22020*/  LDGSTS.E [R0+0x14004], desc[UR60][R22.64], !P6 ;  /* 0x1400400016007fae */ /* 0x0005e2000f12187c */
[----:B------:R-:W-:Y:S01]  /*22030*/  ISETP.GE.U32.AND P6, PT, R17, 0x7fffff35, PT ;  /* 0x7fffff351100780c */ /* 0x000fe20003fc6070 */
[----:B------:R-:W-:-:S02]  /*22040*/  IMAD R4, R16, 0x4b, RZ ;  /* 0x0000004b10047824 */ /* 0x000fc400078e02ff */
[----:B------:R3:W-:Y:S01]  /*22050*/  LDGSTS.E [R2+0x10008], desc[UR60][R20.64], !P1 ;  /* 0x1000800014027fae */ /* 0x0007e2000c92187c */
[----:B-1----:R-:W-:Y:S01]  /*22060*/  IMAD.WIDE R18, R11, 0x4, R238 ;  /* 0x000000040b127825 */ /* 0x002fe200078e02ee */
[----:B--2---:R-:W-:-:S04]  /*22070*/  IADD3 R0, R123, -0x69, RZ ;  /* 0xffffff977b007810 */ /* 0x004fc80007ffe0ff */
        /* <DEDUP_REMOVED lines=8> */
[----:B--2---:R-:W-:-:S03]  /*22100*/  IMAD.WIDE R22, R4, 0x4, R238 ;  /* 0x0000000404167825 */ /* 0x004fc600078e02ee */
[----:B------:R-:W-:Y:S04]  /*22110*/  LDGSTS.E [R0+0x1000c], desc[UR60][R24.64], !P6 ;  /* 0x1000c00018007fae */ /* 0x000fe8000f12187c */
[----:B------:R-:W-:Y:S01]  /*22120*/  LDGSTS.E [R2+0x1400c], desc[UR60][R22.64], !P6 ;  /* 0x1400c00016027fae */ /* 0x000fe2000f12187c */
[----:B------:R-:W-:Y:S01]  /*22130*/  ISETP.GE.U32.AND P6, PT, R17, 0x7fffff17, PT ;  /* 0x7fffff171100780c */ /* 0x000fe20003fc6070 */
[----:B---3--:R-:W-:Y:S02]  /*22140*/  IMAD.WIDE R20, R11, 0x4, R240 ;  /* 0x000000040b147825 */ /* 0x008fe400078e02f0 */
[----:B------:R1:W-:Y:S02]  /*22150*/  STL.64 [R1+0xf18], R18 ;  /* 0x000f181201007387 */ /* 0x0003e40000100a00 */
[----:B------:R-:W-:-:S02]  /*22160*/  VIADD R4, R15, 0x200000 ;  /* 0x002000000f047836 */ /* 0x000fc40000000000 */
[----:B------:R2:W-:Y:S04]  /*22170*/  LDGSTS.E [R3+0x18000], desc[UR60][R20.64], !P1 ;  /* 0x1800000014037fae */ /* 0x0005e8000c92187c */
[----:B------:R-:W-:Y:S01]  /*22180*/  STL.64 [R1+0xf20], R24 ;  /* 0x000f201801007387 */ /* 0x000fe20000100a00 */
[----:B-1----:R-:W-:-:S03]  /*22190*/  IMAD.WIDE R18, R11, 0x4, R238 ;  /* 0x000000040b127825 */ /* 0x002fc600078e02ee */
[----:B------:R1:W-:Y:S01]  /*221a0*/  STL.64 [R1+0xf28], R22 ;  /* 0x000f281601007387 */ /* 0x0003e20000100a00 */
[----:B--2---:R-:W-:-:S03]  /*221b0*/  IMAD R3, R16, 0x69, RZ ;  /* 0x0000006910037824 */ /* 0x004fc600078e02ff */
[----:B------:R2:W-:Y:S01]  /*221c0*/  STL.64 [R1+0xf30], R20 ;  /* 0x000f301401007387 */ /* 0x0005e20000100a00 */
[----:B------:R-:W-:-:S03]  /*221d0*/  VIADD R11, R123, 0xffffff94 ;  /* 0xffffff947b0b7836 */ /* 0x000fc60000000000 */
[----:B------:R3:W-:Y:S01]  /*221e0*/  LDGSTS.E [R4+0x1c000], desc[UR60][R18.64], !P1 ;  /* 0x1c00000012047fae */ /* 0x0007e2000c92187c */
[----:B-1----:R-:W-:Y:S01]  /*221f0*/  IMAD.WIDE R22, R3, 0x4, R240 ;  /* 0x0000000403167825 */ /* 0x002fe200078e02f0 */
[----:B------:R-:W-:-:S03]  /*22200*/  IADD3 R17, R123, -0xe, RZ ;  /* 0xfffffff27b117810 */ /* 0x000fc60007ffe0ff */
[----:B--2---:R-:W-:Y:S01]  /*22210*/  IMAD.WIDE R20, R3, 0x4, R238 ;  /* 0x0000000403147825 */ /* 0x004fe200078e02ee */
[----:B------:R1:W-:Y:S03]  /*22220*/  STL.64 [R1+0xf38], R18 ;  /* 0x000f381201007387 */ /* 0x0003e60000100a00 */
[----:B---3--:R-:W-:Y:S01]  /*22230*/  IMAD R4, R16, 0x6a, RZ ;  /* 0x0000006a10047824 */ /* 0x008fe200078e02ff */
[----:B------:R2:W-:Y:S01]  /*22240*/  LDGSTS.E [R0+0x18004], desc[UR60][R22.64], !P6 ;  /* 0x1800400016007fae */ /* 0x0005e2000f12187c */
[----:B------:R-:W-:-:S03]  /*22250*/  IADD3 R3, R15, 0x200000, RZ ;  /* 0x002000000f037810 */ /* 0x000fc60007ffe0ff */
[----:B------:R3:W-:Y:S01]  /*22260*/  LDGSTS.E [R2+0x1c004], desc[UR60][R20.64], !P6 ;  /* 0x1c00400014027fae */ /* 0x0007e2000f12187c */
[----:B------:R-:W-:Y:S01]  /*22270*/  ISETP.GE.U32.AND P6, PT, R11, 0x7fffff15, PT ;  /* 0x7fffff150b00780c */ /* 0x000fe20003fc6070 */
[----:B------:R-:W-:Y:S02]  /*22280*/  IMAD R11, R16, 0x6b, RZ ;  /* 0x0000006b100b7824 */ /* 0x000fe400078e02ff */
[C---:B-1----:R-:W-:Y:S01]  /*22290*/  IMAD.WIDE R18, R4.reuse, 0x4, R240 ;  /* 0x0000000404127825 */ /* 0x042fe200078e02f0 */
[----:B------:R2:W-:Y:S01]  /*222a0*/  STL.64 [R1+0xf40], R22 ;  /* 0x000f401601007387 */ /* 0x0005e20000100a00 */
[----:B------:R-:W-:Y:S02]  /*222b0*/  ISETP.GE.U32.AND P1, PT, R17, 0x7fffff73, PT ;  /* 0x7fffff731100780c */ /* 0x000fe40003f26070 */
[----:B------:R-:W-:Y:S01]  /*222c0*/  VIADD R17, R123, 0xfffffff3 ;  /* 0xfffffff37b117836 */ /* 0x000fe20000000000 */
[----:B------:R3:W-:Y:S04]  /*222d0*/  STL.64 [R1+0xf48], R20 ;  /* 0x000f481401007387 */ /* 0x0007e80000100a00 */
[----:B------:R1:W-:Y:S01]  /*222e0*/  STL.64 [R1+0xf50], R18 ;  /* 0x000f501201007387 */ /* 0x0003e20000100a00 */
[----:B--2---:R-:W-:-:S03]  /*222f0*/  IMAD.WIDE R22, R4, 0x4, R238 ;  /* 0x0000000404167825 */ /* 0x004fc600078e02ee */
[----:B------:R1:W-:Y:S01]  /*22300*/  LDGSTS.E [R3+0x18008], desc[UR60][R18.64], !P5 ;  /* 0x1800800012037fae */ /* 0x0003e2000e92187c */
[----:B---3--:R-:W-:-:S03]  /*22310*/  IMAD.WIDE R20, R11, 0x4, R240 ;  /* 0x000000040b147825 */ /* 0x008fc600078e02f0 */
[----:B------:R2:W-:Y:S01]  /*22320*/  LDGSTS.E [R3+0x1c008], desc[UR60][R22.64], !P5 ;  /* 0x1c00800016037fae */ /* 0x0005e2000e92187c */
[----:B------:R-:W-:-:S03]  /*22330*/  ISETP.GE.U32.AND P5, PT, R17, 0x7fffff74, PT ;  /* 0x7fffff741100780c */ /* 0x000fc60003fa6070 */
[----:B------:R3:W-:Y:S01]  /*22340*/  LDGSTS.E [R2+0x1800c], desc[UR60][R20.64], !P6 ;  /* 0x1800c00014027fae */ /* 0x0007e2000f12187c */
[----:B-1----:R-:W-:Y:S01]  /*22350*/  IMAD.WIDE R18, R11, 0x4, R238 ;  /* 0x000000040b127825 */ /* 0x002fe200078e02ee */
[----:B------:R-:W-:-:S03]  /*22360*/  LOP3.LUT R11, R13, 0x30, RZ, 0x3c, !PT ;  /* 0x000000300d0b7812 */ /* 0x000fc600078e3cff */
[----:B--2---:R-:W-:Y:S01]  /*22370*/  IMAD R3, R16, 0xc, RZ ;  /* 0x0000000c10037824 */ /* 0x004fe200078e02ff */
[----:B------:R-:W-:Y:S01]  /*22380*/  STL [R1+0x2d40], R15 ;  /* 0x002d400f01007387 */ /* 0x000fe20000100800 */
[----:B------:R-:W-:Y:S02]  /*22390*/  IMAD.IADD R11, R14, 0x1, R11 ;  /* 0x000000010e0b7824 */ /* 0x000fe400078e020b */
[----:B------:R-:W-:Y:S01]  /*223a0*/  IMAD.WIDE R24, R3, 0x4, R240 ;  /* 0x0000000403187825 */ /* 0x000fe200078e02f0 */
[----:B------:R1:W-:Y:S02]  /*223b0*/  LDGSTS.E [R0+0x1c00c], desc[UR60][R18.64], !P6 ;  /* 0x1c00c00012007fae */ /* 0x0003e4000f12187c */
[----:B---3--:R-:W-:Y:S02]  /*223c0*/  IADD3 R2, R11, 0x200000, RZ ;  /* 0x002000000b027810 */ /* 0x008fe40007ffe0ff */
[----:B------:R2:W-:Y:S01]  /*223d0*/  STL.64 [R1+0xf58], R22 ;  /* 0x000f581601007387 */ /* 0x0005e20000100a00 */
[----:B------:R-:W-:Y:S01]  /*223e0*/  IADD3 R17, R123, -0xf, RZ ;  /* 0xfffffff17b117810 */ /* 0x000fe20007ffe0ff */
[----:B------:R-:W-:-:S02]  /*223f0*/  IMAD R4, R16, 0xd, RZ ;  /* 0x0000000d10047824 */ /* 0x000fc400078e02ff */
[----:B-1----:R-:W-:Y:S02]  /*22400*/  VIADD R0, R11, 0x200000 ;  /* 0x002000000b007836 */ /* 0x002fe40000000000 */
[----:B--2---:R-:W-:-:S03]  /*22410*/  IMAD.WIDE R22, R3, 0x4, R238 ;  /* 0x0000000403167825 */ /* 0x004fc600078e02ee */
[----:B------:R1:W-:Y:S04]  /*22420*/  LDGSTS.E [R0], desc[UR60][R24.64], !P5 ;  /* 0x0000000018007fae */ /* 0x0003e8000e92187c */
[----:B------:R2:W-:Y:S04]  /*22430*/  STL.64 [R1+0xf60], R20 ;  /* 0x000f601401007387 */ /* 0x0005e80000100a00 */
[----:B------:R3:W-:Y:S01]  /*22440*/  LDGSTS.E [R2+0x4000], desc[UR60][R22.64], !P5 ;  /* 0x0400000016027fae */ /* 0x0007e2000e92187c */
[----:B------:R-:W-:-:S03]  /*22450*/  ISETP.GE.U32.AND P5, PT, R17, 0x7fffff72, PT ;  /* 0x7fffff721100780c */ /* 0x000fc60003fa6070 */
[----:B------:R4:W-:Y:S01]  /*22460*/  STL.64 [R1+0xf68], R18 ;  /* 0x000f681201007387 */ /* 0x0009e20000100a00 */
[----:B------:R-:W-:Y:S02]  /*22470*/  VIADD R3, R11, 0x200000 ;  /* 0x002000000b037836 */ /* 0x000fe40000000000 */
[----:B------:R-:W-:Y:S01]  /*22480*/  IMAD R17, R16, 0xe, RZ ;  /* 0x0000000e10117824 */ /* 0x000fe200078e02ff */
[----:B------:R1:W-:Y:S01]  /*22490*/  STL.64 [R1+0xf70], R24 ;  /* 0x000f701801007387 */ /* 0x0003e20000100a00 */
[C---:B--2---:R-:W-:Y:S01]  /*224a0*/  IMAD.WIDE R20, R4.reuse, 0x4, R240 ;  /* 0x0000000404147825 */ /* 0x044fe200078e02f0 */
[----:B----4-:R-:W-:Y:S02]  /*224b0*/  IADD3 R18, R123, -0x2f, RZ ;  /* 0xffffffd17b127810 */ /* 0x010fe40007ffe0ff */
[----:B------:R3:W-:Y:S01]  /*224c0*/  STL.64 [R1+0xf78], R22 ;  /* 0x000f781601007387 */ /* 0x0007e20000100a00 */
[----:B-1----:R-:W-:Y:S01]  /*224d0*/  IMAD.WIDE R24, R4, 0x4, R238 ;  /* 0x0000000404187825 */ /* 0x002fe200078e02ee */
[----:B------:R-:W-:-:S02]  /*224e0*/  ISETP.GE.U32.AND P6, PT, R18, 0x7fffff52, PT ;  /* 0x7fffff521200780c */ /* 0x000fc40003fc6070 */
[----:B------:R1:W-:Y:S01]  /*224f0*/  LDGSTS.E [R3+0x4], desc[UR60][R20.64], !P1 ;  /* 0x0000400014037fae */ /* 0x0003e2000c92187c */
[----:B------:R-:W-:-:S03]  /*22500*/  IADD3 R18, R123, -0x10, RZ ;  /* 0xfffffff07b127810 */ /* 0x000fc60007ffe0ff */
[----:B------:R1:W-:Y:S01]  /*22510*/  STL.64 [R1+0xf80], R20 ;  /* 0x000f801401007387 */ /* 0x0003e20000100a00 */
[----:B---3--:R-:W-:-:S03]  /*22520*/  IMAD.WIDE R22, R17, 0x4, R240 ;  /* 0x0000000411167825 */ /* 0x008fc600078e02f0 */
[----:B------:R2:W-:Y:S01]  /*22530*/  LDGSTS.E [R0+0x4004], desc[UR60][R24.64], !P1 ;  /* 0x0400400018007fae */ /* 0x0005e2000c92187c */
[----:B------:R-:W-:Y:S01]  /*22540*/  ISETP.GE.U32.AND P1, PT, R18, 0x7fffff71, PT ;  /* 0x7fffff711200780c */ /* 0x000fe20003f26070 */
[----:B------:R-:W-:Y:S02]  /*22550*/  IMAD R4, R16, 0xf, RZ ;  /* 0x0000000f10047824 */ /* 0x000fe400078e02ff */
[----:B------:R3:W-:Y:S01]  /*22560*/  LDGSTS.E [R2+0x8], desc[UR60][R22.64], !P5 ;  /* 0x0000800016027fae */ /* 0x0007e2000e92187c */
[----:B-1----:R-:W-:-:S04]  /*22570*/  IMAD.WIDE R20, R17, 0x4, R238 ;  /* 0x0000000411147825 */ /* 0x002fc800078e02ee */
[----:B--2---:R-:W-:Y:S01]  /*22580*/  VIADD R0, R123, 0xffffffd3 ;  /* 0xffffffd37b007836 */ /* 0x004fe20000000000 */
[----:B------:R-:W-:Y:S01]  /*22590*/  LDGSTS.E [R3+0x4008], desc[UR60][R20.64], !P5 ;  /* 0x0400800014037fae */ /* 0x000fe2000e92187c */
[----:B------:R-:W-:-:S03]  /*225a0*/  IMAD.WIDE R26, R4, 0x4, R240 ;  /* 0x00000004041a7825 */ /* 0x000fc600078e02f0 */
[----:B------:R-:W-:Y:S01]  /*225b0*/  ISETP.GE.U32.AND P5, PT, R0, 0x7fffff54, PT ;  /* 0x7fffff540000780c */ /* 0x000fe20003fa6070 */
[----:B------:R1:W-:Y:S01]  /*225c0*/  STL.64 [R1+0xf88], R24 ;  /* 0x000f881801007387 */ /* 0x0003e20000100a00 */
[----:B------:R-:W-:Y:S02]  /*225d0*/  VIADD R0, R11, 0x200000 ;  /* 0x002000000b007836 */ /* 0x000fe40000000000 */
[----:B------:R-:W-:Y:S01]  /*225e0*/  IMAD R17, R16, 0x2c, RZ ;  /* 0x0000002c10117824 */ /* 0x000fe200078e02ff */
[----:B------:R-:W-:Y:S01]  /*225f0*/  IADD3 R18, R123, -0x2e, RZ ;  /* 0xffffffd27b127810 */ /* 0x000fe20007ffe0ff */
[----:B------:R3:W-:Y:S04]  /*22600*/  STL.64 [R1+0xf90], R22 ;  /* 0x000f901601007387 */ /* 0x0007e80000100a00 */
[----:B------:R-:W-:Y:S01]  /*22610*/  LDGSTS.E [R0+0xc], desc[UR60][R26.64], !P1 ;  /* 0x0000c0001a007fae */ /* 0x000fe2000c92187c */
[----:B-1----:R-:W-:-:S04]  /*22620*/  IMAD.WIDE R24, R4, 0x4, R238 ;  /* 0x0000000404187825 */ /* 0x002fc800078e02ee */
[----:B---3--:R-:W-:Y:S01]  /*22630*/  IMAD.WIDE R22, R17, 0x4, R240 ;  /* 0x0000000411167825 */ /* 0x008fe200078e02f0 */
[----:B------:R-:W-:Y:S01]  /*22640*/  LDGSTS.E [R2+0x400c], desc[UR60][R24.64], !P1 ;  /* 0x0400c00018027fae */ /* 0x000fe2000c92187c */
[----:B------:R-:W-:-:S03]  /*22650*/  ISETP.GE.U32.AND P1, PT, R18, 0x7fffff53, PT ;  /* 0x7fffff531200780c */ /* 0x000fc60003f26070 */
[----:B------:R1:W-:Y:S01]  /*22660*/  LDGSTS.E [R3+0x8000], desc[UR60][R22.64], !P5 ;  /* 0x0800000016037fae */ /* 0x0003e2000e92187c */
[----:B------:R-:W-:-:S03]  /*22670*/  IADD3 R4, R11, 0x200000, RZ ;  /* 0x002000000b047810 */ /* 0x000fc60007ffe0ff */
[----:B------:R2:W-:Y:S04]  /*22680*/  STL.64 [R1+0xf98], R20 ;  /* 0x000f981401007387 */ /* 0x0005e80000100a00 */
[----:B------:R-:W-:Y:S01]  /*22690*/  STL.64 [R1+0xfa0], R26 ;  /* 0x000fa01a01007387 */ /* 0x000fe20000100a00 */
[----:B-1----:R-:W-:-:S03]  /*226a0*/  IMAD R3, R16, 0x2d, RZ ;  /* 0x0000002d10037824 */ /* 0x002fc600078e02ff */
[----:B------:R1:W-:Y:S01]  /*226b0*/  STL.64 [R1+0xfa8], R24 ;  /* 0x000fa81801007387 */ /* 0x0003e20000100a00 */
[----:B--2---:R-:W-:-:S03]  /*226c0*/  IMAD.WIDE R20, R17, 0x4, R238 ;  /* 0x0000000411147825 */ /* 0x004fc600078e02ee */
[----:B------:R2:W-:Y:S01]  /*226d0*/  STL.64 [R1+0xfb0], R22 ;  /* 0x000fb01601007387 */ /* 0x0005e20000100a00 */
[----:B------:R-:W-:-:S03]  /*226e0*/  IADD3 R17, R123, -0x30, RZ ;  /* 0xffffffd07b117810 */ /* 0x000fc60007ffe0ff */
[----:B------:R3:W-:Y:S01]  /*226f0*/  LDGSTS.E [R4+0xc000], desc[UR60][R20.64], !P5 ;  /* 0x0c00000014047fae */ /* 0x0007e2000e92187c */
[----:B-1----:R-:W-:-:S04]  /*22700*/  IMAD.WIDE R24, R3, 0x4, R240 ;  /* 0x0000000403187825 */ /* 0x002fc800078e02f0 */
[----:B--2---:R-:W-:Y:S01]  /*22710*/  IMAD.WIDE R22, R3, 0x4, R238 ;  /* 0x0000000403167825 */ /* 0x004fe200078e02ee */
[----:B------:R1:W-:Y:S03]  /*22720*/  LDGSTS.E [R0+0x8004], desc[UR60][R24.64], !P1 ;  /* 0x0800400018007fae */ /* 0x0003e6000c92187c */
[C---:B---3--:R-:W-:Y:S01]  /*22730*/  IMAD R4, R16.reuse, 0x2e, RZ ;  /* 0x0000002e10047824 */ /* 0x048fe200078e02ff */
[----:B------:R2:W-:Y:S01]  /*22740*/  LDGSTS.E [R2+0xc004], desc[UR60][R22.64], !P1 ;  /* 0x0c00400016027fae */ /* 0x0005e2000c92187c */
[----:B------:R-:W-:Y:S01]  /*22750*/  VIADD R18, R123, 0xffffffb0 ;  /* 0xffffffb07b127836 */ /* 0x000fe20000000000 */
[----:B------:R-:W-:Y:S01]  /*22760*/  ISETP.GE.U32.AND P1, PT, R17, 0x7fffff51, PT ;  /* 0x7fffff511100780c */ /* 0x000fe20003f26070 */
[----:B------:R-:W-:Y:S01]  /*22770*/  VIADD R3, R11, 0x200000 ;  /* 0x002000000b037836 */ /* 0x000fe20000000000 */
[----:B------:R3:W-:Y:S01]  /*22780*/  STL.64 [R1+0xfb8], R20 ;  /* 0x000fb81401007387 */ /* 0x0007e20000100a00 */
[----:B------:R-:W-:Y:S01]  /*22790*/  IMAD R17, R16, 0x2f, RZ ;  /* 0x0000002f10117824 */ /* 0x000fe200078e02ff */
[----:B------:R-:W-:-:S02]  /*227a0*/  ISETP.GE.U32.AND P5, PT, R18, 0x7fffff31, PT ;  /* 0x7fffff311200780c */ /* 0x000fc40003fa6070 */
[----:B------:R1:W-:Y:S01]  /*227b0*/  STL.64 [R1+0xfc0], R24 ;  /* 0x000fc01801007387 */ /* 0x0003e20000100a00 */
[----:B------:R-:W-:-:S03]  /*227c0*/  IADD3 R18, R123, -0x4d, RZ ;  /* 0xffffffb37b127810 */ /* 0x000fc60007ffe0ff */
        /* <DEDUP_REMOVED lines=38> */
[----:B---3--:R-:W-:Y:S01]  /*22a30*/  IMAD R4, R16, 0x4f, RZ ;  /* 0x0000004f10047824 */ /* 0x008fe200078e02ff */
[----:B------:R2:W-:Y:S01]  /*22a40*/  LDGSTS.E [R2+0x14008], desc[UR60][R22.64], !P6 ;  /* 0x1400800016027fae */ /* 0x0005e2000f12187c */
[----:B------:R-:W-:Y:S01]  /*22a50*/  ISETP.GE.U32.AND P6, PT, R17, 0x7fffff14, PT ;  /* 0x7fffff141100780c */ /* 0x000fe20003fc6070 */
[----:B------:R-:W-:Y:S02]  /*22a60*/  VIADD R18, R123, 0xffffff90 ;  /* 0xffffff907b127836 */ /* 0x000fe40000000000 */
[----:B------:R3:W-:Y:S01]  /*22a70*/  STL.64 [R1+0x1008], R20 ;  /* 0x0010081401007387 */ /* 0x0007e20000100a00 */
[----:B------:R-:W-:-:S02]  /*22a80*/  VIADD R3, R11, 0x200000 ;  /* 0x002000000b037836 */ /* 0x000fc40000000000 */
[----:B------:R-:W-:Y:S01]  /*22a90*/  IMAD R17, R16, 0x6c, RZ ;  /* 0x0000006c10117824 */ /* 0x000fe200078e02ff */
[----:B------:R1:W-:Y:S01]  /*22aa0*/  STL.64 [R1+0x1010], R24 ;  /* 0x0010101801007387 */ /* 0x0003e20000100a00 */
[----:B------:R-:W-:-:S03]  /*22ab0*/  ISETP.GE.U32.AND P1, PT, R18, 0x7fffff11, PT ;  /* 0x7fffff111200780c */ /* 0x000fc60003f26070 */
[----:B------:R2:W-:Y:S01]  /*22ac0*/  STL.64 [R1+0x13f8], R22 ;  /* 0x0013f81601007387 */ /* 0x0005e20000100a00 */
[----:B---3--:R-:W-:-:S04]  /*22ad0*/  IMAD.WIDE R20, R4, 0x4, R240 ;  /* 0x0000000404147825 */ /* 0x008fc800078e02f0 */
[----:B-1----:R-:W-:Y:S01]  /*22ae0*/  IMAD.WIDE R24, R4, 0x4, R238 ;  /* 0x0000000404187825 */ /* 0x002fe200078e02ee */
[----:B------:R1:W-:Y:S01]  /*22af0*/  STL.64 [R1+0x1468], R20 ;  /* 0x0014681401007387 */ /* 0x0003e20000100a00 */
[----:B------:R-:W-:Y:S02]  /*22b00*/  IADD3 R18, R123, -0x6e, RZ ;  /* 0xffffff927b127810 */ /* 0x000fe40007ffe0ff */
[----:B--2---:R-:W-:Y:S01]  /*22b10*/  IMAD.WIDE R22, R17, 0x4, R240 ;  /* 0x0000000411167825 */ /* 0x004fe200078e02f0 */
[----:B------:R1:W-:Y:S04]  /*22b20*/  LDGSTS.E [R3+0x1000c], desc[UR60][R20.64], !P5 ;  /* 0x1000c00014037fae */ /* 0x0003e8000e92187c */
[----:B------:R2:W-:Y:S01]  /*22b30*/  LDGSTS.E [R0+0x1400c], desc[UR60][R24.64], !P5 ;  /* 0x1400c00018007fae */ /* 0x0005e2000e92187c */
[----:B------:R-:W-:-:S03]  /*22b40*/  ISETP.GE.U32.AND P5, PT, R18, 0x7fffff13, PT ;  /* 0x7fffff131200780c */ /* 0x000fc60003fa6070 */
[----:B------:R3:W-:Y:S01]  /*22b50*/  LDGSTS.E [R2+0x18000], desc[UR60][R22.64], !P6 ;  /* 0x1800000016027fae */ /* 0x0007e2000f12187c */
[----:B-1----:R-:W-:-:S04]  /*22b60*/  IMAD.WIDE R20, R17, 0x4, R238 ;  /* 0x0000000411147825 */ /* 0x002fc800078e02ee */
[----:B--2---:R-:W-:Y:S01]  /*22b70*/  VIADD R0, R123, 0xffffff91 ;  /* 0xffffff917b007836 */ /* 0x004fe20000000000 */
[----:B------:R1:W-:Y:S01]  /*22b80*/  LDGSTS.E [R3+0x1c000], desc[UR60][R20.64], !P6 ;  /* 0x1c00000014037fae */ /* 0x0003e2000f12187c */
[----:B------:R-:W-:-:S03]  /*22b90*/  IMAD R4, R16, 0x6d, RZ ;  /* 0x0000006d10047824 */ /* 0x000fc600078e02ff */
[----:B------:R-:W-:Y:S01]  /*22ba0*/  ISETP.GE.U32.AND P6, PT, R0, 0x7fffff12, PT ;  /* 0x7fffff120000780c */ /* 0x000fe20003fc6070 */
[----:B------:R-:W-:Y:S01]  /*22bb0*/  IMAD R17, R16, 0x6e, RZ ;  /* 0x0000006e10117824 */ /* 0x000fe200078e02ff */
[----:B------:R2:W-:Y:S01]  /*22bc0*/  STL.64 [R1+0x1450], R24 ;  /* 0x0014501801007387 */ /* 0x0005e20000100a00 */
[C---:B------:R-:W-:Y:S02]  /*22bd0*/  VIADD R0, R11.reuse, 0x200000 ;  /* 0x002000000b007836 */ /* 0x040fe40000000000 */
[C---:B------:R-:W-:Y:S01]  /*22be0*/  IMAD.WIDE R26, R4.reuse, 0x4, R240 ;  /* 0x00000004041a7825 */ /* 0x040fe200078e02f0 */
[----:B------:R3:W-:Y:S04]  /*22bf0*/  STL.64 [R1+0x1458], R22 ;  /* 0x0014581601007387 */ /* 0x0007e80000100a00 */
[----:B------:R1:W-:Y:S01]  /*22c00*/  STL.64 [R1+0x1460], R20 ;  /* 0x0014601401007387 */ /* 0x0003e20000100a00 */
[----:B--2---:R-:W-:Y:S01]  /*22c10*/  IMAD.WIDE R24, R4, 0x4, R238 ;  /* 0x0000000404187825 */ /* 0x004fe200078e02ee */
[----:B------:R-:W-:-:S02]  /*22c20*/  IADD3 R4, R11, 0x200000, RZ ;  /* 0x002000000b047810 */ /* 0x000fc40007ffe0ff */
[----:B------:R-:W-:Y:S01]  /*22c30*/  LDGSTS.E [R0+0x18004], desc[UR60][R26.64], !P5 ;  /* 0x180040001a007fae */ /* 0x000fe2000e92187c */
[----:B---3--:R-:W-:-:S03]  /*22c40*/  IMAD.WIDE R22, R17, 0x4, R240 ;  /* 0x0000000411167825 */ /* 0x008fc600078e02f0 */
[----:B------:R-:W-:Y:S01]  /*22c50*/  LDGSTS.E [R2+0x1c004], desc[UR60][R24.64], !P5 ;  /* 0x1c00400018027fae */ /* 0x000fe2000e92187c */
[----:B-1----:R-:W-:Y:S01]  /*22c60*/  IMAD.WIDE R20, R17, 0x4, R238 ;  /* 0x0000000411147825 */ /* 0x002fe200078e02ee */
[----:B------:R-:W-:Y:S02]  /*22c70*/  IADD3 R18, R123, -0x14, RZ ;  /* 0xffffffec7b127810 */ /* 0x000fe40007ffe0ff */
[----:B------:R1:W-:Y:S04]  /*22c80*/  LDGSTS.E [R3+0x18008], desc[UR60][R22.64], !P6 ;  /* 0x1800800016037fae */ /* 0x0003e8000f12187c */
[----:B------:R-:W-:Y:S01]  /*22c90*/  STL.64 [R1+0x1430], R26 ;  /* 0x0014301a01007387 */ /* 0x000fe20000100a00 */
[----:B------:R-:W-:-:S03]  /*22ca0*/  ISETP.GE.U32.AND P5, PT, R18, 0x7fffff6d, PT ;  /* 0x7fffff6d1200780c */ /* 0x000fc60003fa6070 */
[----:B------:R-:W-:Y:S01]  /*22cb0*/  STL.64 [R1+0x1438], R24 ;  /* 0x0014381801007387 */ /* 0x000fe20000100a00 */
[----:B-1----:R-:W-:-:S03]  /*22cc0*/  IMAD R3, R16, 0x6f, RZ ;  /* 0x0000006f10037824 */ /* 0x002fc600078e02ff */
[----:B------:R-:W-:Y:S04]  /*22cd0*/  STL.64 [R1+0x1440], R22 ;  /* 0x0014401601007387 */ /* 0x000fe80000100a00 */
[----:B------:R1:W-:Y:S01]  /*22ce0*/  LDGSTS.E [R4+0x1c008], desc[UR60][R20.64], !P6 ;  /* 0x1c00800014047fae */ /* 0x0003e2000f12187c */
[----:B------:R-:W-:-:S03]  /*22cf0*/  IMAD.WIDE R18, R3, 0x4, R238 ;  /* 0x0000000403127825 */ /* 0x000fc600078e02ee */
[----:B------:R2:W-:Y:S01]  /*22d00*/  STL.64 [R1+0x1448], R20 ;  /* 0x0014481401007387 */ /* 0x0005e20000100a00 */
[----:B-1----:R-:W-:Y:S02]  /*22d10*/  VIADD R4, R123, 0xffffffee ;  /* 0xffffffee7b047836 */ /* 0x002fe40000000000 */
[----:B--2---:R-:W-:Y:S01]  /*22d20*/  IMAD.WIDE R20, R3, 0x4, R240 ;  /* 0x0000000403147825 */ /* 0x004fe200078e02f0 */
[----:B------:R-:W-:Y:S02]  /*22d30*/  IADD3 R3, R123, -0x11, RZ ;  /* 0xffffffef7b037810 */ /* 0x000fe40007ffe0ff */
[----:B------:R-:W-:Y:S02]  /*22d40*/  ISETP.GE.U32.AND P6, PT, R4, 0x7fffff6f, PT ;  /* 0x7fffff6f0400780c */ /* 0x000fe40003fc6070 */
[----:B------:R-:W-:Y:S01]  /*22d50*/  LOP3.LUT R4, R13, 0x40, RZ, 0x3c, !PT ;  /* 0x000000400d047812 */ /* 0x000fe200078e3cff */
[----:B------:R1:W-:Y:S04]  /*22d60*/  LDGSTS.E [R0+0x1800c], desc[UR60][R20.64], !P1 ;  /* 0x1800c00014007fae */ /* 0x0003e8000c92187c */
[----:B------:R2:W-:Y:S01]  /*22d70*/  LDGSTS.E [R2+0x1c00c], desc[UR60][R18.64], !P1 ;  /* 0x1c00c00012027fae */ /* 0x0005e2000c92187c */
[----:B------:R-:W-:Y:S01]  /*22d80*/  ISETP.GE.U32.AND P1, PT, R3, 0x7fffff70, PT ;  /* 0x7fffff700300780c */ /* 0x000fe20003f26070 */
[----:B------:R-:W-:-:S02]  /*22d90*/  IMAD.IADD R4, R14, 0x1, R4 ;  /* 0x000000010e047824 */ /* 0x000fc400078e0204 */
[----:B------:R-:W-:Y:S01]  /*22da0*/  IMAD.SHL.U32 R17, R16, 0x10, RZ ;  /* 0x0000001010117824 */ /* 0x000fe200078e00ff */
[----:B------:R-:W-:Y:S02]  /*22db0*/  STL.64 [R1+0x2d18], R10 ;  /* 0x002d180a01007387 */ /* 0x000fe40000100a00 */
[----:B-1----:R-:W-:Y:S02]  /*22dc0*/  IADD3 R0, R4, 0x200000, RZ ;  /* 0x0020000004007810 */ /* 0x002fe40007ffe0ff */
[----:B------:R-:W-:Y:S01]  /*22dd0*/  STL [R1+0x2d3c], R11 ;  /* 0x002d3c0b01007387 */ /* 0x000fe20000100800 */
[----:B------:R-:W-:-:S03]  /*22de0*/  IMAD.WIDE R24, R17, 0x4, R240 ;  /* 0x0000000411187825 */ /* 0x000fc600078e02f0 */
[----:B------:R-:W-:Y:S01]  /*22df0*/  STL.64 [R1+0x1420], R20 ;  /* 0x0014201401007387 */ /* 0x000fe20000100a00 */
[----:B--2---:R-:W-:Y:S02]  /*22e00*/  VIADD R2, R4, 0x200000 ;  /* 0x0020000004027836 */ /* 0x004fe40000000000 */
[----:B------:R-:W-:Y:S01]  /*22e10*/  IMAD.WIDE R22, R17, 0x4, R238 ;  /* 0x0000000411167825 */ /* 0x000fe200078e02ee */
[----:B------:R1:W-:Y:S04]  /*22e20*/  STL.64 [R1+0x1428], R18 ;  /* 0x0014281201007387 */ /* 0x0003e80000100a00 */
[----:B------:R2:W-:Y:S04]  /*22e30*/  LDGSTS.E [R0], desc[UR60][R24.64], !P1 ;  /* 0x0000000018007fae */ /* 0x0005e8000c92187c */
[----:B------:R3:W-:Y:S01]  /*22e40*/  LDGSTS.E [R2+0x4000], desc[UR60][R22.64], !P1 ;  /* 0x0400000016027fae */ /* 0x0007e2000c92187c */
[----:B-1----:R-:W-:Y:S01]  /*22e50*/  IADD3 R19, R123, -0x13, RZ ;  /* 0xffffffed7b137810 */ /* 0x002fe20007ffe0ff */
[----:B------:R-:W-:-:S03]  /*22e60*/  IMAD R18, R16, 0x11, RZ ;  /* 0x0000001110127824 */ /* 0x000fc600078e02ff */
[----:B------:R-:W-:Y:S01]  /*22e70*/  ISETP.GE.U32.AND P1, PT, R19, 0x7fffff6e, PT ;  /* 0x7fffff6e1300780c */ /* 0x000fe20003f26070 */
[----:B------:R-:W-:Y:S01]  /*22e80*/  IMAD.WIDE R20, R18, 0x4, R240 ;  /* 0x0000000412147825 */ /* 0x000fe200078e02f0 */
[----:B------:R-:W-:Y:S01]  /*22e90*/  IADD3 R3, R4, 0x200000, RZ ;  /* 0x0020000004037810 */ /* 0x000fe20007ffe0ff */
[----:B------:R-:W-:Y:S02]  /*22ea0*/  STL.64 [R1+0x1400], R24 ;  /* 0x0014001801007387 */ /* 0x000fe40000100a00 */
[----:B--2---:R-:W-:Y:S02]  /*22eb0*/  IMAD R0, R16, 0x12, RZ ;  /* 0x0000001210007824 */ /* 0x004fe400078e02ff */
[----:B------:R-:W-:Y:S01]  /*22ec0*/  VIADD R17, R4, 0x200000 ;  /* 0x0020000004117836 */ /* 0x000fe20000000000 */
[----:B------:R3:W-:Y:S01]  /*22ed0*/  STL.64 [R1+0x1408], R22 ;  /* 0x0014081601007387 */ /* 0x0007e20000100a00 */
[----:B------:R-:W-:-:S03]  /*22ee0*/  IMAD.WIDE R10, R18, 0x4, R238 ;  /* 0x00000004120a7825 */ /* 0x000fc600078e02ee */
[----:B------:R1:W-:Y:S01]  /*22ef0*/  STL.64 [R1+0x1410], R20 ;  /* 0x0014101401007387 */ /* 0x0003e20000100a00 */
[----:B------:R-:W-:-:S03]  /*22f00*/  VIADD R18, R123, 0xffffffcf ;  /* 0xffffffcf7b127836 */ /* 0x000fc60000000000 */
[----:B------:R1:W-:Y:S01]  /*22f10*/  LDGSTS.E [R3+0x4], desc[UR60][R20.64], !P6 ;  /* 0x0000400014037fae */ /* 0x0003e2000f12187c */
[----:B---3--:R-:W-:-:S03]  /*22f20*/  IMAD.WIDE R22, R0, 0x4, R240 ;  /* 0x0000000400167825 */ /* 0x008fc600078e02f0 */
[----:B------:R2:W-:Y:S01]  /*22f30*/  LDGSTS.E [R17+0x4004], desc[UR60][R10.64], !P6 ;  /* 0x040040000a117fae */ /* 0x0005e2000f12187c */
[----:B------:R-:W-:-:S03]  /*22f40*/  IADD3 R19, R123, -0x51, RZ ;  /* 0xffffffaf7b137810 */ /* 0x000fc60007ffe0ff */
[----:B------:R3:W-:Y:S01]  /*22f50*/  LDGSTS.E [R3+0x8], desc[UR60][R22.64], !P1 ;  /* 0x0000800016037fae */ /* 0x0007e2000c92187c */
[----:B-1----:R-:W-:-:S03]  /*22f60*/  IMAD.WIDE R20, R0, 0x4, R238 ;  /* 0x0000000400147825 */ /* 0x002fc600078e02ee */
[----:B------:R1:W-:Y:S01]  /*22f70*/  STL.64 [R1+0x1418], R10 ;  /* 0x0014180a01007387 */ /* 0x0003e20000100a00 */
[----:B--2---:R-:W-:-:S03]  /*22f80*/  IMAD R17, R16, 0x13, RZ ;  /* 0x0000001310117824 */ /* 0x004fc600078e02ff */
[----:B------:R2:W-:Y:S01]  /*22f90*/  LDGSTS.E [R2+0x4008], desc[UR60][R20.64], !P1 ;  /* 0x0400800014027fae */ /* 0x0005e2000c92187c */
[----:B------:R-:W-:Y:S01]  /*22fa0*/  ISETP.GE.U32.AND P1, PT, R18, 0x7fffff50, PT ;  /* 0x7fffff501200780c */ /* 0x000fe20003f26070 */
[----:B------:R-:W-:Y:S01]  /*22fb0*/  IMAD R18, R16, 0x30, RZ ;  /* 0x0000003010127824 */ /* 0x000fe200078e02ff */
[----:B------:R-:W-:Y:S01]  /*22fc0*/  IADD3 R0, R4, 0x200000, RZ ;  /* 0x0020000004007810 */ /* 0x000fe20007ffe0ff */
[----:B------:R3:W-:Y:S01]  /*22fd0*/  STL.64 [R1+0x1118], R22 ;  /* 0x0011181601007387 */ /* 0x0007e20000100a00 */
[----:B------:R-:W-:Y:S01]  /*22fe0*/  ISETP.GE.U32.AND P6, PT, R19, 0x7fffff30, PT ;  /* 0x7fffff301300780c */ /* 0x000fe20003fc6070 */
[----:B-1----:R-:W-:Y:S02]  /*22ff0*/  IMAD.WIDE R10, R17, 0x4, R240 ;  /* 0x00000004110a7825 */ /* 0x002fe400078e02f0 */
[----:B------:R2:W-:Y:S02]  /*23000*/  STL.64 [R1+0x1310], R20 ;  /* 0x0013101401007387 */ /* 0x0005e40000100a00 */
[----:B------:R-:W-:-:S02]  /*23010*/  VIADD R19, R123, 0xffffffce ;  /* 0xffffffce7b137836 */ /* 0x000fc40000000000 */
[----:B------:R1:W-:Y:S01]  /*23020*/  STL.64 [R1+0x1318], R10 ;  /* 0x0013180a01007387 */ /* 0x0003e20000100a00 */
[----:B---3--:R-:W-:-:S03]  /*23030*/  IMAD.WIDE R22, R17, 0x4, R238 ;  /* 0x0000000411167825 */ /* 0x008fc600078e02ee */
[----:B------:R1:W-:Y:S01]  /*23040*/  LDGSTS.E [R0+0xc], desc[UR60][R10.64], !P5 ;  /* 0x0000c0000a007fae */ /* 0x0003e2000e92187c */
[----:B--2---:R-:W-:-:S03]  /*23050*/  IMAD.WIDE R20, R18, 0x4, R240 ;  /* 0x0000000412147825 */ /* 0x004fc600078e02f0 */
[----:B------:R2:W-:Y:S01]  /*23060*/  LDGSTS.E [R3+0x400c], desc[UR60][R22.64], !P5 ;  /* 0x0400c00016037fae */ /* 0x0005e2000e92187c */
[----:B------:R-:W-:-:S03]  /*23070*/  ISETP.GE.U32.AND P5, PT, R19, 0x7fffff4f, PT ;  /* 0x7fffff4f1300780c */ /* 0x000fc60003fa6070 */
[----:B------:R-:W-:Y:S01]  /*23080*/  LDGSTS.E [R2+0x8000], desc[UR60][R20.64], !P1 ;  /* 0x0800000014027fae */ /* 0x000fe2000c92187c */
[----:B-1----:R-:W-:Y:S01]  /*23090*/  IMAD.WIDE R10, R18, 0x4, R238 ;  /* 0x00000004120a7825 */ /* 0x002fe200078e02ee */
[----:B--2---:R-:W-:-:S04]  /*230a0*/  IADD3 R3, R123, -0x33, RZ ;  /* 0xffffffcd7b037810 */ /* 0x004fc80007ffe0ff */
[----:B------:R1:W-:Y:S01]  /*230b0*/  LDGSTS.E [R0+0xc000], desc[UR60][R10.64], !P1 ;  /* 0x0c0000000a007fae */ /* 0x0003e2000c92187c */
[----:B------:R-:W-:-:S03]  /*230c0*/  ISETP.GE.U32.AND P1, PT, R3, 0x7fffff4e, PT ;  /* 0x7fffff4e0300780c */ /* 0x000fc60003f26070 */
[----:B------:R2:W-:Y:S01]  /*230d0*/  STL.64 [R1+0x1320], R22 ;  /* 0x0013201601007387 */ /* 0x0005e20000100a00 */
[----:B------:R-:W-:Y:S01]  /*230e0*/  IMAD R18, R16, 0x32, RZ ;  /* 0x0000003210127824 */ /* 0x000fe200078e02ff */
[C---:B------:R-:W-:Y:S01]  /*230f0*/  IADD3 R17, R4.reuse, 0x200000, RZ ;  /* 0x0020000004117810 */ /* 0x040fe20007ffe0ff */
[----:B------:R-:W-:Y:S02]  /*23100*/  VIADD R3, R4, 0x200000 ;  /* 0x0020000004037836 */ /* 0x000fe40000000000 */
[----:B-1----:R-:W-:Y:S01]  /*23110*/  IMAD R0, R16, 0x31, RZ ;  /* 0x0000003110007824 */ /* 0x002fe200078e02ff */
[----:B------:R1:W-:Y:S01]  /*23120*/  STL.64 [R1+0x1328], R20 ;  /* 0x0013281401007387 */ /* 0x0003e20000100a00 */
[----:B------:R-:W-:Y:S02]  /*23130*/  VIADD R19, R123, 0xffffffcc ;  /* 0xffffffcc7b137836 */ /* 0x000fe40000000000 */
[C---:B------:R-:W-:Y:S01]  /*23140*/  IMAD.WIDE R24, R0.reuse, 0x4, R240 ;  /* 0x0000000400187825 */ /* 0x040fe200078e02f0 */
[----:B------:R3:W-:Y:S03]  /*23150*/  STL.64 [R1+0x1330], R10 ;  /* 0x0013300a01007387 */ /* 0x0007e60000100a00 */
[----:B--2---:R-:W-:Y:S01]  /*23160*/  IMAD.WIDE R22, R0, 0x4, R238 ;  /* 0x0000000400167825 */ /* 0x004fe200078e02ee */
[----:B------:R-:W-:Y:S01]  /*23170*/  IADD3 R0, R4, 0x200000, RZ ;  /* 0x0020000004007810 */ /* 0x000fe20007ffe0ff */
[----:B------:R-:W-:Y:S02]  /*23180*/  LDGSTS.E [R17+0x8004], desc[UR60][R24.64], !P5 ;  /* 0x0800400018117fae */ /* 0x000fe4000e92187c */
[----:B-1----:R-:W-:-:S02]  /*23190*/  IMAD.WIDE R20, R18, 0x4, R240 ;  /* 0x0000000412147825 */ /* 0x002fc400078e02f0 */
[----:B------:R-:W-:Y:S01]  /*231a0*/  LDGSTS.E [R3+0xc004], desc[UR60][R22.64], !P5 ;  /* 0x0c00400016037fae */ /* 0x000fe2000e92187c */
[----:B------:R-:W-:Y:S01]  /*231b0*/  ISETP.GE.U32.AND P5, PT, R19, 0x7fffff4d, PT ;  /* 0x7fffff4d1300780c */ /* 0x000fe20003fa6070 */
[----:B---3--:R-:W-:Y:S02]  /*231c0*/  IMAD.WIDE R10, R18, 0x4, R238 ;  /* 0x00000004120a7825 */ /* 0x008fe400078e02ee */
[----:B------:R-:W-:Y:S04]  /*231d0*/  LDGSTS.E [R2+0x8008], desc[UR60][R20.64], !P1 ;  /* 0x0800800014027fae */ /* 0x000fe8000c92187c */
[----:B------:R1:W-:Y:S04]  /*231e0*/  LDGSTS.E [R0+0xc008], desc[UR60][R10.64], !P1 ;  /* 0x0c0080000a007fae */ /* 0x0003e8000c92187c */
[----:B------:R-:W-:Y:S04]  /*231f0*/  STL.64 [R1+0x1338], R24 ;  /* 0x0013381801007387 */ /* 0x000fe80000100a00 */
[----:B------:R2:W-:Y:S01]  /*23200*/  STL.64 [R1+0x1340], R22 ;  /* 0x0013401601007387 */ /* 0x0005e20000100a00 */
[----:B-1----:R-:W-:-:S03]  /*23210*/  IMAD R0, R16, 0x33, RZ ;  /* 0x0000003310007824 */ /* 0x002fc600078e02ff */
[----:B------:R1:W-:Y:S01]  /*23220*/  STL.64 [R1+0x1348], R20 ;  /* 0x0013481401007387 */ /* 0x0003e20000100a00 */
[----:B------:R-:W-:Y:S01]  /*23230*/  IADD3 R18, R123, -0x52, RZ ;  /* 0xffffffae7b127810 */ /* 0x000fe20007ffe0ff */
[----:B--2---:R-:W-:-:S04]  /*23240*/  IMAD.WIDE R22, R0, 0x4, R240 ;  /* 0x0000000400167825 */ /* 0x004fc800078e02f0 */
[----:B-1----:R-:W-:Y:S01]  /*23250*/  IMAD.WIDE R20, R0, 0x4, R238 ;  /* 0x0000000400147825 */ /* 0x002fe200078e02ee */
[----:B------:R1:W-:Y:S03]  /*23260*/  LDGSTS.E [R3+0x800c], desc[UR60][R22.64], !P5 ;  /* 0x0800c00016037fae */ /* 0x0003e6000e92187c */
[----:B------:R-:W-:Y:S01]  /*23270*/  IMAD R17, R16, 0x50, RZ ;  /* 0x0000005010117824 */ /* 0x000fe200078e02ff */
[----:B------:R2:W-:Y:S01]  /*23280*/  LDGSTS.E [R2+0xc00c], desc[UR60][R20.64], !P5 ;  /* 0x0c00c00014027fae */ /* 0x0005e2000e92187c */
[----:B------:R-:W-:Y:S01]  /*23290*/  ISETP.GE.U32.AND P5, PT, R18, 0x7fffff2f, PT ;  /* 0x7fffff2f1200780c */ /* 0x000fe20003fa6070 */
[----:B------:R-:W-:Y:S02]  /*232a0*/  VIADD R19, R123, 0xffffff8e ;  /* 0xffffff8e7b137836 */ /* 0x000fe40000000000 */
[----:B------:R3:W-:Y:S01]  /*232b0*/  STL.64 [R1+0x1350], R10 ;  /* 0x0013500a01007387 */ /* 0x0007e20000100a00 */
[----:B------:R-:W-:-:S02]  /*232c0*/  VIADD R0, R4, 0x200000 ;  /* 0x0020000004007836 */ /* 0x000fc40000000000 */
[----:B------:R-:W-:Y:S01]  /*232d0*/  IMAD R18, R16, 0x51, RZ ;  /* 0x0000005110127824 */ /* 0x000fe200078e02ff */
[----:B------:R1:W-:Y:S01]  /*232e0*/  STL.64 [R1+0x1358], R22 ;  /* 0x0013581601007387 */ /* 0x0003e20000100a00 */
[----:B------:R-:W-:Y:S02]  /*232f0*/  ISETP.GE.U32.AND P1, PT, R19, 0x7fffff0f, PT ;  /* 0x7fffff0f1300780c */ /* 0x000fe40003f26070 */
[----:B------:R-:W-:Y:S01]  /*23300*/  IADD3 R19, R123, -0x53, RZ ;  /* 0xffffffad7b137810 */ /* 0x000fe20007ffe0ff */
[----:B------:R2:W-:Y:S01]  /*23310*/  STL.64 [R1+0x1360], R20 ;  /* 0x0013601401007387 */ /* 0x0005e20000100a00 */
[----:B---3--:R-:W-:-:S04]  /*23320*/  IMAD.WIDE R10, R17, 0x4, R240 ;  /* 0x00000004110a7825 */ /* 0x008fc800078e02f0 */
[----:B-1----:R-:W-:Y:S01]  /*23330*/  IMAD.WIDE R22, R17, 0x4, R238 ;  /* 0x0000000411167825 */ /* 0x002fe200078e02ee */
[----:B------:R1:W-:Y:S03]  /*23340*/  STL.64 [R1+0x1368], R10 ;  /* 0x0013680a01007387 */ /* 0x0003e60000100a00 */
[----:B--2---:R-:W-:Y:S01]  /*23350*/  IMAD.WIDE R20, R18, 0x4, R240 ;  /* 0x0000000412147825 */ /* 0x004fe200078e02f0 */
[----:B------:R1:W-:Y:S04]  /*23360*/  LDGSTS.E [R0+0x10000], desc[UR60][R10.64], !P6 ;  /* 0x100000000a007fae */ /* 0x0003e8000f12187c */
[----:B------:R2:W-:Y:S01]  /*23370*/  LDGSTS.E [R3+0x14000], desc[UR60][R22.64], !P6 ;  /* 0x1400000016037fae */ /* 0x0005e2000f12187c */
[----:B------:R-:W-:-:S03]  /*23380*/  ISETP.GE.U32.AND P6, PT, R19, 0x7fffff2e, PT ;  /* 0x7fffff2e1300780c */ /* 0x000fc60003fc6070 */
[----:B------:R-:W-:Y:S01]  /*23390*/  LDGSTS.E [R2+0x10004], desc[UR60][R20.64], !P5 ;  /* 0x1000400014027fae */ /* 0x000fe2000e92187c */
[----:B-1----:R-:W-:-:S04]  /*233a0*/  IMAD.WIDE R10, R18, 0x4, R238 ;  /* 0x00000004120a7825 */ /* 0x002fc800078e02ee */
[----:B--2---:R-:W-:Y:S01]  /*233b0*/  VIADD R3, R123, 0xffffffac ;  /* 0xffffffac7b037836 */ /* 0x004fe20000000000 */
[----:B------:R1:W-:Y:S04]  /*233c0*/  LDGSTS.E [R0+0x14004], desc[UR60][R10.64], !P5 ;  /* 0x140040000a007fae */ /* 0x0003e8000e92187c */
[----:B------:R-:W-:Y:S01]  /*233d0*/  ISETP.GE.U32.AND P5, PT, R3, 0x7fffff2d, PT ;  /* 0x7fffff2d0300780c */ /* 0x000fe20003fa6070 */
[----:B------:R2:W-:Y:S01]  /*233e0*/  STL.64 [R1+0x1370], R22 ;  /* 0x0013701601007387 */ /* 0x0005e20000100a00 */
[----:B------:R-:W-:Y:S01]  /*233f0*/  IMAD R18, R16, 0x53, RZ ;  /* 0x0000005310127824 */ /* 0x000fe200078e02ff */
[C---:B------:R-:W-:Y:S01]  /*23400*/  IADD3 R3, R4.reuse, 0x200000, RZ ;  /* 0x0020000004037810 */ /* 0x040fe20007ffe0ff */
[----:B------:R-:W-:Y:S02]  /*23410*/  VIADD R17, R4, 0x200000 ;  /* 0x0020000004117836 */ /* 0x000fe40000000000 */
[----:B-1----:R-:W-:Y:S01]  /*23420*/  IMAD R0, R16, 0x52, RZ ;  /* 0x0000005210007824 */ /* 0x002fe200078e02ff */
[----:B------:R1:W-:Y:S03]  /*23430*/  STL.64 [R1+0x1378], R20 ;  /* 0x0013781401007387 */ /* 0x0003e60000100a00 */
[----:B------:R-:W-:Y:S01]  /*23440*/  IMAD.WIDE R24, R0, 0x4, R240 ;  /* 0x0000000400187825 */ /* 0x000fe200078e02f0 */
[----:B------:R-:W-:-:S03]  /*23450*/  IADD3 R19, R123, -0x71, RZ ;  /* 0xffffff8f7b137810 */ /* 0x000fc60007ffe0ff */
[----:B--2---:R-:W-:Y:S01]  /*23460*/  IMAD.WIDE R22, R0, 0x4, R238 ;  /* 0x0000000400167825 */ /* 0x004fe200078e02ee */
[----:B------:R2:W-:Y:S03]  /*23470*/  STL.64 [R1+0x1380], R10 ;  /* 0x0013800a01007387 */ /* 0x0005e60000100a00 */
[----:B------:R-:W-:Y:S01]  /*23480*/  VIADD R0, R4, 0x200000 ;  /* 0x0020000004007836 */ /* 0x000fe20000000000 */
[----:B------:R-:W-:Y:S01]  /*23490*/  LDGSTS.E [R17+0x10008], desc[UR60][R24.64], !P6 ;  /* 0x1000800018117fae */ /* 0x000fe2000f12187c */
[----:B-1----:R-:W-:-:S03]  /*234a0*/  IMAD.WIDE R20, R18, 0x4, R240 ;  /* 0x0000000412147825 */ /* 0x002fc600078e02f0 */
[----:B------:R-:W-:Y:S01]  /*234b0*/  LDGSTS.E [R3+0x14008], desc[UR60][R22.64], !P6 ;  /* 0x1400800016037fae */ /* 0x000fe2000f12187c */
[----:B------:R-:W-:Y:S01]  /*234c0*/  ISETP.GE.U32.AND P6, PT, R19, 0x7fffff10, PT ;  /* 0x7fffff101300780c */ /* 0x000fe20003fc6070 */
[----:B--2---:R-:W-:Y:S02]  /*234d0*/  IMAD.WIDE R10, R18, 0x4, R238 ;  /* 0x00000004120a7825 */ /* 0x004fe400078e02ee */
[----:B------:R-:W-:Y:S04]  /*234e0*/  LDGSTS.E [R2+0x1000c], desc[UR60][R20.64], !P5 ;  /* 0x1000c00014027fae */ /* 0x000fe8000e92187c */
[----:B------:R1:W-:Y:S04]  /*234f0*/  LDGSTS.E [R0+0x1400c], desc[UR60][R10.64], !P5 ;  /* 0x1400c0000a007fae */ /* 0x0003e8000e92187c */
[----:B------:R-:W-:Y:S01]  /*23500*/  STL.64 [R1+0x1388], R24 ;  /* 0x0013881801007387 */ /* 0x000fe20000100a00 */
[----:B------:R-:W-:-:S03]  /*23510*/  VIADD R18, R123, 0xffffff8d ;  /* 0xffffff8d7b127836 */ /* 0x000fc60000000000 */
[----:B------:R2:W-:Y:S01]  /*23520*/  STL.64 [R1+0x1390], R22 ;  /* 0x0013901601007387 */ /* 0x0005e20000100a00 */
[----:B-1----:R-:W-:-:S03]  /*23530*/  IMAD R0, R16, 0x70, RZ ;  /* 0x0000007010007824 */ /* 0x002fc600078e02ff */
[----:B------:R1:W-:Y:S01]  /*23540*/  STL.64 [R1+0x1398], R20 ;  /* 0x0013981401007387 */ /* 0x0003e20000100a00 */
[----:B------:R-:W-:Y:S02]  /*23550*/  IMAD R17, R16, 0x71, RZ ;  /* 0x0000007110117824 */ /* 0x000fe400078e02ff */
[----:B--2---:R-:W-:-:S04]  /*23560*/  IMAD.WIDE R22, R0, 0x4, R240 ;  /* 0x0000000400167825 */ /* 0x004fc800078e02f0 */
[----:B-1----:R-:W-:Y:S01]  /*23570*/  IMAD.WIDE R20, R0, 0x4, R238 ;  /* 0x0000000400147825 */ /* 0x002fe200078e02ee */
[----:B------:R1:W-:Y:S04]  /*23580*/  LDGSTS.E [R3+0x18000], desc[UR60][R22.64], !P6 ;  /* 0x1800000016037fae */ /* 0x0003e8000f12187c */
[----:B------:R2:W-:Y:S01]  /*23590*/  LDGSTS.E [R2+0x1c000], desc[UR60][R20.64], !P6 ;  /* 0x1c00000014027fae */ /* 0x0005e2000f12187c */
[----:B------:R-:W-:Y:S01]  /*235a0*/  ISETP.GE.U32.AND P6, PT, R18, 0x7fffff0e, PT ;  /* 0x7fffff0e1200780c */ /* 0x000fe20003fc6070 */
[----:B------:R-:W-:Y:S01]  /*235b0*/  IMAD R18, R16, 0x72, RZ ;  /* 0x0000007210127824 */ /* 0x000fe200078e02ff */
[----:B------:R-:W-:Y:S01]  /*235c0*/  IADD3 R0, R4, 0x200000, RZ ;  /* 0x0020000004007810 */ /* 0x000fe20007ffe0ff */
[----:B------:R3:W-:Y:S04]  /*235d0*/  STL.64 [R1+0x13a0], R10 ;  /* 0x0013a00a01007387 */ /* 0x0007e80000100a00 */
[----:B------:R1:W-:Y:S04]  /*235e0*/  STL.64 [R1+0x13a8], R22 ;  /* 0x0013a81601007387 */ /* 0x0003e80000100a00 */
[----:B------:R2:W-:Y:S01]  /*235f0*/  STL.64 [R1+0x13b0], R20 ;  /* 0x0013b01401007387 */ /* 0x0005e20000100a00 */
[----:B---3--:R-:W-:-:S04]  /*23600*/  IMAD.WIDE R10, R17, 0x4, R240 ;  /* 0x00000004110a7825 */ /* 0x008fc800078e02f0 */
[----:B-1----:R-:W-:Y:S01]  /*23610*/  IMAD.WIDE R22, R17, 0x4, R238 ;  /* 0x0000000411167825 */ /* 0x002fe200078e02ee */
[----:B------:R1:W-:Y:S03]  /*23620*/  STL.64 [R1+0x13b8], R10 ;  /* 0x0013b80a01007387 */ /* 0x0003e60000100a00 */
[----:B--2---:R-:W-:Y:S01]  /*23630*/  IMAD.WIDE R20, R18, 0x4, R240 ;  /* 0x0000000412147825 */ /* 0x004fe200078e02f0 */
[----:B------:R1:W-:Y:S01]  /*23640*/  LDGSTS.E [R0+0x18004], desc[UR60][R10.64], !P1 ;  /* 0x180040000a007fae */ /* 0x0003e2000c92187c */
[----:B------:R-:W-:-:S03]  /*23650*/  IADD3 R17, R123, -0x74, RZ ;  /* 0xffffff8c7b117810 */ /* 0x000fc60007ffe0ff */
[----:B------:R2:W-:Y:S01]  /*23660*/  LDGSTS.E [R3+0x1c004], desc[UR60][R22.64], !P1 ;  /* 0x1c00400016037fae */ /* 0x0005e2000c92187c */
[----:B------:R-:W-:-:S03]  /*23670*/  IADD3 R19, R123, -0x17, RZ ;  /* 0xffffffe97b137810 */ /* 0x000fc60007ffe0ff */
[----:B------:R3:W-:Y:S01]  /*23680*/  LDGSTS.E [R2+0x18008], desc[UR60][R20.64], !P6 ;  /* 0x1800800014027fae */ /* 0x0007e2000f12187c */
[----:B-1----:R-:W-:-:S05]  /*23690*/  IMAD.WIDE R10, R18, 0x4, R238 ;  /* 0x00000004120a7825 */ /* 0x002fca00078e02ee */
[----:B------:R-:W-:Y:S01]  /*236a0*/  LDGSTS.E [R0+0x1c008], desc[UR60][R10.64], !P6 ;  /* 0x1c0080000a007fae */ /* 0x000fe2000f12187c */
[----:B------:R-:W-:Y:S01]  /*236b0*/  ISETP.GE.U32.AND P6, PT, R17, 0x7fffff0d, PT ;  /* 0x7fffff0d1100780c */ /* 0x000fe20003fc6070 */
[----:B------:R-:W-:Y:S01]  /*236c0*/  IMAD R17, R16, 0x73, RZ ;  /* 0x0000007310117824 */ /* 0x000fe200078e02ff */
[----:B------:R-:W-:Y:S01]  /*236d0*/  ISETP.GE.U32.AND P5, PT, R19, 0x7fffff6a, PT ;  /* 0x7fffff6a1300780c */ /* 0x000fe20003fa6070 */
[----:B------:R-:W-:Y:S01]  /*236e0*/  VIADD R19, R123, 0xffffffeb ;  /* 0xffffffeb7b137836 */ /* 0x000fe20000000000 */
[----:B------:R-:W-:Y:S01]  /*236f0*/  STL.64 [R1+0x13c0], R22 ;  /* 0x0013c01601007387 */ /* 0x000fe20000100a00 */
[----:B------:R-:W-:Y:S01]  /*23700*/  IMAD.WIDE R26, R17, 0x4, R240 ;  /* 0x00000004111a7825 */ /* 0x000fe200078e02f0 */
[----:B--2---:R-:W-:Y:S02]  /*23710*/  LOP3.LUT R3, R13, 0x50, RZ, 0x3c, !PT ;  /* 0x000000500d037812 */ /* 0x004fe400078e3cff */
[----:B------:R3:W-:Y:S01]  /*23720*/  STL.64 [R1+0x13c8], R20 ;  /* 0x0013c81401007387 */ /* 0x0007e20000100a00 */
[----:B------:R-:W-:Y:S01]  /*23730*/  IMAD.WIDE R24, R17, 0x4, R238 ;  /* 0x0000000411187825 */ /* 0x000fe200078e02ee */
[----:B------:R-:W-:-:S02]  /*23740*/  ISETP.GE.U32.AND P1, PT, R19, 0x7fffff6c, PT ;  /* 0x7fffff6c1300780c */ /* 0x000fc40003f26070 */
[----:B------:R-:W-:Y:S01]  /*23750*/  IADD3 R3, R14, R3, RZ ;  /* 0x000000030e037210 */ /* 0x000fe20007ffe0ff */
[----:B------:R1:W-:Y:S01]  /*23760*/  LDGSTS.E [R0+0x1800c], desc[UR60][R26.64], !P6 ;  /* 0x1800c0001a007fae */ /* 0x0003e2000f12187c */
[----:B------:R-:W-:-:S03]  /*23770*/  IMAD R19, R16, 0x14, RZ ;  /* 0x0000001410137824 */ /* 0x000fc600078e02ff */
[----:B------:R2:W-:Y:S01]  /*23780*/  LDGSTS.E [R2+0x1c00c], desc[UR60][R24.64], !P6 ;  /* 0x1c00c00018027fae */ /* 0x0005e2000f12187c */
[----:B---3--:R-:W-:-:S03]  /*23790*/  VIADD R20, R123, 0xffffffea ;  /* 0xffffffea7b147836 */ /* 0x008fc60000000000 */
[----:B------:R3:W-:Y:S01]  /*237a0*/  STL.64 [R1+0x13d0], R10 ;  /* 0x0013d00a01007387 */ /* 0x0007e20000100a00 */
[----:B------:R-:W-:Y:S01]  /*237b0*/  VIADD R18, R3, 0x200000 ;  /* 0x0020000003127836 */ /* 0x000fe20000000000 */
[----:B------:R-:W-:Y:S01]  /*237c0*/  ISETP.GE.U32.AND P6, PT, R20, 0x7fffff6b, PT ;  /* 0x7fffff6b1400780c */ /* 0x000fe20003fc6070 */
[----:B------:R-:W-:Y:S01]  /*237d0*/  IMAD.WIDE R22, R19, 0x4, R240 ;  /* 0x0000000413167825 */ /* 0x000fe200078e02f0 */
[----:B------:R-:W-:Y:S03]  /*237e0*/  STL [R1+0x2d44], R4 ;  /* 0x002d440401007387 */ /* 0x000fe60000100800 */
[----:B-1----:R-:W-:Y:S01]  /*237f0*/  IMAD R0, R16, 0x15, RZ ;  /* 0x0000001510007824 */ /* 0x002fe200078e02ff */
[----:B------:R-:W-:Y:S01]  /*23800*/  STL.64 [R1+0x13d8], R26 ;  /* 0x0013d81a01007387 */ /* 0x000fe20000100a00 */
[----:B------:R-:W-:Y:S01]  /*23810*/  IADD3 R17, R3, 0x200000, RZ ;  /* 0x0020000003117810 */ /* 0x000fe20007ffe0ff */
[----:B---3--:R-:W-:-:S02]  /*23820*/  IMAD.WIDE R10, R19, 0x4, R238 ;  /* 0x00000004130a7825 */ /* 0x008fc400078e02ee */
[----:B------:R1:W-:Y:S02]  /*23830*/  STL.64 [R1+0x13e0], R24 ;  /* 0x0013e01801007387 */ /* 0x0003e40000100a00 */
[----:B--2---:R-:W-:Y:S02]  /*23840*/  VIADD R2, R3, 0x200000 ;  /* 0x0020000003027836 */ /* 0x004fe40000000000 */
[----:B------:R2:W-:Y:S01]  /*23850*/  STL.64 [R1+0x13e8], R22 ;  /* 0x0013e81601007387 */ /* 0x0005e20000100a00 */
[----:B------:R-:W-:-:S03]  /*23860*/  IADD3 R19, R123, -0x18, RZ ;  /* 0xffffffe87b137810 */ /* 0x000fc60007ffe0ff */
[----:B------:R2:W-:Y:S01]  /*23870*/  LDGSTS.E [R18], desc[UR60][R22.64], !P1 ;  /* 0x0000000016127fae */ /* 0x0005e2000c92187c */
[----:B-1----:R-:W-:-:S03]  /*23880*/  IMAD.WIDE R24, R0, 0x4, R240 ;  /* 0x0000000400187825 */ /* 0x002fc600078e02f0 */
[----:B------:R1:W-:Y:S04]  /*23890*/  LDGSTS.E [R17+0x4000], desc[UR60][R10.64], !P1 ;  /* 0x040000000a117fae */ /* 0x0003e8000c92187c */
[----:B------:R3:W-:Y:S01]  /*238a0*/  LDGSTS.E [R17+0x4], desc[UR60][R24.64], !P6 ;  /* 0x0000400018117fae */ /* 0x0007e2000f12187c */
[----:B--2---:R-:W-:-:S03]  /*238b0*/  IMAD.WIDE R22, R0, 0x4, R238 ;  /* 0x0000000400167825 */ /* 0x004fc600078e02ee */
[----:B------:R1:W-:Y:S01]  /*238c0*/  STL.64 [R1+0x13f0], R10 ;  /* 0x0013f00a01007387 */ /* 0x0003e20000100a00 */
[----:B------:R-:W-:-:S03]  /*238d0*/  IMAD R18, R16, 0x16, RZ ;  /* 0x0000001610127824 */ /* 0x000fc600078e02ff */
[----:B------:R2:W-:Y:S01]  /*238e0*/  LDGSTS.E [R2+0x4004], desc[UR60][R22.64], !P6 ;  /* 0x0400400016027fae */ /* 0x0005e2000f12187c */
[----:B------:R-:W-:Y:S01]  /*238f0*/  VIADD R20, R123, 0xffffffc8 ;  /* 0xffffffc87b147836 */ /* 0x000fe20000000000 */
        /* <DEDUP_REMOVED lines=20> */
[C---:B------:R-:W-:Y:S01]  /*23a40*/  IMAD R19, R16.reuse, 0x35, RZ ;  /* 0x0000003510137824 */ /* 0x040fe200078e02ff */
        /* <DEDUP_REMOVED lines=48> */
[C---:B------:R-:W-:Y:S01]  /*23d50*/  IMAD R19, R16.reuse, 0x56, RZ ;  /* 0x0000005610137824 */ /* 0x040fe200078e02ff */
        /* <DEDUP_REMOVED lines=24> */
[----:B------:R1:W-:Y:S01]  /*23ee0*/  LDGSTS.E [R17+0x1000c], desc[UR60][R24.64], !P1 ;  /* 0x1000c00018117fae */ /* 0x0003e2000c92187c */
[----:B------:R-:W-:-:S03]  /*23ef0*/  IADD3 R20, R123, -0x39, RZ ;  /* 0xffffffc77b147810 */ /* 0x000fc60007ffe0ff */
[----:B------:R2:W-:Y:S01]  /*23f00*/  LDGSTS.E [R2+0x1400c], desc[UR60][R22.64], !P1 ;  /* 0x1400c00016027fae */ /* 0x0005e2000c92187c */
[----:B------:R-:W-:Y:S01]  /*23f10*/  ISETP.GE.U32.AND P1, PT, R19, 0x7fffff0b, PT ;  /* 0x7fffff0b1300780c */ /* 0x000fe20003f26070 */
[----:B------:R-:W-:Y:S01]  /*23f20*/  IMAD R19, R16, 0x75, RZ ;  /* 0x0000007510137824 */ /* 0x000fe200078e02ff */
[----:B------:R-:W-:Y:S01]  /*23f30*/  IADD3 R0, R3, 0x200000, RZ ;  /* 0x0020000003007810 */ /* 0x000fe20007ffe0ff */
[----:B------:R3:W-:Y:S01]  /*23f40*/  STL.64 [R1+0x12a8], R10 ;  /* 0x0012a80a01007387 */ /* 0x0007e20000100a00 */
[----:B------:R-:W-:-:S03]  /*23f50*/  ISETP.GE.U32.AND P5, PT, R20, 0x7fffff48, PT ;  /* 0x7fffff481400780c */ /* 0x000fc60003fa6070 */
[----:B------:R1:W-:Y:S01]  /*23f60*/  STL.64 [R1+0x12b0], R24 ;  /* 0x0012b01801007387 */ /* 0x0003e20000100a00 */
[----:B------:R-:W-:-:S03]  /*23f70*/  VIADD R20, R123, 0xffffff89 ;  /* 0xffffff897b147836 */ /* 0x000fc60000000000 */
        /* <DEDUP_REMOVED lines=8> */
[----:B------:R3:W-:Y:S01]  /*24000*/  LDGSTS.E [R2+0x18004], desc[UR60][R22.64], !P1 ;  /* 0x1800400016027fae */ /* 0x0007e2000c92187c */
[----:B-1----:R-:W-:Y:S01]  /*24010*/  IMAD.WIDE R10, R19, 0x4, R238 ;  /* 0x00000004130a7825 */ /* 0x002fe200078e02ee */
[----:B--2---:R-:W-:-:S04]  /*24020*/  IADD3 R17, R123, -0x78, RZ ;  /* 0xffffff887b117810 */ /* 0x004fc80007ffe0ff */
[----:B------:R1:W-:Y:S01]  /*24030*/  LDGSTS.E [R0+0x1c004], desc[UR60][R10.64], !P1 ;  /* 0x1c0040000a007fae */ /* 0x0003e2000c92187c */
[----:B------:R-:W-:Y:S01]  /*24040*/  ISETP.GE.U32.AND P1, PT, R17, 0x7fffff09, PT ;  /* 0x7fffff091100780c */ /* 0x000fe20003f26070 */
[----:B------:R-:W-:Y:S02]  /*24050*/  IMAD R17, R16, 0x76, RZ ;  /* 0x0000007610117824 */ /* 0x000fe400078e02ff */
[----:B------:R-:W-:Y:S01]  /*24060*/  STL.64 [R1+0x12c8], R24 ;  /* 0x0012c81801007387 */ /* 0x000fe20000100a00 */
[----:B------:R-:W-:-:S03]  /*24070*/  VIADD R19, R123, 0xffffffe7 ;  /* 0xffffffe77b137836 */ /* 0x000fc60000000000 */
[----:B------:R3:W-:Y:S01]  /*24080*/  STL.64 [R1+0x12d0], R22 ;  /* 0x0012d01601007387 */ /* 0x0007e20000100a00 */
[----:B------:R-:W-:-:S04]  /*24090*/  IMAD.WIDE R20, R17, 0x4, R238 ;  /* 0x0000000411147825 */ /* 0x000fc800078e02ee */
[C---:B------:R-:W-:Y:S02]  /*240a0*/  IMAD R18, R16.reuse, 0x77, RZ ;  /* 0x0000007710127824 */ /* 0x040fe400078e02ff */
[--C-:B---3--:R-:W-:Y:S01]  /*240b0*/  IMAD.WIDE R22, R17, 0x4, R240.reuse ;  /* 0x0000000411167825 */ /* 0x108fe200078e02f0 */
[----:B------:R1:W-:Y:S04]  /*240c0*/  STL.64 [R1+0x12d8], R10 ;  /* 0x0012d80a01007387 */ /* 0x0003e80000100a00 */
[----:B------:R2:W-:Y:S04]  /*240d0*/  LDGSTS.E [R2+0x18008], desc[UR60][R22.64], !P6 ;  /* 0x1800800016027fae */ /* 0x0005e8000f12187c */
[----:B------:R3:W-:Y:S01]  /*240e0*/  LDGSTS.E [R0+0x1c008], desc[UR60][R20.64], !P6 ;  /* 0x1c00800014007fae */ /* 0x0007e2000f12187c */
[----:B------:R-:W-:Y:S01]  /*240f0*/  ISETP.GE.U32.AND P6, PT, R19, 0x7fffff68, PT ;  /* 0x7fffff681300780c */ /* 0x000fe20003fc6070 */
[----:B------:R-:W-:Y:S01]  /*24100*/  IMAD R19, R16, 0x18, RZ ;  /* 0x0000001810137824 */ /* 0x000fe200078e02ff */
[----:B------:R-:W-:Y:S01]  /*24110*/  IADD3 R17, R3, 0x200000, RZ ;  /* 0x0020000003117810 */ /* 0x000fe20007ffe0ff */
[----:B-1----:R-:W-:Y:S01]  /*24120*/  IMAD.WIDE R10, R18, 0x4, R240 ;  /* 0x00000004120a7825 */ /* 0x002fe200078e02f0 */
[----:B--2---:R-:W-:-:S03]  /*24130*/  LOP3.LUT R2, R13, 0x60, RZ, 0x3c, !PT ;  /* 0x000000600d027812 */ /* 0x004fc600078e3cff */
[----:B------:R-:W-:Y:S01]  /*24140*/  IMAD.WIDE R24, R18, 0x4, R238 ;  /* 0x0000000412187825 */ /* 0x000fe200078e02ee */
[----:B------:R1:W-:Y:S01]  /*24150*/  STL.64 [R1+0x12e0], R22 ;  /* 0x0012e01601007387 */ /* 0x0003e20000100a00 */
[----:B------:R-:W-:-:S03]  /*24160*/  IADD3 R2, R14, R2, RZ ;  /* 0x000000020e027210 */ /* 0x000fc60007ffe0ff */
[----:B------:R3:W-:Y:S02]  /*24170*/  STL.64 [R1+0x12e8], R20 ;  /* 0x0012e81401007387 */ /* 0x0007e40000100a00 */
[----:B------:R-:W-:Y:S02]  /*24180*/  VIADD R18, R2, 0x200000 ;  /* 0x0020000002127836 */ /* 0x000fe40000000000 */
[----:B------:R2:W-:Y:S04]  /*24190*/  STL.64 [R1+0x12f0], R10 ;  /* 0x0012f00a01007387 */ /* 0x0005e80000100a00 */
[----:B------:R4:W-:Y:S01]  /*241a0*/  LDGSTS.E [R17+0x1800c], desc[UR60][R10.64], !P1 ;  /* 0x1800c0000a117fae */ /* 0x0009e2000c92187c */
[----:B-1----:R-:W-:-:S03]  /*241b0*/  IMAD.WIDE R22, R19, 0x4, R240 ;  /* 0x0000000413167825 */ /* 0x002fc600078e02f0 */
[----:B------:R1:W-:Y:S01]  /*241c0*/  LDGSTS.E [R0+0x1c00c], desc[UR60][R24.64], !P1 ;  /* 0x1c00c00018007fae */ /* 0x0003e2000c92187c */
[----:B---3--:R-:W-:-:S03]  /*241d0*/  VIADD R20, R123, 0xffffffe6 ;  /* 0xffffffe67b147836 */ /* 0x008fc60000000000 */
[----:B------:R3:W-:Y:S01]  /*241e0*/  LDGSTS.E [R18], desc[UR60][R22.64], !P6 ;  /* 0x0000000016127fae */ /* 0x0007e2000f12187c */
[----:B----4-:R-:W-:Y:S01]  /*241f0*/  IADD3 R17, R2, 0x200000, RZ ;  /* 0x0020000002117810 */ /* 0x010fe20007ffe0ff */
[----:B--2---:R-:W-:Y:S01]  /*24200*/  IMAD.WIDE R10, R19, 0x4, R238 ;  /* 0x00000004130a7825 */ /* 0x004fe200078e02ee */
[----:B------:R-:W-:-:S03]  /*24210*/  ISETP.GE.U32.AND P1, PT, R20, 0x7fffff67, PT ;  /* 0x7fffff671400780c */ /* 0x000fc60003f26070 */
[----:B-1----:R-:W-:Y:S01]  /*24220*/  VIADD R0, R123, 0xffffffe5 ;  /* 0xffffffe57b007836 */ /* 0x002fe20000000000 */
[----:B------:R1:W-:Y:S04]  /*24230*/  LDGSTS.E [R17+0x4000], desc[UR60][R10.64], !P6 ;  /* 0x040000000a117fae */ /* 0x0003e8000f12187c */
[----:B------:R-:W-:Y:S01]  /*24240*/  ISETP.GE.U32.AND P6, PT, R0, 0x7fffff66, PT ;  /* 0x7fffff660000780c */ /* 0x000fe20003fc6070 */
[C---:B------:R-:W-:Y:S01]  /*24250*/  IMAD R0, R16.reuse, 0x19, RZ ;  /* 0x0000001910007824 */ /* 0x040fe200078e02ff */
[----:B------:R2:W-:Y:S01]  /*24260*/  STL.64 [R1+0x12f8], R24 ;  /* 0x0012f81801007387 */ /* 0x0005e20000100a00 */
[----:B------:R-:W-:Y:S02]  /*24270*/  IMAD R20, R16, 0x1a, RZ ;  /* 0x0000001a10147824 */ /* 0x000fe400078e02ff */
[----:B------:R-:W-:-:S02]  /*24280*/  VIADD R19, R2, 0x200000 ;  /* 0x0020000002137836 */ /* 0x000fc40000000000 */
[C---:B------:R-:W-:Y:S01]  /*24290*/  IMAD.WIDE R26, R0.reuse, 0x4, R240 ;  /* 0x00000004001a7825 */ /* 0x040fe200078e02f0 */
[----:B------:R3:W-:Y:S01]  /*242a0*/  STL.64 [R1+0x1300], R22 ;  /* 0x0013001601007387 */ /* 0x0007e20000100a00 */
[----:B------:R-:W-:Y:S02]  /*242b0*/  IADD3 R21, R123, -0x1c, RZ ;  /* 0xffffffe47b157810 */ /* 0x000fe40007ffe0ff */
[----:B--2---:R-:W-:Y:S01]  /*242c0*/  IMAD.WIDE R24, R0, 0x4, R238 ;  /* 0x0000000400187825 */ /* 0x004fe200078e02ee */
[----:B------:R1:W-:Y:S01]  /*242d0*/  STL.64 [R1+0x1308], R10 ;  /* 0x0013080a01007387 */ /* 0x0003e20000100a00 */
[----:B------:R-:W-:-:S03]  /*242e0*/  IADD3 R0, R2, 0x200000, RZ ;  /* 0x0020000002007810 */ /* 0x000fc60007ffe0ff */
[----:B------:R-:W-:Y:S01]  /*242f0*/  LDGSTS.E [R19+0x4], desc[UR60][R26.64], !P1 ;  /* 0x000040001a137fae */ /* 0x000fe2000c92187c */
[----:B---3--:R-:W-:-:S03]  /*24300*/  IMAD.WIDE R22, R20, 0x4, R240 ;  /* 0x0000000414167825 */ /* 0x008fc600078e02f0 */
[----:B------:R-:W-:Y:S01]  /*24310*/  LDGSTS.E [R18+0x4004], desc[UR60][R24.64], !P1 ;  /* 0x0400400018127fae */ /* 0x000fe2000c92187c */
[----:B------:R-:W-:Y:S01]  /*24320*/  ISETP.GE.U32.AND P1, PT, R21, 0x7fffff65, PT ;  /* 0x7fffff651500780c */ /* 0x000fe20003f26070 */
[----:B-1----:R-:W-:Y:S02]  /*24330*/  IMAD.WIDE R10, R20, 0x4, R238 ;  /* 0x00000004140a7825 */ /* 0x002fe400078e02ee */
        /* <DEDUP_REMOVED lines=30> */
[C---:B--2---:R-:W-:Y:S01]  /*24520*/  VIADD R18, R123.reuse, 0xffffffc4 ;  /* 0xffffffc47b127836 */ /* 0x044fe20000000000 */
        /* <DEDUP_REMOVED lines=35> */
[----:B------:R-:W-:Y:S01]  /*24760*/  ISETP.GE.U32.AND P1, PT, R21, 0x7fffff06, PT ;  /* 0x7fffff061500780c */ /* 0x000fe20003f26070 */
[----:B------:R-:W-:Y:S02]  /*24770*/  VIADD R21, R123, 0xffffffa4 ;  /* 0xffffffa47b157836 */ /* 0x000fe40000000000 */
        /* <DEDUP_REMOVED lines=59> */
[----:B-1----:R-:W-:-:S03]  /*24b30*/  IMAD.WIDE R10, R20, 0x4, R238 ;  /* 0x00000004140a7825 */ /* 0x002fc600078e02ee */
[----:B------:R-:W-:Y:S01]  /*24b40*/  STL.64 [R1+0x2d20], R2 ;  /* 0x002d200201007387 */ /* 0x000fe20000100a00 */
[----:B--2---:R-:W-:-:S03]  /*24b50*/  LOP3.LUT R18, R13, 0x70, RZ, 0x3c, !PT ;  /* 0x000000700d127812 */ /* 0x004fc600078e3cff */
[----:B------:R1:W-:Y:S01]  /*24b60*/  LDGSTS.E [R0+0x1c00c], desc[UR60][R10.64], !P6 ;  /* 0x1c00c0000a007fae */ /* 0x0003e2000f12187c */
[----:B---3--:R-:W-:-:S03]  /*24b70*/  IMAD R17, R16, 0x1c, RZ ;  /* 0x0000001c10117824 */ /* 0x008fc600078e02ff */
[----:B------:R-:W-:Y:S04]  /*24b80*/  STL.64 [R1+0x11f8], R24 ;  /* 0x0011f81801007387 */ /* 0x000fe80000100a00 */
[----:B------:R-:W-:Y:S01]  /*24b90*/  STL.64 [R1+0x1200], R22 ;  /* 0x0012001601007387 */ /* 0x000fe20000100a00 */
[----:B-1----:R-:W-:-:S03]  /*24ba0*/  IADD3 R0, R14, R18, RZ ;  /* 0x000000120e007210 */ /* 0x002fc60007ffe0ff */
[----:B------:R1:W-:Y:S01]  /*24bb0*/  STL.64 [R1+0x1208], R10 ;  /* 0x0012080a01007387 */ /* 0x0003e20000100a00 */
[----:B------:R-:W-:Y:S01]  /*24bc0*/  VIADD R21, R123, 0xffffffe1 ;  /* 0xffffffe17b157836 */ /* 0x000fe20000000000 */
[C---:B------:R-:W-:Y:S02]  /*24bd0*/  IADD3 R19, R0.reuse, 0x200000, RZ ;  /* 0x0020000000137810 */ /* 0x040fe40007ffe0ff */
[----:B------:R2:W-:Y:S01]  /*24be0*/  STL.64 [R1+0x2d30], R12 ;  /* 0x002d300c01007387 */ /* 0x0005e20000100a00 */
[----:B------:R-:W-:Y:S02]  /*24bf0*/  VIADD R18, R0, 0x200000 ;  /* 0x0020000000127836 */ /* 0x000fe40000000000 */
[----:B------:R-:W-:Y:S02]  /*24c00*/  IMAD R20, R16, 0x1d, RZ ;  /* 0x0000001d10147824 */ /* 0x000fe400078e02ff */
[----:B-1----:R-:W-:-:S04]  /*24c10*/  IMAD.WIDE R10, R17, 0x4, R238 ;  /* 0x00000004110a7825 */ /* 0x002fc800078e02ee */
[----:B--2---:R-:W-:-:S05]  /*24c20*/  IMAD.WIDE R12, R17, 0x4, R240 ;  /* 0x00000004110c7825 */ /* 0x004fca00078e02f0 */
[----:B------:R1:W-:Y:S01]  /*24c30*/  LDGSTS.E [R19], desc[UR60][R12.64], !P1 ;  /* 0x000000000c137fae */ /* 0x0003e2000c92187c */
[----:B------:R-:W-:-:S03]  /*24c40*/  VIADD R22, R123, 0xffffffc1 ;  /* 0xffffffc17b167836 */ /* 0x000fc60000000000 */
[----:B------:R2:W-:Y:S01]  /*24c50*/  LDGSTS.E [R18+0x4000], desc[UR60][R10.64], !P1 ;  /* 0x040000000a127fae */ /* 0x0005e2000c92187c */
[----:B------:R-:W-:Y:S01]  /*24c60*/  ISETP.GE.U32.AND P1, PT, R21, 0x7fffff62, PT ;  /* 0x7fffff621500780c */ /* 0x000fe20003f26070 */
[----:B------:R-:W-:Y:S01]  /*24c70*/  IMAD.WIDE R2, R20, 0x4, R240 ;  /* 0x0000000414027825 */ /* 0x000fe200078e02f0 */
[----:B------:R-:W-:Y:S01]  /*24c80*/  IADD3 R17, R0, 0x200000, RZ ;  /* 0x0020000000117810 */ /* 0x000fe20007ffe0ff */
[----:B------:R-:W-:Y:S01]  /*24c90*/  STL [R1+0x2d48], R14 ;  /* 0x002d480e01007387 */ /* 0x000fe20000100800 */
[----:B------:R-:W-:Y:S01]  /*24ca0*/  ISETP.GE.U32.AND P6, PT, R22, 0x7fffff42, PT ;  /* 0x7fffff421600780c */ /* 0x000fe20003fc6070 */
[----:B------:R-:W-:Y:S02]  /*24cb0*/  IMAD R21, R16, 0x1e, RZ ;  /* 0x0000001e10157824 */ /* 0x000fe400078e02ff */
[----:B------:R1:W-:Y:S01]  /*24cc0*/  STL.64 [R1+0x1078], R12 ;  /* 0x0010780c01007387 */ /* 0x0003e20000100a00 */
[----:B------:R-:W-:-:S03]  /*24cd0*/  VIADD R22, R123, 0xffffffe0 ;  /* 0xffffffe07b167836 */ /* 0x000fc60000000000 */
[----:B------:R2:W-:Y:S04]  /*24ce0*/  STL.64 [R1+0x1080], R10 ;  /* 0x0010800a01007387 */ /* 0x0005e80000100a00 */
[----:B------:R3:W-:Y:S01]  /*24cf0*/  STL.64 [R1+0x1088], R2 ;  /* 0x0010880201007387 */ /* 0x0007e20000100a00 */
[----:B-1----:R-:W-:-:S03]  /*24d00*/  IMAD.WIDE R12, R20, 0x4, R238 ;  /* 0x00000004140c7825 */ /* 0x002fc600078e02ee */
[----:B------:R3:W-:Y:S01]  /*24d10*/  LDGSTS.E [R17+0x4], desc[UR60][R2.64], !P5 ;  /* 0x0000400002117fae */ /* 0x0007e2000e92187c */
[----:B--2---:R-:W-:-:S03]  /*24d20*/  IMAD.WIDE R10, R21, 0x4, R240 ;  /* 0x00000004150a7825 */ /* 0x004fc600078e02f0 */
[----:B------:R1:W-:Y:S01]  /*24d30*/  LDGSTS.E [R19+0x4004], desc[UR60][R12.64], !P5 ;  /* 0x040040000c137fae */ /* 0x0003e2000e92187c */
[----:B------:R-:W-:-:S03]  /*24d40*/  ISETP.GE.U32.AND P5, PT, R22, 0x7fffff61, PT ;  /* 0x7fffff611600780c */ /* 0x000fc60003fa6070 */
[----:B------:R-:W-:Y:S01]  /*24d50*/  LDGSTS.E [R18+0x8], desc[UR60][R10.64], !P1 ;  /* 0x000080000a127fae */ /* 0x000fe2000c92187c */
[----:B---3--:R-:W-:Y:S01]  /*24d60*/  IMAD.WIDE R2, R21, 0x4, R238 ;  /* 0x0000000415027825 */ /* 0x008fe200078e02ee */
[----:B-1----:R-:W-:-:S04]  /*24d70*/  IADD3 R19, R123, -0x3d, RZ ;  /* 0xffffffc37b137810 */ /* 0x002fc80007ffe0ff */
        /* <DEDUP_REMOVED lines=24> */
[C---:B------:R-:W-:Y:S01]  /*24f00*/  IADD3 R20, R123.reuse, -0x40, RZ ;  /* 0xffffffc07b147810 */ /* 0x040fe20007ffe0ff */
[----:B------:R-:W-:Y:S02]  /*24f10*/  VIADD R22, R123, 0xffffffa3 ;  /* 0xffffffa37b167836 */ /* 0x000fe40000000000 */
[----:B--2---:R-:W-:-:S04]  /*24f20*/  IMAD.WIDE R12, R17, 0x4, R240 ;  /* 0x00000004110c7825 */ /* 0x004fc800078e02f0 */
[----:B-1----:R-:W-:Y:S01]  /*24f30*/  IMAD.WIDE R10, R17, 0x4, R238 ;  /* 0x00000004110a7825 */ /* 0x002fe200078e02ee */
[----:B------:R1:W-:Y:S03]  /*24f40*/  LDGSTS.E [R19+0x8004], desc[UR60][R12.64], !P5 ;  /* 0x080040000c137fae */ /* 0x0003e6000e92187c */
[----:B------:R-:W-:Y:S01]  /*24f50*/  IMAD R21, R16, 0x3e, RZ ;  /* 0x0000003e10157824 */ /* 0x000fe200078e02ff */
[----:B------:R2:W-:Y:S01]  /*24f60*/  LDGSTS.E [R18+0xc004], desc[UR60][R10.64], !P5 ;  /* 0x0c0040000a127fae */ /* 0x0005e2000e92187c */
[----:B------:R-:W-:Y:S01]  /*24f70*/  ISETP.GE.U32.AND P5, PT, R20, 0x7fffff41, PT ;  /* 0x7fffff411400780c */ /* 0x000fe20003fa6070 */
[----:B------:R-:W-:Y:S01]  /*24f80*/  VIADD R17, R0, 0x200000 ;  /* 0x0020000000117836 */ /* 0x000fe20000000000 */
[----:B------:R-:W-:Y:S01]  /*24f90*/  ISETP.GE.U32.AND P1, PT, R22, 0x7fffff24, PT ;  /* 0x7fffff241600780c */ /* 0x000fe20003f26070 */
[----:B------:R3:W-:Y:S01]  /*24fa0*/  STL.64 [R1+0x10c0], R2 ;  /* 0x0010c00201007387 */ /* 0x0007e20000100a00 */
[----:B------:R-:W-:-:S02]  /*24fb0*/  VIADD R20, R0, 0x200000 ;  /* 0x0020000000147836 */ /* 0x000fc40000000000 */
[----:B------:R-:W-:Y:S01]  /*24fc0*/  IMAD.WIDE R14, R21, 0x4, R238 ;  /* 0x00000004150e7825 */ /* 0x000fe200078e02ee */
[----:B------:R-:W-:-:S03]  /*24fd0*/  IADD3 R24, R123, -0x5e, RZ ;  /* 0xffffffa27b187810 */ /* 0x000fc60007ffe0ff */
[C---:B------:R-:W-:Y:S02]  /*24fe0*/  IMAD R22, R16.reuse, 0x3f, RZ ;  /* 0x0000003f10167824 */ /* 0x040fe400078e02ff */
[--C-:B---3--:R-:W-:Y:S01]  /*24ff0*/  IMAD.WIDE R2, R21, 0x4, R240.reuse ;  /* 0x0000000415027825 */ /* 0x108fe200078e02f0 */
[----:B------:R1:W-:Y:S03]  /*25000*/  STL.64 [R1+0x10c8], R12 ;  /* 0x0010c80c01007387 */ /* 0x0003e60000100a00 */
[----:B------:R-:W-:Y:S01]  /*25010*/  IMAD R23, R16, 0x5c, RZ ;  /* 0x0000005c10177824 */ /* 0x000fe200078e02ff */
[----:B------:R-:W-:Y:S04]  /*25020*/  LDGSTS.E [R17+0x8008], desc[UR60][R2.64], !P6 ;  /* 0x0800800002117fae */ /* 0x000fe8000f12187c */
[----:B------:R2:W-:Y:S01]  /*25030*/  STL.64 [R1+0x10d0], R10 ;  /* 0x0010d00a01007387 */ /* 0x0005e20000100a00 */
[----:B-1----:R-:W-:-:S03]  /*25040*/  IMAD.WIDE R12, R22, 0x4, R240 ;  /* 0x00000004160c7825 */ /* 0x002fc600078e02f0 */
[----:B------:R1:W-:Y:S01]  /*25050*/  LDGSTS.E [R20+0xc008], desc[UR60][R14.64], !P6 ;  /* 0x0c0080000e147fae */ /* 0x0003e2000f12187c */
[----:B------:R-:W-:-:S03]  /*25060*/  ISETP.GE.U32.AND P6, PT, R24, 0x7fffff23, PT ;  /* 0x7fffff231800780c */ /* 0x000fc60003fc6070 */
[----:B------:R3:W-:Y:S01]  /*25070*/  STL.64 [R1+0x10d8], R2 ;  /* 0x0010d80201007387 */ /* 0x0007e20000100a00 */
[----:B--2---:R-:W-:-:S03]  /*25080*/  IMAD.WIDE R10, R22, 0x4, R238 ;  /* 0x00000004160a7825 */ /* 0x004fc600078e02ee */
[----:B------:R2:W-:Y:S04]  /*25090*/  STL.64 [R1+0x10e0], R14 ;  /* 0x0010e00e01007387 */ /* 0x0005e80000100a00 */
[----:B------:R4:W-:Y:S01]  /*250a0*/  STL.64 [R1+0x10e8], R12 ;  /* 0x0010e80c01007387 */ /* 0x0009e20000100a00 */
[----:B-1----:R-:W-:Y:S02]  /*250b0*/  IMAD R20, R16, 0x5d, RZ ;  /* 0x0000005d10147824 */ /* 0x002fe400078e02ff */
[C---:B---3--:R-:W-:Y:S01]  /*250c0*/  IMAD.WIDE R2, R23.reuse, 0x4, R240 ;  /* 0x0000000417027825 */ /* 0x048fe200078e02f0 */
[----:B------:R4:W-:Y:S03]  /*250d0*/  LDGSTS.E [R19+0x800c], desc[UR60][R12.64], !P5 ;  /* 0x0800c0000c137fae */ /* 0x0009e6000e92187c */
[----:B--2---:R-:W-:Y:S01]  /*250e0*/  IMAD.WIDE R14, R23, 0x4, R238 ;  /* 0x00000004170e7825 */ /* 0x004fe200078e02ee */
[----:B------:R1:W-:Y:S04]  /*250f0*/  STL.64 [R1+0x10f0], R10 ;  /* 0x0010f00a01007387 */ /* 0x0003e80000100a00 */
[----:B------:R1:W-:Y:S04]  /*25100*/  LDGSTS.E [R18+0xc00c], desc[UR60][R10.64], !P5 ;  /* 0x0c00c0000a127fae */ /* 0x0003e8000e92187c */
[----:B------:R2:W-:Y:S01]  /*25110*/  STL.64 [R1+0x10f8], R2 ;  /* 0x0010f80201007387 */ /* 0x0005e20000100a00 */
[----:B----4-:R-:W-:-:S03]  /*25120*/  IMAD.WIDE R12, R20, 0x4, R240 ;  /* 0x00000004140c7825 */ /* 0x010fc600078e02f0 */
[----:B------:R2:W-:Y:S01]  /*25130*/  LDGSTS.E [R17+0x10000], desc[UR60][R2.64], !P1 ;  /* 0x1000000002117fae */ /* 0x0005e2000c92187c */
[----:B-1----:R-:W-:-:S03]  /*25140*/  IMAD.WIDE R10, R20, 0x4, R238 ;  /* 0x00000004140a7825 */ /* 0x002fc600078e02ee */
[----:B------:R-:W-:Y:S01]  /*25150*/  LDGSTS.E [R19+0x14000], desc[UR60][R14.64], !P1 ;  /* 0x140000000e137fae */ /* 0x000fe2000c92187c */
[----:B------:R-:W-:Y:S01]  /*25160*/  ISETP.GE.AND P5, PT, R125, R123, PT ;  /* 0x0000007b7d00720c */ /* 0x000fe20003fa6270 */
[----:B------:R-:W-:Y:S02]  /*25170*/  IMAD R22, R16, 0x5e, RZ ;  /* 0x0000005e10167824 */ /* 0x000fe400078e02ff */
[----:B------:R-:W-:Y:S01]  /*25180*/  LDGSTS.E [R18+0x10004], desc[UR60][R12.64], !P6 ;  /* 0x100040000c127fae */ /* 0x000fe2000f12187c */
[----:B--2---:R-:W-:-:S03]  /*25190*/  IADD3 R2, R123, 0x7f, RZ ;  /* 0x0000007f7b027810 */ /* 0x004fc60007ffe0ff */
[----:B------:R1:W-:Y:S01]  /*251a0*/  LDGSTS.E [R17+0x14004], desc[UR60][R10.64], !P6 ;  /* 0x140040000a117fae */ /* 0x0003e2000f12187c */
[----:B------:R-:W-:-:S03]  /*251b0*/  ISETP.GT.AND P1, PT, R2, 0x7f, PT ;  /* 0x0000007f0200780c */ /* 0x000fc60003f24270 */
[----:B------:R-:W-:Y:S01]  /*251c0*/  STL.64 [R1+0x1100], R14 ;  /* 0x0011000e01007387 */ /* 0x000fe20000100a00 */
[----:B------:R-:W-:-:S03]  /*251d0*/  IADD3 R23, R123, -0x60, RZ ;  /* 0xffffffa07b177810 */ /* 0x000fc60007ffe0ff */
[----:B------:R-:W-:Y:S01]  /*251e0*/  STL.64 [R1+0x1108], R12 ;  /* 0x0011080c01007387 */ /* 0x000fe20000100a00 */
[----:B-1----:R-:W-:-:S03]  /*251f0*/  SEL R17, RZ, 0x4, !P1 ;  /* 0x00000004ff117807 */ /* 0x002fc60004800000 */
[----:B------:R1:W-:Y:S01]  /*25200*/  STL.64 [R1+0x1110], R10 ;  /* 0x0011100a01007387 */ /* 0x0003e20000100a00 */
[----:B------:R-:W-:Y:S01]  /*25210*/  ISETP.GT.AND P1, PT, R2, 0xff, PT ;  /* 0x000000ff0200780c */ /* 0x000fe20003f24270 */
[----:B------:R-:W-:Y:S01]  /*25220*/  IMAD.WIDE R2, R22, 0x4, R238 ;  /* 0x0000000416027825 */ /* 0x000fe200078e02ee */
[----:B------:R-:W-:Y:S02]  /*25230*/  SEL R17, R17, RZ, !P5 ;  /* 0x000000ff11117207 */ /* 0x000fe40006800000 */
[----:B------:R-:W-:Y:S01]  /*25240*/  ISETP.GE.U32.AND P5, PT, R23, 0x7fffff21, PT ;  /* 0x7fffff211700780c */ /* 0x000fe20003fa6070 */
[----:B------:R-:W-:Y:S02]  /*25250*/  VIADD R20, R0, 0x200000 ;  /* 0x0020000000147836 */ /* 0x000fe40000000000 */
[----:B------:R-:W-:Y:S02]  /*25260*/  IMAD R23, R16, 0x7c, RZ ;  /* 0x0000007c10177824 */ /* 0x000fe400078e02ff */
[----:B-1----:R-:W-:-:S04]  /*25270*/  IMAD.WIDE R10, R22, 0x4, R240 ;  /* 0x00000004160a7825 */ /* 0x002fc800078e02f0 */
[C---:B------:R-:W-:Y:S02]  /*25280*/  IMAD R22, R16.reuse, 0x5f, RZ ;  /* 0x0000005f10167824 */ /* 0x040fe400078e02ff */
[----:B------:R-:W-:Y:S01]  /*25290*/  IMAD R24, R16, 0x7d, RZ ;  /* 0x0000007d10187824 */ /* 0x000fe200078e02ff */
[----:B------:R1:W-:Y:S01]  /*252a0*/  LDGSTS.E [R20+0x10008], desc[UR60][R10.64], !P0 ;  /* 0x100080000a147fae */ /* 0x0003e2000c12187c */
[----:B------:R-:W-:-:S03]  /*252b0*/  IMAD.WIDE R26, R22, 0x4, R240 ;  /* 0x00000004161a7825 */ /* 0x000fc600078e02f0 */
[----:B------:R1:W-:Y:S01]  /*252c0*/  STL.64 [R1+0x1068], R10 ;  /* 0x0010680a01007387 */ /* 0x0003e20000100a00 */
[----:B------:R-:W-:-:S03]  /*252d0*/  IMAD.WIDE R14, R22, 0x4, R238 ;  /* 0x00000004160e7825 */ /* 0x000fc600078e02ee */
[----:B------:R2:W-:Y:S01]  /*252e0*/  STL.64 [R1+0x1070], R2 ;  /* 0x0010700201007387 */ /* 0x0005e20000100a00 */
[----:B------:R-:W-:-:S03]  /*252f0*/  IMAD.WIDE R12, R23, 0x4, R240 ;  /* 0x00000004170c7825 */ /* 0x000fc600078e02f0 */
[----:B------:R2:W-:Y:S01]  /*25300*/  LDGSTS.E [R19+0x14008], desc[UR60][R2.64], !P0 ;  /* 0x1400800002137fae */ /* 0x0005e2000c12187c */
[----:B-1----:R-:W-:-:S03]  /*25310*/  IMAD.WIDE R10, R23, 0x4, R238 ;  /* 0x00000004170a7825 */ /* 0x002fc600078e02ee */
[----:B------:R-:W-:Y:S01]  /*25320*/  STL.64 [R1+0x1018], R26 ;  /* 0x0010181a01007387 */ /* 0x000fe20000100a00 */
[----:B--2---:R-:W-:-:S03]  /*25330*/  IMAD.WIDE R2, R24, 0x4, R240 ;  /* 0x0000000418027825 */ /* 0x004fc600078e02f0 */
[----:B------:R1:W-:Y:S01]  /*25340*/  STL.64 [R1+0x1048], R14 ;  /* 0x0010480e01007387 */ /* 0x0003e20000100a00 */
[----:B------:R-:W-:-:S03]  /*25350*/  VIADD R21, R123, 0xffffff80 ;  /* 0xffffff807b157836 */ /* 0x000fc60000000000 */
[----:B------:R2:W-:Y:S01]  /*25360*/  STL.64 [R1+0x1050], R12 ;  /* 0x0010500c01007387 */ /* 0x0005e20000100a00 */
[----:B------:R-:W-:Y:S01]  /*25370*/  IMAD.WIDE R24, R24, 0x4, R238 ;  /* 0x0000000418187825 */ /* 0x000fe200078e02ee */
[----:B------:R-:W-:Y:S01]  /*25380*/  ISETP.NE.U32.AND P0, PT, R17, RZ, PT ;  /* 0x000000ff1100720c */ /* 0x000fe20003f05070 */
[----:B------:R-:W3:Y:S01]  /*25390*/  LDC R23, c[0x0][0x240] ;  /* 0x00009000ff177b82 */ /* 0x000ee20000000800 */
[----:B------:R4:W-:Y:S04]  /*253a0*/  STL.64 [R1+0x1058], R10 ;  /* 0x0010580a01007387 */ /* 0x0009e80000100a00 */
[----:B------:R4:W-:Y:S01]  /*253b0*/  STL.64 [R1+0x1060], R2 ;  /* 0x0010600201007387 */ /* 0x0009e20000100a00 */
[----:B------:R-:W-:Y:S02]  /*253c0*/  IMAD R22, R16, 0x7f, RZ ;  /* 0x0000007f10167824 */ /* 0x000fe400078e02ff */
[----:B------:R-:W3:Y:S01]  /*253d0*/  LDC R123, c[0x0][0x240] ;  /* 0x00009000ff7b7b82 */ /* 0x000ee20000000800 */
[----:B------:R-:W3:Y:S04]  /*253e0*/  LDL.LU R179, [R1+0x4f8] ;  /* 0x0004f80001b37983 */ /* 0x000ee80000300800 */
[----:B------:R-:W3:Y:S04]  /*253f0*/  LDL.LU R177, [R1+0x4a0] ;  /* 0x0004a00001b17983 */ /* 0x000ee80000300800 */
[----:B------:R-:W3:Y:S04]  /*25400*/  LDL.LU R175, [R1+0x49c] ;  /* 0x00049c0001af7983 */ /* 0x000ee80000300800 */
[----:B------:R-:W3:Y:S04]  /*25410*/  LDL.LU R173, [R1+0x498] ;  /* 0x0004980001ad7983 */ /* 0x000ee80000300800 */
[----:B------:R-:W3:Y:S01]  /*25420*/  LDL.LU R171, [R1+0x494] ;  /* 0x0004940001ab7983 */ /* 0x000ee20000300800 */
[----:B------:R-:W-:-:S02]  /*25430*/  ISETP.GE.AND P6, PT, R125, R21, PT ;  /* 0x000000157d00720c */ /* 0x000fc40003fc6270 */
[----:B------:R-:W-:Y:S01]  /*25440*/  IADD3 R17, R0, 0x200000, RZ ;  /* 0x0020000000117810 */ /* 0x000fe20007ffe0ff */
[----:B------:R-:W3:Y:S01]  /*25450*/  LDL.LU R169, [R1+0x490] ;  /* 0x0004900001a97983 */ /* 0x000ee20000300800 */
[----:B------:R-:W3:Y:S03]  /*25460*/  LDC R125, c[0x0][0x240] ;  /* 0x00009000ff7d7b82 */ /* 0x000ee60000000800 */
[----:B------:R-:W3:Y:S04]  /*25470*/  LDL.LU R167, [R1+0x48c] ;  /* 0x00048c0001a77983 */ /* 0x000ee80000300800 */
[----:B------:R-:W3:Y:S04]  /*25480*/  LDL.LU R165, [R1+0x488] ;  /* 0x0004880001a57983 */ /* 0x000ee80000300800 */
[----:B------:R-:W3:Y:S01]  /*25490*/  LDL.LU R163, [R1+0x484] ;  /* 0x0004840001a37983 */ /* 0x000ee20000300800 */
[----:B------:R-:W-:-:S03]  /*254a0*/  SEL R18, RZ, 0x4, P6 ;  /* 0x00000004ff127807 */ /* 0x000fc60003000000 */
[----:B------:R-:W3:Y:S01]  /*254b0*/  LDL.LU R161, [R1+0x480] ;  /* 0x0004800001a17983 */ /* 0x000ee20000300800 */
[----:B------:R-:W-:-:S03]  /*254c0*/  ISETP.GE.U32.AND P6, PT, R21, 0x7fffff01, PT ;  /* 0x7fffff011500780c */ /* 0x000fc60003fc6070 */
[----:B------:R-:W3:Y:S01]  /*254d0*/  LDL.LU R155, [R1+0x47c] ;  /* 0x00047c00019b7983 */ /* 0x000ee20000300800 */
[----:B------:R-:W-:-:S03]  /*254e0*/  IADD3 R21, R0, 0x200000, RZ ;  /* 0x0020000000157810 */ /* 0x000fc60007ffe0ff */
[----:B------:R-:W3:Y:S04]  /*254f0*/  LDL.LU R153, [R1+0x478] ;  /* 0x0004780001997983 */ /* 0x000ee80000300800 */
[----:B------:R-:W3:Y:S01]  /*25500*/  LDL.LU R151, [R1+0x474] ;  /* 0x0004740001977983 */ /* 0x000ee20000300800 */
[----:B------:R-:W-:-:S03]  /*25510*/  SEL R18, R18, RZ, P1 ;  /* 0x000000ff12127207 */ /* 0x000fc60000800000 */
[----:B------:R-:W3:Y:S04]  /*25520*/  LDL.LU R159, [R1+0x470] ;  /* 0x00047000019f7983 */ /* 0x000ee80000300800 */
[----:B------:R-:W3:Y:S01]  /*25530*/  LDL.LU R157, [R1+0x46c] ;  /* 0x00046c00019d7983 */ /* 0x000ee20000300800 */
[----:B------:R-:W-:Y:S01]  /*25540*/  ISETP.NE.U32.AND P1, PT, R18, RZ, PT ;  /* 0x000000ff1200720c */ /* 0x000fe20003f25070 */
[----:B------:R-:W-:Y:S02]  /*25550*/  VIADD R18, R0, 0x200000 ;  /* 0x0020000000127836 */ /* 0x000fe40000000000 */
[----:B------:R1:W-:Y:S04]  /*25560*/  LDGSTS.E [R21+0x1000c], desc[UR60][R26.64], !P5 ;  /* 0x1000c0001a157fae */ /* 0x0003e8000e92187c */
[----:B------:R2:W-:Y:S04]  /*25570*/  LDGSTS.E [R20+0x1400c], desc[UR60][R14.64], !P5 ;  /* 0x1400c0000e147fae */ /* 0x0005e8000e92187c */
[----:B------:R4:W-:Y:S01]  /*25580*/  LDGSTS.E [R19+0x18000], desc[UR60][R12.64], !P2 ;  /* 0x180000000c137fae */ /* 0x0009e2000d12187c */
[----:B-1----:R-:W-:-:S03]  /*25590*/  IMAD R21, R16, 0x7e, RZ ;  /* 0x0000007e10157824 */ /* 0x002fc600078e02ff */
[----:B------:R1:W-:Y:S01]  /*255a0*/  LDGSTS.E [R18+0x1c000], desc[UR60][R10.64], !P2 ;  /* 0x1c0000000a127fae */ /* 0x0003e2000d12187c */
[----:B--2---:R-:W-:-:S03]  /*255b0*/  IMAD.WIDE R14, R21, 0x4, R240 ;  /* 0x00000004150e7825 */ /* 0x004fc600078e02f0 */
[----:B------:R-:W-:Y:S01]  /*255c0*/  STL [R1+0x2d4c], R0 ;  /* 0x002d4c0001007387 */ /* 0x000fe20000100800 */
[----:B----4-:R-:W-:-:S03]  /*255d0*/  IMAD.WIDE R12, R21, 0x4, R238 ;  /* 0x00000004150c7825 */ /* 0x010fc600078e02ee */
[----:B------:R2:W-:Y:S01]  /*255e0*/  STL.64 [R1+0x1020], R24 ;  /* 0x0010201801007387 */ /* 0x0005e20000100a00 */
[----:B------:R-:W4:Y:S01]  /*255f0*/  LDC R21, c[0x0][0x240] ;  /* 0x00009000ff157b82 */ /* 0x000f220000000800 */
[C---:B-1----:R-:W-:Y:S02]  /*25600*/  IMAD.WIDE R10, R22.reuse, 0x4, R240 ;  /* 0x00000004160a7825 */ /* 0x042fe400078e02f0 */
[----:B------:R-:W-:Y:S04]  /*25610*/  STL [R1+0x2d54], R240 ;  /* 0x002d54f001007387 */ /* 0x000fe80000100800 */
[----:B------:R1:W-:Y:S04]  /*25620*/  LDGSTS.E [R17+0x18004], desc[UR60][R2.64], !P4 ;  /* 0x1800400002117fae */ /* 0x0003e8000e12187c */
[----:B------:R-:W-:Y:S04]  /*25630*/  STL.64 [R1+0x1028], R14 ;  /* 0x0010280e01007387 */ /* 0x000fe80000100a00 */
[----:B------:R-:W-:Y:S01]  /*25640*/  STL [R1+0x2d50], R241 ;  /* 0x002d50f101007387 */ /* 0x000fe20000100800 */
[----:B-1----:R-:W-:-:S03]  /*25650*/  IMAD.WIDE R2, R22, 0x4, R238 ;  /* 0x0000000416027825 */ /* 0x002fc600078e02ee */
[----:B------:R-:W-:Y:S01]  /*25660*/  STL.64 [R1+0x1030], R12 ;  /* 0x0010300c01007387 */ /* 0x000fe20000100a00 */
[----:B------:R-:W1:Y:S03]  /*25670*/  LDC R22, c[0x0][0x240] ;  /* 0x00009000ff167b82 */ /* 0x000e660000000800 */
[----:B------:R-:W-:Y:S04]  /*25680*/  STL.64 [R1+0x1038], R10 ;  /* 0x0010380a01007387 */ /* 0x000fe80000100a00 */
[----:B------:R-:W-:Y:S04]  /*25690*/  STL [R1+0x2d5c], R238 ;  /* 0x002d5cee01007387 */ /* 0x000fe80000100800 */
[----:B------:R-:W-:Y:S04]  /*256a0*/  STL [R1+0x2d58], R239 ;  /* 0x002d58ef01007387 */ /* 0x000fe80000100800 */
[----:B------:R4:W-:Y:S04]  /*256b0*/  STL.64 [R1+0x1040], R2 ;  /* 0x0010400201007387 */ /* 0x0009e80000100a00 */
        /* <DEDUP_REMOVED lines=14> */
[----:B------:R-:W-:-:S03]  /*257a0*/  VIADD R16, R0, 0x200000 ;  /* 0x0020000000107836 */ /* 0x000fc60000000000 */
        /* <DEDUP_REMOVED lines=8> */
[----:B------:R1:W-:Y:S04]  /*25830*/  LDGSTS.E [R16+0x1c004], desc[UR60][R24.64], !P4 ;  /* 0x1c00400018107fae */ /* 0x0003e8000e12187c */
[----:B------:R-:W4:Y:S04]  /*25840*/  LDL.LU R26, [R1+0x410] ;  /* 0x00041000011a7983 */ /* 0x000f280000300800 */
[----:B------:R1:W-:Y:S04]  /*25850*/  LDGSTS.E [R17+0x18008], desc[UR60][R14.64], !P3 ;  /* 0x180080000e117fae */ /* 0x0003e8000d92187c */
[----:B--2---:R-:W2:Y:S01]  /*25860*/  LDL.LU R25, [R1+0x40c] ;  /* 0x00040c0001197983 */ /* 0x004ea20000300800 */
[----:B-1----:R-:W1:Y:S03]  /*25870*/  LDC R16, c[0x0][0x240] ;  /* 0x00009000ff107b82 */ /* 0x002e660000000800 */
[----:B------:R-:W2:Y:S04]  /*25880*/  LDL.LU R60, [R1+0x408] ;  /* 0x00040800013c7983 */ /* 0x000ea80000300800 */
[----:B------:R-:W2:Y:S01]  /*25890*/  LDL.LU R59, [R1+0x404] ;  /* 0x00040400013b7983 */ /* 0x000ea20000300800 */
[----:B------:R-:W1:Y:S03]  /*258a0*/  LDC R17, c[0x0][0x240] ;  /* 0x00009000ff117b82 */ /* 0x000e660000000800 */
[----:B------:R-:W2:Y:S04]  /*258b0*/  LDL.LU R58, [R1+0x400] ;  /* 0x00040000013a7983 */ /* 0x000ea80000300800 */
[----:B------:R-:W2:Y:S01]  /*258c0*/  LDL.LU R57, [R1+0x3fc] ;  /* 0x0003fc0001397983 */ /* 0x000ea20000300800 */
[----:B------:R-:W1:Y:S03]  /*258d0*/  LDC R24, c[0x0][0x240] ;  /* 0x00009000ff187b82 */ /* 0x000e660000000800 */
[----:B------:R-:W2:Y:S04]  /*258e0*/  LDL.LU R56, [R1+0x3f8] ;  /* 0x0003f80001387983 */ /* 0x000ea80000300800 */
        /* <DEDUP_REMOVED lines=8> */
[----:B------:R1:W-:Y:S04]  /*25970*/  LDGSTS.E [R18+0x1c008], desc[UR60][R12.64], !P3 ;  /* 0x1c0080000c127fae */ /* 0x0003e8000d92187c */
[----:B------:R1:W-:Y:S04]  /*25980*/  LDGSTS.E [R19+0x1800c], desc[UR60][R10.64], !P6 ;  /* 0x1800c0000a137fae */ /* 0x0003e8000f12187c */
[----:B------:R3:W-:Y:S01]  /*25990*/  LDGSTS.E [R20+0x1c00c], desc[UR60][R2.64], !P6 ;  /* 0x1c00c00002147fae */ /* 0x0007e2000f12187c */
[----:B-1----:R-:W1:Y:S03]  /*259a0*/  LDC R18, c[0x0][0x240] ;  /* 0x00009000ff127b82 */ /* 0x002e660000000800 */
[----:B------:R-:W0:Y:S05]  /*259b0*/  LDGDEPBAR ;  /* 0x00000000000079af */ /* 0x000e2a0000000000 */
[----:B------:R-:W1:Y:S08]  /*259c0*/  LDC R19, c[0x0][0x240] ;  /* 0x00009000ff137b82 */ /* 0x000e700000000800 */
[----:B---3--:R-:W3:Y:S01]  /*259d0*/  LDC R20, c[0x0][0x240] ;  /* 0x00009000ff147b82 */ /* 0x008ee20000000800 */
[----:B------:R-:W-:-:S07]  /*259e0*/  IMAD R129, R171, R129, RZ ;  /* 0x00000081ab817224 */ /* 0x000fce00078e02ff */
[----:B------:R-:W1:Y:S01]  /*259f0*/  LDC R171, c[0x0][0x240] ;  /* 0x00009000ffab7b82 */ /* 0x000e620000000800 */
[----:B------:R-:W-:Y:S02]  /*25a00*/  IMAD R131, R169, R131, RZ ;  /* 0x00000083a9837224 */ /* 0x000fe400078e02ff */
[----:B------:R-:W-:-:S05]  /*25a10*/  IMAD R133, R167, R133, RZ ;  /* 0x00000085a7857224 */ /* 0x000fca00078e02ff */
[----:B------:R-:W3:Y:S01]  /*25a20*/  LDC R167, c[0x0][0x240] ;  /* 0x00009000ffa77b82 */ /* 0x000ee20000000800 */
[----:B------:R-:W-:Y:S02]  /*25a30*/  IMAD R135, R165, R135, RZ ;  /* 0x00000087a5877224 */ /* 0x000fe400078e02ff */
[----:B------:R-:W-:-:S05]  /*25a40*/  IMAD R137, R163, R137, RZ ;  /* 0x00000089a3897224 */ /* 0x000fca00078e02ff */
[----:B------:R-:W1:Y:S01]  /*25a50*/  LDC R163, c[0x0][0x240] ;  /* 0x00009000ffa37b82 */ /* 0x000e620000000800 */
[----:B------:R-:W-:-:S07]  /*25a60*/  IMAD R139, R161, R139, RZ ;  /* 0x0000008ba18b7224 */ /* 0x000fce00078e02ff */
[----:B------:R-:W3:Y:S01]  /*25a70*/  LDC R161, c[0x0][0x240] ;  /* 0x00009000ffa17b82 */ /* 0x000ee20000000800 */
[----:B------:R-:W-:-:S07]  /*25a80*/  IMAD R145, R151, R145, RZ ;  /* 0x0000009197917224 */ /* 0x000fce00078e02ff */
[----:B------:R-:W4:Y:S01]  /*25a90*/  LDC R151, c[0x0][0x240] ;  /* 0x00009000ff977b82 */ /* 0x000f220000000800 */
[----:B------:R-:W-:Y:S02]  /*25aa0*/  IMAD R147, R159, R147, RZ ;  /* 0x000000939f937224 */ /* 0x000fe400078e02ff */
[----:B------:R-:W-:-:S05]  /*25ab0*/  IMAD R149, R157, R149, RZ ;  /* 0x000000959d957224 */ /* 0x000fca00078e02ff */
[----:B------:R-:W1:Y:S08]  /*25ac0*/  LDC R157, c[0x0][0x240] ;  /* 0x00009000ff9d7b82 */ /* 0x000e700000000800 */
[----:B------:R-:W3:Y:S08]  /*25ad0*/  LDC R159, c[0x0][0x240] ;  /* 0x00009000ff9f7b82 */ /* 0x000ef00000000800 */
[----:B------:R-:W3:Y:S08]  /*25ae0*/  LDC R165, c[0x0][0x240] ;  /* 0x00009000ffa57b82 */ /* 0x000ef00000000800 */
[----:B------:R-:W3:Y:S01]  /*25af0*/  LDC R169, c[0x0][0x240] ;  /* 0x00009000ffa97b82 */ /* 0x000ee20000000800 */
[----:B----4-:R-:W-:-:S02]  /*25b00*/  IMAD R151, R46, R151, RZ ;  /* 0x000000972e977224 */ /* 0x010fc400078e02ff */
[----:B------:R-:W4:Y:S01]  /*25b10*/  LDL.LU R46, [R1+0x3d0] ;  /* 0x0003d000012e7983 */ /* 0x000f220000300800 */
[----:B-1----:R-:W-:-:S03]  /*25b20*/  IMAD R157, R45, R157, RZ ;  /* 0x0000009d2d9d7224 */ /* 0x002fc600078e02ff */
[----:B------:R-:W4:Y:S01]  /*25b30*/  LDL.LU R45, [R1+0x3cc] ;  /* 0x0003cc00012d7983 */ /* 0x000f220000300800 */
[----:B---3--:R-:W-:-:S03]  /*25b40*/  IMAD R159, R44, R159, RZ ;  /* 0x0000009f2c9f7224 */ /* 0x008fc600078e02ff */
[----:B------:R-:W3:Y:S01]  /*25b50*/  LDL.LU R44, [R1+0x3c8] ;  /* 0x0003c800012c7983 */ /* 0x000ee20000300800 */
[----:B------:R-:W-:-:S03]  /*25b60*/  IMAD R161, R43, R161, RZ ;  /* 0x000000a12ba17224 */ /* 0x000fc600078e02ff */
        /* <DEDUP_REMOVED lines=11> */
[----:B------:R-:W-:Y:S02]  /*25c20*/  IMAD R143, R153, R143, RZ ;  /* 0x0000008f998f7224 */ /* 0x000fe400078e02ff */
[----:B------:R-:W1:Y:S01]  /*25c30*/  LDC R153, c[0x0][0x240] ;  /* 0x00009000ff997b82 */ /* 0x000e620000000800 */
[----:B------:R-:W-:-:S07]  /*25c40*/  IMAD R141, R155, R141, RZ ;  /* 0x0000008d9b8d7224 */ /* 0x000fce00078e02ff */
[----:B------:R-:W1:Y:S01]  /*25c50*/  LDC R155, c[0x0][0x240] ;  /* 0x00009000ff9b7b82 */ /* 0x000e620000000800 */
[----:B------:R-:W-:Y:S02]  /*25c60*/  IMAD R125, R175, R125, RZ ;  /* 0x0000007daf7d7224 */ /* 0x000fe400078e02ff */
[----:B------:R-:W-:-:S05]  /*25c70*/  IMAD R127, R173, R127, RZ ;  /* 0x0000007fad7f7224 */ /* 0x000fca00078e02ff */
[----:B------:R-:W2:Y:S01]  /*25c80*/  LDC R175, c[0x0][0x240] ;  /* 0x00009000ffaf7b82 */ /* 0x000ea20000000800 */
[----:B-1----:R-:W-:-:S07]  /*25c90*/  IMAD R153, R197, R153, RZ ;  /* 0x00000099c5997224 */ /* 0x002fce00078e02ff */
[----:B------:R-:W1:Y:S01]  /*25ca0*/  LDC R173, c[0x0][0x240] ;  /* 0x00009000ffad7b82 */ /* 0x000e620000000800 */
[----:B------:R-:W-:-:S07]  /*25cb0*/  IMAD R155, R195, R155, RZ ;  /* 0x0000009bc39b7224 */ /* 0x000fce00078e02ff */
[----:B------:R-:W2:Y:S08]  /*25cc0*/  LDC R197, c[0x0][0x240] ;  /* 0x00009000ffc57b82 */ /* 0x000eb00000000800 */
[----:B------:R-:W1:Y:S01]  /*25cd0*/  LDC R195, c[0x0][0x240] ;  /* 0x00009000ffc37b82 */ /* 0x000e620000000800 */
[----:B------:R-:W-:Y:S02]  /*25ce0*/  IMAD R191, R27, R191, RZ ;  /* 0x000000bf1bbf7224 */ /* 0x000fe400078e02ff */
[----:B------:R-:W-:-:S02]  /*25cf0*/  IMAD R189, R28, R189, RZ ;  /* 0x000000bd1cbd7224 */ /* 0x000fc400078e02ff */
[----:B------:R-:W-:-:S03]  /*25d00*/  IMAD R187, R29, R187, RZ ;  /* 0x000000bb1dbb7224 */ /* 0x000fc600078e02ff */
[----:B------:R-:W1:Y:S01]  /*25d10*/  LDC R27, c[0x0][0x240] ;  /* 0x00009000ff1b7b82 */ /* 0x000e620000000800 */
[----:B--2---:R-:W-:-:S07]  /*25d20*/  IMAD R197, R25, R197, RZ ;  /* 0x000000c519c57224 */ /* 0x004fce00078e02ff */
[----:B------:R-:W4:Y:S01]  /*25d30*/  LDC R28, c[0x0][0x240] ;  /* 0x00009000ff1c7b82 */ /* 0x000f220000000800 */
[----:B-1----:R-:W-:-:S07]  /*25d40*/  IMAD R195, R26, R195, RZ ;  /* 0x000000c31ac37224 */ /* 0x002fce00078e02ff */
[----:B------:R-:W1:Y:S01]  /*25d50*/  LDC R25, c[0x0][0x240] ;  /* 0x00009000ff197b82 */ /* 0x000e620000000800 */
[----:B------:R-:W-:-:S07]  /*25d60*/  IMAD R2, R59, R17, RZ ;  /* 0x000000113b027224 */ /* 0x000fce00078e02ff */
[----:B------:R-:W2:Y:S01]  /*25d70*/  LDC R26, c[0x0][0x240] ;  /* 0x00009000ff1a7b82 */ /* 0x000ea20000000800 */
[----:B------:R-:W-:Y:S01]  /*25d80*/  IMAD R0, R58, R19, RZ ;  /* 0x000000133a007224 */ /* 0x000fe200078e02ff */
[----:B------:R1:W-:Y:S01]  /*25d90*/  STL [R1+0x7f8], R2 ;  /* 0x0007f80201007387 */ /* 0x0003e20000100800 */
[----:B------:R-:W-:Y:S02]  /*25da0*/  IMAD R175, R35, R175, RZ ;  /* 0x000000af23af7224 */ /* 0x000fe400078e02ff */
[----:B------:R-:W-:-:S03]  /*25db0*/  IMAD R3, R57, R16, RZ ;  /* 0x0000001039037224 */ /* 0x000fc600078e02ff */
[----:B------:R-:W4:Y:S01]  /*25dc0*/  LDC R29, c[0x0][0x240] ;  /* 0x00009000ff1d7b82 */ /* 0x000f220000000800 */
[----:B------:R-:W-:Y:S01]  /*25dd0*/  IMAD R173, R36, R173, RZ ;  /* 0x000000ad24ad7224 */ /* 0x000fe200078e02ff */
[----:B------:R1:W-:Y:S02]  /*25de0*/  STL [R1+0x7fc], R0 ;  /* 0x0007fc0001007387 */ /* 0x0003e40000100800 */
[----:B-1----:R-:W-:-:S04]  /*25df0*/  IMAD R2, R56, R18, RZ ;  /* 0x0000001238027224 */ /* 0x002fc800078e02ff */
[----:B------:R-:W1:Y:S01]  /*25e00*/  LDC R35, c[0x0][0x240] ;  /* 0x00009000ff237b82 */ /* 0x000e620000000800 */
[----:B------:R2:W-:Y:S01]  /*25e10*/  STL [R1+0x800], R3 ;  /* 0x0008000301007387 */ /* 0x0005e20000100800 */
[----:B------:R-:W-:-:S03]  /*25e20*/  IMAD R0, R55, R20, RZ ;  /* 0x0000001437007224 */ /* 0x000fc600078e02ff */
[----:B------:R2:W-:Y:S03]  /*25e30*/  STL [R1+0x804], R2 ;  /* 0x0008040201007387 */ /* 0x0005e60000100800 */
[----:B------:R-:W1:Y:S01]  /*25e40*/  LDC R36, c[0x0][0x240] ;  /* 0x00009000ff247b82 */ /* 0x000e620000000800 */
[----:B------:R2:W-:Y:S02]  /*25e50*/  STL [R1+0x808], R0 ;  /* 0x0008080001007387 */ /* 0x0005e40000100800 */
[----:B--2---:R-:W-:Y:S02]  /*25e60*/  IMAD R3, R54, R21, RZ ;  /* 0x0000001536037224 */ /* 0x004fe400078e02ff */
[----:B------:R-:W-:-:S03]  /*25e70*/  IMAD R2, R53, R22, RZ ;  /* 0x0000001635027224 */ /* 0x000fc600078e02ff */
[----:B------:R-:W2:Y:S01]  /*25e80*/  LDC R17, c[0x0][0x240] ;  /* 0x00009000ff117b82 */ /* 0x000ea20000000800 */
[----:B------:R1:W-:Y:S01]  /*25e90*/  STL [R1+0x80c], R3 ;  /* 0x00080c0301007387 */ /* 0x0003e20000100800 */
[----:B------:R-:W-:-:S03]  /*25ea0*/  IMAD R0, R52, R23, RZ ;  /* 0x0000001734007224 */ /* 0x000fc600078e02ff */
[----:B------:R1:W-:Y:S03]  /*25eb0*/  STL [R1+0x810], R2 ;  /* 0x0008100201007387 */ /* 0x0003e60000100800 */
[----:B------:R-:W2:Y:S01]  /*25ec0*/  LDC R19, c[0x0][0x240] ;  /* 0x00009000ff137b82 */ /* 0x000ea20000000800 */
[----:B------:R1:W-:Y:S02]  /*25ed0*/  STL [R1+0x814], R0 ;  /* 0x0008140001007387 */ /* 0x0003e40000100800 */
[----:B-1----:R-:W-:Y:S02]  /*25ee0*/  IMAD R3, R51, R24, RZ ;  /* 0x0000001833037224 */ /* 0x002fe400078e02ff */
[----:B------:R-:W-:-:S03]  /*25ef0*/  IMAD R2, R50, R25, RZ ;  /* 0x0000001932027224 */ /* 0x000fc600078e02ff */
[----:B------:R1:W-:Y:S01]  /*25f00*/  STL [R1+0x818], R3 ;  /* 0x0008180301007387 */ /* 0x0003e20000100800 */
[----:B------:R-:W-:Y:S01]  /*25f10*/  IMAD R193, R199, R193, RZ ;  /* 0x000000c1c7c17224 */ /* 0x000fe200078e02ff */
[----:B------:R-:W2:Y:S01]  /*25f20*/  LDC R16, c[0x0][0x240] ;  /* 0x00009000ff107b82 */ /* 0x000ea20000000800 */
[----:B------:R-:W-:Y:S01]  /*25f30*/  IMAD R0, R49, R26, RZ ;  /* 0x0000001a31007224 */ /* 0x000fe200078e02ff */
[----:B------:R4:W-:Y:S04]  /*25f40*/  STL [R1+0x81c], R2 ;  /* 0x00081c0201007387 */ /* 0x0009e80000100800 */
[----:B------:R4:W-:Y:S01]  /*25f50*/  STL [R1+0x820], R0 ;  /* 0x0008200001007387 */ /* 0x0009e20000100800 */
[----:B-1----:R-:W-:Y:S01]  /*25f60*/  IMAD R3, R47, R27, RZ ;  /* 0x0000001b2f037224 */ /* 0x002fe200078e02ff */
[----:B------:R-:W1:Y:S04]  /*25f70*/  LDC R199, c[0x0][0x240] ;  /* 0x00009000ffc77b82 */ /* 0x000e680000000800 */
[----:B------:R-:W-:Y:S01]  /*25f80*/  STL [R1+0x824], R3 ;  /* 0x0008240301007387 */ /* 0x000fe20000100800 */
[----:B------:R-:W-:-:S02]  /*25f90*/  IMAD R185, R30, R185, RZ ;  /* 0x000000b91eb97224 */ /* 0x000fc400078e02ff */
[----:B------:R-:W-:Y:S01]  /*25fa0*/  IMAD R183, R31, R183, RZ ;  /* 0x000000b71fb77224 */ /* 0x000fe200078e02ff */
[----:B------:R-:W3:Y:S01]  /*25fb0*/  LDC R30, c[0x0][0x240] ;  /* 0x00009000ff1e7b82 */ /* 0x000ee20000000800 */
[----:B------:R-:W-:-:S07]  /*25fc0*/  IMAD R181, R32, R181, RZ ;  /* 0x000000b520b57224 */ /* 0x000fce00078e02ff */
[----:B------:R-:W2:Y:S01]  /*25fd0*/  LDC R31, c[0x0][0x240] ;  /* 0x00009000ff1f7b82 */ /* 0x000ea20000000800 */
[----:B-1----:R-:W-:-:S07]  /*25fe0*/  IMAD R199, R60, R199, RZ ;  /* 0x000000c73cc77224 */ /* 0x002fce00078e02ff */
[----:B------:R-:W1:Y:S01]  /*25ff0*/  LDC R32, c[0x0][0x240] ;  /* 0x00009000ff207b82 */ /* 0x000e620000000800 */
[----:B------:R-:W-:Y:S02]  /*26000*/  IMAD R83, R179, R83, RZ ;  /* 0x00000053b3537224 */ /* 0x000fe400078e02ff */
[----:B------:R-:W-:-:S05]  /*26010*/  IMAD R123, R177, R123, RZ ;  /* 0x0000007bb17b7224 */ /* 0x000fca00078e02ff */
[----:B------:R-:W1:Y:S08]  /*26020*/  LDC R179, c[0x0][0x240] ;  /* 0x00009000ffb37b82 */ /* 0x000e700000000800 */
        /* <DEDUP_REMOVED lines=9> */
[----:B------:R-:W1:Y:S01]  /*260c0*/  LDC R27, c[0x0][0x240] ;  /* 0x00009000ff1b7b82 */ /* 0x000e620000000800 */
[----:B----4-:R-:W-:-:S02]  /*260d0*/  IMAD R2, R46, R28, RZ ;  /* 0x0000001c2e027224 */ /* 0x010fc400078e02ff */
[----:B------:R-:W-:-:S03]  /*260e0*/  IMAD R0, R45, R29, RZ ;  /* 0x0000001d2d007224 */ /* 0x000fc600078e02ff */
[----:B------:R4:W-:Y:S01]  /*260f0*/  STL [R1+0x828], R2 ;  /* 0x0008280201007387 */ /* 0x0009e20000100800 */
[----:B---3--:R-:W-:-:S03]  /*26100*/  IMAD R13, R44, R30, RZ ;  /* 0x0000001e2c0d7224 */ /* 0x008fc600078e02ff */
[----:B------:R3:W-:Y:S01]  /*26110*/  STL [R1+0x82c], R0 ;  /* 0x00082c0001007387 */ /* 0x0007e20000100800 */
[----:B--2---:R-:W-:Y:S01]  /*26120*/  IMAD R11, R43, R31, RZ ;  /* 0x0000001f2b0b7224 */ /* 0x004fe200078e02ff */
[----:B------:R-:W2:Y:S01]  /*26130*/  LDC R28, c[0x0][0x240] ;  /* 0x00009000ff1c7b82 */ /* 0x000ea20000000800 */
[----:B----4-:R-:W-:-:S07]  /*26140*/  IMAD R2, R41, R35, RZ ;  /* 0x0000002329027224 */ /* 0x010fce00078e02ff */
[----:B------:R-:W4:Y:S01]  /*26150*/  LDC R29, c[0x0][0x240] ;  /* 0x00009000ff1d7b82 */ /* 0x000f220000000800 */
[----:B---3--:R-:W-:Y:S01]  /*26160*/  IMAD R0, R39, R36, RZ ;  /* 0x0000002427007224 */ /* 0x008fe200078e02ff */
[----:B------:R3:W-:Y:S04]  /*26170*/  STL [R1+0x844], R2 ;  /* 0x0008440201007387 */ /* 0x0007e80000100800 */
[----:B------:R3:W-:Y:S01]  /*26180*/  STL [R1+0x848], R0 ;  /* 0x0008480001007387 */ /* 0x0007e20000100800 */
[----:B-1----:R-:W-:Y:S01]  /*26190*/  IMAD R10, R42, R32, RZ ;  /* 0x000000202a0a7224 */ /* 0x002fe200078e02ff */
[----:B------:R-:W1:Y:S02]  /*261a0*/  LDC R30, c[0x0][0x240] ;  /* 0x00009000ff1e7b82 */ /* 0x000e640000000800 */
[----:B------:R-:W2:Y:S01]  /*261b0*/  LDL.LU R64, [R1+0x3a4] ;  /* 0x0003a40001407983 */ /* 0x000ea20000300800 */
[----:B---3--:R-:W-:-:S02]  /*261c0*/  IMAD R2, R38, R17, RZ ;  /* 0x0000001126027224 */ /* 0x008fc400078e02ff */
[----:B------:R-:W-:-:S03]  /*261d0*/  IMAD R0, R37, R19, RZ ;  /* 0x0000001325007224 */ /* 0x000fc600078e02ff */
[----:B------:R3:W-:Y:S01]  /*261e0*/  STL [R1+0x84c], R2 ;  /* 0x00084c0201007387 */ /* 0x0007e20000100800 */
[----:B------:R-:W4:Y:S03]  /*261f0*/  LDC R17, c[0x0][0x240] ;  /* 0x00009000ff117b82 */ /* 0x000f260000000800 */
[----:B------:R-:W3:Y:S04]  /*26200*/  LDL.LU R63, [R1+0x3a0] ;  /* 0x0003a000013f7983 */ /* 0x000ee80000300800 */
[----:B------:R3:W-:Y:S01]  /*26210*/  STL [R1+0x850], R0 ;  /* 0x0008500001007387 */ /* 0x0007e20000100800 */
[----:B------:R-:W-:Y:S01]  /*26220*/  IMAD R179, R33, R179, RZ ;  /* 0x000000b321b37224 */ /* 0x000fe200078e02ff */
[----:B------:R-:W1:Y:S02]  /*26230*/  LDC R19, c[0x0][0x240] ;  /* 0x00009000ff137b82 */ /* 0x000e640000000800 */
[----:B------:R-:W4:Y:S04]  /*26240*/  LDL.LU R37, [R1+0x39c] ;  /* 0x00039c0001257983 */ /* 0x000f280000300800 */
[----:B------:R-:W4:Y:S01]  /*26250*/  LDL.LU R62, [R1+0x398] ;  /* 0x00039800013e7983 */ /* 0x000f220000300800 */
[----:B------:R-:W-:Y:S01]  /*26260*/  IMAD R177, R34, R177, RZ ;  /* 0x000000b122b17224 */ /* 0x000fe200078e02ff */
[----:B------:R-:W1:Y:S02]  /*26270*/  LDC R33, c[0x0][0x240] ;  /* 0x00009000ff217b82 */ /* 0x000e640000000800 */
[----:B------:R-:W4:Y:S04]  /*26280*/  LDL.LU R61, [R1+0x394] ;  /* 0x00039400013d7983 */ /* 0x000f280000300800 */
[----:B------:R-:W4:Y:S02]  /*26290*/  LDL.LU R60, [R1+0x390] ;  /* 0x00039000013c7983 */ /* 0x000f240000300800 */
[----:B------:R-:W1:Y:S02]  /*262a0*/  LDC R34, c[0x0][0x240] ;  /* 0x00009000ff227b82 */ /* 0x000e640000000800 */
[----:B------:R-:W4:Y:S04]  /*262b0*/  LDL.LU R59, [R1+0x38c] ;  /* 0x00038c00013b7983 */ /* 0x000f280000300800 */
[----:B------:R-:W4:Y:S02]  /*262c0*/  LDL.LU R58, [R1+0x388] ;  /* 0x00038800013a7983 */ /* 0x000f240000300800 */
[----:B------:R-:W4:Y:S02]  /*262d0*/  LDC R31, c[0x0][0x240] ;  /* 0x00009000ff1f7b82 */ /* 0x000f240000000800 */
        /* <DEDUP_REMOVED lines=16> */
[----:B------:R-:W4:Y:S04]  /*263e0*/  LDL.LU R45, [R1+0x358] ;  /* 0x00035800012d7983 */ /* 0x000f280000300800 */
[----:B------:R-:W4:Y:S04]  /*263f0*/  LDL.LU R44, [R1+0x354] ;  /* 0x00035400012c7983 */ /* 0x000f280000300800 */
[----:B------:R-:W4:Y:S04]  /*26400*/  LDL.LU R43, [R1+0x350] ;  /* 0x00035000012b7983 */ /* 0x000f280000300800 */
[----:B------:R-:W4:Y:S04]  /*26410*/  LDL.LU R42, [R1+0x34c] ;  /* 0x00034c00012a7983 */ /* 0x000f280000300800 */
[----:B------:R-:W4:Y:S01]  /*26420*/  LDL.LU R41, [R1+0x348] ;  /* 0x0003480001297983 */ /* 0x000f220000300800 */
[----:B-1----:R-:W-:-:S02]  /*26430*/  IMAD R7, R7, R33, RZ ;  /* 0x0000002107077224 */ /* 0x002fc400078e02ff */
[----:B------:R-:W1:Y:S01]  /*26440*/  LDC R33, c[0x0][0x240] ;  /* 0x00009000ff217b82 */ /* 0x000e620000000800 */
[----:B------:R-:W-:-:S07]  /*26450*/  IMAD R6, R6, R34, RZ ;  /* 0x0000002206067224 */ /* 0x000fce00078e02ff */
[----:B------:R-:W1:Y:S01]  /*26460*/  LDC R34, c[0x0][0x240] ;  /* 0x00009000ff227b82 */ /* 0x000e620000000800 */
[----:B--2---:R-:W-:-:S07]  /*26470*/  IMAD R3, R64, R16, RZ ;  /* 0x0000001040037224 */ /* 0x004fce00078e02ff */
[----:B------:R-:W2:Y:S01]  /*26480*/  LDC R16, c[0x0][0x240] ;  /* 0x00009000ff107b82 */ /* 0x000ea20000000800 */
[----:B------:R1:W-:Y:S01]  /*26490*/  STL [R1+0x854], R3 ;  /* 0x0008540301007387 */ /* 0x0003e20000100800 */
[----:B---3--:R-:W-:-:S06]  /*264a0*/  IMAD R2, R63, R18, RZ ;  /* 0x000000123f027224 */ /* 0x008fcc00078e02ff */
[----:B------:R-:W3:Y:S01]  /*264b0*/  LDC R18, c[0x0][0x240] ;  /* 0x00009000ff127b82 */ /* 0x000ee20000000800 */
[----:B----4-:R-:W-:Y:S01]  /*264c0*/  IMAD R0, R37, R20, RZ ;  /* 0x0000001425007224 */ /* 0x010fe200078e02ff */
[----:B------:R-:W-:Y:S06]  /*264d0*/  STL [R1+0x858], R2 ;  /* 0x0008580201007387 */ /* 0x000fec0000100800 */
[----:B------:R-:W4:Y:S01]  /*264e0*/  LDC R37, c[0x0][0x240] ;  /* 0x00009000ff257b82 */ /* 0x000f220000000800 */
[----:B------:R1:W-:Y:S02]  /*264f0*/  STL [R1+0x85c], R0 ;  /* 0x00085c0001007387 */ /* 0x0003e40000100800 */
[----:B-1----:R-:W-:-:S05]  /*26500*/  IMAD R3, R61, R19, RZ ;  /* 0x000000133d037224 */ /* 0x002fca00078e02ff */
[----:B------:R-:W1:Y:S01]  /*26510*/  LDC R20, c[0x0][0x240] ;  /* 0x00009000ff147b82 */ /* 0x000e620000000800 */
[----:B------:R-:W-:Y:S02]  /*26520*/  IMAD R0, R62, R17, RZ ;  /* 0x000000113e007224 */ /* 0x000fe400078e02ff */
[----:B------:R-:W-:-:S05]  /*26530*/  IMAD R2, R60, R21, RZ ;  /* 0x000000153c027224 */ /* 0x000fca00078e02ff */
[----:B------:R-:W1:Y:S01]  /*26540*/  LDC R17, c[0x0][0x240] ;  /* 0x00009000ff117b82 */ /* 0x000e620000000800 */
[----:B------:R2:W-:Y:S04]  /*26550*/  STL [R1+0x860], R0 ;  /* 0x0008600001007387 */ /* 0x0005e80000100800 */
[----:B------:R2:W-:Y:S03]  /*26560*/  STL [R1+0x864], R3 ;  /* 0x0008640301007387 */ /* 0x0005e60000100800 */
[----:B------:R-:W1:Y:S01]  /*26570*/  LDC R19, c[0x0][0x240] ;  /* 0x00009000ff137b82 */ /* 0x000e620000000800 */
[----:B--2---:R-:W-:Y:S01]  /*26580*/  IMAD R0, R59, R22, RZ ;  /* 0x000000163b007224 */ /* 0x004fe200078e02ff */
[----:B------:R2:W-:Y:S01]  /*26590*/  STL [R1+0x868], R2 ;  /* 0x0008680201007387 */ /* 0x0005e20000100800 */
[----:B------:R-:W-:-:S03]  /*265a0*/  IMAD R3, R58, R23, RZ ;  /* 0x000000173a037224 */ /* 0x000fc600078e02ff */
[----:B------:R3:W-:Y:S02]  /*265b0*/  STL [R1+0x86c], R0 ;  /* 0x00086c0001007387 */ /* 0x0007e40000100800 */
[----:B------:R-:W1:Y:S01]  /*265c0*/  LDC R21, c[0x0][0x240] ;  /* 0x00009000ff157b82 */ /* 0x000e620000000800 */
[----:B--2---:R-:W-:Y:S01]  /*265d0*/  IMAD R2, R57, R24, RZ ;  /* 0x0000001839027224 */ /* 0x004fe200078e02ff */
[----:B------:R2:W-:Y:S06]  /*265e0*/  STL [R1+0x874], R3 ;  /* 0x0008740301007387 */ /* 0x0005ec0000100800 */
[----:B------:R-:W1:Y:S01]  /*265f0*/  LDC R22, c[0x0][0x240] ;  /* 0x00009000ff167b82 */ /* 0x000e620000000800 */
[----:B---3--:R-:W-:Y:S01]  /*26600*/  IMAD R0, R56, R25, RZ ;  /* 0x0000001938007224 */ /* 0x008fe200078e02ff */
[----:B------:R3:W-:Y:S04]  /*26610*/  STL [R1+0x87c], R2 ;  /* 0x00087c0201007387 */ /* 0x0007e80000100800 */
[----:B------:R3:W-:Y:S01]  /*26620*/  STL [R1+0x880], R0 ;  /* 0x0008800001007387 */ /* 0x0007e20000100800 */
[----:B--2---:R-:W-:Y:S01]  /*26630*/  IMAD R3, R55, R26, RZ ;  /* 0x0000001a37037224 */ /* 0x004fe200078e02ff */
[----:B------:R-:W2:Y:S01]  /*26640*/  LDC R23, c[0x0][0x240] ;  /* 0x00009000ff177b82 */ /* 0x000ea20000000800 */
[----:B---3--:R-:W-:-:S03]  /*26650*/  IMAD R2, R54, R27, RZ ;  /* 0x0000001b36027224 */ /* 0x008fc600078e02ff */
[----:B------:R3:W-:Y:S01]  /*26660*/  STL [R1+0x884], R3 ;  /* 0x0008840301007387 */ /* 0x0007e20000100800 */
[----:B------:R-:W-:-:S03]  /*26670*/  IMAD R0, R53, R28, RZ ;  /* 0x0000001c35007224 */ /* 0x000fc600078e02ff */
[----:B------:R4:W-:Y:S01]  /*26680*/  STL [R1+0x88c], R2 ;  /* 0x00088c0201007387 */ /* 0x0009e20000100800 */
[----:B------:R-:W2:Y:S03]  /*26690*/  LDC R24, c[0x0][0x240] ;  /* 0x00009000ff187b82 */ /* 0x000ea60000000800 */
[----:B------:R4:W-:Y:S01]  /*266a0*/  STL [R1+0x894], R0 ;  /* 0x0008940001007387 */ /* 0x0009e20000100800 */
[----:B---3--:R-:W-:-:S04]  /*266b0*/  IMAD R3, R52, R29, RZ ;  /* 0x0000001d34037224 */ /* 0x008fc800078e02ff */
[----:B------:R-:W3:Y:S01]  /*266c0*/  LDC R25, c[0x0][0x240] ;  /* 0x00009000ff197b82 */ /* 0x000ee20000000800 */
[----:B----4-:R-:W-:Y:S01]  /*266d0*/  IMAD R2, R51, R30, RZ ;  /* 0x0000001e33027224 */ /* 0x010fe200078e02ff */
[----:B------:R4:W-:Y:S01]  /*266e0*/  STL [R1+0x89c], R3 ;  /* 0x00089c0301007387 */ /* 0x0009e20000100800 */
[----:B------:R-:W-:-:S03]  /*266f0*/  IMAD R0, R50, R31, RZ ;  /* 0x0000001f32007224 */ /* 0x000fc600078e02ff */
[----:B------:R1:W-:Y:S02]  /*26700*/  STL [R1+0x8a4], R2 ;  /* 0x0008a40201007387 */ /* 0x0003e40000100800 */
[----:B------:R-:W3:Y:S02]  /*26710*/  LDC R26, c[0x0][0x240] ;  /* 0x00009000ff1a7b82 */ /* 0x000ee40000000800 */
[----:B------:R1:W-:Y:S01]  /*26720*/  STL [R1+0x8ac], R0 ;  /* 0x0008ac0001007387 */ /* 0x0003e20000100800 */
[----:B----4-:R-:W-:Y:S02]  /*26730*/  IMAD R3, R49, R32, RZ ;  /* 0x0000002031037224 */ /* 0x010fe400078e02ff */
[----:B-1----:R-:W-:-:S03]  /*26740*/  IMAD R2, R47, R33, RZ ;  /* 0x000000212f027224 */ /* 0x002fc600078e02ff */
[----:B------:R1:W-:Y:S01]  /*26750*/  STL [R1+0x8b4], R3 ;  /* 0x0008b40301007387 */ /* 0x0003e20000100800 */
[----:B------:R-:W4:Y:S01]  /*26760*/  LDC R27, c[0x0][0x240] ;  /* 0x00009000ff1b7b82 */ /* 0x000f220000000800 */
[----:B------:R-:W-:Y:S02]  /*26770*/  IMAD R0, R46, R34, RZ ;  /* 0x000000222e007224 */ /* 0x000fe400078e02ff */
[----:B------:R1:W-:Y:S04]  /*26780*/  STL [R1+0x8bc], R2 ;  /* 0x0008bc0201007387 */ /* 0x0003e80000100800 */
[----:B------:R2:W-:Y:S01]  /*26790*/  STL [R1+0x8c0], R0 ;  /* 0x0008c00001007387 */ /* 0x0005e20000100800 */
[----:B------:R-:W4:Y:S01]  /*267a0*/  LDC R28, c[0x0][0x240] ;  /* 0x00009000ff1c7b82 */ /* 0x000f220000000800 */
[----:B-1----:R-:W-:-:S02]  /*267b0*/  IMAD R3, R45, R36, RZ ;  /* 0x000000242d037224 */ /* 0x002fc400078e02ff */
[----:B------:R-:W-:-:S03]  /*267c0*/  IMAD R2, R44, R38, RZ ;  /* 0x000000262c027224 */ /* 0x000fc600078e02ff */
[----:B------:R-:W-:Y:S02]  /*267d0*/  STL [R1+0x8c4], R3 ;  /* 0x0008c40301007387 */ /* 0x000fe40000100800 */
[----:B------:R-:W1:Y:S01]  /*267e0*/  LDC R29, c[0x0][0x240] ;  /* 0x00009000ff1d7b82 */ /* 0x000e620000000800 */
[----:B--2---:R-:W-:Y:S01]  /*267f0*/  IMAD R0, R43, R39, RZ ;  /* 0x000000272b007224 */ /* 0x004fe200078e02ff */
[----:B------:R2:W-:Y:S04]  /*26800*/  STL [R1+0x8cc], R2 ;  /* 0x0008cc0201007387 */ /* 0x0005e80000100800 */
[----:B------:R2:W-:Y:S02]  /*26810*/  STL [R1+0x8d4], R0 ;  /* 0x0008d40001007387 */ /* 0x0005e40000100800 */
[----:B------:R-:W1:Y:S02]  /*26820*/  LDC R30, c[0x0][0x240] ;  /* 0x00009000ff1e7b82 */ /* 0x000e640000000800 */
[----:B------:R-:W3:Y:S01]  /*26830*/  LDL.LU R65, [R1+0x340] ;  /* 0x0003400001417983 */ /* 0x000ee20000300800 */
[----:B--2---:R-:W-:-:S02]  /*26840*/  IMAD R2, R42, R35, RZ ;  /* 0x000000232a027224 */ /* 0x004fc400078e02ff */
[----:B------:R-:W-:-:S03]  /*26850*/  IMAD R0, R41, R37, RZ ;  /* 0x0000002529007224 */ /* 0x000fc600078e02ff */
[----:B------:R2:W-:Y:S01]  /*26860*/  STL [R1+0x8dc], R2 ;  /* 0x0008dc0201007387 */ /* 0x0005e20000100800 */
[----:B------:R-:W1:Y:S03]  /*26870*/  LDC R31, c[0x0][0x240] ;  /* 0x00009000ff1f7b82 */ /* 0x000e660000000800 */
[----:B------:R-:W2:Y:S04]  /*26880*/  LDL.LU R64, [R1+0x33c] ;  /* 0x00033c0001407983 */ /* 0x000ea80000300800 */
[----:B------:R4:W-:Y:S01]  /*26890*/  STL [R1+0x8e4], R0 ;  /* 0x0008e40001007387 */ /* 0x0009e20000100800 */
[----:B------:R-:W1:Y:S03]  /*268a0*/  LDC R32, c[0x0][0x240] ;  /* 0x00009000ff207b82 */ /* 0x000e660000000800 */
[----:B------:R-:W4:Y:S04]  /*268b0*/  LDL.LU R63, [R1+0x334] ;  /* 0x00033400013f7983 */ /* 0x000f280000300800 */
[----:B------:R-:W4:Y:S01]  /*268c0*/  LDL.LU R62, [R1+0x330] ;  /* 0x00033000013e7983 */ /* 0x000f220000300800 */
        /* <DEDUP_REMOVED lines=14> */
[----:B------:R-:W1:Y:S01]  /*269b0*/  LDL.LU R52, [R1+0x308] ;  /* 0x0003080001347983 */ /* 0x000e620000300800 */
[----:B------:R-:W1:Y:S03]  /*269c0*/  LDC R35, c[0x0][0x240] ;  /* 0x00009000ff237b82 */ /* 0x000e660000000800 */
[----:B------:R-:W4:Y:S04]  /*269d0*/  LDL.LU R51, [R1+0x304] ;  /* 0x0003040001337983 */ /* 0x000f280000300800 */
[----:B------:R-:W4:Y:S01]  /*269e0*/  LDL.LU R50, [R1+0x300] ;  /* 0x0003000001327983 */ /* 0x000f220000300800 */
[----:B------:R-:W1:Y:S03]  /*269f0*/  LDC R37, c[0x0][0x240] ;  /* 0x00009000ff257b82 */ /* 0x000e660000000800 */
        /* <DEDUP_REMOVED lines=8> */
[----:B---3--:R-:W-:-:S02]  /*26a80*/  IMAD R3, R65, R16, RZ ;  /* 0x0000001041037224 */ /* 0x008fc400078e02ff */
[----:B------:R-:W3:Y:S03]  /*26a90*/  LDC R16, c[0x0][0x240] ;  /* 0x00009000ff107b82 */ /* 0x000ee60000000800 */
[----:B------:R4:W-:Y:S01]  /*26aa0*/  STL [R1+0x8ec], R3 ;  /* 0x0008ec0301007387 */ /* 0x0009e20000100800 */
[----:B--2---:R-:W-:-:S04]  /*26ab0*/  IMAD R2, R64, R18, RZ ;  /* 0x0000001240027224 */ /* 0x004fc800078e02ff */
[----:B------:R-:W2:Y:S01]  /*26ac0*/  LDC R18, c[0x0][0x240] ;  /* 0x00009000ff127b82 */ /* 0x000ea20000000800 */
[----:B----4-:R-:W-:Y:S01]  /*26ad0*/  IMAD R0, R63, R20, RZ ;  /* 0x000000143f007224 */ /* 0x010fe200078e02ff */
[----:B------:R-:W-:Y:S06]  /*26ae0*/  STL [R1+0x8f4], R2 ;  /* 0x0008f40201007387 */ /* 0x000fec0000100800 */
[----:B------:R-:W4:Y:S01]  /*26af0*/  LDC R20, c[0x0][0x240] ;  /* 0x00009000ff147b82 */ /* 0x000f220000000800 */
[----:B------:R3:W-:Y:S01]  /*26b00*/  STL [R1+0x8fc], R0 ;  /* 0x0008fc0001007387 */ /* 0x0007e20000100800 */
[----:B------:R-:W-:-:S06]  /*26b10*/  IMAD R3, R61, R19, RZ ;  /* 0x000000133d037224 */ /* 0x000fcc00078e02ff */
[----:B------:R-:W4:Y:S01]  /*26b20*/  LDC R19, c[0x0][0x240] ;  /* 0x00009000ff137b82 */ /* 0x000f220000000800 */
[----:B---3--:R-:W-:Y:S02]  /*26b30*/  IMAD R0, R62, R17, RZ ;  /* 0x000000113e007224 */ /* 0x008fe400078e02ff */
[----:B------:R-:W-:-:S05]  /*26b40*/  IMAD R2, R60, R21, RZ ;  /* 0x000000153c027224 */ /* 0x000fca00078e02ff */
[----:B------:R-:W3:Y:S01]  /*26b50*/  LDC R17, c[0x0][0x240] ;  /* 0x00009000ff117b82 */ /* 0x000ee20000000800 */
[----:B------:R1:W-:Y:S04]  /*26b60*/  STL [R1+0x904], R0 ;  /* 0x0009040001007387 */ /* 0x0003e80000100800 */
[----:B------:R1:W-:Y:S03]  /*26b70*/  STL [R1+0x90c], R3 ;  /* 0x00090c0301007387 */ /* 0x0003e60000100800 */
[----:B------:R-:W3:Y:S01]  /*26b80*/  LDC R21, c[0x0][0x240] ;  /* 0x00009000ff157b82 */ /* 0x000ee20000000800 */
[----:B-1----:R-:W-:Y:S01]  /*26b90*/  IMAD R0, R59, R22, RZ ;  /* 0x000000163b007224 */ /* 0x002fe200078e02ff */
[----:B------:R1:W-:Y:S01]  /*26ba0*/  STL [R1+0x914], R2 ;  /* 0x0009140201007387 */ /* 0x0003e20000100800 */
[----:B------:R-:W-:-:S03]  /*26bb0*/  IMAD R3, R58, R23, RZ ;  /* 0x000000173a037224 */ /* 0x000fc600078e02ff */
[----:B------:R2:W-:Y:S02]  /*26bc0*/  STL [R1+0x91c], R0 ;  /* 0x00091c0001007387 */ /* 0x0005e40000100800 */
[----:B------:R-:W3:Y:S01]  /*26bd0*/  LDC R22, c[0x0][0x240] ;  /* 0x00009000ff167b82 */ /* 0x000ee20000000800 */
[----:B-1----:R-:W-:Y:S01]  /*26be0*/  IMAD R2, R57, R24, RZ ;  /* 0x0000001839027224 */ /* 0x002fe200078e02ff */
[----:B------:R1:W-:Y:S06]  /*26bf0*/  STL [R1+0x924], R3 ;  /* 0x0009240301007387 */ /* 0x0003ec0000100800 */
[----:B------:R-:W3:Y:S01]  /*26c00*/  LDC R23, c[0x0][0x240] ;  /* 0x00009000ff177b82 */ /* 0x000ee20000000800 */
[----:B--2---:R-:W-:Y:S01]  /*26c10*/  IMAD R0, R56, R25, RZ ;  /* 0x0000001938007224 */ /* 0x004fe200078e02ff */
[----:B------:R2:W-:Y:S04]  /*26c20*/  STL [R1+0x92c], R2 ;  /* 0x00092c0201007387 */ /* 0x0005e80000100800 */
[----:B------:R2:W-:Y:S01]  /*26c30*/  STL [R1+0x934], R0 ;  /* 0x0009340001007387 */ /* 0x0005e20000100800 */
[----:B-1----:R-:W-:Y:S01]  /*26c40*/  IMAD R3, R55, R26, RZ ;  /* 0x0000001a37037224 */ /* 0x002fe200078e02ff */
[----:B------:R-:W1:Y:S01]  /*26c50*/  LDC R24, c[0x0][0x240] ;  /* 0x00009000ff187b82 */ /* 0x000e620000000800 */
[----:B--2---:R-:W-:-:S03]  /*26c60*/  IMAD R2, R54, R27, RZ ;  /* 0x0000001b36027224 */ /* 0x004fc600078e02ff */
[----:B------:R2:W-:Y:S01]  /*26c70*/  STL [R1+0x93c], R3 ;  /* 0x00093c0301007387 */ /* 0x0005e20000100800 */
[----:B------:R-:W-:-:S03]  /*26c80*/  IMAD R0, R53, R28, RZ ;  /* 0x0000001c35007224 */ /* 0x000fc600078e02ff */
[----:B------:R4:W-:Y:S01]  /*26c90*/  STL [R1+0x944], R2 ;  /* 0x0009440201007387 */ /* 0x0009e20000100800 */
[----:B------:R-:W1:Y:S03]  /*26ca0*/  LDC R25, c[0x0][0x240] ;  /* 0x00009000ff197b82 */ /* 0x000e660000000800 */
[----:B------:R4:W-:Y:S01]  /*26cb0*/  STL [R1+0x94c], R0 ;  /* 0x00094c0001007387 */ /* 0x0009e20000100800 */
[----:B--2---:R-:W-:-:S04]  /*26cc0*/  IMAD R3, R52, R29, RZ ;  /* 0x0000001d34037224 */ /* 0x004fc800078e02ff */
[----:B------:R-:W2:Y:S01]  /*26cd0*/  LDC R26, c[0x0][0x240] ;  /* 0x00009000ff1a7b82 */ /* 0x000ea20000000800 */
[----:B----4-:R-:W-:Y:S01]  /*26ce0*/  IMAD R2, R51, R30, RZ ;  /* 0x0000001e33027224 */ /* 0x010fe200078e02ff */
[----:B------:R4:W-:Y:S01]  /*26cf0*/  STL [R1+0x954], R3 ;  /* 0x0009540301007387 */ /* 0x0009e20000100800 */
[----:B------:R-:W-:-:S03]  /*26d00*/  IMAD R0, R50, R31, RZ ;  /* 0x0000001f32007224 */ /* 0x000fc600078e02ff */
[----:B------:R3:W-:Y:S02]  /*26d10*/  STL [R1+0x95c], R2 ;  /* 0x00095c0201007387 */ /* 0x0007e40000100800 */
[----:B------:R-:W2:Y:S02]  /*26d20*/  LDC R27, c[0x0][0x240] ;  /* 0x00009000ff1b7b82 */ /* 0x000ea40000000800 */
[----:B------:R3:W-:Y:S01]  /*26d30*/  STL [R1+0x964], R0 ;  /* 0x0009640001007387 */ /* 0x0007e20000100800 */
[----:B----4-:R-:W-:Y:S02]  /*26d40*/  IMAD R3, R49, R32, RZ ;  /* 0x0000002031037224 */ /* 0x010fe400078e02ff */
[----:B---3--:R-:W-:-:S03]  /*26d50*/  IMAD R2, R47, R33, RZ ;  /* 0x000000212f027224 */ /* 0x008fc600078e02ff */
[----:B------:R3:W-:Y:S01]  /*26d60*/  STL [R1+0x96c], R3 ;  /* 0x00096c0301007387 */ /* 0x0007e20000100800 */
[----:B------:R-:W4:Y:S01]  /*26d70*/  LDC R28, c[0x0][0x240] ;  /* 0x00009000ff1c7b82 */ /* 0x000f220000000800 */
[----:B------:R-:W-:Y:S02]  /*26d80*/  IMAD R0, R46, R34, RZ ;  /* 0x000000222e007224 */ /* 0x000fe400078e02ff */
[----:B------:R3:W-:Y:S04]  /*26d90*/  STL [R1+0x974], R2 ;  /* 0x0009740201007387 */ /* 0x0007e80000100800 */
[----:B------:R1:W-:Y:S01]  /*26da0*/  STL [R1+0x97c], R0 ;  /* 0x00097c0001007387 */ /* 0x0003e20000100800 */
[----:B------:R-:W4:Y:S01]  /*26db0*/  LDC R29, c[0x0][0x240] ;  /* 0x00009000ff1d7b82 */ /* 0x000f220000000800 */
[----:B---3--:R-:W-:-:S02]  /*26dc0*/  IMAD R3, R45, R36, RZ ;  /* 0x000000242d037224 */ /* 0x008fc400078e02ff */
[----:B------:R-:W-:-:S03]  /*26dd0*/  IMAD R2, R44, R38, RZ ;  /* 0x000000262c027224 */ /* 0x000fc600078e02ff */
[----:B------:R-:W-:Y:S02]  /*26de0*/  STL [R1+0x984], R3 ;  /* 0x0009840301007387 */ /* 0x000fe40000100800 */
[----:B------:R-:W3:Y:S01]  /*26df0*/  LDC R30, c[0x0][0x240] ;  /* 0x00009000ff1e7b82 */ /* 0x000ee20000000800 */
[----:B-1----:R-:W-:Y:S01]  /*26e00*/  IMAD R0, R43, R39, RZ ;  /* 0x000000272b007224 */ /* 0x002fe200078e02ff */
[----:B------:R1:W-:Y:S04]  /*26e10*/  STL [R1+0x98c], R2 ;  /* 0x00098c0201007387 */ /* 0x0003e80000100800 */
[----:B------:R1:W-:Y:S02]  /*26e20*/  STL [R1+0x994], R0 ;  /* 0x0009940001007387 */ /* 0x0003e40000100800 */
[----:B------:R-:W3:Y:S02]  /*26e30*/  LDC R31, c[0x0][0x240] ;  /* 0x00009000ff1f7b82 */ /* 0x000ee40000000800 */
[----:B------:R-:W2:Y:S01]  /*26e40*/  LDL.LU R65, [R1+0x294] ;  /* 0x0002940001417983 */ /* 0x000ea20000300800 */
[----:B-1----:R-:W-:-:S02]  /*26e50*/  IMAD R2, R42, R35, RZ ;  /* 0x000000232a027224 */ /* 0x002fc400078e02ff */
[----:B------:R-:W-:-:S03]  /*26e60*/  IMAD R0, R41, R37, RZ ;  /* 0x0000002529007224 */ /* 0x000fc600078e02ff */
[----:B------:R1:W-:Y:S01]  /*26e70*/  STL [R1+0x99c], R2 ;  /* 0x00099c0201007387 */ /* 0x0003e20000100800 */
[----:B------:R-:W3:Y:S03]  /*26e80*/  LDC R32, c[0x0][0x240] ;  /* 0x00009000ff207b82 */ /* 0x000ee60000000800 */
[----:B------:R-:W1:Y:S04]  /*26e90*/  LDL.LU R64, [R1+0x288] ;  /* 0x0002880001407983 */ /* 0x000e680000300800 */
[----:B------:R4:W-:Y:S01]  /*26ea0*/  STL [R1+0x9a4], R0 ;  /* 0x0009a40001007387 */ /* 0x0009e20000100800 */
[----:B------:R-:W3:Y:S03]  /*26eb0*/  LDC R33, c[0x0][0x240] ;  /* 0x00009000ff217b82 */ /* 0x000ee60000000800 */
[----:B------:R-:W4:Y:S04]  /*26ec0*/  LDL.LU R63, [R1+0x270] ;  /* 0x00027000013f7983 */ /* 0x000f280000300800 */
[----:B------:R-:W3:Y:S01]  /*26ed0*/  LDL.LU R62, [R1+0x264] ;  /* 0x00026400013e7983 */ /* 0x000ee20000300800 */
[----:B------:R-:W3:Y:S03]  /*26ee0*/  LDC R34, c[0x0][0x240] ;  /* 0x00009000ff227b82 */ /* 0x000ee60000000800 */
[----:B------:R-:W3:Y:S04]  /*26ef0*/  LDL.LU R61, [R1+0x260] ;  /* 0x00026000013d7983 */ /* 0x000ee80000300800 */
        /* <DEDUP_REMOVED lines=24> */
[----:B--2---:R-:W-:-:S02]  /*27080*/  IMAD R3, R65, R16, RZ ;  /* 0x0000001041037224 */ /* 0x004fc400078e02ff */
[----:B------:R-:W2:Y:S03]  /*27090*/  LDC R16, c[0x0][0x240] ;  /* 0x00009000ff107b82 */ /* 0x000ea60000000800 */
[----:B------:R3:W-:Y:S01]  /*270a0*/  STL [R1+0x9ac], R3 ;  /* 0x0009ac0301007387 */ /* 0x0007e20000100800 */
[----:B-1----:R-:W-:-:S04]  /*270b0*/  IMAD R2, R64, R18, RZ ;  /* 0x0000001240027224 */ /* 0x002fc800078e02ff */
[----:B------:R-:W1:Y:S01]  /*270c0*/  LDC R18, c[0x0][0x240] ;  /* 0x00009000ff127b82 */ /* 0x000e620000000800 */
[----:B----4-:R-:W-:Y:S01]  /*270d0*/  IMAD R0, R63, R20, RZ ;  /* 0x000000143f007224 */ /* 0x010fe200078e02ff */
[----:B------:R-:W-:Y:S06]  /*270e0*/  STL [R1+0x9b4], R2 ;  /* 0x0009b40201007387 */ /* 0x000fec0000100800 */
[----:B------:R-:W4:Y:S01]  /*270f0*/  LDC R20, c[0x0][0x240] ;  /* 0x00009000ff147b82 */ /* 0x000f220000000800 */
[----:B------:R3:W-:Y:S02]  /*27100*/  STL [R1+0x9bc], R0 ;  /* 0x0009bc0001007387 */ /* 0x0007e40000100800 */
[----:B---3--:R-:W-:-:S05]  /*27110*/  IMAD R3, R61, R19, RZ ;  /* 0x000000133d037224 */ /* 0x008fca00078e02ff */
[----:B------:R-:W3:Y:S01]  /*27120*/  LDC R19, c[0x0][0x240] ;  /* 0x00009000ff137b82 */ /* 0x000ee20000000800 */
[----:B------:R-:W-:Y:S02]  /*27130*/  IMAD R0, R62, R17, RZ ;  /* 0x000000113e007224 */ /* 0x000fe400078e02ff */
[----:B------:R-:W-:-:S05]  /*27140*/  IMAD R2, R60, R21, RZ ;  /* 0x000000153c027224 */ /* 0x000fca00078e02ff */
[----:B------:R-:W4:Y:S01]  /*27150*/  LDC R17, c[0x0][0x240] ;  /* 0x00009000ff117b82 */ /* 0x000f220000000800 */
[----:B------:R2:W-:Y:S04]  /*27160*/  STL [R1+0x9c4], R0 ;  /* 0x0009c40001007387 */ /* 0x0005e80000100800 */
[----:B------:R1:W-:Y:S03]  /*27170*/  STL [R1+0x9cc], R3 ;  /* 0x0009cc0301007387 */ /* 0x0003e60000100800 */
[----:B------:R-:W3:Y:S01]  /*27180*/  LDC R21, c[0x0][0x240] ;  /* 0x00009000ff157b82 */ /* 0x000ee20000000800 */
[----:B--2---:R-:W-:Y:S01]  /*27190*/  IMAD R0, R59, R22, RZ ;  /* 0x000000163b007224 */ /* 0x004fe200078e02ff */
[----:B------:R2:W-:Y:S01]  /*271a0*/  STL [R1+0x9d4], R2 ;  /* 0x0009d40201007387 */ /* 0x0005e20000100800 */
[----:B-1----:R-:W-:-:S03]  /*271b0*/  IMAD R3, R58, R23, RZ ;  /* 0x000000173a037224 */ /* 0x002fc600078e02ff */
[----:B------:R1:W-:Y:S02]  /*271c0*/  STL [R1+0x9dc], R0 ;  /* 0x0009dc0001007387 */ /* 0x0003e40000100800 */
[----:B------:R-:W3:Y:S01]  /*271d0*/  LDC R22, c[0x0][0x240] ;  /* 0x00009000ff167b82 */ /* 0x000ee20000000800 */
[----:B--2---:R-:W-:Y:S01]  /*271e0*/  IMAD R2, R57, R24, RZ ;  /* 0x0000001839027224 */ /* 0x004fe200078e02ff */
[----:B------:R2:W-:Y:S06]  /*271f0*/  STL [R1+0x9e4], R3 ;  /* 0x0009e40301007387 */ /* 0x0005ec0000100800 */
[----:B------:R-:W3:Y:S01]  /*27200*/  LDC R23, c[0x0][0x240] ;  /* 0x00009000ff177b82 */ /* 0x000ee20000000800 */
[----:B-1----:R-:W-:Y:S01]  /*27210*/  IMAD R0, R56, R25, RZ ;  /* 0x0000001938007224 */ /* 0x002fe200078e02ff */
[----:B------:R1:W-:Y:S04]  /*27220*/  STL [R1+0x9ec], R2 ;  /* 0x0009ec0201007387 */ /* 0x0003e80000100800 */
[----:B------:R4:W-:Y:S01]  /*27230*/  STL [R1+0x9f4], R0 ;  /* 0x0009f40001007387 */ /* 0x0009e20000100800 */
[----:B--2---:R-:W-:Y:S01]  /*27240*/  IMAD R3, R55, R26, RZ ;  /* 0x0000001a37037224 */ /* 0x004fe200078e02ff */
[----:B------:R-:W2:Y:S01]  /*27250*/  LDC R24, c[0x0][0x240] ;  /* 0x00009000ff187b82 */ /* 0x000ea20000000800 */
[----:B-1----:R-:W-:-:S03]  /*27260*/  IMAD R2, R54, R27, RZ ;  /* 0x0000001b36027224 */ /* 0x002fc600078e02ff */
[----:B------:R1:W-:Y:S01]  /*27270*/  STL [R1+0x9fc], R3 ;  /* 0x0009fc0301007387 */ /* 0x0003e20000100800 */
[----:B----4-:R-:W-:-:S03]  /*27280*/  IMAD R0, R53, R28, RZ ;  /* 0x0000001c35007224 */ /* 0x010fc600078e02ff */
[----:B------:R4:W-:Y:S01]  /*27290*/  STL [R1+0xa04], R2 ;  /* 0x000a040201007387 */ /* 0x0009e20000100800 */
[----:B------:R-:W2:Y:S03]  /*272a0*/  LDC R26, c[0x0][0x240] ;  /* 0x00009000ff1a7b82 */ /* 0x000ea60000000800 */
[----:B------:R4:W-:Y:S01]  /*272b0*/  STL [R1+0xa0c], R0 ;  /* 0x000a0c0001007387 */ /* 0x0009e20000100800 */
[----:B-1----:R-:W-:-:S04]  /*272c0*/  IMAD R3, R52, R29, RZ ;  /* 0x0000001d34037224 */ /* 0x002fc800078e02ff */
[----:B------:R-:W1:Y:S01]  /*272d0*/  LDC R27, c[0x0][0x240] ;  /* 0x00009000ff1b7b82 */ /* 0x000e620000000800 */
[----:B----4-:R-:W-:Y:S01]  /*272e0*/  IMAD R2, R51, R30, RZ ;  /* 0x0000001e33027224 */ /* 0x010fe200078e02ff */
[----:B------:R4:W-:Y:S01]  /*272f0*/  STL [R1+0xa14], R3 ;  /* 0x000a140301007387 */ /* 0x0009e20000100800 */
[----:B------:R-:W-:-:S03]  /*27300*/  IMAD R0, R50, R31, RZ ;  /* 0x0000001f32007224 */ /* 0x000fc600078e02ff */
[----:B------:R3:W-:Y:S02]  /*27310*/  STL [R1+0xa1c], R2 ;  /* 0x000a1c0201007387 */ /* 0x0007e40000100800 */
[----:B------:R-:W1:Y:S02]  /*27320*/  LDC R28, c[0x0][0x240] ;  /* 0x00009000ff1c7b82 */ /* 0x000e640000000800 */
        /* <DEDUP_REMOVED lines=13> */
[----:B--2---:R-:W-:Y:S01]  /*27400*/  IMAD R0, R43, R39, RZ ;  /* 0x000000272b007224 */ /* 0x004fe200078e02ff */
[----:B------:R2:W-:Y:S04]  /*27410*/  STL [R1+0xa4c], R2 ;  /* 0x000a4c0201007387 */ /* 0x0005e80000100800 */
[----:B------:R2:W-:Y:S02]  /*27420*/  STL [R1+0xa54], R0 ;  /* 0x000a540001007387 */ /* 0x0005e40000100800 */
[----:B------:R-:W3:Y:S02]  /*27430*/  LDC R32, c[0x0][0x240] ;  /* 0x00009000ff207b82 */ /* 0x000ee40000000800 */
[----:B------:R-:W4:Y:S01]  /*27440*/  LDL.LU R65, [R1+0x140] ;  /* 0x0001400001417983 */ /* 0x000f220000300800 */
[----:B--2---:R-:W-:-:S02]  /*27450*/  IMAD R2, R42, R35, RZ ;  /* 0x000000232a027224 */ /* 0x004fc400078e02ff */
[----:B------:R-:W-:-:S03]  /*27460*/  IMAD R0, R41, R37, RZ ;  /* 0x0000002529007224 */ /* 0x000fc600078e02ff */
[----:B------:R2:W-:Y:S01]  /*27470*/  STL [R1+0xa5c], R2 ;  /* 0x000a5c0201007387 */ /* 0x0005e20000100800 */
[----:B------:R-:W3:Y:S03]  /*27480*/  LDC R33, c[0x0][0x240] ;  /* 0x00009000ff217b82 */ /* 0x000ee60000000800 */
[----:B------:R-:W2:Y:S04]  /*27490*/  LDL.LU R64, [R1+0x138] ;  /* 0x0001380001407983 */ /* 0x000ea80000300800 */
[----:B------:R1:W-:Y:S01]  /*274a0*/  STL [R1+0xa64], R0 ;  /* 0x000a640001007387 */ /* 0x0003e20000100800 */
[----:B------:R-:W3:Y:S03]  /*274b0*/  LDC R34, c[0x0][0x240] ;  /* 0x00009000ff227b82 */ /* 0x000ee60000000800 */
[----:B------:R-:W1:Y:S04]  /*274c0*/  LDL.LU R63, [R1+0x130] ;  /* 0x00013000013f7983 */ /* 0x000e680000300800 */
        /* <DEDUP_REMOVED lines=27> */
[----:B----4-:R-:W-:-:S02]  /*27680*/  IMAD R3, R65, R16, RZ ;  /* 0x0000001041037224 */ /* 0x010fc400078e02ff */
[----:B------:R-:W4:Y:S03]  /*27690*/  LDC R16, c[0x0][0x240] ;  /* 0x00009000ff107b82 */ /* 0x000f260000000800 */
[----:B------:R3:W-:Y:S01]  /*276a0*/  STL [R1+0xa6c], R3 ;  /* 0x000a6c0301007387 */ /* 0x0007e20000100800 */
[----:B--2---:R-:W-:-:S04]  /*276b0*/  IMAD R2, R64, R18, RZ ;  /* 0x0000001240027224 */ /* 0x004fc800078e02ff */
[----:B------:R-:W2:Y:S01]  /*276c0*/  LDC R18, c[0x0][0x240] ;  /* 0x00009000ff127b82 */ /* 0x000ea20000000800 */
[----:B-1----:R-:W-:Y:S01]  /*276d0*/  IMAD R0, R63, R20, RZ ;  /* 0x000000143f007224 */ /* 0x002fe200078e02ff */
[----:B------:R1:W-:Y:S06]  /*276e0*/  STL [R1+0xa74], R2 ;  /* 0x000a740201007387 */ /* 0x0003ec0000100800 */
[----:B------:R-:W4:Y:S01]  /*276f0*/  LDC R20, c[0x0][0x240] ;  /* 0x00009000ff147b82 */ /* 0x000f220000000800 */
[----:B---3--:R-:W-:Y:S01]  /*27700*/  IMAD R3, R62, R17, RZ ;  /* 0x000000113e037224 */ /* 0x008fe200078e02ff */
[----:B------:R3:W-:Y:S01]  /*27710*/  STL [R1+0xa7c], R0 ;  /* 0x000a7c0001007387 */ /* 0x0007e20000100800 */
[----:B-1----:R-:W-:-:S03]  /*27720*/  IMAD R2, R61, R19, RZ ;  /* 0x000000133d027224 */ /* 0x002fc600078e02ff */
[----:B------:R1:W-:Y:S02]  /*27730*/  STL [R1+0xa84], R3 ;  /* 0x000a840301007387 */ /* 0x0003e40000100800 */
[----:B------:R-:W4:Y:S01]  /*27740*/  LDC R17, c[0x0][0x240] ;  /* 0x00009000ff117b82 */ /* 0x000f220000000800 */
[----:B---3--:R-:W-:Y:S01]  /*27750*/  IMAD R0, R60, R21, RZ ;  /* 0x000000153c007224 */ /* 0x008fe200078e02ff */
[----:B------:R3:W-:Y:S04]  /*27760*/  STL [R1+0xa8c], R2 ;  /* 0x000a8c0201007387 */ /* 0x0007e80000100800 */
[----:B------:R3:W-:Y:S02]  /*27770*/  STL [R1+0xa94], R0 ;  /* 0x000a940001007387 */ /* 0x0007e40000100800 */
[----:B------:R-:W2:Y:S01]  /*27780*/  LDC R21, c[0x0][0x240] ;  /* 0x00009000ff157b82 */ /* 0x000ea20000000800 */
[----:B-1----:R-:W-:-:S02]  /*27790*/  IMAD R3, R59, R22, RZ ;  /* 0x000000163b037224 */ /* 0x002fc400078e02ff */
[----:B---3--:R-:W-:-:S03]  /*277a0*/  IMAD R2, R58, R23, RZ ;  /* 0x000000173a027224 */ /* 0x008fc600078e02ff */
[----:B------:R-:W-:Y:S02]  /*277b0*/  STL [R1+0xa9c], R3 ;  /* 0x000a9c0301007387 */ /* 0x000fe40000100800 */
[----:B------:R-:W1:Y:S01]  /*277c0*/  LDC R19, c[0x0][0x240] ;  /* 0x00009000ff137b82 */ /* 0x000e620000000800 */
[----:B------:R-:W-:Y:S02]  /*277d0*/  IMAD R0, R57, R24, RZ ;  /* 0x0000001839007224 */ /* 0x000fe400078e02ff */
[----:B------:R-:W-:Y:S01]  /*277e0*/  IMAD R4, R55, R26, RZ ;  /* 0x0000001a37047224 */ /* 0x000fe200078e02ff */
[----:B------:R3:W-:Y:S04]  /*277f0*/  STL [R1+0xaa4], R2 ;  /* 0x000aa40201007387 */ /* 0x0007e80000100800 */
[----:B------:R3:W-:Y:S01]  /*27800*/  STL [R1+0xaac], R0 ;  /* 0x000aac0001007387 */ /* 0x0007e20000100800 */
[----:B------:R-:W1:Y:S03]  /*27810*/  LDC R22, c[0x0][0x240] ;  /* 0x00009000ff167b82 */ /* 0x000e660000000800 */
[----:B------:R3:W-:Y:S02]  /*27820*/  STL [R1+0xabc], R4 ;  /* 0x000abc0401007387 */ /* 0x0007e40000100800 */
[----:B---3--:R-:W-:-:S02]  /*27830*/  IMAD R2, R54, R27, RZ ;  /* 0x0000001b36027224 */ /* 0x008fc400078e02ff */
[----:B------:R-:W-:Y:S01]  /*27840*/  IMAD R3, R56, R25, RZ ;  /* 0x0000001938037224 */ /* 0x000fe200078e02ff */
[----:B------:R-:W3:Y:S01]  /*27850*/  LDC R23, c[0x0][0x240] ;  /* 0x00009000ff177b82 */ /* 0x000ee20000000800 */
[----:B------:R-:W-:Y:S01]  /*27860*/  IMAD R0, R53, R28, RZ ;  /* 0x0000001c35007224 */ /* 0x000fe200078e02ff */
[----:B------:R-:W-:Y:S01]  /*27870*/  STL [R1+0xac4], R2 ;  /* 0x000ac40201007387 */ /* 0x000fe20000100800 */
[----:B------:R-:W-:-:S03]  /*27880*/  IMAD R4, R52, R29, RZ ;  /* 0x0000001d34047224 */ /* 0x000fc600078e02ff */
[----:B------:R4:W-:Y:S02]  /*27890*/  STL [R1+0xacc], R0 ;  /* 0x000acc0001007387 */ /* 0x0009e40000100800 */
[----:B------:R-:W1:Y:S02]  /*278a0*/  LDC R24, c[0x0][0x240] ;  /* 0x00009000ff187b82 */ /* 0x000e640000000800 */
[----:B------:R2:W-:Y:S01]  /*278b0*/  STL [R1+0xad4], R4 ;  /* 0x000ad40401007387 */ /* 0x0005e20000100800 */
[----:B----4-:R-:W-:-:S05]  /*278c0*/  IMAD R0, R41, R31, RZ ;  /* 0x0000001f29007224 */ /* 0x010fca00078e02ff */
[----:B------:R-:W4:Y:S01]  /*278d0*/  LDC R25, c[0x0][0x240] ;  /* 0x00009000ff197b82 */ /* 0x000f220000000800 */
[----:B------:R-:W4:Y:S01]  /*278e0*/  LDL.LU R41, [R1+0xd4] ;  /* 0x0000d40001297983 */ /* 0x000f220000300800 */
[----:B------:R-:W-:Y:S02]  /*278f0*/  IMAD R2, R51, R30, RZ ;  /* 0x0000001e33027224 */ /* 0x000fe400078e02ff */
[----:B--2---:R-:W-:-:S03]  /*27900*/  IMAD R4, R50, R32, RZ ;  /* 0x0000002032047224 */ /* 0x004fc600078e02ff */
[----:B------:R2:W-:Y:S01]  /*27910*/  STL [R1+0xadc], R2 ;  /* 0x000adc0201007387 */ /* 0x0005e20000100800 */
[----:B------:R-:W1:Y:S03]  /*27920*/  LDC R26, c[0x0][0x240] ;  /* 0x00009000ff1a7b82 */ /* 0x000e660000000800 */
[----:B------:R2:W-:Y:S05]  /*27930*/  STL [R1+0xae4], R0 ;  /* 0x000ae40001007387 */ /* 0x0005ea0000100800 */
[----:B------:R-:W1:Y:S01]  /*27940*/  LDC R27, c[0x0][0x240] ;  /* 0x00009000ff1b7b82 */ /* 0x000e620000000800 */
[----:B--2---:R-:W-:Y:S01]  /*27950*/  IMAD R2, R49, R33, RZ ;  /* 0x0000002131027224 */ /* 0x004fe200078e02ff */
[----:B------:R2:W-:Y:S01]  /*27960*/  STL [R1+0xaec], R4 ;  /* 0x000aec0401007387 */ /* 0x0005e20000100800 */
[----:B------:R-:W-:-:S03]  /*27970*/  IMAD R0, R47, R34, RZ ;  /* 0x000000222f007224 */ /* 0x000fc600078e02ff */
[----:B------:R3:W-:Y:S02]  /*27980*/  STL [R1+0xaf4], R2 ;  /* 0x000af40201007387 */ /* 0x0007e40000100800 */
[----:B------:R-:W1:Y:S02]  /*27990*/  LDC R28, c[0x0][0x240] ;  /* 0x00009000ff1c7b82 */ /* 0x000e640000000800 */
[----:B------:R3:W-:Y:S01]  /*279a0*/  STL [R1+0xafc], R0 ;  /* 0x000afc0001007387 */ /* 0x0007e20000100800 */
[----:B--2---:R-:W-:Y:S02]  /*279b0*/  IMAD R4, R46, R36, RZ ;  /* 0x000000242e047224 */ /* 0x004fe400078e02ff */
[----:B---3--:R-:W-:-:S03]  /*279c0*/  IMAD R2, R45, R38, RZ ;  /* 0x000000262d027224 */ /* 0x008fc600078e02ff */
[----:B------:R-:W-:Y:S01]  /*279d0*/  STL [R1+0xb04], R4 ;  /* 0x000b040401007387 */ /* 0x000fe20000100800 */
[----:B------:R-:W2:Y:S01]  /*279e0*/  LDC R29, c[0x0][0x240] ;  /* 0x00009000ff1d7b82 */ /* 0x000ea20000000800 */
[----:B------:R-:W-:Y:S02]  /*279f0*/  IMAD R0, R44, R39, RZ ;  /* 0x000000272c007224 */ /* 0x000fe400078e02ff */
[----:B------:R3:W-:Y:S04]  /*27a00*/  STL [R1+0xb0c], R2 ;  /* 0x000b0c0201007387 */ /* 0x0007e80000100800 */
[----:B------:R3:W-:Y:S01]  /*27a10*/  STL [R1+0xb14], R0 ;  /* 0x000b140001007387 */ /* 0x0007e20000100800 */
[----:B------:R-:W2:Y:S01]  /*27a20*/  LDC R30, c[0x0][0x240] ;  /* 0x00009000ff1e7b82 */ /* 0x000ea20000000800 */
[----:B---3--:R-:W-:-:S02]  /*27a30*/  IMAD R2, R43, R35, RZ ;  /* 0x000000232b027224 */ /* 0x008fc400078e02ff */
[----:B------:R-:W-:-:S05]  /*27a40*/  IMAD R12, R211, R21, RZ ;  /* 0x00000015d30c7224 */ /* 0x000fca00078e02ff */
[----:B------:R-:W3:Y:S01]  /*27a50*/  LDC R31, c[0x0][0x240] ;  /* 0x00009000ff1f7b82 */ /* 0x000ee20000000800 */
[----:B------:R-:W-:Y:S01]  /*27a60*/  IMAD R0, R42, R37, RZ ;  /* 0x000000252a007224 */ /* 0x000fe200078e02ff */
[----:B------:R-:W-:Y:S04]  /*27a70*/  STL [R1+0xb1c], R2 ;  /* 0x000b1c0201007387 */ /* 0x000fe80000100800 */
[----:B------:R1:W-:Y:S02]  /*27a80*/  STL [R1+0xb24], R0 ;  /* 0x000b240001007387 */ /* 0x0003e40000100800 */
[----:B------:R-:W3:Y:S01]  /*27a90*/  LDC R32, c[0x0][0x240] ;  /* 0x00009000ff207b82 */ /* 0x000ee20000000800 */
[----:B-1----:R-:W-:-:S07]  /*27aa0*/  IMAD R0, R5, R18, RZ ;  /* 0x0000001205007224 */ /* 0x002fce00078e02ff */
[----:B------:R-:W1:Y:S01]  /*27ab0*/  LDC R33, c[0x0][0x240] ;  /* 0x00009000ff217b82 */ /* 0x000e620000000800 */
[----:B------:R-:W3:Y:S01]  /*27ac0*/  LDL.LU R5, [R1+0x2db8] ;  /* 0x002db80001057983 */ /* 0x000ee20000300800 */
[----:B------:R-:W-:-:S06]  /*27ad0*/  IMAD R4, R213, R23, RZ ;  /* 0x00000017d5047224 */ /* 0x000fcc00078e02ff */
[----:B------:R-:W1:Y:S08]  /*27ae0*/  LDC R34, c[0x0][0x240] ;  /* 0x00009000ff227b82 */ /* 0x000e700000000800 */
[----:B------:R-:W1:Y:S08]  /*27af0*/  LDC R36, c[0x0][0x240] ;  /* 0x00009000ff247b82 */ /* 0x000e700000000800 */
[----:B------:R-:W1:Y:S08]  /*27b00*/  LDC R38, c[0x0][0x240] ;  /* 0x00009000ff267b82 */ /* 0x000e700000000800 */
[----:B------:R-:W1:Y:S08]  /*27b10*/  LDC R39, c[0x0][0x240] ;  /* 0x00009000ff277b82 */ /* 0x000e700000000800 */
[----:B------:R-:W1:Y:S08]  /*27b20*/  LDC R35, c[0x0][0x240] ;  /* 0x00009000ff237b82 */ /* 0x000e700000000800 */
[----:B------:R-:W1:Y:S01]  /*27b30*/  LDC R37, c[0x0][0x240] ;  /* 0x00009000ff257b82 */ /* 0x000e620000000800 */
[----:B------:R-:W-:-:S07]  /*27b40*/  IMAD R242, R9, R20, RZ ;  /* 0x0000001409f27224 */ /* 0x000fce00078e02ff */
[----:B------:R-:W2:Y:S08]  /*27b50*/  LDC R18, c[0x0][0x240] ;  /* 0x00009000ff127b82 */ /* 0x000eb00000000800 */
[----:B------:R-:W1:Y:S08]  /*27b60*/  LDC R20, c[0x0][0x240] ;  /* 0x00009000ff147b82 */ /* 0x000e700000000800 */
[----:B------:R-:W3:Y:S08]  /*27b70*/  LDC R21, c[0x0][0x240] ;  /* 0x00009000ff157b82 */ /* 0x000ef00000000800 */
[----:B------:R-:W3:Y:S01]  /*27b80*/  LDC R23, c[0x0][0x240] ;  /* 0x00009000ff177b82 */ /* 0x000ee20000000800 */
[----:B--2---:R-:W-:-:S02]  /*27b90*/  IMAD R238, R231, R18, RZ ;  /* 0x00000012e7ee7224 */ /* 0x004fc400078e02ff */
[----:B-1----:R-:W-:Y:S02]  /*27ba0*/  IMAD R239, R232, R20, RZ ;  /* 0x00000014e8ef7224 */ /* 0x002fe400078e02ff */
[----:B----4-:R-:W-:-:S03]  /*27bb0*/  IMAD R2, R41, R16, RZ ;  /* 0x0000001029027224 */ /* 0x010fc600078e02ff */
[----:B------:R-:W1:Y:S02]  /*27bc0*/  LDC R16, c[0x0][0x240] ;  /* 0x00009000ff107b82 */ /* 0x000e640000000800 */
[----:B------:R2:W-:Y:S04]  /*27bd0*/  STL [R1+0xb2c], R2 ;  /* 0x000b2c0201007387 */ /* 0x0005e80000100800 */
[----:B------:R4:W-:Y:S01]  /*27be0*/  STL [R1+0xb34], R0 ;  /* 0x000b340001007387 */ /* 0x0009e20000100800 */
[----:B--2---:R-:W-:Y:S02]  /*27bf0*/  IMAD R2, R209, R17, RZ ;  /* 0x00000011d1027224 */ /* 0x004fe400078e02ff */
[----:B------:R-:W2:Y:S01]  /*27c00*/  LDC R17, c[0x0][0x240] ;  /* 0x00009000ff117b82 */ /* 0x000ea20000000800 */
[----:B----4-:R-:W-:-:S02]  /*27c10*/  IMAD R0, R210, R19, RZ ;  /* 0x00000013d2007224 */ /* 0x010fc400078e02ff */
[----:B------:R4:W-:Y:S04]  /*27c20*/  STL [R1+0xb44], R2 ;  /* 0x000b440201007387 */ /* 0x0009e80000100800 */
[----:B------:R-:W-:Y:S01]  /*27c30*/  STL [R1+0x2dac], R12 ;  /* 0x002dac0c01007387 */ /* 0x000fe20000100800 */
[----:B------:R-:W2:Y:S03]  /*27c40*/  LDC R19, c[0x0][0x240] ;  /* 0x00009000ff137b82 */ /* 0x000ea60000000800 */
[----:B------:R4:W-:Y:S02]  /*27c50*/  STL [R1+0xb4c], R0 ;  /* 0x000b4c0001007387 */ /* 0x0009e40000100800 */
[----:B----4-:R-:W-:-:S03]  /*27c60*/  IMAD R2, R214, R24, RZ ;  /* 0x00000018d6027224 */ /* 0x010fc600078e02ff */
[----:B------:R-:W4:Y:S01]  /*27c70*/  LDC R24, c[0x0][0x240] ;  /* 0x00009000ff187b82 */ /* 0x000f220000000800 */
[----:B------:R-:W-:-:S07]  /*27c80*/  IMAD R0, R212, R22, RZ ;  /* 0x00000016d4007224 */ /* 0x000fce00078e02ff */
[----:B------:R-:W4:Y:S01]  /*27c90*/  LDC R22, c[0x0][0x240] ;  /* 0x00009000ff167b82 */ /* 0x000f220000000800 */
[----:B------:R1:W-:Y:S04]  /*27ca0*/  STL [R1+0xb5c], R0 ;  /* 0x000b5c0001007387 */ /* 0x0003e80000100800 */
[----:B------:R1:W-:Y:S02]  /*27cb0*/  STL [R1+0xb64], R4 ;  /* 0x000b640401007387 */ /* 0x0003e40000100800 */
[----:B-1----:R-:W-:Y:S02]  /*27cc0*/  IMAD R0, R215, R25, RZ ;  /* 0x00000019d7007224 */ /* 0x002fe400078e02ff */
[----:B------:R1:W-:Y:S01]  /*27cd0*/  STL [R1+0xb6c], R2 ;  /* 0x000b6c0201007387 */ /* 0x0003e20000100800 */
[----:B------:R-:W4:Y:S01]  /*27ce0*/  LDC R25, c[0x0][0x240] ;  /* 0x00009000ff197b82 */ /* 0x000f220000000800 */
[----:B------:R-:W-:-:S02]  /*27cf0*/  IMAD R4, R216, R26, RZ ;  /* 0x0000001ad8047224 */ /* 0x000fc400078e02ff */
[----:B------:R2:W-:Y:S01]  /*27d00*/  STL [R1+0xb74], R0 ;  /* 0x000b740001007387 */ /* 0x0005e20000100800 */
[----:B-1----:R-:W-:-:S03]  /*27d10*/  IMAD R2, R217, R27, RZ ;  /* 0x0000001bd9027224 */ /* 0x002fc600078e02ff */
[----:B------:R1:W-:Y:S01]  /*27d20*/  STL [R1+0xb7c], R4 ;  /* 0x000b7c0401007387 */ /* 0x0003e20000100800 */
[----:B------:R-:W4:Y:S01]  /*27d30*/  LDC R26, c[0x0][0x240] ;  /* 0x00009000ff1a7b82 */ /* 0x000f220000000800 */
[----:B--2---:R-:W-:Y:S02]  /*27d40*/  IMAD R0, R218, R28, RZ ;  /* 0x0000001cda007224 */ /* 0x004fe400078e02ff */
[----:B------:R2:W-:Y:S04]  /*27d50*/  STL [R1+0xb84], R2 ;  /* 0x000b840201007387 */ /* 0x0005e80000100800 */
[----:B------:R3:W-:Y:S01]  /*27d60*/  STL [R1+0xb8c], R0 ;  /* 0x000b8c0001007387 */ /* 0x0007e20000100800 */
[----:B------:R-:W4:Y:S01]  /*27d70*/  LDC R27, c[0x0][0x240] ;  /* 0x00009000ff1b7b82 */ /* 0x000f220000000800 */
[----:B-1----:R-:W-:-:S02]  /*27d80*/  IMAD R4, R219, R29, RZ ;  /* 0x0000001ddb047224 */ /* 0x002fc400078e02ff */
[----:B--2---:R-:W-:-:S03]  /*27d90*/  IMAD R2, R220, R30, RZ ;  /* 0x0000001edc027224 */ /* 0x004fc600078e02ff */
[----:B------:R1:W-:Y:S02]  /*27da0*/  STL [R1+0xb94], R4 ;  /* 0x000b940401007387 */ /* 0x0003e40000100800 */
[----:B------:R-:W2:Y:S01]  /*27db0*/  LDC R28, c[0x0][0x240] ;  /* 0x00009000ff1c7b82 */ /* 0x000ea20000000800 */
[----:B---3--:R-:W-:Y:S01]  /*27dc0*/  IMAD R0, R221, R31, RZ ;  /* 0x0000001fdd007224 */ /* 0x008fe200078e02ff */
[----:B------:R3:W-:Y:S04]  /*27dd0*/  STL [R1+0xb9c], R2 ;  /* 0x000b9c0201007387 */ /* 0x0007e80000100800 */
[----:B------:R3:W-:Y:S01]  /*27de0*/  STL [R1+0xba4], R0 ;  /* 0x000ba40001007387 */ /* 0x0007e20000100800 */
[----:B-1----:R-:W-:Y:S01]  /*27df0*/  IMAD R4, R222, R32, RZ ;  /* 0x00000020de047224 */ /* 0x002fe200078e02ff */
[----:B------:R-:W1:Y:S01]  /*27e00*/  LDC R31, c[0x0][0x240] ;  /* 0x00009000ff1f7b82 */ /* 0x000e620000000800 */
[----:B---3--:R-:W-:-:S03]  /*27e10*/  IMAD R2, R223, R33, RZ ;  /* 0x00000021df027224 */ /* 0x008fc600078e02ff */
[----:B------:R3:W-:Y:S01]  /*27e20*/  STL [R1+0xbac], R4 ;  /* 0x000bac0401007387 */ /* 0x0007e20000100800 */
[----:B------:R-:W-:-:S03]  /*27e30*/  IMAD R0, R224, R34, RZ ;  /* 0x00000022e0007224 */ /* 0x000fc600078e02ff */
[----:B------:R3:W-:Y:S01]  /*27e40*/  STL [R1+0xbb4], R2 ;  /* 0x000bb40201007387 */ /* 0x0007e20000100800 */
[----:B------:R-:W1:Y:S03]  /*27e50*/  LDC R32, c[0x0][0x240] ;  /* 0x00009000ff207b82 */ /* 0x000e660000000800 */
[----:B------:R4:W-:Y:S01]  /*27e60*/  STL [R1+0xbbc], R0 ;  /* 0x000bbc0001007387 */ /* 0x0009e20000100800 */
[----:B---3--:R-:W-:-:S04]  /*27e70*/  IMAD R4, R225, R36, RZ ;  /* 0x00000024e1047224 */ /* 0x008fc800078e02ff */
[----:B------:R-:W3:Y:S01]  /*27e80*/  LDC R33, c[0x0][0x240] ;  /* 0x00009000ff217b82 */ /* 0x000ee20000000800 */
[----:B------:R-:W-:Y:S01]  /*27e90*/  IMAD R2, R226, R38, RZ ;  /* 0x00000026e2027224 */ /* 0x000fe200078e02ff */
[----:B------:R-:W-:Y:S01]  /*27ea0*/  STL [R1+0xbc4], R4 ;  /* 0x000bc40401007387 */ /* 0x000fe20000100800 */
[----:B----4-:R-:W-:-:S03]  /*27eb0*/  IMAD R0, R227, R39, RZ ;  /* 0x00000027e3007224 */ /* 0x010fc600078e02ff */
[----:B------:R4:W-:Y:S02]  /*27ec0*/  STL [R1+0xbcc], R2 ;  /* 0x000bcc0201007387 */ /* 0x0009e40000100800 */
[----:B------:R-:W3:Y:S02]  /*27ed0*/  LDC R34, c[0x0][0x240] ;  /* 0x00009000ff227b82 */ /* 0x000ee40000000800 */
[----:B------:R2:W-:Y:S01]  /*27ee0*/  STL [R1+0xbd4], R0 ;  /* 0x000bd40001007387 */ /* 0x0005e20000100800 */
[----:B----4-:R-:W-:-:S05]  /*27ef0*/  IMAD R2, R228, R35, RZ ;  /* 0x00000023e4027224 */ /* 0x010fca00078e02ff */
[----:B------:R-:W4:Y:S01]  /*27f00*/  LDC R30, c[0x0][0x240] ;  /* 0x00009000ff1e7b82 */ /* 0x000f220000000800 */
[----:B--2---:R-:W-:Y:S01]  /*27f10*/  IMAD R0, R229, R37, RZ ;  /* 0x00000025e5007224 */ /* 0x004fe200078e02ff */
[----:B------:R-:W-:Y:S06]  /*27f20*/  STL [R1+0xbdc], R2 ;  /* 0x000bdc0201007387 */ /* 0x000fec0000100800 */
[----:B------:R-:W2:Y:S01]  /*27f30*/  LDC R35, c[0x0][0x240] ;  /* 0x00009000ff237b82 */ /* 0x000ea20000000800 */
[----:B------:R1:W-:Y:S07]  /*27f40*/  STL [R1+0xbe4], R0 ;  /* 0x000be40001007387 */ /* 0x0003ee0000100800 */
[----:B------:R-:W2:Y:S01]  /*27f50*/  LDC R29, c[0x0][0x240] ;  /* 0x00009000ff1d7b82 */ /* 0x000ea20000000800 */
[----:B-1----:R-:W-:-:S07]  /*27f60*/  IMAD R0, R230, R16, RZ ;  /* 0x00000010e6007224 */ /* 0x002fce00078e02ff */
[----:B------:R-:W1:Y:S01]  /*27f70*/  LDC R36, c[0x0][0x240] ;  /* 0x00009000ff247b82 */ /* 0x000e620000000800 */
[----:B------:R-:W-:Y:S07]  /*27f80*/  STL [R1+0x2d78], R238 ;  /* 0x002d78ee01007387 */ /* 0x000fee0000100800 */
[----:B------:R-:W1:Y:S01]  /*27f90*/  LDC R37, c[0x0][0x240] ;  /* 0x00009000ff257b82 */ /* 0x000e620000000800 */
[----:B------:R-:W-:Y:S01]  /*27fa0*/  IMAD R240, R233, R17, RZ ;  /* 0x00000011e9f07224 */ /* 0x000fe200078e02ff */
[----:B------:R3:W-:Y:S01]  /*27fb0*/  STL [R1+0xbec], R0 ;  /* 0x000bec0001007387 */ /* 0x0007e20000100800 */
[----:B------:R-:W-:-:S02]  /*27fc0*/  IMAD R241, R234, R19, RZ ;  /* 0x00000013eaf17224 */ /* 0x000fc400078e02ff */
[----:B------:R-:W-:Y:S01]  /*27fd0*/  IMAD R14, R236, R22, RZ ;  /* 0x00000016ec0e7224 */ /* 0x000fe200078e02ff */
[----:B------:R-:W-:Y:S01]  /*27fe0*/  STL [R1+0x2d74], R239 ;  /* 0x002d74ef01007387 */ /* 0x000fe20000100800 */
[----:B------:R-:W-:Y:S02]  /*27ff0*/  IMAD R4, R237, R23, RZ ;  /* 0x00000017ed047224 */ /* 0x000fe400078e02ff */
[----:B------:R-:W-:Y:S02]  /*28000*/  IMAD R15, R205, R24, RZ ;  /* 0x00000018cd0f7224 */ /* 0x000fe400078e02ff */
[----:B---3--:R-:W-:Y:S01]  /*28010*/  IMAD R0, R235, R21, RZ ;  /* 0x00000015eb007224 */ /* 0x008fe200078e02ff */
[----:B------:R-:W-:Y:S01]  /*28020*/  STL [R1+0x2d70], R240 ;  /* 0x002d70f001007387 */ /* 0x000fe20000100800 */
[----:B------:R-:W-:-:S03]  /*28030*/  IMAD R2, R204, R25, RZ ;  /* 0x00000019cc027224 */ /* 0x000fc600078e02ff */
[----:B------:R-:W-:Y:S01]  /*28040*/  STL [R1+0x2d6c], R241 ;  /* 0x002d6cf101007387 */ /* 0x000fe20000100800 */
[----:B------:R-:W-:-:S03]  /*28050*/  IMAD R9, R203, R26, RZ ;  /* 0x0000001acb097224 */ /* 0x000fc600078e02ff */
[----:B------:R-:W-:Y:S01]  /*28060*/  STL [R1+0x2d68], R0 ;  /* 0x002d680001007387 */ /* 0x000fe20000100800 */
[----:B------:R-:W-:-:S03]  /*28070*/  IMAD R244, R244, R27, RZ ;  /* 0x0000001bf4f47224 */ /* 0x000fc600078e02ff */
[----:B------:R4:W-:Y:S01]  /*28080*/  STL [R1+0x2d64], R14 ;  /* 0x002d640e01007387 */ /* 0x0009e20000100800 */
        /* <DEDUP_REMOVED lines=10> */
[----:B----4-:R-:W-:Y:S02]  /*28130*/  IMAD R14, R247, R30, RZ ;  /* 0x0000001ef70e7224 */ /* 0x010fe400078e02ff */
[----:B--2---:R-:W-:Y:S01]  /*28140*/  IMAD R252, R252, R35, RZ ;  /* 0x00000023fcfc7224 */ /* 0x004fe200078e02ff */
[----:B------:R-:W-:Y:S01]  /*28150*/  STL [R1+0x2d84], R244 ;  /* 0x002d84f401007387 */ /* 0x000fe20000100800 */
[----:B------:R-:W-:Y:S02]  /*28160*/  IMAD R243, R246, R29, RZ ;  /* 0x0000001df6f37224 */ /* 0x000fe400078e02ff */
[----:B-1----:R-:W-:Y:S01]  /*28170*/  IMAD R247, R202, R36, RZ ;  /* 0x00000024caf77224 */ /* 0x002fe200078e02ff */
[----:B------:R-:W-:Y:S01]  /*28180*/  STL [R1+0x2d88], R245 ;  /* 0x002d88f501007387 */ /* 0x000fe20000100800 */
[----:B------:R-:W-:-:S03]  /*28190*/  IMAD R246, R201, R37, RZ ;  /* 0x00000025c9f67224 */ /* 0x000fc600078e02ff */
[----:B------:R-:W-:Y:S04]  /*281a0*/  STL [R1+0x2d8c], R248 ;  /* 0x002d8cf801007387 */ /* 0x000fe80000100800 */
[----:B------:R-:W-:Y:S04]  /*281b0*/  STL [R1+0x2d90], R249 ;  /* 0x002d90f901007387 */ /* 0x000fe80000100800 */
[----:B------:R-:W-:Y:S04]  /*281c0*/  STL [R1+0x2d94], R250 ;  /* 0x002d94fa01007387 */ /* 0x000fe80000100800 */
[----:B------:R-:W-:Y:S04]  /*281d0*/  STL [R1+0x2d98], R251 ;  /* 0x002d98fb01007387 */ /* 0x000fe80000100800 */
[----:B------:R-:W-:Y:S04]  /*281e0*/  STL [R1+0x2d9c], R252 ;  /* 0x002d9cfc01007387 */ /* 0x000fe80000100800 */
[----:B------:R-:W-:Y:S04]  /*281f0*/  STL [R1+0x2da0], R247 ;  /* 0x002da0f701007387 */ /* 0x000fe80000100800 */
[----:B------:R-:W-:Y:S04]  /*28200*/  STL [R1+0x2da4], R246 ;  /* 0x002da4f601007387 */ /* 0x000fe80000100800 */
[----:B------:R-:W2:Y:S04]  /*28210*/  LDL.LU R62, [R1+0x14] ;  /* 0x00001400013e7983 */ /* 0x000ea80000300800 */
[----:B------:R-:W4:Y:S04]  /*28220*/  LDL.LU R64, [R1+0x34] ;  /* 0x0000340001407983 */ /* 0x000f280000300800 */
[----:B------:R-:W3:Y:S04]  /*28230*/  LDL.LU R66, [R1+0x54] ;  /* 0x0000540001427983 */ /* 0x000ee80000300800 */
[----:B------:R-:W2:Y:S04]  /*28240*/  LDL.LU R68, [R1+0x74] ;  /* 0x0000740001447983 */ /* 0x000ea80000300800 */
[----:B------:R-:W4:Y:S01]  /*28250*/  LDL.LU R70, [R1+0x94] ;  /* 0x0000940001467983 */ /* 0x000f220000300800 */
[----:B------:R-:W-:-:S03]  /*28260*/  LEA R16, P2, R206, R5, 0x2 ;  /* 0x00000005ce107211 */ /* 0x000fc600078410ff */
[----:B------:R-:W4:Y:S04]  /*28270*/  LDL.LU R72, [R1+0xa4] ;  /* 0x0000a40001487983 */ /* 0x000f280000300800 */
[----:B------:R-:W4:Y:S04]  /*28280*/  LDL.LU R74, [R1+0xb8] ;  /* 0x0000b800014a7983 */ /* 0x000f280000300800 */
[----:B------:R-:W4:Y:S01]  /*28290*/  LDL.LU R76, [R1+0x12c] ;  /* 0x00012c00014c7983 */ /* 0x000f220000300800 */
[----:B------:R-:W-:-:S03]  /*282a0*/  LEA.HI.X.SX32 R17, R206, R8, 0x2, P2 ;  /* 0x00000008ce117211 */ /* 0x000fc600010f16ff */
[----:B------:R-:W4:Y:S04]  /*282b0*/  LDL.LU R78, [R1+0x134] ;  /* 0x00013400014e7983 */ /* 0x000f280000300800 */
[----:B------:R-:W4:Y:S04]  /*282c0*/  LDL.LU R80, [R1+0x13c] ;  /* 0x00013c0001507983 */ /* 0x000f280000300800 */
[----:B------:R-:W4:Y:S04]  /*282d0*/  LDL.LU R87, [R1+0x144] ;  /* 0x0001440001577983 */ /* 0x000f280000300800 */
[----:B------:R-:W4:Y:S04]  /*282e0*/  LDL.LU R86, [R1+0x15c] ;  /* 0x00015c0001567983 */ /* 0x000f280000300800 */
[----:B------:R-:W4:Y:S04]  /*282f0*/  LDL.LU R82, [R1+0x160] ;  /* 0x0001600001527983 */ /* 0x000f280000300800 */
[----:B------:R-:W4:Y:S04]  /*28300*/  LDL.LU R88, [R1+0x184] ;  /* 0x0001840001587983 */ /* 0x000f280000300800 */
[----:B------:R-:W4:Y:S04]  /*28310*/  LDL.LU R85, [R1+0x190] ;  /* 0x0001900001557983 */ /* 0x000f280000300800 */
[----:B------:R-:W-:Y:S04]  /*28320*/  STL [R1+0x2da8], R17 ;  /* 0x002da81101007387 */ /* 0x000fe80000100800 */
[----:B------:R-:W4:Y:S04]  /*28330*/  LDL.LU R212, [R1+0x1bc] ;  /* 0x0001bc0001d47983 */ /* 0x000f280000300800 */
[----:B------:R-:W4:Y:S04]  /*28340*/  LDL.LU R12, [R1+0x1e4] ;  /* 0x0001e400010c7983 */ /* 0x000f280000300800 */
[----:B------:R-:W4:Y:S04]  /*28350*/  LDL.LU R211, [R1+0x1ec] ;  /* 0x0001ec0001d37983 */ /* 0x000f280000300800 */
[----:B------:R-:W4:Y:S04]  /*28360*/  LDL.LU R220, [R1+0x1f8] ;  /* 0x0001f80001dc7983 */ /* 0x000f280000300800 */
[----:B------:R-:W4:Y:S04]  /*28370*/  LDL.LU R210, [R1+0x204] ;  /* 0x0002040001d27983 */ /* 0x000f280000300800 */
[----:B------:R-:W4:Y:S01]  /*28380*/  LDL.LU R209, [R1+0x218] ;  /* 0x0002180001d17983 */ /* 0x000f220000300800 */
[----:B------:R-:W-:-:S02]  /*28390*/  LEA R18, P4, R48, R5, 0x2 ;  /* 0x0000000530127211 */ /* 0x000fc400078810ff */
[-C--:B------:R-:W-:Y:S01]  /*283a0*/  LEA R20, P5, R40, R5.reuse, 0x2 ;  /* 0x0000000528147211 */ /* 0x080fe200078a10ff */
[----:B------:R-:W4:Y:S01]  /*283b0*/  LDL.LU R219, [R1+0x230] ;  /* 0x0002300001db7983 */ /* 0x000f220000300800 */
[-C--:B------:R-:W-:Y:S02]  /*283c0*/  LEA.HI.X.SX32 R19, R48, R8.reuse, 0x2, P4 ;  /* 0x0000000830137211 */ /* 0x080fe400020f16ff */
[-C--:B------:R-:W-:Y:S01]  /*283d0*/  LEA R26, P4, R196, R5.reuse, 0x2 ;  /* 0x00000005c41a7211 */ /* 0x080fe200078810ff */
[----:B------:R-:W4:Y:S01]  /*283e0*/  LDL.LU R218, [R1+0x258] ;  /* 0x0002580001da7983 */ /* 0x000f220000300800 */
[-C--:B------:R-:W-:Y:S02]  /*283f0*/  LEA.HI.X.SX32 R21, R40, R8.reuse, 0x2, P5 ;  /* 0x0000000828157211 */ /* 0x080fe400028f16ff */
[----:B------:R-:W-:Y:S01]  /*28400*/  LEA R28, P5, R188, R5, 0x2 ;  /* 0x00000005bc1c7211 */ /* 0x000fe200078a10ff */
[----:B------:R-:W4:Y:S01]  /*28410*/  LDL.LU R217, [R1+0x25c] ;  /* 0x00025c0001d97983 */ /* 0x000f220000300800 */
[----:B------:R-:W-:-:S02]  /*28420*/  LEA.HI.X.SX32 R27, R196, R8, 0x2, P4 ;  /* 0x00000008c41b7211 */ /* 0x000fc400020f16ff */
[-C--:B------:R-:W-:Y:S01]  /*28430*/  LEA R34, P4, R164, R5.reuse, 0x2 ;  /* 0x00000005a4227211 */ /* 0x080fe200078810ff */
[----:B------:R-:W4:Y:S01]  /*28440*/  LDL.LU R216, [R1+0x268] ;  /* 0x0002680001d87983 */ /* 0x000f220000300800 */
[-C--:B------:R-:W-:Y:S02]  /*28450*/  LEA.HI.X.SX32 R29, R188, R8.reuse, 0x2, P5 ;  /* 0x00000008bc1d7211 */ /* 0x080fe400028f16ff */
[-C--:B------:R-:W-:Y:S01]  /*28460*/  LEA R24, P2, R208, R5.reuse, 0x2 ;  /* 0x00000005d0187211 */ /* 0x080fe200078410ff */
[----:B------:R-:W4:Y:S01]  /*28470*/  LDL.LU R215, [R1+0x26c] ;  /* 0x00026c0001d77983 */ /* 0x000f220000300800 */
[-C--:B------:R-:W-:Y:S02]  /*28480*/  LEA R36, P5, R156, R5.reuse, 0x2 ;  /* 0x000000059c247211 */ /* 0x080fe400078a10ff */
[----:B------:R-:W-:Y:S01]  /*28490*/  LEA.HI.X.SX32 R35, R164, R8, 0x2, P4 ;  /* 0x00000008a4237211 */ /* 0x000fe200020f16ff */
[----:B------:R-:W4:Y:S01]  /*284a0*/  LDL.LU R222, [R1+0x28c] ;  /* 0x00028c0001de7983 */ /* 0x000f220000300800 */
[----:B------:R-:W-:-:S02]  /*284b0*/  LEA R42, P4, R132, R5, 0x2 ;  /* 0x00000005842a7211 */ /* 0x000fc400078810ff */
[-C--:B------:R-:W-:Y:S01]  /*284c0*/  LEA.HI.X.SX32 R25, R208, R8.reuse, 0x2, P2 ;  /* 0x00000008d0197211 */ /* 0x080fe200010f16ff */
[----:B------:R-:W4:Y:S01]  /*284d0*/  LDL.LU R221, [R1+0x29c] ;  /* 0x00029c0001dd7983 */ /* 0x000f220000300800 */
[-C--:B------:R-:W-:Y:S02]  /*284e0*/  LEA.HI.X.SX32 R37, R156, R8.reuse, 0x2, P5 ;  /* 0x000000089c257211 */ /* 0x080fe400028f16ff */
[-C--:B------:R-:W-:Y:S01]  /*284f0*/  LEA R22, P3, R207, R5.reuse, 0x2 ;  /* 0x00000005cf167211 */ /* 0x080fe200078610ff */
[----:B------:R-:W4:Y:S01]  /*28500*/  LDL.LU R214, [R1+0x298] ;  /* 0x0002980001d67983 */ /* 0x000f220000300800 */
[-C--:B------:R-:W-:Y:S02]  /*28510*/  LEA R32, P2, R172, R5.reuse, 0x2 ;  /* 0x00000005ac207211 */ /* 0x080fe400078410ff */
[----:B------:R-:W-:Y:S02]  /*28520*/  LEA R44, P5, R124, R5, 0x2 ;  /* 0x000000057c2c7211 */ /* 0x000fe400078a10ff */
[----:B------:R-:W-:-:S02]  /*28530*/  LEA.HI.X.SX32 R43, R132, R8, 0x2, P4 ;  /* 0x00000008842b7211 */ /* 0x000fc400020f16ff */
[-C--:B------:R-:W-:Y:S02]  /*28540*/  LEA R50, P4, R100, R5.reuse, 0x2 ;  /* 0x0000000564327211 */ /* 0x080fe400078810ff */
[-C--:B------:R-:W-:Y:S02]  /*28550*/  LEA.HI.X.SX32 R23, R207, R8.reuse, 0x2, P3 ;  /* 0x00000008cf177211 */ /* 0x080fe400018f16ff */
[-C--:B------:R-:W-:Y:S02]  /*28560*/  LEA.HI.X.SX32 R33, R172, R8.reuse, 0x2, P2 ;  /* 0x00000008ac217211 */ /* 0x080fe400010f16ff */
[----:B------:R-:W-:Y:S02]  /*28570*/  LEA.HI.X.SX32 R45, R124, R8, 0x2, P5 ;  /* 0x000000087c2d7211 */ /* 0x000fe400028f16ff */
[-C--:B------:R-:W-:Y:S02]  /*28580*/  LEA R30, P3, R180, R5.reuse, 0x2 ;  /* 0x00000005b41e7211 */ /* 0x080fe400078610ff */
[----:B------:R-:W-:-:S02]  /*28590*/  LEA R40, P2, R140, R5, 0x2 ;  /* 0x000000058c287211 */ /* 0x000fc400078410ff */
[-C--:B------:R-:W-:Y:S02]  /*285a0*/  LEA R52, P5, R92, R5.reuse, 0x2 ;  /* 0x000000055c347211 */ /* 0x080fe400078a10ff */
[-C--:B------:R-:W-:Y:S02]  /*285b0*/  LEA.HI.X.SX32 R51, R100, R8.reuse, 0x2, P4 ;  /* 0x0000000864337211 */ /* 0x080fe400020f16ff */
[-C--:B------:R-:W-:Y:S02]  /*285c0*/  LEA.HI.X.SX32 R31, R180, R8.reuse, 0x2, P3 ;  /* 0x00000008b41f7211 */ /* 0x080fe400018f16ff */
[-C--:B------:R-:W-:Y:S02]  /*285d0*/  LEA.HI.X.SX32 R41, R140, R8.reuse, 0x2, P2 ;  /* 0x000000088c297211 */ /* 0x080fe400010f16ff */
[----:B------:R-:W-:Y:S02]  /*285e0*/  LEA.HI.X.SX32 R53, R92, R8, 0x2, P5 ;  /* 0x000000085c357211 */ /* 0x000fe400028f16ff */
[----:B------:R-:W-:-:S02]  /*285f0*/  LEA R38, P3, R148, R5, 0x2 ;  /* 0x0000000594267211 */ /* 0x000fc400078610ff */
[-C--:B------:R-:W-:Y:S02]  /*28600*/  LEA R48, P2, R108, R5.reuse, 0x2 ;  /* 0x000000056c307211 */ /* 0x080fe400078410ff */
[-C--:B------:R-:W-:Y:S02]  /*28610*/  LEA.HI.X.SX32 R39, R148, R8.reuse, 0x2, P3 ;  /* 0x0000000894277211 */ /* 0x080fe400018f16ff */
[----:B------:R-:W-:Y:S02]  /*28620*/  LEA.HI.X.SX32 R49, R108, R8, 0x2, P2 ;  /* 0x000000086c317211 */ /* 0x000fe400010f16ff */
[----:B------:R-:W-:-:S04]  /*28630*/  LEA R46, P3, R116, R5, 0x2 ;  /* 0x00000005742e7211 */ /* 0x000fc800078610ff */
[-C--:B------:R-:W-:Y:S02]  /*28640*/  LEA.HI.X.SX32 R47, R116, R8.reuse, 0x2, P3 ;  /* 0x00000008742f7211 */ /* 0x080fe400018f16ff */
[-C--:B---3--:R-:W-:Y:S02]  /*28650*/  LEA R58, P4, R66, R5.reuse, 0x2 ;  /* 0x00000005423a7211 */ /* 0x088fe400078810ff */
[-C--:B--2---:R-:W-:Y:S02]  /*28660*/  LEA R60, P5, R68, R5.reuse, 0x2 ;  /* 0x00000005443c7211 */ /* 0x084fe400078a10ff */
[-C--:B------:R-:W-:Y:S02]  /*28670*/  LEA.HI.X.SX32 R59, R66, R8.reuse, 0x2, P4 ;  /* 0x00000008423b7211 */ /* 0x080fe400020f16ff */
[----:B------:R-:W-:Y:S02]  /*28680*/  LEA.HI.X.SX32 R61, R68, R8, 0x2, P5 ;  /* 0x00000008443d7211 */ /* 0x000fe400028f16ff */
[----:B----4-:R-:W-:-:S02]  /*28690*/  LEA R56, P2, R64, R5, 0x2 ;  /* 0x0000000540387211 */ /* 0x010fc400078410ff */
[-C--:B------:R-:W-:Y:S02]  /*286a0*/  LEA R66, P4, R74, R5.reuse, 0x2 ;  /* 0x000000054a427211 */ /* 0x080fe400078810ff */
[-C--:B------:R-:W-:Y:S02]  /*286b0*/  LEA R68, P5, R76, R5.reuse, 0x2 ;  /* 0x000000054c447211 */ /* 0x080fe400078a10ff */
[-C--:B------:R-:W-:Y:S02]  /*286c0*/  LEA.HI.X.SX32 R67, R74, R8.reuse, 0x2, P4 ;  /* 0x000000084a437211 */ /* 0x080fe400020f16ff */
[-C--:B------:R-:W-:Y:S02]  /*286d0*/  LEA.HI.X.SX32 R57, R64, R8.reuse, 0x2, P2 ;  /* 0x0000000840397211 */ /* 0x080fe400010f16ff */
[----:B------:R-:W-:Y:S02]  /*286e0*/  LEA.HI.X.SX32 R69, R76, R8, 0x2, P5 ;  /* 0x000000084c457211 */ /* 0x000fe400028f16ff */
[----:B------:R-:W-:-:S02]  /*286f0*/  LEA R54, P3, R62, R5, 0x2 ;  /* 0x000000053e367211 */ /* 0x000fc400078610ff */
[-C--:B------:R-:W-:Y:S02]  /*28700*/  LEA R64, P2, R72, R5.reuse, 0x2 ;  /* 0x0000000548407211 */ /* 0x080fe400078410ff */
[CC--:B------:R-:W-:Y:S02]  /*28710*/  LEA R74, P4, R87.reuse, R5.reuse, 0x2 ;  /* 0x00000005574a7211 */ /* 0x0c0fe400078810ff */
[----:B------:R-:W-:Y:S02]  /*28720*/  LEA R76, P5, R86, R5, 0x2 ;  /* 0x00000005564c7211 */ /* 0x000fe400078a10ff */
[-C--:B------:R-:W-:Y:S02]  /*28730*/  LEA.HI.X.SX32 R75, R87, R8.reuse, 0x2, P4 ;  /* 0x00000008574b7211 */ /* 0x080fe400020f16ff */
[-C--:B------:R-:W-:Y:S02]  /*28740*/  LEA.HI.X.SX32 R55, R62, R8.reuse, 0x2, P3 ;  /* 0x000000083e377211 */ /* 0x080fe400018f16ff */
[----:B------:R-:W-:-:S02]  /*28750*/  LEA.HI.X.SX32 R65, R72, R8, 0x2, P2 ;  /* 0x0000000848417211 */ /* 0x000fc400010f16ff */
[-C--:B------:R-:W-:Y:S02]  /*28760*/  LEA.HI.X.SX32 R77, R86, R8.reuse, 0x2, P5 ;  /* 0x00000008564d7211 */ /* 0x080fe400028f16ff */
[-C--:B------:R-:W-:Y:S02]  /*28770*/  LEA R62, P3, R70, R5.reuse, 0x2 ;  /* 0x00000005463e7211 */ /* 0x080fe400078610ff */
[CC--:B------:R-:W-:Y:S02]  /*28780*/  LEA R204, P4, R85.reuse, R5.reuse, 0x2 ;  /* 0x0000000555cc7211 */ /* 0x0c0fe400078810ff */
[-C--:B------:R-:W-:Y:S02]  /*28790*/  LEA R72, P2, R80, R5.reuse, 0x2 ;  /* 0x0000000550487211 */ /* 0x080fe400078410ff */
[-C--:B------:R-:W-:Y:S02]  /*287a0*/  LEA.HI.X.SX32 R205, R85, R8.reuse, 0x2, P4 ;  /* 0x0000000855cd7211 */ /* 0x080fe400020f16ff */
[----:B------:R-:W-:Y:S01]  /*287b0*/  LEA R86, P5, R212, R5, 0x2 ;  /* 0x00000005d4567211 */ /* 0x000fe200078a10ff */
[----:B------:R-:W2:Y:S01]  /*287c0*/  LDL.LU R85, [R1+0x290] ;  /* 0x0002900001557983 */ /* 0x000ea20000300800 */
[----:B------:R-:W-:-:S02]  /*287d0*/  LEA.HI.X.SX32 R63, R70, R8, 0x2, P3 ;  /* 0x00000008463f7211 */ /* 0x000fc400018f16ff */
[-C--:B------:R-:W-:Y:S02]  /*287e0*/  LEA.HI.X.SX32 R73, R80, R8.reuse, 0x2, P2 ;  /* 0x0000000850497211 */ /* 0x080fe400010f16ff */
[-C--:B------:R-:W-:Y:S02]  /*287f0*/  LEA.HI.X.SX32 R87, R212, R8.reuse, 0x2, P5 ;  /* 0x00000008d4577211 */ /* 0x080fe400028f16ff */
[-C--:B------:R-:W-:Y:S02]  /*28800*/  LEA R70, P3, R78, R5.reuse, 0x2 ;  /* 0x000000054e467211 */ /* 0x080fe400078610ff */
[-C--:B------:R-:W-:Y:S01]  /*28810*/  LEA R80, P2, R88, R5.reuse, 0x2 ;  /* 0x0000000558507211 */ /* 0x080fe200078410ff */
[----:B------:R1:W-:Y:S01]  /*28820*/  STL.64 [R1+0x7f0], R204 ;  /* 0x0007f0cc01007387 */ /* 0x0003e20000100a00 */
[-C--:B------:R-:W-:Y:S02]  /*28830*/  LEA.HI.X.SX32 R71, R78, R8.reuse, 0x2, P3 ;  /* 0x000000084e477211 */ /* 0x080fe400018f16ff */
[----:B------:R-:W-:Y:S01]  /*28840*/  LEA.HI.X.SX32 R81, R88, R8, 0x2, P2 ;  /* 0x0000000858517211 */ /* 0x000fe200010f16ff */
[----:B------:R-:W3:Y:S01]  /*28850*/  LDL.LU R213, [R1+0x284] ;  /* 0x0002840001d57983 */ /* 0x000ee20000300800 */
[----:B------:R-:W-:-:S02]  /*28860*/  LEA R78, P3, R82, R5, 0x2 ;  /* 0x00000005524e7211 */ /* 0x000fc400078610ff */
[-C--:B------:R-:W-:Y:S01]  /*28870*/  LEA R88, P6, R12, R5.reuse, 0x2 ;  /* 0x000000050c587211 */ /* 0x080fe200078c10ff */
[----:B------:R4:W-:Y:S04]  /*28880*/  STL.64 [R1+0x7e8], R86 ;  /* 0x0007e85601007387 */ /* 0x0009e80000100a00 */
[----:B------:R-:W3:Y:S01]  /*28890*/  LDL.LU R212, [R1+0x280] ;  /* 0x0002800001d47983 */ /* 0x000ee20000300800 */
[-C--:B------:R-:W-:Y:S02]  /*288a0*/  LEA.HI.X.SX32 R79, R82, R8.reuse, 0x2, P3 ;  /* 0x00000008524f7211 */ /* 0x080fe400018f16ff */
[----:B------:R-:W-:Y:S02]  /*288b0*/  LEA.HI.X.SX32 R89, R12, R8, 0x2, P6 ;  /* 0x000000080c597211 */ /* 0x000fe400030f16ff */
[-C--:B------:R-:W-:Y:S01]  /*288c0*/  LEA R82, P3, R83, R5.reuse, 0x2 ;  /* 0x0000000553527211 */ /* 0x080fe200078610ff */
[----:B------:R-:W3:Y:S01]  /*288d0*/  LDL.LU R12, [R1+0x27c] ;  /* 0x00027c00010c7983 */ /* 0x000ee20000300800 */
[----:B------:R-:W-:-:S02]  /*288e0*/  LEA R202, P2, R211, R5, 0x2 ;  /* 0x00000005d3ca7211 */ /* 0x000fc400078410ff */
[-C--:B------:R-:W-:Y:S01]  /*288f0*/  LEA.HI.X.SX32 R83, R83, R8.reuse, 0x2, P3 ;  /* 0x0000000853537211 */ /* 0x080fe200018f16ff */
[----:B------:R4:W-:Y:S01]  /*28900*/  STL.64 [R1+0x7e0], R88 ;  /* 0x0007e05801007387 */ /* 0x0009e20000100a00 */
[-C--:B------:R-:W-:Y:S02]  /*28910*/  LEA.HI.X.SX32 R203, R211, R8.reuse, 0x2, P2 ;  /* 0x00000008d3cb7211 */ /* 0x080fe400010f16ff */
[-C--:B------:R-:W-:Y:S01]  /*28920*/  LEA R2, P3, R220, R5.reuse, 0x2 ;  /* 0x00000005dc027211 */ /* 0x080fe200078610ff */
[----:B------:R-:W3:Y:S01]  /*28930*/  LDL.LU R211, [R1+0x278] ;  /* 0x0002780001d37983 */ /* 0x000ee20000300800 */
[----:B-1----:R-:W-:Y:S02]  /*28940*/  LEA R204, P4, R210, R5, 0x2 ;  /* 0x00000005d2cc7211 */ /* 0x002fe400078810ff */
[-C--:B------:R-:W-:Y:S01]  /*28950*/  LEA.HI.X.SX32 R3, R220, R8.reuse, 0x2, P3 ;  /* 0x00000008dc037211 */ /* 0x080fe200018f16ff */
[----:B------:R1:W-:Y:S04]  /*28960*/  STL.64 [R1+0x7d8], R202 ;  /* 0x0007d8ca01007387 */ /* 0x0003e80000100a00 */
[----:B------:R-:W3:Y:S01]  /*28970*/  LDL.LU R220, [R1+0x274] ;  /* 0x0002740001dc7983 */ /* 0x000ee20000300800 */
[----:B------:R-:W-:-:S02]  /*28980*/  LEA.HI.X.SX32 R205, R210, R8, 0x2, P4 ;  /* 0x00000008d2cd7211 */ /* 0x000fc400020f16ff */
[C---:B----4-:R-:W-:Y:S01]  /*28990*/  LEA R86, P5, R209.reuse, R5, 0x2 ;  /* 0x00000005d1567211 */ /* 0x050fe200078a10ff */
[----:B------:R4:W-:Y:S04]  /*289a0*/  STL.64 [R1+0x7d0], R2 ;  /* 0x0007d00201007387 */ /* 0x0009e80000100a00 */
[----:B------:R-:W3:Y:S01]  /*289b0*/  LDL.LU R210, [R1+0x254] ;  /* 0x0002540001d27983 */ /* 0x000ee20000300800 */
[----:B------:R-:W-:-:S03]  /*289c0*/  LEA.HI.X.SX32 R87, R209, R8, 0x2, P5 ;  /* 0x00000008d1577211 */ /* 0x000fc600028f16ff */
[----:B------:R4:W-:Y:S04]  /*289d0*/  STL.64 [R1+0x7c8], R204 ;  /* 0x0007c8cc01007387 */ /* 0x0009e80000100a00 */
[----:B------:R-:W3:Y:S01]  /*289e0*/  LDL.LU R209, [R1+0x250] ;  /* 0x0002500001d17983 */ /* 0x000ee20000300800 */
[CC--:B------:R-:W-:Y:S02]  /*289f0*/  LEA R88, P6, R219.reuse, R5.reuse, 0x2 ;  /* 0x00000005db587211 */ /* 0x0c0fe400078c10ff */
[-C--:B-1----:R-:W-:Y:S02]  /*28a00*/  LEA R202, P2, R218, R5.reuse, 0x2 ;  /* 0x00000005daca7211 */ /* 0x082fe400078410ff */
[----:B------:R-:W-:Y:S01]  /*28a10*/  LEA.HI.X.SX32 R89, R219, R8, 0x2, P6 ;  /* 0x00000008db597211 */ /* 0x000fe200030f16ff */
[----:B------:R1:W-:Y:S01]  /*28a20*/  STL.64 [R1+0x7c0], R86 ;  /* 0x0007c05601007387 */ /* 0x0003e20000100a00 */
[----:B----4-:R-:W-:-:S02]  /*28a30*/  LEA R2, P3, R217, R5, 0x2 ;  /* 0x00000005d9027211 */ /* 0x010fc400078610ff */
[-C--:B------:R-:W-:Y:S01]  /*28a40*/  LEA.HI.X.SX32 R203, R218, R8.reuse, 0x2, P2 ;  /* 0x00000008dacb7211 */ /* 0x080fe200010f16ff */
[----:B------:R-:W4:Y:S01]  /*28a50*/  LDL.LU R219, [R1+0x24c] ;  /* 0x00024c0001db7983 */ /* 0x000f220000300800 */
[----:B------:R-:W-:-:S03]  /*28a60*/  LEA.HI.X.SX32 R3, R217, R8, 0x2, P3 ;  /* 0x00000008d9037211 */ /* 0x000fc600018f16ff */
[----:B------:R1:W-:Y:S01]  /*28a70*/  STL.64 [R1+0x7b8], R88 ;  /* 0x0007b85801007387 */ /* 0x0003e20000100a00 */
[----:B------:R-:W-:-:S03]  /*28a80*/  LEA R204, P4, R216, R5, 0x2 ;  /* 0x00000005d8cc7211 */ /* 0x000fc600078810ff */
[----:B------:R-:W4:Y:S01]  /*28a90*/  LDL.LU R218, [R1+0x248] ;  /* 0x0002480001da7983 */ /* 0x000f220000300800 */
[----:B------:R-:W-:-:S03]  /*28aa0*/  LEA.HI.X.SX32 R205, R216, R8, 0x2, P4 ;  /* 0x00000008d8cd7211 */ /* 0x000fc600020f16ff */
[----:B------:R1:W-:Y:S02]  /*28ab0*/  STL.64 [R1+0x7b0], R202 ;  /* 0x0007b0ca01007387 */ /* 0x0003e40000100a00 */
[-C--:B-1----:R-:W-:Y:S02]  /*28ac0*/  LEA R86, P5, R215, R5.reuse, 0x2 ;  /* 0x00000005d7567211 */ /* 0x082fe400078a10ff */
[----:B------:R-:W4:Y:S01]  /*28ad0*/  LDL.LU R217, [R1+0x244] ;  /* 0x0002440001d97983 */ /* 0x000f220000300800 */
[----:B------:R-:W-:-:S03]  /*28ae0*/  LEA R88, P6, R222, R5, 0x2 ;  /* 0x00000005de587211 */ /* 0x000fc600078c10ff */
[----:B------:R1:W-:Y:S04]  /*28af0*/  STL.64 [R1+0x7a8], R2 ;  /* 0x0007a80201007387 */ /* 0x0003e80000100a00 */
[----:B------:R-:W4:Y:S01]  /*28b00*/  LDL.LU R216, [R1+0x240] ;  /* 0x0002400001d87983 */ /* 0x000f220000300800 */
[----:B------:R-:W-:Y:S02]  /*28b10*/  LEA R202, P2, R221, R5, 0x2 ;  /* 0x00000005ddca7211 */ /* 0x000fe400078410ff */
[-C--:B------:R-:W-:Y:S01]  /*28b20*/  LEA.HI.X.SX32 R87, R215, R8.reuse, 0x2, P5 ;  /* 0x00000008d7577211 */ /* 0x080fe200028f16ff */
[----:B------:R2:W-:Y:S01]  /*28b30*/  STL.64 [R1+0x7a0], R204 ;  /* 0x0007a0cc01007387 */ /* 0x0005e20000100a00 */
[----:B------:R-:W-:-:S03]  /*28b40*/  LEA.HI.X.SX32 R89, R222, R8, 0x2, P6 ;  /* 0x00000008de597211 */ /* 0x000fc600030f16ff */
[----:B------:R-:W4:Y:S01]  /*28b50*/  LDL.LU R215, [R1+0x234] ;  /* 0x0002340001d77983 */ /* 0x000f220000300800 */
[C---:B-1----:R-:W-:Y:S02]  /*28b60*/  LEA R2, P3, R214.reuse, R5, 0x2 ;  /* 0x00000005d6027211 */ /* 0x042fe400078610ff */
[-C--:B------:R-:W-:Y:S01]  /*28b70*/  LEA.HI.X.SX32 R203, R221, R8.reuse, 0x2, P2 ;  /* 0x00000008ddcb7211 */ /* 0x080fe200010f16ff */
[----:B------:R3:W-:Y:S01]  /*28b80*/  STL.64 [R1+0x798], R86 ;  /* 0x0007985601007387 */ /* 0x0007e20000100a00 */
[----:B------:R-:W-:-:S03]  /*28b90*/  LEA.HI.X.SX32 R3, R214, R8, 0x2, P3 ;  /* 0x00000008d6037211 */ /* 0x000fc600018f16ff */
[----:B------:R1:W-:Y:S04]  /*28ba0*/  STL.64 [R1+0x790], R88 ;  /* 0x0007905801007387 */ /* 0x0003e80000100a00 */
[----:B------:R1:W-:Y:S04]  /*28bb0*/  STL.64 [R1+0x788], R202 ;  /* 0x000788ca01007387 */ /* 0x0003e80000100a00 */
[----:B------:R-:W4:Y:S04]  /*28bc0*/  LDL.LU R214, [R1+0x228] ;  /* 0x0002280001d67983 */ /* 0x000f280000300800 */
[----:B------:R1:W-:Y:S01]  /*28bd0*/  STL.64 [R1+0x780], R2 ;  /* 0x0007800201007387 */ /* 0x0003e20000100a00 */
[----:B--2---:R-:W-:-:S04]  /*28be0*/  LEA R204, P4, R85, R5, 0x2 ;  /* 0x0000000555cc7211 */ /* 0x004fc800078810ff */
[----:B------:R-:W-:Y:S02]  /*28bf0*/  LEA.HI.X.SX32 R205, R85, R8, 0x2, P4 ;  /* 0x0000000855cd7211 */ /* 0x000fe400020f16ff */
[----:B------:R-:W2:Y:S01]  /*28c00*/  LDL.LU R85, [R1+0x224] ;  /* 0x0002240001557983 */ /* 0x000ea20000300800 */
[----:B---3--:R-:W-:-:S03]  /*28c10*/  LEA R86, P5, R213, R5, 0x2 ;  /* 0x00000005d5567211 */ /* 0x008fc600078a10ff */
[----:B------:R3:W-:Y:S01]  /*28c20*/  STL.64 [R1+0x778], R204 ;  /* 0x000778cc01007387 */ /* 0x0007e20000100a00 */
[----:B------:R-:W-:-:S03]  /*28c30*/  LEA.HI.X.SX32 R87, R213, R8, 0x2, P5 ;  /* 0x00000008d5577211 */ /* 0x000fc600028f16ff */
[----:B------:R-:W2:Y:S01]  /*28c40*/  LDL.LU R213, [R1+0x220] ;  /* 0x0002200001d57983 */ /* 0x000ea20000300800 */
[----:B-1----:R-:W-:-:S04]  /*28c50*/  LEA R88, P6, R212, R5, 0x2 ;  /* 0x00000005d4587211 */ /* 0x002fc800078c10ff */
[-C--:B------:R-:W-:Y:S02]  /*28c60*/  LEA.HI.X.SX32 R89, R212, R8.reuse, 0x2, P6 ;  /* 0x00000008d4597211 */ /* 0x080fe400030f16ff */
[CC--:B------:R-:W-:Y:S01]  /*28c70*/  LEA R202, P2, R12.reuse, R5.reuse, 0x2 ;  /* 0x000000050cca7211 */ /* 0x0c0fe200078410ff */
[----:B------:R1:W-:Y:S03]  /*28c80*/  STL.64 [R1+0x770], R86 ;  /* 0x0007705601007387 */ /* 0x0003e60000100a00 */
[----:B------:R-:W-:Y:S01]  /*28c90*/  LEA.HI.X.SX32 R203, R12, R8, 0x2, P2 ;  /* 0x000000080ccb7211 */ /* 0x000fe200010f16ff */
[----:B------:R-:W2:Y:S01]  /*28ca0*/  LDL.LU R212, [R1+0x210] ;  /* 0x0002100001d47983 */ /* 0x000ea20000300800 */
[----:B------:R-:W-:-:S03]  /*28cb0*/  LEA R2, P3, R211, R5, 0x2 ;  /* 0x00000005d3027211 */ /* 0x000fc600078610ff */
[----:B------:R1:W-:Y:S04]  /*28cc0*/  STL.64 [R1+0x768], R88 ;  /* 0x0007685801007387 */ /* 0x0003e80000100a00 */
[----:B------:R-:W2:Y:S01]  /*28cd0*/  LDL.LU R12, [R1+0x20c] ;  /* 0x00020c00010c7983 */ /* 0x000ea20000300800 */
[-C--:B------:R-:W-:Y:S02]  /*28ce0*/  LEA.HI.X.SX32 R3, R211, R8.reuse, 0x2, P3 ;  /* 0x00000008d3037211 */ /* 0x080fe400018f16ff */
[C---:B---3--:R-:W-:Y:S01]  /*28cf0*/  LEA R204, P4, R220.reuse, R5, 0x2 ;  /* 0x00000005dccc7211 */ /* 0x048fe200078810ff */
[----:B------:R4:W-:Y:S04]  /*28d00*/  STL.64 [R1+0x760], R202 ;  /* 0x000760ca01007387 */ /* 0x0009e80000100a00 */
[----:B------:R-:W3:Y:S01]  /*28d10*/  LDL.LU R211, [R1+0x208] ;  /* 0x0002080001d37983 */ /* 0x000ee20000300800 */
[----:B------:R-:W-:-:S02]  /*28d20*/  LEA.HI.X.SX32 R205, R220, R8, 0x2, P4 ;  /* 0x00000008dccd7211 */ /* 0x000fc400020f16ff */
[CC--:B-1----:R-:W-:Y:S01]  /*28d30*/  LEA R86, P5, R210.reuse, R5.reuse, 0x2 ;  /* 0x00000005d2567211 */ /* 0x0c2fe200078a10ff */
[----:B------:R1:W-:Y:S04]  /*28d40*/  STL.64 [R1+0x758], R2 ;  /* 0x0007580201007387 */ /* 0x0003e80000100a00 */
[----:B------:R-:W3:Y:S01]  /*28d50*/  LDL.LU R222, [R1+0x200] ;  /* 0x0002000001de7983 */ /* 0x000ee20000300800 */
[-C--:B------:R-:W-:Y:S02]  /*28d60*/  LEA.HI.X.SX32 R87, R210, R8.reuse, 0x2, P5 ;  /* 0x00000008d2577211 */ /* 0x080fe400028f16ff */
[C---:B------:R-:W-:Y:S01]  /*28d70*/  LEA R88, P6, R209.reuse, R5, 0x2 ;  /* 0x00000005d1587211 */ /* 0x040fe200078c10ff */
[----:B------:R1:W-:Y:S04]  /*28d80*/  STL.64 [R1+0x750], R204 ;  /* 0x000750cc01007387 */ /* 0x0003e80000100a00 */
[----:B------:R-:W3:Y:S01]  /*28d90*/  LDL.LU R210, [R1+0x1e0] ;  /* 0x0001e00001d27983 */ /* 0x000ee20000300800 */
[----:B------:R-:W-:-:S03]  /*28da0*/  LEA.HI.X.SX32 R89, R209, R8, 0x2, P6 ;  /* 0x00000008d1597211 */ /* 0x000fc600030f16ff */
[----:B------:R1:W-:Y:S04]  /*28db0*/  STL.64 [R1+0x748], R86 ;  /* 0x0007485601007387 */ /* 0x0003e80000100a00 */
[----:B------:R-:W3:Y:S01]  /*28dc0*/  LDL.LU R209, [R1+0x1dc] ;  /* 0x0001dc0001d17983 */ /* 0x000ee20000300800 */
[CC--:B----4-:R-:W-:Y:S02]  /*28dd0*/  LEA R202, P2, R219.reuse, R5.reuse, 0x2 ;  /* 0x00000005dbca7211 */ /* 0x0d0fe400078410ff */
[C---:B-1----:R-:W-:Y:S02]  /*28de0*/  LEA R2, P3, R218.reuse, R5, 0x2 ;  /* 0x00000005da027211 */ /* 0x042fe400078610ff */
[-C--:B------:R-:W-:Y:S01]  /*28df0*/  LEA.HI.X.SX32 R203, R219, R8.reuse, 0x2, P2 ;  /* 0x00000008dbcb7211 */ /* 0x080fe200010f16ff */
[----:B------:R1:W-:Y:S01]  /*28e00*/  STL.64 [R1+0x740], R88 ;  /* 0x0007405801007387 */ /* 0x0003e20000100a00 */
[----:B------:R-:W-:-:S03]  /*28e10*/  LEA.HI.X.SX32 R3, R218, R8, 0x2, P3 ;  /* 0x00000008da037211 */ /* 0x000fc600018f16ff */
[----:B------:R-:W4:Y:S01]  /*28e20*/  LDL.LU R221, [R1+0x1d4] ;  /* 0x0001d40001dd7983 */ /* 0x000f220000300800 */
[----:B------:R-:W-:-:S03]  /*28e30*/  LEA R204, P4, R217, R5, 0x2 ;  /* 0x00000005d9cc7211 */ /* 0x000fc600078810ff */
[----:B------:R1:W-:Y:S01]  /*28e40*/  STL.64 [R1+0x738], R202 ;  /* 0x000738ca01007387 */ /* 0x0003e20000100a00 */
[----:B------:R-:W-:-:S03]  /*28e50*/  LEA.HI.X.SX32 R205, R217, R8, 0x2, P4 ;  /* 0x00000008d9cd7211 */ /* 0x000fc600020f16ff */
[----:B------:R-:W4:Y:S01]  /*28e60*/  LDL.LU R220, [R1+0x1d0] ;  /* 0x0001d00001dc7983 */ /* 0x000f220000300800 */
[----:B------:R-:W-:-:S03]  /*28e70*/  LEA R86, P5, R216, R5, 0x2 ;  /* 0x00000005d8567211 */ /* 0x000fc600078a10ff */
[----:B------:R1:W-:Y:S01]  /*28e80*/  STL.64 [R1+0x730], R2 ;  /* 0x0007300201007387 */ /* 0x0003e20000100a00 */
[----:B------:R-:W-:-:S03]  /*28e90*/  LEA.HI.X.SX32 R87, R216, R8, 0x2, P5 ;  /* 0x00000008d8577211 */ /* 0x000fc600028f16ff */
[----:B------:R-:W4:Y:S01]  /*28ea0*/  LDL.LU R219, [R1+0x1c8] ;  /* 0x0001c80001db7983 */ /* 0x000f220000300800 */
[----:B-1----:R-:W-:-:S03]  /*28eb0*/  LEA R88, P6, R215, R5, 0x2 ;  /* 0x00000005d7587211 */ /* 0x002fc600078c10ff */
[----:B------:R2:W-:Y:S01]  /*28ec0*/  STL.64 [R1+0x728], R204 ;  /* 0x000728cc01007387 */ /* 0x0005e20000100a00 */
[----:B------:R-:W-:-:S03]  /*28ed0*/  LEA R202, P2, R84, R5, 0x2 ;  /* 0x0000000554ca7211 */ /* 0x000fc600078410ff */
[----:B------:R-:W4:Y:S01]  /*28ee0*/  LDL.LU R218, [R1+0x1c0] ;  /* 0x0001c00001da7983 */ /* 0x000f220000300800 */
[----:B------:R-:W-:-:S03]  /*28ef0*/  LEA.HI.X.SX32 R89, R215, R8, 0x2, P6 ;  /* 0x00000008d7597211 */ /* 0x000fc600030f16ff */
[----:B------:R1:W-:Y:S01]  /*28f00*/  STL.64 [R1+0x720], R86 ;  /* 0x0007205601007387 */ /* 0x0003e20000100a00 */
[----:B------:R-:W-:-:S03]  /*28f10*/  LEA.HI.X.SX32 R203, R84, R8, 0x2, P2 ;  /* 0x0000000854cb7211 */ /* 0x000fc600010f16ff */
[----:B------:R-:W4:Y:S01]  /*28f20*/  LDL.LU R217, [R1+0x1b4] ;  /* 0x0001b40001d97983 */ /* 0x000f220000300800 */
[----:B------:R-:W-:-:S03]  /*28f30*/  LEA R2, P3, R214, R5, 0x2 ;  /* 0x00000005d6027211 */ /* 0x000fc600078610ff */
[----:B------:R1:W-:Y:S01]  /*28f40*/  STL.64 [R1+0x718], R88 ;  /* 0x0007185801007387 */ /* 0x0003e20000100a00 */
[----:B------:R-:W-:-:S03]  /*28f50*/  LEA.HI.X.SX32 R3, R214, R8, 0x2, P3 ;  /* 0x00000008d6037211 */ /* 0x000fc600018f16ff */
[----:B------:R-:W4:Y:S04]  /*28f60*/  LDL.LU R216, [R1+0x1b0] ;  /* 0x0001b00001d87983 */ /* 0x000f280000300800 */
[----:B------:R1:W-:Y:S04]  /*28f70*/  STL.64 [R1+0x710], R202 ;  /* 0x000710ca01007387 */ /* 0x0003e80000100a00 */
[----:B------:R-:W4:Y:S04]  /*28f80*/  LDL.LU R215, [R1+0x1ac] ;  /* 0x0001ac0001d77983 */ /* 0x000f280000300800 */
[----:B------:R3:W-:Y:S04]  /*28f90*/  STL.64 [R1+0x708], R2 ;  /* 0x0007080201007387 */ /* 0x0007e80000100a00 */
[----:B------:R-:W4:Y:S01]  /*28fa0*/  LDL.LU R214, [R1+0x1a8] ;  /* 0x0001a80001d67983 */ /* 0x000f220000300800 */
[----:B--2---:R-:W-:-:S04]  /*28fb0*/  LEA R204, P4, R85, R5, 0x2 ;  /* 0x0000000555cc7211 */ /* 0x004fc800078810ff */
[----:B------:R-:W-:Y:S02]  /*28fc0*/  LEA.HI.X.SX32 R205, R85, R8, 0x2, P4 ;  /* 0x0000000855cd7211 */ /* 0x000fe400020f16ff */
[----:B-1----:R-:W-:-:S03]  /*28fd0*/  LEA R86, P5, R213, R5, 0x2 ;  /* 0x00000005d5567211 */ /* 0x002fc600078a10ff */
[----:B------:R-:W-:Y:S01]  /*28fe0*/  STL.64 [R1+0x700], R204 ;  /* 0x000700cc01007387 */ /* 0x000fe20000100a00 */
[----:B------:R-:W-:-:S03]  /*28ff0*/  LEA.HI.X.SX32 R87, R213, R8, 0x2, P5 ;  /* 0x00000008d5577211 */ /* 0x000fc600028f16ff */
[----:B------:R-:W2:Y:S01]  /*29000*/  LDL.LU R213, [R1+0x1a4] ;  /* 0x0001a40001d57983 */ /* 0x000ea20000300800 */
[----:B------:R-:W-:-:S03]  /*29010*/  LEA R88, P6, R212, R5, 0x2 ;  /* 0x00000005d4587211 */ /* 0x000fc600078c10ff */
[----:B------:R1:W-:Y:S01]  /*29020*/  STL.64 [R1+0x6f8], R86 ;  /* 0x0006f85601007387 */ /* 0x0003e20000100a00 */
[----:B------:R-:W-:-:S03]  /*29030*/  LEA.HI.X.SX32 R89, R212, R8, 0x2, P6 ;  /* 0x00000008d4597211 */ /* 0x000fc600030f16ff */
[----:B------:R-:W2:Y:S01]  /*29040*/  LDL.LU R212, [R1+0x1a0] ;  /* 0x0001a00001d47983 */ /* 0x000ea20000300800 */
[----:B------:R-:W-:-:S04]  /*29050*/  LEA R202, P2, R12, R5, 0x2 ;  /* 0x000000050cca7211 */ /* 0x000fc800078410ff */
[----:B------:R-:W-:Y:S01]  /*29060*/  LEA.HI.X.SX32 R203, R12, R8, 0x2, P2 ;  /* 0x000000080ccb7211 */ /* 0x000fe200010f16ff */
[----:B------:R1:W-:Y:S01]  /*29070*/  STL.64 [R1+0x6f0], R88 ;  /* 0x0006f05801007387 */ /* 0x0003e20000100a00 */
[----:B---3--:R-:W-:-:S03]  /*29080*/  LEA R2, P3, R211, R5, 0x2 ;  /* 0x00000005d3027211 */ /* 0x008fc600078610ff */
[----:B------:R-:W3:Y:S01]  /*29090*/  LDL.LU R12, [R1+0x194] ;  /* 0x00019400010c7983 */ /* 0x000ee20000300800 */
[----:B------:R-:W-:-:S03]  /*290a0*/  LEA.HI.X.SX32 R3, R211, R8, 0x2, P3 ;  /* 0x00000008d3037211 */ /* 0x000fc600018f16ff */
[----:B------:R4:W-:Y:S01]  /*290b0*/  STL.64 [R1+0x6e8], R202 ;  /* 0x0006e8ca01007387 */ /* 0x0009e20000100a00 */
[----:B------:R-:W-:-:S03]  /*290c0*/  LEA R84, P4, R222, R5, 0x2 ;  /* 0x00000005de547211 */ /* 0x000fc600078810ff */
[----:B------:R-:W3:Y:S01]  /*290d0*/  LDL.LU R211, [R1+0x18c] ;  /* 0x00018c0001d37983 */ /* 0x000ee20000300800 */
[----:B------:R-:W-:-:S03]  /*290e0*/  LEA.HI.X.SX32 R85, R222, R8, 0x2, P4 ;  /* 0x00000008de557211 */ /* 0x000fc600020f16ff */
[----:B------:R4:W-:Y:S01]  /*290f0*/  STL.64 [R1+0x6e0], R2 ;  /* 0x0006e00201007387 */ /* 0x0009e20000100a00 */
[----:B-1----:R-:W-:-:S03]  /*29100*/  LEA R86, P5, R210, R5, 0x2 ;  /* 0x00000005d2567211 */ /* 0x002fc600078a10ff */
[----:B------:R-:W3:Y:S01]  /*29110*/  LDL.LU R222, [R1+0x180] ;  /* 0x0001800001de7983 */ /* 0x000ee20000300800 */
[----:B------:R-:W-:-:S03]  /*29120*/  LEA.HI.X.SX32 R87, R210, R8, 0x2, P5 ;  /* 0x00000008d2577211 */ /* 0x000fc600028f16ff */
[----:B------:R1:W-:Y:S01]  /*29130*/  STL.64 [R1+0x6d8], R84 ;  /* 0x0006d85401007387 */ /* 0x0003e20000100a00 */
[----:B------:R-:W-:-:S03]  /*29140*/  LEA R88, P6, R209, R5, 0x2 ;  /* 0x00000005d1587211 */ /* 0x000fc600078c10ff */
[----:B------:R-:W3:Y:S01]  /*29150*/  LDL.LU R210, [R1+0x17c] ;  /* 0x00017c0001d27983 */ /* 0x000ee20000300800 */
[----:B------:R-:W-:-:S03]  /*29160*/  LEA.HI.X.SX32 R89, R209, R8, 0x2, P6 ;  /* 0x00000008d1597211 */ /* 0x000fc600030f16ff */
[----:B------:R1:W-:Y:S04]  /*29170*/  STL.64 [R1+0x6d0], R86 ;  /* 0x0006d05601007387 */ /* 0x0003e80000100a00 */
[----:B------:R-:W3:Y:S01]  /*29180*/  LDL.LU R209, [R1+0x170] ;  /* 0x0001700001d17983 */ /* 0x000ee20000300800 */
[----:B----4-:R-:W-:-:S03]  /*29190*/  LEA R202, P2, R221, R5, 0x2 ;  /* 0x00000005ddca7211 */ /* 0x010fc600078410ff */
[----:B------:R4:W-:Y:S01]  /*291a0*/  STL.64 [R1+0x6c8], R88 ;  /* 0x0006c85801007387 */ /* 0x0009e20000100a00 */
[----:B------:R-:W-:-:S03]  /*291b0*/  LEA.HI.X.SX32 R203, R221, R8, 0x2, P2 ;  /* 0x00000008ddcb7211 */ /* 0x000fc600010f16ff */
[----:B------:R-:W3:Y:S01]  /*291c0*/  LDL.LU R221, [R1+0x16c] ;  /* 0x00016c0001dd7983 */ /* 0x000ee20000300800 */
[----:B------:R-:W-:-:S04]  /*291d0*/  LEA R2, P3, R220, R5, 0x2 ;  /* 0x00000005dc027211 */ /* 0x000fc800078610ff */
[-C--:B------:R-:W-:Y:S02]  /*291e0*/  LEA.HI.X.SX32 R3, R220, R8.reuse, 0x2, P3 ;  /* 0x00000008dc037211 */ /* 0x080fe400018f16ff */
[CC--:B-1----:R-:W-:Y:S01]  /*291f0*/  LEA R84, P4, R219.reuse, R5.reuse, 0x2 ;  /* 0x00000005db547211 */ /* 0x0c2fe200078810ff */
[----:B------:R1:W-:Y:S03]  /*29200*/  STL.64 [R1+0x6c0], R202 ;  /* 0x0006c0ca01007387 */ /* 0x0003e60000100a00 */
[----:B------:R-:W-:Y:S01]  /*29210*/  LEA.HI.X.SX32 R85, R219, R8, 0x2, P4 ;  /* 0x00000008db557211 */ /* 0x000fe200020f16ff */
[----:B------:R-:W3:Y:S01]  /*29220*/  LDL.LU R220, [R1+0x168] ;  /* 0x0001680001dc7983 */ /* 0x000ee20000300800 */
[----:B------:R-:W-:-:S03]  /*29230*/  LEA R86, P5, R218, R5, 0x2 ;  /* 0x00000005da567211 */ /* 0x000fc600078a10ff */
[----:B------:R1:W-:Y:S01]  /*29240*/  STL.64 [R1+0x6b8], R2 ;  /* 0x0006b80201007387 */ /* 0x0003e20000100a00 */
[----:B------:R-:W-:-:S03]  /*29250*/  LEA.HI.X.SX32 R87, R218, R8, 0x2, P5 ;  /* 0x00000008da577211 */ /* 0x000fc600028f16ff */
[----:B------:R-:W3:Y:S01]  /*29260*/  LDL.LU R219, [R1+0x164] ;  /* 0x0001640001db7983 */ /* 0x000ee20000300800 */
[----:B----4-:R-:W-:-:S03]  /*29270*/  LEA R88, P6, R217, R5, 0x2 ;  /* 0x00000005d9587211 */ /* 0x010fc600078c10ff */
[----:B------:R4:W-:Y:S01]  /*29280*/  STL.64 [R1+0x6b0], R84 ;  /* 0x0006b05401007387 */ /* 0x0009e20000100a00 */
[----:B------:R-:W-:-:S03]  /*29290*/  LEA.HI.X.SX32 R89, R217, R8, 0x2, P6 ;  /* 0x00000008d9597211 */ /* 0x000fc600030f16ff */
[----:B------:R-:W3:Y:S01]  /*292a0*/  LDL.LU R218, [R1+0x158] ;  /* 0x0001580001da7983 */ /* 0x000ee20000300800 */
[----:B-1----:R-:W-:-:S03]  /*292b0*/  LEA R202, P2, R216, R5, 0x2 ;  /* 0x00000005d8ca7211 */ /* 0x002fc600078410ff */
[----:B------:R2:W-:Y:S04]  /*292c0*/  STL.64 [R1+0x6a8], R86 ;  /* 0x0006a85601007387 */ /* 0x0005e80000100a00 */
[----:B------:R-:W3:Y:S01]  /*292d0*/  LDL.LU R217, [R1+0x154] ;  /* 0x0001540001d97983 */ /* 0x000ee20000300800 */
[-C--:B------:R-:W-:Y:S02]  /*292e0*/  LEA.HI.X.SX32 R203, R216, R8.reuse, 0x2, P2 ;  /* 0x00000008d8cb7211 */ /* 0x080fe400010f16ff */
[C---:B------:R-:W-:Y:S01]  /*292f0*/  LEA R2, P3, R215.reuse, R5, 0x2 ;  /* 0x00000005d7027211 */ /* 0x040fe200078610ff */
[----:B------:R1:W-:Y:S04]  /*29300*/  STL.64 [R1+0x6a0], R88 ;  /* 0x0006a05801007387 */ /* 0x0003e80000100a00 */
[----:B------:R-:W3:Y:S01]  /*29310*/  LDL.LU R216, [R1+0x150] ;  /* 0x0001500001d87983 */ /* 0x000ee20000300800 */
[----:B------:R-:W-:-:S02]  /*29320*/  LEA.HI.X.SX32 R3, R215, R8, 0x2, P3 ;  /* 0x00000008d7037211 */ /* 0x000fc400018f16ff */
[C---:B----4-:R-:W-:Y:S01]  /*29330*/  LEA R84, P4, R214.reuse, R5, 0x2 ;  /* 0x00000005d6547211 */ /* 0x050fe200078810ff */
[----:B------:R3:W-:Y:S04]  /*29340*/  STL.64 [R1+0x698], R202 ;  /* 0x000698ca01007387 */ /* 0x0007e80000100a00 */
[----:B------:R-:W4:Y:S01]  /*29350*/  LDL.LU R215, [R1+0xc8] ;  /* 0x0000c80001d77983 */ /* 0x000f220000300800 */
[----:B------:R-:W-:-:S03]  /*29360*/  LEA.HI.X.SX32 R85, R214, R8, 0x2, P4 ;  /* 0x00000008d6557211 */ /* 0x000fc600020f16ff */
[----:B------:R3:W-:Y:S04]  /*29370*/  STL.64 [R1+0x690], R2 ;  /* 0x0006900201007387 */ /* 0x0007e80000100a00 */
[----:B------:R-:W4:Y:S04]  /*29380*/  LDL.LU R214, [R1+0xc4] ;  /* 0x0000c40001d67983 */ /* 0x000f280000300800 */
[----:B------:R3:W-:Y:S01]  /*29390*/  STL.64 [R1+0x688], R84 ;  /* 0x0006885401007387 */ /* 0x0007e20000100a00 */
[----:B--2---:R-:W-:-:S04]  /*293a0*/  LEA R86, P5, R213, R5, 0x2 ;  /* 0x00000005d5567211 */ /* 0x004fc800078a10ff */
[----:B------:R-:W-:Y:S02]  /*293b0*/  LEA.HI.X.SX32 R87, R213, R8, 0x2, P5 ;  /* 0x00000008d5577211 */ /* 0x000fe400028f16ff */
[----:B------:R-:W2:Y:S01]  /*293c0*/  LDL.LU R213, [R1+0xc0] ;  /* 0x0000c00001d57983 */ /* 0x000ea20000300800 */
[----:B-1----:R-:W-:-:S03]  /*293d0*/  LEA R88, P6, R212, R5, 0x2 ;  /* 0x00000005d4587211 */ /* 0x002fc600078c10ff */
[----:B------:R1:W-:Y:S01]  /*293e0*/  STL.64 [R1+0x680], R86 ;  /* 0x0006805601007387 */ /* 0x0003e20000100a00 */
[----:B------:R-:W-:-:S03]  /*293f0*/  LEA.HI.X.SX32 R89, R212, R8, 0x2, P6 ;  /* 0x00000008d4597211 */ /* 0x000fc600030f16ff */
[----:B------:R-:W2:Y:S01]  /*29400*/  LDL.LU R212, [R1+0xbc] ;  /* 0x0000bc0001d47983 */ /* 0x000ea20000300800 */
[----:B---3--:R-:W-:-:S03]  /*29410*/  LEA R202, P2, R12, R5, 0x2 ;  /* 0x000000050cca7211 */ /* 0x008fc600078410ff */
[----:B------:R3:W-:Y:S01]  /*29420*/  STL.64 [R1+0x678], R88 ;  /* 0x0006785801007387 */ /* 0x0007e20000100a00 */
[----:B------:R-:W-:-:S03]  /*29430*/  LEA.HI.X.SX32 R203, R12, R8, 0x2, P2 ;  /* 0x000000080ccb7211 */ /* 0x000fc600010f16ff */
[----:B------:R-:W2:Y:S01]  /*29440*/  LDL.LU R12, [R1+0xb4] ;  /* 0x0000b400010c7983 */ /* 0x000ea20000300800 */
[----:B------:R-:W-:-:S04]  /*29450*/  LEA R2, P3, R211, R5, 0x2 ;  /* 0x00000005d3027211 */ /* 0x000fc800078610ff */
[----:B------:R-:W-:Y:S01]  /*29460*/  LEA.HI.X.SX32 R3, R211, R8, 0x2, P3 ;  /* 0x00000008d3037211 */ /* 0x000fe200018f16ff */
[----:B------:R3:W-:Y:S01]  /*29470*/  STL.64 [R1+0x670], R202 ;  /* 0x000670ca01007387 */ /* 0x0007e20000100a00 */
[----:B------:R-:W-:-:S03]  /*29480*/  LEA R84, P4, R222, R5, 0x2 ;  /* 0x00000005de547211 */ /* 0x000fc600078810ff */
[----:B------:R-:W2:Y:S01]  /*29490*/  LDL.LU R211, [R1+0xb0] ;  /* 0x0000b00001d37983 */ /* 0x000ea20000300800 */
[----:B------:R-:W-:-:S03]  /*294a0*/  LEA.HI.X.SX32 R85, R222, R8, 0x2, P4 ;  /* 0x00000008de557211 */ /* 0x000fc600020f16ff */
[----:B------:R3:W-:Y:S01]  /*294b0*/  STL.64 [R1+0x668], R2 ;  /* 0x0006680201007387 */ /* 0x0007e20000100a00 */
[----:B-1----:R-:W-:-:S03]  /*294c0*/  LEA R86, P5, R210, R5, 0x2 ;  /* 0x00000005d2567211 */ /* 0x002fc600078a10ff */
[----:B------:R-:W2:Y:S01]  /*294d0*/  LDL.LU R223, [R1+0xac] ;  /* 0x0000ac0001df7983 */ /* 0x000ea20000300800 */
[----:B------:R-:W-:-:S03]  /*294e0*/  LEA.HI.X.SX32 R87, R210, R8, 0x2, P5 ;  /* 0x00000008d2577211 */ /* 0x000fc600028f16ff */
[----:B------:R1:W-:Y:S01]  /*294f0*/  STL.64 [R1+0x660], R84 ;  /* 0x0006605401007387 */ /* 0x0003e20000100a00 */
[----:B---3--:R-:W-:-:S03]  /*29500*/  LEA R88, P6, R209, R5, 0x2 ;  /* 0x00000005d1587211 */ /* 0x008fc600078c10ff */
[----:B------:R-:W3:Y:S01]  /*29510*/  LDL.LU R210, [R1+0xa8] ;  /* 0x0000a80001d27983 */ /* 0x000ee20000300800 */
[----:B------:R-:W-:-:S03]  /*29520*/  LEA.HI.X.SX32 R89, R209, R8, 0x2, P6 ;  /* 0x00000008d1597211 */ /* 0x000fc600030f16ff */
[----:B------:R1:W-:Y:S04]  /*29530*/  STL.64 [R1+0x658], R86 ;  /* 0x0006585601007387 */ /* 0x0003e80000100a00 */
[----:B------:R-:W3:Y:S01]  /*29540*/  LDL.LU R209, [R1+0xa0] ;  /* 0x0000a00001d17983 */ /* 0x000ee20000300800 */
[----:B------:R-:W-:-:S04]  /*29550*/  LEA R202, P2, R221, R5, 0x2 ;  /* 0x00000005ddca7211 */ /* 0x000fc800078410ff */
[----:B------:R-:W-:Y:S01]  /*29560*/  LEA.HI.X.SX32 R203, R221, R8, 0x2, P2 ;  /* 0x00000008ddcb7211 */ /* 0x000fe200010f16ff */
[----:B------:R1:W-:Y:S04]  /*29570*/  STL.64 [R1+0x650], R88 ;  /* 0x0006505801007387 */ /* 0x0003e80000100a00 */
[----:B------:R-:W3:Y:S01]  /*29580*/  LDL.LU R222, [R1+0x9c] ;  /* 0x00009c0001de7983 */ /* 0x000ee20000300800 */
[----:B------:R-:W-:-:S03]  /*29590*/  LEA R2, P3, R220, R5, 0x2 ;  /* 0x00000005dc027211 */ /* 0x000fc600078610ff */
[----:B------:R1:W-:Y:S01]  /*295a0*/  STL.64 [R1+0x648], R202 ;  /* 0x000648ca01007387 */ /* 0x0003e20000100a00 */
[----:B------:R-:W-:-:S03]  /*295b0*/  LEA.HI.X.SX32 R3, R220, R8, 0x2, P3 ;  /* 0x00000008dc037211 */ /* 0x000fc600018f16ff */
[----:B------:R-:W3:Y:S01]  /*295c0*/  LDL.LU R221, [R1+0x98] ;  /* 0x0000980001dd7983 */ /* 0x000ee20000300800 */
[----:B-1----:R-:W-:-:S03]  /*295d0*/  LEA R84, P4, R219, R5, 0x2 ;  /* 0x00000005db547211 */ /* 0x002fc600078810ff */
[----:B------:R4:W-:Y:S01]  /*295e0*/  STL.64 [R1+0x640], R2 ;  /* 0x0006400201007387 */ /* 0x0009e20000100a00 */
[----:B------:R-:W-:-:S03]  /*295f0*/  LEA.HI.X.SX32 R85, R219, R8, 0x2, P4 ;  /* 0x00000008db557211 */ /* 0x000fc600020f16ff */
[----:B------:R-:W3:Y:S01]  /*29600*/  LDL.LU R220, [R1+0x90] ;  /* 0x0000900001dc7983 */ /* 0x000ee20000300800 */
[----:B------:R-:W-:-:S03]  /*29610*/  LEA R86, P5, R218, R5, 0x2 ;  /* 0x00000005da567211 */ /* 0x000fc600078a10ff */
        /* <DEDUP_REMOVED lines=8> */
[----:B------:R-:W3:Y:S01]  /*296a0*/  LDL.LU R217, [R1+0x84] ;  /* 0x0000840001d97983 */ /* 0x000ee20000300800 */
[----:B------:R-:W-:-:S03]  /*296b0*/  LEA.HI.X.SX32 R203, R216, R8, 0x2, P2 ;  /* 0x00000008d8cb7211 */ /* 0x000fc600010f16ff */
[----:B------:R2:W-:Y:S01]  /*296c0*/  STL.64 [R1+0x628], R88 ;  /* 0x0006285801007387 */ /* 0x0005e20000100a00 */
[----:B----4-:R-:W-:-:S03]  /*296d0*/  LEA R2, P3, R215, R5, 0x2 ;  /* 0x00000005d7027211 */ /* 0x010fc600078610ff */
[----:B------:R-:W4:Y:S01]  /*296e0*/  LDL.LU R216, [R1+0x80] ;  /* 0x0000800001d87983 */ /* 0x000f220000300800 */
[----:B------:R-:W-:-:S03]  /*296f0*/  LEA.HI.X.SX32 R3, R215, R8, 0x2, P3 ;  /* 0x00000008d7037211 */ /* 0x000fc600018f16ff */
[----:B------:R2:W-:Y:S01]  /*29700*/  STL.64 [R1+0x620], R202 ;  /* 0x000620ca01007387 */ /* 0x0005e20000100a00 */
[----:B-1----:R-:W-:-:S03]  /*29710*/  LEA R84, P4, R214, R5, 0x2 ;  /* 0x00000005d6547211 */ /* 0x002fc600078810ff */
        /* <DEDUP_REMOVED lines=8> */
[----:B------:R-:W-:-:S03]  /*297a0*/  LEA R88, P6, R212, R5, 0x2 ;  /* 0x00000005d4587211 */ /* 0x000fc600078c10ff */
[----:B------:R3:W-:Y:S01]  /*297b0*/  STL.64 [R1+0x608], R86 ;  /* 0x0006085601007387 */ /* 0x0007e20000100a00 */
[----:B------:R-:W-:-:S03]  /*297c0*/  LEA.HI.X.SX32 R89, R212, R8, 0x2, P6 ;  /* 0x00000008d4597211 */ /* 0x000fc600030f16ff */
[----:B------:R-:W2:Y:S01]  /*297d0*/  LDL.LU R212, [R1+0x6c] ;  /* 0x00006c0001d47983 */ /* 0x000ea20000300800 */
[----:B------:R-:W-:-:S03]  /*297e0*/  LEA R202, P2, R12, R5, 0x2 ;  /* 0x000000050cca7211 */ /* 0x000fc600078410ff */
[----:B------:R3:W-:Y:S01]  /*297f0*/  STL.64 [R1+0x600], R88 ;  /* 0x0006005801007387 */ /* 0x0007e20000100a00 */
[----:B------:R-:W-:-:S03]  /*29800*/  LEA.HI.X.SX32 R203, R12, R8, 0x2, P2 ;  /* 0x000000080ccb7211 */ /* 0x000fc600010f16ff */
[----:B------:R-:W2:Y:S01]  /*29810*/  LDL.LU R12, [R1+0x68] ;  /* 0x00006800010c7983 */ /* 0x000ea20000300800 */
[----:B-1----:R-:W-:-:S03]  /*29820*/  LEA R2, P3, R211, R5, 0x2 ;  /* 0x00000005d3027211 */ /* 0x002fc600078610ff */
[----:B------:R1:W-:Y:S01]  /*29830*/  STL.64 [R1+0x5f8], R202 ;  /* 0x0005f8ca01007387 */ /* 0x0003e20000100a00 */
[----:B------:R-:W-:-:S03]  /*29840*/  LEA.HI.X.SX32 R3, R211, R8, 0x2, P3 ;  /* 0x00000008d3037211 */ /* 0x000fc600018f16ff */
[----:B------:R-:W2:Y:S01]  /*29850*/  LDL.LU R211, [R1+0x64] ;  /* 0x0000640001d37983 */ /* 0x000ea20000300800 */
[----:B------:R-:W-:-:S04]  /*29860*/  LEA R84, P4, R223, R5, 0x2 ;  /* 0x00000005df547211 */ /* 0x000fc800078810ff */
[----:B------:R-:W-:Y:S01]  /*29870*/  LEA.HI.X.SX32 R85, R223, R8, 0x2, P4 ;  /* 0x00000008df557211 */ /* 0x000fe200020f16ff */
[----:B------:R1:W-:Y:S01]  /*29880*/  STL.64 [R1+0x5f0], R2 ;  /* 0x0005f00201007387 */ /* 0x0003e20000100a00 */
[----:B---3--:R-:W-:-:S03]  /*29890*/  LEA R86, P5, R210, R5, 0x2 ;  /* 0x00000005d2567211 */ /* 0x008fc600078a10ff */
        /* <DEDUP_REMOVED lines=9> */
[----:B------:R-:W-:Y:S02]  /*29930*/  LEA.HI.X.SX32 R203, R222, R8, 0x2, P2 ;  /* 0x00000008decb7211 */ /* 0x000fe400010f16ff */
[----:B------:R-:W-:-:S03]  /*29940*/  LEA R2, P3, R221, R5, 0x2 ;  /* 0x00000005dd027211 */ /* 0x000fc600078610ff */
[----:B------:R1:W-:Y:S01]  /*29950*/  STL.64 [R1+0x5d0], R202 ;  /* 0x0005d0ca01007387 */ /* 0x0003e20000100a00 */
[----:B------:R-:W-:-:S03]  /*29960*/  LEA.HI.X.SX32 R3, R221, R8, 0x2, P3 ;  /* 0x00000008dd037211 */ /* 0x000fc600018f16ff */
[----:B------:R-:W2:Y:S01]  /*29970*/  LDL.LU R227, [R1+0x58] ;  /* 0x0000580001e37983 */ /* 0x000ea20000300800 */
[----:B---3--:R-:W-:-:S03]  /*29980*/  LEA R84, P4, R220, R5, 0x2 ;  /* 0x00000005dc547211 */ /* 0x008fc600078810ff */
[----:B------:R4:W-:Y:S01]  /*29990*/  STL.64 [R1+0x5c8], R2 ;  /* 0x0005c80201007387 */ /* 0x0009e20000100a00 */
[----:B------:R-:W-:-:S03]  /*299a0*/  LEA.HI.X.SX32 R85, R220, R8, 0x2, P4 ;  /* 0x00000008dc557211 */ /* 0x000fc600020f16ff */
[----:B------:R-:W3:Y:S01]  /*299b0*/  LDL.LU R226, [R1+0x50] ;  /* 0x0000500001e27983 */ /* 0x000ee20000300800 */
[----:B------:R-:W-:-:S04]  /*299c0*/  LEA R86, P5, R219, R5, 0x2 ;  /* 0x00000005db567211 */ /* 0x000fc800078a10ff */
[-C--:B------:R-:W-:Y:S02]  /*299d0*/  LEA.HI.X.SX32 R87, R219, R8.reuse, 0x2, P5 ;  /* 0x00000008db577211 */ /* 0x080fe400028f16ff */
[CC--:B-1----:R-:W-:Y:S01]  /*299e0*/  LEA R88, P6, R218.reuse, R5.reuse, 0x2 ;  /* 0x00000005da587211 */ /* 0x0c2fe200078c10ff */
[----:B------:R1:W-:Y:S01]  /*299f0*/  STL.64 [R1+0x5c0], R84 ;  /* 0x0005c05401007387 */ /* 0x0003e20000100a00 */
[C---:B------:R-:W-:Y:S02]  /*29a00*/  LEA R202, P2, R217.reuse, R5, 0x2 ;  /* 0x00000005d9ca7211 */ /* 0x040fe400078410ff */
[-C--:B------:R-:W-:Y:S01]  /*29a10*/  LEA.HI.X.SX32 R89, R218, R8.reuse, 0x2, P6 ;  /* 0x00000008da597211 */ /* 0x080fe200030f16ff */
[----:B------:R1:W-:Y:S01]  /*29a20*/  STL.64 [R1+0x5b8], R86 ;  /* 0x0005b85601007387 */ /* 0x0003e20000100a00 */
[----:B------:R-:W-:-:S03]  /*29a30*/  LEA.HI.X.SX32 R203, R217, R8, 0x2, P2 ;  /* 0x00000008d9cb7211 */ /* 0x000fc600010f16ff */
[----:B------:R-:W3:Y:S01]  /*29a40*/  LDL.LU R225, [R1+0x4c] ;  /* 0x00004c0001e17983 */ /* 0x000ee20000300800 */
[----:B----4-:R-:W-:-:S03]  /*29a50*/  LEA R2, P3, R216, R5, 0x2 ;  /* 0x00000005d8027211 */ /* 0x010fc600078610ff */
[----:B------:R2:W-:Y:S01]  /*29a60*/  STL.64 [R1+0x5b0], R88 ;  /* 0x0005b05801007387 */ /* 0x0005e20000100a00 */
[----:B------:R-:W-:-:S03]  /*29a70*/  LEA.HI.X.SX32 R3, R216, R8, 0x2, P3 ;  /* 0x00000008d8037211 */ /* 0x000fc600018f16ff */
[----:B------:R-:W4:Y:S01]  /*29a80*/  LDL.LU R224, [R1+0x48] ;  /* 0x0000480001e07983 */ /* 0x000f220000300800 */
[----:B-1----:R-:W-:-:S03]  /*29a90*/  LEA R84, P4, R215, R5, 0x2 ;  /* 0x00000005d7547211 */ /* 0x002fc600078810ff */
[----:B------:R1:W-:Y:S01]  /*29aa0*/  STL.64 [R1+0x5a8], R202 ;  /* 0x0005a8ca01007387 */ /* 0x0003e20000100a00 */
[----:B------:R-:W-:-:S03]  /*29ab0*/  LEA.HI.X.SX32 R85, R215, R8, 0x2, P4 ;  /* 0x00000008d7557211 */ /* 0x000fc600020f16ff */
[----:B------:R-:W4:Y:S01]  /*29ac0*/  LDL.LU R223, [R1+0x44] ;  /* 0x0000440001df7983 */ /* 0x000f220000300800 */
[----:B------:R-:W-:-:S03]  /*29ad0*/  LEA R86, P5, R214, R5, 0x2 ;  /* 0x00000005d6567211 */ /* 0x000fc600078a10ff */
[----:B------:R1:W-:Y:S01]  /*29ae0*/  STL.64 [R1+0x5a0], R2 ;  /* 0x0005a00201007387 */ /* 0x0003e20000100a00 */
[----:B------:R-:W-:-:S03]  /*29af0*/  LEA.HI.X.SX32 R87, R214, R8, 0x2, P5 ;  /* 0x00000008d6577211 */ /* 0x000fc600028f16ff */
[----:B------:R-:W4:Y:S04]  /*29b00*/  LDL.LU R222, [R1+0x40] ;  /* 0x0000400001de7983 */ /* 0x000f280000300800 */
[----:B------:R-:W4:Y:S04]  /*29b10*/  LDL.LU R221, [R1+0x3c] ;  /* 0x00003c0001dd7983 */ /* 0x000f280000300800 */
[----:B------:R1:W-:Y:S04]  /*29b20*/  STL.64 [R1+0x598], R84 ;  /* 0x0005985401007387 */ /* 0x0003e80000100a00 */
[----:B------:R-:W4:Y:S04]  /*29b30*/  LDL.LU R220, [R1+0x38] ;  /* 0x0000380001dc7983 */ /* 0x000f280000300800 */
[----:B------:R-:W4:Y:S04]  /*29b40*/  LDL.LU R219, [R1+0x30] ;  /* 0x0000300001db7983 */ /* 0x000f280000300800 */
[----:B------:R1:W-:Y:S04]  /*29b50*/  STL.64 [R1+0x590], R86 ;  /* 0x0005905601007387 */ /* 0x0003e80000100a00 */
[----:B------:R-:W4:Y:S04]  /*29b60*/  LDL.LU R218, [R1+0x2c] ;  /* 0x00002c0001da7983 */ /* 0x000f280000300800 */
[----:B------:R-:W4:Y:S01]  /*29b70*/  LDL.LU R217, [R1+0x28] ;  /* 0x0000280001d97983 */ /* 0x000f220000300800 */
[----:B--2---:R-:W-:-:S04]  /*29b80*/  LEA R88, P6, R213, R5, 0x2 ;  /* 0x00000005d5587211 */ /* 0x004fc800078c10ff */
[----:B------:R-:W-:-:S05]  /*29b90*/  LEA.HI.X.SX32 R89, R213, R8, 0x2, P6 ;  /* 0x00000008d5597211 */ /* 0x000fca00030f16ff */
[----:B------:R2:W-:Y:S01]  /*29ba0*/  STL.64 [R1+0x588], R88 ;  /* 0x0005885801007387 */ /* 0x0005e20000100a00 */
[----:B-1----:R-:W-:-:S03]  /*29bb0*/  LEA R202, P2, R212, R5, 0x2 ;  /* 0x00000005d4ca7211 */ /* 0x002fc600078410ff */
[----:B------:R-:W4:Y:S01]  /*29bc0*/  LDL.LU R216, [R1+0x24] ;  /* 0x0000240001d87983 */ /* 0x000f220000300800 */
[----:B------:R-:W-:-:S03]  /*29bd0*/  LEA.HI.X.SX32 R203, R212, R8, 0x2, P2 ;  /* 0x00000008d4cb7211 */ /* 0x000fc600010f16ff */
[----:B------:R-:W4:Y:S01]  /*29be0*/  LDL.LU R215, [R1+0x20] ;  /* 0x0000200001d77983 */ /* 0x000f220000300800 */
[----:B------:R-:W-:-:S03]  /*29bf0*/  LEA R2, P3, R12, R5, 0x2 ;  /* 0x000000050c027211 */ /* 0x000fc600078610ff */
[----:B------:R1:W-:Y:S01]  /*29c00*/  STL.64 [R1+0x580], R202 ;  /* 0x000580ca01007387 */ /* 0x0003e20000100a00 */
[----:B------:R-:W-:-:S03]  /*29c10*/  LEA.HI.X.SX32 R3, R12, R8, 0x2, P3 ;  /* 0x000000080c037211 */ /* 0x000fc600018f16ff */
[----:B------:R-:W4:Y:S04]  /*29c20*/  LDL.LU R214, [R1+0x1c] ;  /* 0x00001c0001d67983 */ /* 0x000f280000300800 */
        /* <DEDUP_REMOVED lines=9> */
[----:B------:R-:W4:Y:S01]  /*29cc0*/  LDL.LU R211, [R1+0x8] ;  /* 0x0000080001d37983 */ /* 0x000f220000300800 */
[----:B--2---:R-:W-:-:S03]  /*29cd0*/  LEA R88, P6, R209, R5, 0x2 ;  /* 0x00000005d1587211 */ /* 0x004fc600078c10ff */
[----:B------:R-:W2:Y:S01]  /*29ce0*/  LDL.LU R210, [R1+0x4] ;  /* 0x0000040001d27983 */ /* 0x000ea20000300800 */
[----:B------:R-:W-:-:S03]  /*29cf0*/  LEA.HI.X.SX32 R89, R209, R8, 0x2, P6 ;  /* 0x00000008d1597211 */ /* 0x000fc600030f16ff */
[----:B------:R4:W-:Y:S04]  /*29d00*/  STL.64 [R1+0x568], R86 ;  /* 0x0005685601007387 */ /* 0x0009e80000100a00 */
[----:B------:R-:W2:Y:S01]  /*29d10*/  LDL.LU R209, [R1] ;  /* 0x0000000001d17983 */ /* 0x000ea20000300800 */
[----:B-1----:R-:W-:-:S04]  /*29d20*/  LEA R202, P2, R227, R5, 0x2 ;  /* 0x00000005e3ca7211 */ /* 0x002fc800078410ff */
[-C--:B------:R-:W-:Y:S02]  /*29d30*/  LEA.HI.X.SX32 R203, R227, R8.reuse, 0x2, P2 ;  /* 0x00000008e3cb7211 */ /* 0x080fe400010f16ff */
[CC--:B---3--:R-:W-:Y:S01]  /*29d40*/  LEA R2, P3, R226.reuse, R5.reuse, 0x2 ;  /* 0x00000005e2027211 */ /* 0x0c8fe200078610ff */
[----:B------:R1:W-:Y:S03]  /*29d50*/  STL.64 [R1+0x560], R88 ;  /* 0x0005605801007387 */ /* 0x0003e60000100a00 */
[----:B------:R-:W-:Y:S01]  /*29d60*/  LEA.HI.X.SX32 R3, R226, R8, 0x2, P3 ;  /* 0x00000008e2037211 */ /* 0x000fe200018f16ff */
[----:B------:R3:W-:Y:S04]  /*29d70*/  STL.64 [R1+0x558], R202 ;  /* 0x000558ca01007387 */ /* 0x0007e80000100a00 */
[----:B------:R3:W-:Y:S01]  /*29d80*/  STL.64 [R1+0x550], R2 ;  /* 0x0005500201007387 */ /* 0x0007e20000100a00 */
[----:B------:R-:W-:-:S04]  /*29d90*/  LEA R84, P4, R225, R5, 0x2 ;  /* 0x00000005e1547211 */ /* 0x000fc800078810ff */
[----:B------:R-:W-:Y:S02]  /*29da0*/  LEA.HI.X.SX32 R85, R225, R8, 0x2, P4 ;  /* 0x00000008e1557211 */ /* 0x000fe400020f16ff */
[----:B----4-:R-:W-:-:S03]  /*29db0*/  LEA R86, P5, R224, R5, 0x2 ;  /* 0x00000005e0567211 */ /* 0x010fc600078a10ff */
[----:B------:R4:W-:Y:S01]  /*29dc0*/  STL.64 [R1+0x548], R84 ;  /* 0x0005485401007387 */ /* 0x0009e20000100a00 */
[----:B------:R-:W-:Y:S02]  /*29dd0*/  LEA.HI.X.SX32 R87, R224, R8, 0x2, P5 ;  /* 0x00000008e0577211 */ /* 0x000fe400028f16ff */
[----:B-1----:R-:W-:-:S04]  /*29de0*/  LEA R88, P6, R223, R5, 0x2 ;  /* 0x00000005df587211 */ /* 0x002fc800078c10ff */
[-C--:B------:R-:W-:Y:S02]  /*29df0*/  LEA.HI.X.SX32 R89, R223, R8.reuse, 0x2, P6 ;  /* 0x00000008df597211 */ /* 0x080fe400030f16ff */
[CC--:B---3--:R-:W-:Y:S02]  /*29e00*/  LEA R202, P2, R222.reuse, R5.reuse, 0x2 ;  /* 0x00000005deca7211 */ /* 0x0c8fe400078410ff */
[CC--:B------:R-:W-:Y:S02]  /*29e10*/  LEA R2, P3, R221.reuse, R5.reuse, 0x2 ;  /* 0x00000005dd027211 */ /* 0x0c0fe400078610ff */
[-C--:B------:R-:W-:Y:S02]  /*29e20*/  LEA.HI.X.SX32 R203, R222, R8.reuse, 0x2, P2 ;  /* 0x00000008decb7211 */ /* 0x080fe400010f16ff */
[-C--:B------:R-:W-:Y:S02]  /*29e30*/  LEA.HI.X.SX32 R3, R221, R8.reuse, 0x2, P3 ;  /* 0x00000008dd037211 */ /* 0x080fe400018f16ff */
[CC--:B----4-:R-:W-:Y:S01]  /*29e40*/  LEA R84, P4, R220.reuse, R5.reuse, 0x2 ;  /* 0x00000005dc547211 */ /* 0x0d0fe200078810ff */
[----:B------:R1:W-:Y:S03]  /*29e50*/  STL.64 [R1+0x540], R86 ;  /* 0x0005405601007387 */ /* 0x0003e60000100a00 */
[----:B------:R-:W-:Y:S01]  /*29e60*/  LEA.HI.X.SX32 R85, R220, R8, 0x2, P4 ;  /* 0x00000008dc557211 */ /* 0x000fe200020f16ff */
[----:B------:R3:W-:Y:S04]  /*29e70*/  STL.64 [R1+0x538], R88 ;  /* 0x0005385801007387 */ /* 0x0007e80000100a00 */
[----:B------:R4:W-:Y:S01]  /*29e80*/  STL.64 [R1+0x530], R202 ;  /* 0x000530ca01007387 */ /* 0x0009e20000100a00 */
[----:B-1----:R-:W-:-:S03]  /*29e90*/  LEA R86, P5, R219, R5, 0x2 ;  /* 0x00000005db567211 */ /* 0x002fc600078a10ff */
[----:B------:R1:W-:Y:S01]  /*29ea0*/  STL.64 [R1+0x528], R2 ;  /* 0x0005280201007387 */ /* 0x0003e20000100a00 */
[----:B---3--:R-:W-:-:S03]  /*29eb0*/  LEA R88, P6, R218, R5, 0x2 ;  /* 0x00000005da587211 */ /* 0x008fc600078c10ff */
[----:B------:R3:W-:Y:S01]  /*29ec0*/  STL.64 [R1+0x520], R84 ;  /* 0x0005205401007387 */ /* 0x0007e20000100a00 */
[-C--:B------:R-:W-:Y:S02]  /*29ed0*/  LEA.HI.X.SX32 R87, R219, R8.reuse, 0x2, P5 ;  /* 0x00000008db577211 */ /* 0x080fe400028f16ff */
[CC--:B----4-:R-:W-:Y:S02]  /*29ee0*/  LEA R202, P2, R217.reuse, R5.reuse, 0x2 ;  /* 0x00000005d9ca7211 */ /* 0x0d0fe400078410ff */
[-C--:B------:R-:W-:Y:S02]  /*29ef0*/  LEA.HI.X.SX32 R89, R218, R8.reuse, 0x2, P6 ;  /* 0x00000008da597211 */ /* 0x080fe400030f16ff */
[----:B------:R-:W-:Y:S01]  /*29f00*/  LEA.HI.X.SX32 R203, R217, R8, 0x2, P2 ;  /* 0x00000008d9cb7211 */ /* 0x000fe200010f16ff */
[----:B------:R4:W-:Y:S04]  /*29f10*/  STL.64 [R1+0x518], R86 ;  /* 0x0005185601007387 */ /* 0x0009e80000100a00 */
[----:B------:R4:W-:Y:S04]  /*29f20*/  STL.64 [R1+0x510], R88 ;  /* 0x0005105801007387 */ /* 0x0009e80000100a00 */
[----:B------:R4:W-:Y:S01]  /*29f30*/  STL.64 [R1+0x508], R202 ;  /* 0x000508ca01007387 */ /* 0x0009e20000100a00 */
[----:B-1----:R-:W-:-:S02]  /*29f40*/  LEA R2, P3, R216, R5, 0x2 ;  /* 0x00000005d8027211 */ /* 0x002fc400078610ff */
[C---:B---3--:R-:W-:Y:S02]  /*29f50*/  LEA R84, P4, R215.reuse, R5, 0x2 ;  /* 0x00000005d7547211 */ /* 0x048fe400078810ff */
[-C--:B------:R-:W-:Y:S02]  /*29f60*/  LEA.HI.X.SX32 R3, R216, R8.reuse, 0x2, P3 ;  /* 0x00000008d8037211 */ /* 0x080fe400018f16ff */
[----:B------:R-:W-:-:S03]  /*29f70*/  LEA.HI.X.SX32 R85, R215, R8, 0x2, P4 ;  /* 0x00000008d7557211 */ /* 0x000fc600020f16ff */
[----:B------:R1:W-:Y:S01]  /*29f80*/  STL.64 [R1+0x500], R2 ;  /* 0x0005000201007387 */ /* 0x0003e20000100a00 */
[----:B----4-:R-:W-:-:S03]  /*29f90*/  LEA R86, P5, R214, R5, 0x2 ;  /* 0x00000005d6567211 */ /* 0x010fc600078a10ff */
[----:B------:R3:W-:Y:S01]  /*29fa0*/  STL.64 [R1+0x4f8], R84 ;  /* 0x0004f85401007387 */ /* 0x0007e20000100a00 */
[CC--:B------:R-:W-:Y:S02]  /*29fb0*/  LEA R88, P6, R213.reuse, R5.reuse, 0x2 ;  /* 0x00000005d5587211 */ /* 0x0c0fe400078c10ff */
[-C--:B------:R-:W-:Y:S02]  /*29fc0*/  LEA.HI.X.SX32 R87, R214, R8.reuse, 0x2, P5 ;  /* 0x00000008d6577211 */ /* 0x080fe400028f16ff */
[-C--:B------:R-:W-:Y:S02]  /*29fd0*/  LEA.HI.X.SX32 R89, R213, R8.reuse, 0x2, P6 ;  /* 0x00000008d5597211 */ /* 0x080fe400030f16ff */
[-C--:B------:R-:W-:Y:S02]  /*29fe0*/  LEA R202, P2, R212, R5.reuse, 0x2 ;  /* 0x00000005d4ca7211 */ /* 0x080fe400078410ff */
[----:B-1----:R-:W-:Y:S02]  /*29ff0*/  LEA R2, P3, R12, R5, 0x2 ;  /* 0x000000050c027211 */ /* 0x002fe400078610ff */
[----:B------:R-:W-:-:S02]  /*2a000*/  LEA.HI.X.SX32 R203, R212, R8, 0x2, P2 ;  /* 0x00000008d4cb7211 */ /* 0x000fc400010f16ff */
[----:B------:R-:W-:Y:S01]  /*2a010*/  LEA.HI.X.SX32 R3, R12, R8, 0x2, P3 ;  /* 0x000000080c037211 */ /* 0x000fe200018f16ff */
[----:B------:R2:W-:Y:S01]  /*2a020*/  STL.64 [R1+0x4f0], R86 ;  /* 0x0004f05601007387 */ /* 0x0005e20000100a00 */
[----:B---3--:R-:W-:-:S03]  /*2a030*/  LEA R84, P4, R211, R5, 0x2 ;  /* 0x00000005d3547211 */ /* 0x008fc600078810ff */
[----:B------:R1:W-:Y:S01]  /*2a040*/  STL.64 [R1+0x4e8], R88 ;  /* 0x0004e85801007387 */ /* 0x0003e20000100a00 */
[----:B------:R-:W-:-:S03]  /*2a050*/  LEA.HI.X.SX32 R85, R211, R8, 0x2, P4 ;  /* 0x00000008d3557211 */ /* 0x000fc600020f16ff */
[----:B------:R3:W-:Y:S01]  /*2a060*/  STL.64 [R1+0x4e0], R202 ;  /* 0x0004e0ca01007387 */ /* 0x0007e20000100a00 */
[----:B--2---:R-:W-:-:S03]  /*2a070*/  LEA R86, P5, R210, R5, 0x2 ;  /* 0x00000005d2567211 */ /* 0x004fc600078a10ff */
[----:B------:R2:W-:Y:S01]  /*2a080*/  STL.64 [R1+0x4d8], R2 ;  /* 0x0004d80201007387 */ /* 0x0005e20000100a00 */
[-C--:B------:R-:W-:Y:S02]  /*2a090*/  LEA.HI.X.SX32 R87, R210, R8.reuse, 0x2, P5 ;  /* 0x00000008d2577211 */ /* 0x080fe400028f16ff */
[CC--:B-1----:R-:W-:Y:S01]  /*2a0a0*/  LEA R88, P6, R209.reuse, R5.reuse, 0x2 ;  /* 0x00000005d1587211 */ /* 0x0c2fe200078c10ff */
[----:B------:R1:W-:Y:S01]  /*2a0b0*/  STL.64 [R1+0x4d0], R84 ;  /* 0x0004d05401007387 */ /* 0x0003e20000100a00 */
[CC--:B---3--:R-:W-:Y:S02]  /*2a0c0*/  LEA R202, P2, R90.reuse, R5.reuse, 0x2 ;  /* 0x000000055aca7211 */ /* 0x0c8fe400078410ff */
[-C--:B------:R-:W-:Y:S02]  /*2a0d0*/  LEA.HI.X.SX32 R89, R209, R8.reuse, 0x2, P6 ;  /* 0x00000008d1597211 */ /* 0x080fe400030f16ff */
[----:B--2---:R-:W-:Y:S02]  /*2a0e0*/  LEA R2, P3, R91, R5, 0x2 ;  /* 0x000000055b027211 */ /* 0x004fe400078610ff */
[----:B------:R-:W-:-:S02]  /*2a0f0*/  LEA.HI.X.SX32 R203, R90, R8, 0x2, P2 ;  /* 0x000000085acb7211 */ /* 0x000fc400010f16ff */
[----:B-1----:R-:W-:Y:S02]  /*2a100*/  LEA R84, P4, R93, R5, 0x2 ;  /* 0x000000055d547211 */ /* 0x002fe400078810ff */
[-C--:B------:R-:W-:Y:S01]  /*2a110*/  LEA.HI.X.SX32 R3, R91, R8.reuse, 0x2, P3 ;  /* 0x000000085b037211 */ /* 0x080fe200018f16ff */
[----:B------:R1:W-:Y:S01]  /*2a120*/  STL.64 [R1+0x4c8], R86 ;  /* 0x0004c85601007387 */ /* 0x0003e20000100a00 */
[----:B------:R-:W-:-:S03]  /*2a130*/  LEA.HI.X.SX32 R85, R93, R8, 0x2, P4 ;  /* 0x000000085d557211 */ /* 0x000fc600020f16ff */
[----:B------:R2:W-:Y:S04]  /*2a140*/  STL.64 [R1+0x4c0], R88 ;  /* 0x0004c05801007387 */ /* 0x0005e80000100a00 */
[----:B------:R3:W-:Y:S01]  /*2a150*/  STL.64 [R1+0x4b8], R202 ;  /* 0x0004b8ca01007387 */ /* 0x0007e20000100a00 */
[----:B-1----:R-:W-:-:S03]  /*2a160*/  LEA R86, P5, R94, R5, 0x2 ;  /* 0x000000055e567211 */ /* 0x002fc600078a10ff */
[----:B------:R1:W-:Y:S01]  /*2a170*/  STL.64 [R1+0x4b0], R2 ;  /* 0x0004b00201007387 */ /* 0x0003e20000100a00 */
[----:B--2---:R-:W-:-:S03]  /*2a180*/  LEA R88, P6, R95, R5, 0x2 ;  /* 0x000000055f587211 */ /* 0x004fc600078c10ff */
[----:B------:R2:W-:Y:S01]  /*2a190*/  STL.64 [R1+0x4a8], R84 ;  /* 0x0004a85401007387 */ /* 0x0005e20000100a00 */
[-C--:B------:R-:W-:Y:S02]  /*2a1a0*/  LEA.HI.X.SX32 R87, R94, R8.reuse, 0x2, P5 ;  /* 0x000000085e577211 */ /* 0x080fe400028f16ff */
[-C--:B---3--:R-:W-:Y:S02]  /*2a1b0*/  LEA R202, P2, R96, R5.reuse, 0x2 ;  /* 0x0000000560ca7211 */ /* 0x088fe400078410ff */
[-C--:B------:R-:W-:Y:S02]  /*2a1c0*/  LEA.HI.X.SX32 R89, R95, R8.reuse, 0x2, P6 ;  /* 0x000000085f597211 */ /* 0x080fe400030f16ff */
[CC--:B-1----:R-:W-:Y:S02]  /*2a1d0*/  LEA R2, P3, R97.reuse, R5.reuse, 0x2 ;  /* 0x0000000561027211 */ /* 0x0c2fe400078610ff */
[----:B--2---:R-:W-:Y:S02]  /*2a1e0*/  LEA R84, P4, R98, R5, 0x2 ;  /* 0x0000000562547211 */ /* 0x004fe400078810ff */
[-C--:B------:R-:W-:Y:S01]  /*2a1f0*/  LEA.HI.X.SX32 R3, R97, R8.reuse, 0x2, P3 ;  /* 0x0000000861037211 */ /* 0x080fe200018f16ff */
[----:B------:R1:W-:Y:S01]  /*2a200*/  STL.64 [R1+0x4a0], R86 ;  /* 0x0004a05601007387 */ /* 0x0003e20000100a00 */
[----:B------:R-:W-:-:S02]  /*2a210*/  LEA.HI.X.SX32 R203, R96, R8, 0x2, P2 ;  /* 0x0000000860cb7211 */ /* 0x000fc400010f16ff */
[----:B------:R-:W-:Y:S01]  /*2a220*/  LEA.HI.X.SX32 R85, R98, R8, 0x2, P4 ;  /* 0x0000000862557211 */ /* 0x000fe200020f16ff */
[----:B------:R2:W-:Y:S01]  /*2a230*/  STL.64 [R1+0x498], R88 ;  /* 0x0004985801007387 */ /* 0x0005e20000100a00 */
[----:B------:R-:W-:-:S03]  /*2a240*/  LEA R90, P2, R102, R5, 0x2 ;  /* 0x00000005665a7211 */ /* 0x000fc600078410ff */
[----:B------:R3:W-:Y:S01]  /*2a250*/  STL.64 [R1+0x488], R2 ;  /* 0x0004880201007387 */ /* 0x0007e20000100a00 */
[----:B-1----:R-:W-:-:S03]  /*2a260*/  LEA R86, P5, R99, R5, 0x2 ;  /* 0x0000000563567211 */ /* 0x002fc600078a10ff */
[----:B------:R-:W-:Y:S01]  /*2a270*/  STL.64 [R1+0x490], R202 ;  /* 0x000490ca01007387 */ /* 0x000fe20000100a00 */
[----:B--2---:R-:W-:-:S03]  /*2a280*/  LEA R88, P6, R101, R5, 0x2 ;  /* 0x0000000565587211 */ /* 0x004fc600078c10ff */
[----:B------:R1:W-:Y:S01]  /*2a290*/  STL.64 [R1+0x480], R84 ;  /* 0x0004805401007387 */ /* 0x0003e20000100a00 */
[-C--:B------:R-:W-:Y:S02]  /*2a2a0*/  LEA.HI.X.SX32 R87, R99, R8.reuse, 0x2, P5 ;  /* 0x0000000863577211 */ /* 0x080fe400028f16ff */
[-C--:B---3--:R-:W-:Y:S02]  /*2a2b0*/  LEA R2, P3, R103, R5.reuse, 0x2 ;  /* 0x0000000567027211 */ /* 0x088fe400078610ff */
[-C--:B------:R-:W-:Y:S02]  /*2a2c0*/  LEA.HI.X.SX32 R89, R101, R8.reuse, 0x2, P6 ;  /* 0x0000000865597211 */ /* 0x080fe400030f16ff */
[-C--:B------:R-:W-:Y:S02]  /*2a2d0*/  LEA.HI.X.SX32 R91, R102, R8.reuse, 0x2, P2 ;  /* 0x00000008665b7211 */ /* 0x080fe400010f16ff */
[-C--:B------:R-:W-:Y:S02]  /*2a2e0*/  LEA.HI.X.SX32 R3, R103, R8.reuse, 0x2, P3 ;  /* 0x0000000867037211 */ /* 0x080fe400018f16ff */
[CC--:B-1----:R-:W-:Y:S01]  /*2a2f0*/  LEA R84, P4, R104.reuse, R5.reuse, 0x2 ;  /* 0x0000000568547211 */ /* 0x0c2fe200078810ff */
[----:B------:R1:W-:Y:S03]  /*2a300*/  STL.64 [R1+0x478], R86 ;  /* 0x0004785601007387 */ /* 0x0003e60000100a00 */
[----:B------:R-:W-:Y:S01]  /*2a310*/  LEA.HI.X.SX32 R85, R104, R8, 0x2, P4 ;  /* 0x0000000868557211 */ /* 0x000fe200020f16ff */
[----:B------:R2:W-:Y:S04]  /*2a320*/  STL.64 [R1+0x470], R88 ;  /* 0x0004705801007387 */ /* 0x0005e80000100a00 */
[----:B------:R3:W-:Y:S01]  /*2a330*/  STL.64 [R1+0x468], R90 ;  /* 0x0004685a01007387 */ /* 0x0007e20000100a00 */
[----:B-1----:R-:W-:-:S03]  /*2a340*/  LEA R86, P5, R105, R5, 0x2 ;  /* 0x0000000569567211 */ /* 0x002fc600078a10ff */
[----:B------:R1:W-:Y:S01]  /*2a350*/  STL.64 [R1+0x460], R2 ;  /* 0x0004600201007387 */ /* 0x0003e20000100a00 */
[----:B--2---:R-:W-:-:S03]  /*2a360*/  LEA R88, P6, R106, R5, 0x2 ;  /* 0x000000056a587211 */ /* 0x004fc600078c10ff */
[----:B------:R-:W2:Y:S01]  /*2a370*/  LDL.LU R212, [R1+0x2a0] ;  /* 0x0002a00001d47983 */ /* 0x000ea20000300800 */
[-C--:B------:R-:W-:Y:S02]  /*2a380*/  LEA.HI.X.SX32 R87, R105, R8.reuse, 0x2, P5 ;  /* 0x0000000869577211 */ /* 0x080fe400028f16ff */
[----:B------:R-:W-:Y:S01]  /*2a390*/  LEA.HI.X.SX32 R89, R106, R8, 0x2, P6 ;  /* 0x000000086a597211 */ /* 0x000fe200030f16ff */
[----:B------:R4:W-:Y:S04]  /*2a3a0*/  STL.64 [R1+0x458], R84 ;  /* 0x0004585401007387 */ /* 0x0009e80000100a00 */
[----:B------:R-:W2:Y:S04]  /*2a3b0*/  LDL.LU R12, [R1+0x2a4] ;  /* 0x0002a400010c7983 */ /* 0x000ea80000300800 */
[----:B------:R4:W-:Y:S04]  /*2a3c0*/  STL.64 [R1+0x450], R86 ;  /* 0x0004505601007387 */ /* 0x0009e80000100a00 */
[----:B------:R4:W-:Y:S01]  /*2a3d0*/  STL.64 [R1+0x448], R88 ;  /* 0x0004485801007387 */ /* 0x0009e20000100a00 */
[----:B---3--:R-:W-:-:S03]  /*2a3e0*/  LEA R90, P2, R107, R5, 0x2 ;  /* 0x000000056b5a7211 */ /* 0x008fc600078410ff */
[----:B------:R-:W3:Y:S01]  /*2a3f0*/  LDL.LU R211, [R1+0x2a8] ;  /* 0x0002a80001d37983 */ /* 0x000ee20000300800 */
[-C--:B-1----:R-:W-:Y:S02]  /*2a400*/  LEA R2, P3, R109, R5.reuse, 0x2 ;  /* 0x000000056d027211 */ /* 0x082fe400078610ff */
[-C--:B------:R-:W-:Y:S02]  /*2a410*/  LEA.HI.X.SX32 R91, R107, R8.reuse, 0x2, P2 ;  /* 0x000000086b5b7211 */ /* 0x080fe400010f16ff */
[-C--:B------:R-:W-:Y:S02]  /*2a420*/  LEA.HI.X.SX32 R3, R109, R8.reuse, 0x2, P3 ;  /* 0x000000086d037211 */ /* 0x080fe400018f16ff */
[CC--:B----4-:R-:W-:Y:S02]  /*2a430*/  LEA R84, P4, R110.reuse, R5.reuse, 0x2 ;  /* 0x000000056e547211 */ /* 0x0d0fe400078810ff */
[----:B------:R-:W-:Y:S01]  /*2a440*/  LEA R86, P5, R111, R5, 0x2 ;  /* 0x000000056f567211 */ /* 0x000fe200078a10ff */
[----:B------:R1:W-:Y:S01]  /*2a450*/  STL.64 [R1+0x440], R90 ;  /* 0x0004405a01007387 */ /* 0x0003e20000100a00 */
[----:B------:R-:W-:-:S02]  /*2a460*/  LEA.HI.X.SX32 R85, R110, R8, 0x2, P4 ;  /* 0x000000086e557211 */ /* 0x000fc400020f16ff */
[----:B------:R-:W-:Y:S01]  /*2a470*/  LEA.HI.X.SX32 R87, R111, R8, 0x2, P5 ;  /* 0x000000086f577211 */ /* 0x000fe200028f16ff */
[----:B------:R4:W-:Y:S04]  /*2a480*/  STL.64 [R1+0x438], R2 ;  /* 0x0004380201007387 */ /* 0x0009e80000100a00 */
[----:B------:R-:W3:Y:S04]  /*2a490*/  LDL.LU R217, [R1+0x2b4] ;  /* 0x0002b40001d97983 */ /* 0x000ee80000300800 */
[----:B------:R4:W-:Y:S04]  /*2a4a0*/  STL.64 [R1+0x430], R84 ;  /* 0x0004305401007387 */ /* 0x0009e80000100a00 */
[----:B------:R4:W-:Y:S04]  /*2a4b0*/  STL.64 [R1+0x428], R86 ;  /* 0x0004285601007387 */ /* 0x0009e80000100a00 */
[----:B------:R-:W3:Y:S01]  /*2a4c0*/  LDL.LU R210, [R1+0x2bc] ;  /* 0x0002bc0001d27983 */ /* 0x000ee20000300800 */
[----:B------:R-:W-:-:S02]  /*2a4d0*/  LEA R88, P6, R112, R5, 0x2 ;  /* 0x0000000570587211 */ /* 0x000fc400078c10ff */
[CC--:B-1----:R-:W-:Y:S02]  /*2a4e0*/  LEA R90, P2, R113.reuse, R5.reuse, 0x2 ;  /* 0x00000005715a7211 */ /* 0x0c2fe400078410ff */
[-C--:B----4-:R-:W-:Y:S02]  /*2a4f0*/  LEA R2, P3, R114, R5.reuse, 0x2 ;  /* 0x0000000572027211 */ /* 0x090fe400078610ff */
[-C--:B------:R-:W-:Y:S02]  /*2a500*/  LEA.HI.X.SX32 R89, R112, R8.reuse, 0x2, P6 ;  /* 0x0000000870597211 */ /* 0x080fe400030f16ff */
[-C--:B------:R-:W-:Y:S02]  /*2a510*/  LEA.HI.X.SX32 R91, R113, R8.reuse, 0x2, P2 ;  /* 0x00000008715b7211 */ /* 0x080fe400010f16ff */
[----:B------:R-:W-:Y:S01]  /*2a520*/  LEA.HI.X.SX32 R3, R114, R8, 0x2, P3 ;  /* 0x0000000872037211 */ /* 0x000fe200018f16ff */
[----:B------:R1:W-:Y:S01]  /*2a530*/  STL.64 [R1+0x420], R88 ;  /* 0x0004205801007387 */ /* 0x0003e20000100a00 */
[----:B------:R-:W-:-:S02]  /*2a540*/  LEA R84, P4, R115, R5, 0x2 ;  /* 0x0000000573547211 */ /* 0x000fc400078810ff */
[----:B------:R-:W-:Y:S01]  /*2a550*/  LEA R86, P5, R117, R5, 0x2 ;  /* 0x0000000575567211 */ /* 0x000fe200078a10ff */
[----:B------:R-:W4:Y:S01]  /*2a560*/  LDL.LU R209, [R1+0x2c0] ;  /* 0x0002c00001d17983 */ /* 0x000f220000300800 */
[----:B------:R-:W-:-:S03]  /*2a570*/  LEA.HI.X.SX32 R85, R115, R8, 0x2, P4 ;  /* 0x0000000873557211 */ /* 0x000fc600020f16ff */
[----:B------:R1:W-:Y:S01]  /*2a580*/  STL.64 [R1+0x418], R90 ;  /* 0x0004185a01007387 */ /* 0x0003e20000100a00 */
[----:B------:R-:W-:-:S03]  /*2a590*/  LEA.HI.X.SX32 R87, R117, R8, 0x2, P5 ;  /* 0x0000000875577211 */ /* 0x000fc600028f16ff */
[----:B------:R1:W-:Y:S02]  /*2a5a0*/  STL.64 [R1+0x410], R2 ;  /* 0x0004100201007387 */ /* 0x0003e40000100a00 */
[CC--:B-1----:R-:W-:Y:S02]  /*2a5b0*/  LEA R88, P6, R118.reuse, R5.reuse, 0x2 ;  /* 0x0000000576587211 */ /* 0x0c2fe400078c10ff */
[----:B------:R-:W4:Y:S02]  /*2a5c0*/  LDL.LU R216, [R1+0x2c4] ;  /* 0x0002c40001d87983 */ /* 0x000f240000300800 */
[----:B------:R-:W-:Y:S02]  /*2a5d0*/  LEA.HI.X.SX32 R89, R118, R8, 0x2, P6 ;  /* 0x0000000876597211 */ /* 0x000fe400030f16ff */
[-C--:B------:R-:W-:Y:S01]  /*2a5e0*/  LEA R90, P2, R119, R5.reuse, 0x2 ;  /* 0x00000005775a7211 */ /* 0x080fe200078410ff */
[----:B------:R1:W-:Y:S01]  /*2a5f0*/  STL.64 [R1+0x408], R84 ;  /* 0x0004085401007387 */ /* 0x0003e20000100a00 */
[----:B------:R-:W-:-:S03]  /*2a600*/  LEA R2, P3, R120, R5, 0x2 ;  /* 0x0000000578027211 */ /* 0x000fc600078610ff */
[----:B------:R1:W-:Y:S01]  /*2a610*/  STL.64 [R1+0x400], R86 ;  /* 0x0004005601007387 */ /* 0x0003e20000100a00 */
[-C--:B------:R-:W-:Y:S02]  /*2a620*/  LEA.HI.X.SX32 R91, R119, R8.reuse, 0x2, P2 ;  /* 0x00000008775b7211 */ /* 0x080fe400010f16ff */
[----:B------:R-:W-:Y:S01]  /*2a630*/  LEA.HI.X.SX32 R3, R120, R8, 0x2, P3 ;  /* 0x0000000878037211 */ /* 0x000fe200018f16ff */
[----:B------:R-:W4:Y:S01]  /*2a640*/  LDL.LU R215, [R1+0x2c8] ;  /* 0x0002c80001d77983 */ /* 0x000f220000300800 */
[----:B-1----:R-:W-:-:S03]  /*2a650*/  LEA R84, P4, R121, R5, 0x2 ;  /* 0x0000000579547211 */ /* 0x002fc600078810ff */
[----:B------:R-:W-:Y:S01]  /*2a660*/  STL.64 [R1+0x3f8], R88 ;  /* 0x0003f85801007387 */ /* 0x000fe20000100a00 */
[----:B------:R-:W-:-:S03]  /*2a670*/  LEA R86, P5, R122, R5, 0x2 ;  /* 0x000000057a567211 */ /* 0x000fc600078a10ff */
[----:B------:R-:W-:Y:S01]  /*2a680*/  STL.64 [R1+0x3f0], R90 ;  /* 0x0003f05a01007387 */ /* 0x000fe20000100a00 */
[-C--:B------:R-:W-:Y:S02]  /*2a690*/  LEA.HI.X.SX32 R85, R121, R8.reuse, 0x2, P4 ;  /* 0x0000000879557211 */ /* 0x080fe400020f16ff */
[----:B------:R-:W-:Y:S01]  /*2a6a0*/  LEA.HI.X.SX32 R87, R122, R8, 0x2, P5 ;  /* 0x000000087a577211 */ /* 0x000fe200028f16ff */
[----:B------:R-:W4:Y:S04]  /*2a6b0*/  LDL.LU R214, [R1+0x2cc] ;  /* 0x0002cc0001d67983 */ /* 0x000f280000300800 */
[----:B------:R1:W-:Y:S04]  /*2a6c0*/  STL.64 [R1+0x3e8], R2 ;  /* 0x0003e80201007387 */ /* 0x0003e80000100a00 */
[----:B------:R-:W4:Y:S04]  /*2a6d0*/  LDL.LU R213, [R1+0x2d0] ;  /* 0x0002d00001d57983 */ /* 0x000f280000300800 */
[----:B------:R-:W-:Y:S04]  /*2a6e0*/  STL.64 [R1+0x3e0], R84 ;  /* 0x0003e05401007387 */ /* 0x000fe80000100a00 */
[----:B------:R1:W-:Y:S02]  /*2a6f0*/  STL.64 [R1+0x3d8], R86 ;  /* 0x0003d85601007387 */ /* 0x0003e40000100a00 */
[----:B-1----:R-:W-:-:S04]  /*2a700*/  LEA R2, P3, R126, R5, 0x2 ;  /* 0x000000057e027211 */ /* 0x002fc800078610ff */
[----:B------:R-:W-:Y:S02]  /*2a710*/  LEA.HI.X.SX32 R3, R126, R8, 0x2, P3 ;  /* 0x000000087e037211 */ /* 0x000fe400018f16ff */
[----:B------:R-:W-:-:S04]  /*2a720*/  LEA R86, P5, R128, R5, 0x2 ;  /* 0x0000000580567211 */ /* 0x000fc800078a10ff */
[----:B------:R-:W-:Y:S02]  /*2a730*/  LEA.HI.X.SX32 R87, R128, R8, 0x2, P5 ;  /* 0x0000000880577211 */ /* 0x000fe400028f16ff */
[----:B--2---:R-:W-:-:S04]  /*2a740*/  LEA R88, P6, R212, R5, 0x2 ;  /* 0x00000005d4587211 */ /* 0x004fc800078c10ff */
[----:B------:R-:W-:Y:S02]  /*2a750*/  LEA.HI.X.SX32 R89, R212, R8, 0x2, P6 ;  /* 0x00000008d4597211 */ /* 0x000fe400030f16ff */
[----:B------:R-:W2:Y:S01]  /*2a760*/  LDL.LU R212, [R1+0x2d4] ;  /* 0x0002d40001d47983 */ /* 0x000ea20000300800 */
[----:B------:R-:W-:-:S04]  /*2a770*/  LEA R90, P2, R12, R5, 0x2 ;  /* 0x000000050c5a7211 */ /* 0x000fc800078410ff */
[----:B------:R-:W-:Y:S01]  /*2a780*/  LEA.HI.X.SX32 R91, R12, R8, 0x2, P2 ;  /* 0x000000080c5b7211 */ /* 0x000fe200010f16ff */
[----:B------:R-:W-:Y:S04]  /*2a790*/  STL.64 [R1+0x3d0], R88 ;  /* 0x0003d05801007387 */ /* 0x000fe80000100a00 */
[----:B------:R1:W-:Y:S01]  /*2a7a0*/  STL.64 [R1+0x3c8], R90 ;  /* 0x0003c85a01007387 */ /* 0x0003e20000100a00 */
[----:B---3--:R-:W-:-:S03]  /*2a7b0*/  LEA R84, P4, R211, R5, 0x2 ;  /* 0x00000005d3547211 */ /* 0x008fc600078810ff */
[----:B------:R-:W3:Y:S01]  /*2a7c0*/  LDL.LU R12, [R1+0x2d8] ;  /* 0x0002d800010c7983 */ /* 0x000ee20000300800 */
[----:B------:R-:W-:-:S03]  /*2a7d0*/  LEA.HI.X.SX32 R85, R211, R8, 0x2, P4 ;  /* 0x00000008d3557211 */ /* 0x000fc600020f16ff */
[----:B------:R1:W-:Y:S04]  /*2a7e0*/  STL.64 [R1+0x3c0], R2 ;  /* 0x0003c00201007387 */ /* 0x0003e80000100a00 */
[----:B------:R-:W-:Y:S04]  /*2a7f0*/  STL.64 [R1+0x3b8], R84 ;  /* 0x0003b85401007387 */ /* 0x000fe80000100a00 */
[----:B------:R-:W3:Y:S01]  /*2a800*/  LDL.LU R211, [R1+0x2e4] ;  /* 0x0002e40001d37983 */ /* 0x000ee20000300800 */
[CC--:B-1----:R-:W-:Y:S02]  /*2a810*/  LEA R90, P2, R130.reuse, R5.reuse, 0x2 ;  /* 0x00000005825a7211 */ /* 0x0c2fe400078410ff */
[----:B------:R-:W-:Y:S01]  /*2a820*/  LEA R88, P6, R217, R5, 0x2 ;  /* 0x00000005d9587211 */ /* 0x000fe200078c10ff */
[----:B------:R1:W-:Y:S01]  /*2a830*/  STL.64 [R1+0x3b0], R86 ;  /* 0x0003b05601007387 */ /* 0x0003e20000100a00 */
[----:B------:R-:W-:-:S02]  /*2a840*/  LEA.HI.X.SX32 R91, R130, R8, 0x2, P2 ;  /* 0x00000008825b7211 */ /* 0x000fc400010f16ff */
[----:B------:R-:W-:Y:S02]  /*2a850*/  LEA.HI.X.SX32 R89, R217, R8, 0x2, P6 ;  /* 0x00000008d9597211 */ /* 0x000fe400030f16ff */
[----:B------:R-:W3:Y:S01]  /*2a860*/  LDL.LU R217, [R1+0x2e8] ;  /* 0x0002e80001d97983 */ /* 0x000ee20000300800 */
[----:B------:R-:W-:-:S03]  /*2a870*/  LEA R2, P3, R210, R5, 0x2 ;  /* 0x00000005d2027211 */ /* 0x000fc600078610ff */
[----:B------:R-:W-:Y:S01]  /*2a880*/  STL.64 [R1+0x3a8], R88 ;  /* 0x0003a85801007387 */ /* 0x000fe20000100a00 */
[----:B------:R-:W-:-:S03]  /*2a890*/  LEA.HI.X.SX32 R3, R210, R8, 0x2, P3 ;  /* 0x00000008d2037211 */ /* 0x000fc600018f16ff */
[----:B------:R4:W-:Y:S04]  /*2a8a0*/  STL.64 [R1+0x3a0], R90 ;  /* 0x0003a05a01007387 */ /* 0x0009e80000100a00 */
[----:B------:R-:W3:Y:S01]  /*2a8b0*/  LDL.LU R210, [R1+0x2fc] ;  /* 0x0002fc0001d27983 */ /* 0x000ee20000300800 */
[-C--:B-1----:R-:W-:Y:S02]  /*2a8c0*/  LEA R86, P5, R134, R5.reuse, 0x2 ;  /* 0x0000000586567211 */ /* 0x082fe400078a10ff */
[CC--:B----4-:R-:W-:Y:S02]  /*2a8d0*/  LEA R84, P4, R209.reuse, R5.reuse, 0x2 ;  /* 0x00000005d1547211 */ /* 0x0d0fe400078810ff */
[----:B------:R-:W-:Y:S02]  /*2a8e0*/  LEA R90, P2, R136, R5, 0x2 ;  /* 0x00000005885a7211 */ /* 0x000fe400078410ff */
[-C--:B------:R-:W-:Y:S01]  /*2a8f0*/  LEA.HI.X.SX32 R85, R209, R8.reuse, 0x2, P4 ;  /* 0x00000008d1557211 */ /* 0x080fe200020f16ff */
[----:B------:R1:W-:Y:S01]  /*2a900*/  STL.64 [R1+0x398], R2 ;  /* 0x0003980201007387 */ /* 0x0003e20000100a00 */
[----:B------:R-:W-:-:S02]  /*2a910*/  LEA.HI.X.SX32 R87, R134, R8, 0x2, P5 ;  /* 0x0000000886577211 */ /* 0x000fc400028f16ff */
[-C--:B------:R-:W-:Y:S01]  /*2a920*/  LEA R88, P6, R216, R5.reuse, 0x2 ;  /* 0x00000005d8587211 */ /* 0x080fe200078c10ff */
[----:B------:R4:W-:Y:S01]  /*2a930*/  STL.64 [R1+0x390], R84 ;  /* 0x0003905401007387 */ /* 0x0009e20000100a00 */
[-C--:B------:R-:W-:Y:S02]  /*2a940*/  LEA.HI.X.SX32 R91, R136, R8.reuse, 0x2, P2 ;  /* 0x00000008885b7211 */ /* 0x080fe400010f16ff */
[----:B------:R-:W-:Y:S01]  /*2a950*/  LEA.HI.X.SX32 R89, R216, R8, 0x2, P6 ;  /* 0x00000008d8597211 */ /* 0x000fe200030f16ff */
[----:B------:R-:W3:Y:S04]  /*2a960*/  LDL.LU R209, [R1+0x870] ;  /* 0x0008700001d17983 */ /* 0x000ee80000300800 */
[----:B------:R4:W-:Y:S01]  /*2a970*/  STL.64 [R1+0x388], R86 ;  /* 0x0003885601007387 */ /* 0x0009e20000100a00 */
[----:B-1----:R-:W-:-:S03]  /*2a980*/  LEA R2, P3, R215, R5, 0x2 ;  /* 0x00000005d7027211 */ /* 0x002fc600078610ff */
[----:B------:R1:W-:Y:S01]  /*2a990*/  STL.64 [R1+0x380], R88 ;  /* 0x0003805801007387 */ /* 0x0003e20000100a00 */
[C---:B----4-:R-:W-:Y:S02]  /*2a9a0*/  LEA R84, P4, R138.reuse, R5, 0x2 ;  /* 0x000000058a547211 */ /* 0x050fe400078810ff */
[-C--:B------:R-:W-:Y:S01]  /*2a9b0*/  LEA.HI.X.SX32 R3, R215, R8.reuse, 0x2, P3 ;  /* 0x00000008d7037211 */ /* 0x080fe200018f16ff */
[----:B------:R-:W4:Y:S01]  /*2a9c0*/  LDL.LU R216, [R1+0x878] ;  /* 0x0008780001d87983 */ /* 0x000f220000300800 */
[----:B------:R-:W-:-:S03]  /*2a9d0*/  LEA.HI.X.SX32 R85, R138, R8, 0x2, P4 ;  /* 0x000000088a557211 */ /* 0x000fc600020f16ff */
[----:B------:R1:W-:Y:S01]  /*2a9e0*/  STL.64 [R1+0x378], R90 ;  /* 0x0003785a01007387 */ /* 0x0003e20000100a00 */
[----:B------:R-:W-:-:S03]  /*2a9f0*/  LEA R86, P5, R214, R5, 0x2 ;  /* 0x00000005d6567211 */ /* 0x000fc600078a10ff */
[----:B------:R-:W4:Y:S01]  /*2aa00*/  LDL.LU R215, [R1+0x888] ;  /* 0x0008880001d77983 */ /* 0x000f220000300800 */
[----:B------:R-:W-:-:S03]  /*2aa10*/  LEA.HI.X.SX32 R87, R214, R8, 0x2, P5 ;  /* 0x00000008d6577211 */ /* 0x000fc600028f16ff */
[----:B------:R-:W-:Y:S01]  /*2aa20*/  STL.64 [R1+0x370], R2 ;  /* 0x0003700201007387 */ /* 0x000fe20000100a00 */
[----:B-1----:R-:W-:-:S03]  /*2aa30*/  LEA R88, P6, R213, R5, 0x2 ;  /* 0x00000005d5587211 */ /* 0x002fc600078c10ff */
[----:B------:R1:W-:Y:S01]  /*2aa40*/  STL.64 [R1+0x368], R84 ;  /* 0x0003685401007387 */ /* 0x0003e20000100a00 */
[C---:B------:R-:W-:Y:S02]  /*2aa50*/  LEA R90, P2, R142.reuse, R5, 0x2 ;  /* 0x000000058e5a7211 */ /* 0x040fe400078410ff */
[-C--:B------:R-:W-:Y:S01]  /*2aa60*/  LEA.HI.X.SX32 R89, R213, R8.reuse, 0x2, P6 ;  /* 0x00000008d5597211 */ /* 0x080fe200030f16ff */
[----:B------:R-:W4:Y:S01]  /*2aa70*/  LDL.LU R214, [R1+0x890] ;  /* 0x0008900001d67983 */ /* 0x000f220000300800 */
[----:B------:R-:W-:-:S03]  /*2aa80*/  LEA.HI.X.SX32 R91, R142, R8, 0x2, P2 ;  /* 0x000000088e5b7211 */ /* 0x000fc600010f16ff */
[----:B------:R-:W-:Y:S01]  /*2aa90*/  STL.64 [R1+0x360], R86 ;  /* 0x0003605601007387 */ /* 0x000fe20000100a00 */
[----:B-1----:R-:W-:-:S03]  /*2aaa0*/  LEA R84, P4, R144, R5, 0x2 ;  /* 0x0000000590547211 */ /* 0x002fc600078810ff */
[----:B------:R1:W-:Y:S01]  /*2aab0*/  STL.64 [R1+0x358], R88 ;  /* 0x0003585801007387 */ /* 0x0003e20000100a00 */
[----:B------:R-:W-:-:S03]  /*2aac0*/  LEA.HI.X.SX32 R85, R144, R8, 0x2, P4 ;  /* 0x0000000890557211 */ /* 0x000fc600020f16ff */
[----:B------:R-:W4:Y:S04]  /*2aad0*/  LDL.LU R213, [R1+0x898] ;  /* 0x0008980001d57983 */ /* 0x000f280000300800 */
[----:B------:R3:W-:Y:S01]  /*2aae0*/  STL.64 [R1+0x350], R90 ;  /* 0x0003505a01007387 */ /* 0x0007e20000100a00 */
[----:B-1----:R-:W-:-:S04]  /*2aaf0*/  LEA R88, P6, R146, R5, 0x2 ;  /* 0x0000000592587211 */ /* 0x002fc800078c10ff */
[----:B------:R-:W-:Y:S02]  /*2ab00*/  LEA.HI.X.SX32 R89, R146, R8, 0x2, P6 ;  /* 0x0000000892597211 */ /* 0x000fe400030f16ff */
[----:B--2---:R-:W-:-:S04]  /*2ab10*/  LEA R2, P3, R212, R5, 0x2 ;  /* 0x00000005d4027211 */ /* 0x004fc800078610ff */
[----:B------:R-:W-:-:S05]  /*2ab20*/  LEA.HI.X.SX32 R3, R212, R8, 0x2, P3 ;  /* 0x00000008d4037211 */ /* 0x000fca00018f16ff */
[----:B------:R1:W-:Y:S04]  /*2ab30*/  STL.64 [R1+0x348], R2 ;  /* 0x0003480201007387 */ /* 0x0003e80000100a00 */
[----:B------:R-:W2:Y:S01]  /*2ab40*/  LDL.LU R212, [R1+0x8a0] ;  /* 0x0008a00001d47983 */ /* 0x000ea20000300800 */
[----:B---3--:R-:W-:-:S03]  /*2ab50*/  LEA R86, P5, R12, R5, 0x2 ;  /* 0x000000050c567211 */ /* 0x008fc600078a10ff */
[----:B------:R3:W-:Y:S01]  /*2ab60*/  STL.64 [R1+0x340], R84 ;  /* 0x0003405401007387 */ /* 0x0007e20000100a00 */
[----:B------:R-:W-:-:S03]  /*2ab70*/  LEA.HI.X.SX32 R87, R12, R8, 0x2, P5 ;  /* 0x000000080c577211 */ /* 0x000fc600028f16ff */
[----:B------:R-:W2:Y:S01]  /*2ab80*/  LDL.LU R12, [R1+0x8a8] ;  /* 0x0008a800010c7983 */ /* 0x000ea20000300800 */
[----:B------:R-:W-:-:S03]  /*2ab90*/  LEA R90, P2, R211, R5, 0x2 ;  /* 0x00000005d35a7211 */ /* 0x000fc600078410ff */
[----:B------:R3:W-:Y:S01]  /*2aba0*/  STL.64 [R1+0x338], R86 ;  /* 0x0003385601007387 */ /* 0x0007e20000100a00 */
[----:B------:R-:W-:-:S03]  /*2abb0*/  LEA.HI.X.SX32 R91, R211, R8, 0x2, P2 ;  /* 0x00000008d35b7211 */ /* 0x000fc600010f16ff */
[----:B------:R3:W-:Y:S04]  /*2abc0*/  STL.64 [R1+0x330], R88 ;  /* 0x0003305801007387 */ /* 0x0007e80000100a00 */
[----:B------:R-:W2:Y:S01]  /*2abd0*/  LDL.LU R211, [R1+0x8b0] ;  /* 0x0008b00001d37983 */ /* 0x000ea20000300800 */
[CC--:B-1----:R-:W-:Y:S02]  /*2abe0*/  LEA R2, P3, R217.reuse, R5.reuse, 0x2 ;  /* 0x00000005d9027211 */ /* 0x0c2fe400078610ff */
[C---:B---3--:R-:W-:Y:S02]  /*2abf0*/  LEA R84, P4, R150.reuse, R5, 0x2 ;  /* 0x0000000596547211 */ /* 0x048fe400078810ff */
[-C--:B------:R-:W-:Y:S01]  /*2ac00*/  LEA.HI.X.SX32 R3, R217, R8.reuse, 0x2, P3 ;  /* 0x00000008d9037211 */ /* 0x080fe200018f16ff */
[----:B------:R-:W-:Y:S01]  /*2ac10*/  STL.64 [R1+0x328], R90 ;  /* 0x0003285a01007387 */ /* 0x000fe20000100a00 */
[----:B------:R-:W-:-:S03]  /*2ac20*/  LEA.HI.X.SX32 R85, R150, R8, 0x2, P4 ;  /* 0x0000000896557211 */ /* 0x000fc600020f16ff */
[----:B------:R1:W-:Y:S04]  /*2ac30*/  STL.64 [R1+0x320], R2 ;  /* 0x0003200201007387 */ /* 0x0003e80000100a00 */
[----:B------:R-:W3:Y:S01]  /*2ac40*/  LDL.LU R218, [R1+0x8b8] ;  /* 0x0008b80001da7983 */ /* 0x000ee20000300800 */
[----:B------:R-:W-:-:S04]  /*2ac50*/  LEA R86, P5, R210, R5, 0x2 ;  /* 0x00000005d2567211 */ /* 0x000fc800078a10ff */
[----:B------:R-:W-:Y:S01]  /*2ac60*/  LEA.HI.X.SX32 R87, R210, R8, 0x2, P5 ;  /* 0x00000008d2577211 */ /* 0x000fe200028f16ff */
[----:B------:R4:W-:Y:S04]  /*2ac70*/  STL.64 [R1+0x318], R84 ;  /* 0x0003185401007387 */ /* 0x0009e80000100a00 */
[----:B------:R4:W-:Y:S04]  /*2ac80*/  STL.64 [R1+0x310], R86 ;  /* 0x0003105601007387 */ /* 0x0009e80000100a00 */
[----:B------:R-:W3:Y:S01]  /*2ac90*/  LDL.LU R210, [R1+0x8c8] ;  /* 0x0008c80001d27983 */ /* 0x000ee20000300800 */
[----:B------:R-:W-:-:S02]  /*2aca0*/  LEA R88, P6, R152, R5, 0x2 ;  /* 0x0000000598587211 */ /* 0x000fc400078c10ff */
[-C--:B-1----:R-:W-:Y:S02]  /*2acb0*/  LEA R2, P3, R154, R5.reuse, 0x2 ;  /* 0x000000059a027211 */ /* 0x082fe400078610ff */
[-C--:B------:R-:W-:Y:S02]  /*2acc0*/  LEA.HI.X.SX32 R89, R152, R8.reuse, 0x2, P6 ;  /* 0x0000000898597211 */ /* 0x080fe400030f16ff */
[CC--:B------:R-:W-:Y:S02]  /*2acd0*/  LEA R90, P2, R209.reuse, R5.reuse, 0x2 ;  /* 0x00000005d15a7211 */ /* 0x0c0fe400078410ff */
[-C--:B------:R-:W-:Y:S02]  /*2ace0*/  LEA.HI.X.SX32 R3, R154, R8.reuse, 0x2, P3 ;  /* 0x000000089a037211 */ /* 0x080fe400018f16ff */
[----:B------:R-:W-:Y:S01]  /*2acf0*/  LEA.HI.X.SX32 R91, R209, R8, 0x2, P2 ;  /* 0x00000008d15b7211 */ /* 0x000fe200010f16ff */
[----:B------:R1:W-:Y:S04]  /*2ad00*/  STL.64 [R1+0x308], R88 ;  /* 0x0003085801007387 */ /* 0x0003e80000100a00 */
[----:B------:R-:W3:Y:S01]  /*2ad10*/  LDL.LU R209, [R1+0x8d0] ;  /* 0x0008d00001d17983 */ /* 0x000ee20000300800 */
[----:B----4-:R-:W-:-:S03]  /*2ad20*/  LEA R84, P4, R216, R5, 0x2 ;  /* 0x00000005d8547211 */ /* 0x010fc600078810ff */
[----:B------:R-:W-:Y:S01]  /*2ad30*/  STL.64 [R1+0x300], R90 ;  /* 0x0003005a01007387 */ /* 0x000fe20000100a00 */
[----:B------:R-:W-:-:S03]  /*2ad40*/  LEA.HI.X.SX32 R85, R216, R8, 0x2, P4 ;  /* 0x00000008d8557211 */ /* 0x000fc600020f16ff */
[----:B------:R4:W-:Y:S01]  /*2ad50*/  STL.64 [R1+0x2f8], R2 ;  /* 0x0002f80201007387 */ /* 0x0009e20000100a00 */
[----:B------:R-:W-:-:S03]  /*2ad60*/  LEA R86, P5, R215, R5, 0x2 ;  /* 0x00000005d7567211 */ /* 0x000fc600078a10ff */
[----:B------:R-:W3:Y:S01]  /*2ad70*/  LDL.LU R217, [R1+0x8d8] ;  /* 0x0008d80001d97983 */ /* 0x000ee20000300800 */
[CC--:B-1----:R-:W-:Y:S02]  /*2ad80*/  LEA R88, P6, R158.reuse, R5.reuse, 0x2 ;  /* 0x000000059e587211 */ /* 0x0c2fe400078c10ff */
[-C--:B------:R-:W-:Y:S01]  /*2ad90*/  LEA.HI.X.SX32 R87, R215, R8.reuse, 0x2, P5 ;  /* 0x00000008d7577211 */ /* 0x080fe200028f16ff */
[----:B------:R-:W-:Y:S01]  /*2ada0*/  STL.64 [R1+0x2f0], R84 ;  /* 0x0002f05401007387 */ /* 0x000fe20000100a00 */
[----:B------:R-:W-:Y:S02]  /*2adb0*/  LEA.HI.X.SX32 R89, R158, R8, 0x2, P6 ;  /* 0x000000089e597211 */ /* 0x000fe400030f16ff */
[-C--:B----4-:R-:W-:Y:S01]  /*2adc0*/  LEA R2, P3, R160, R5.reuse, 0x2 ;  /* 0x00000005a0027211 */ /* 0x090fe200078610ff */
[----:B------:R1:W-:Y:S01]  /*2add0*/  STL.64 [R1+0x2e8], R86 ;  /* 0x0002e85601007387 */ /* 0x0003e20000100a00 */
[----:B------:R-:W-:-:S03]  /*2ade0*/  LEA R90, P2, R214, R5, 0x2 ;  /* 0x00000005d65a7211 */ /* 0x000fc600078410ff */
[----:B------:R-:W4:Y:S01]  /*2adf0*/  LDL.LU R216, [R1+0x8e0] ;  /* 0x0008e00001d87983 */ /* 0x000f220000300800 */
[----:B------:R-:W-:-:S03]  /*2ae00*/  LEA.HI.X.SX32 R91, R214, R8, 0x2, P2 ;  /* 0x00000008d65b7211 */ /* 0x000fc600010f16ff */
[----:B------:R-:W-:Y:S01]  /*2ae10*/  STL.64 [R1+0x2e0], R88 ;  /* 0x0002e05801007387 */ /* 0x000fe20000100a00 */
[-C--:B------:R-:W-:Y:S02]  /*2ae20*/  LEA.HI.X.SX32 R3, R160, R8.reuse, 0x2, P3 ;  /* 0x00000008a0037211 */ /* 0x080fe400018f16ff */
[CC--:B-1----:R-:W-:Y:S02]  /*2ae30*/  LEA R86, P5, R162.reuse, R5.reuse, 0x2 ;  /* 0x00000005a2567211 */ /* 0x0c2fe400078a10ff */
[CC--:B------:R-:W-:Y:S01]  /*2ae40*/  LEA R84, P4, R213.reuse, R5.reuse, 0x2 ;  /* 0x00000005d5547211 */ /* 0x0c0fe200078810ff */
        /* <DEDUP_REMOVED lines=8> */
[----:B-1----:R-:W-:-:S02]  /*2aed0*/  LEA R2, P3, R166, R5, 0x2 ;  /* 0x00000005a6027211 */ /* 0x002fc400078610ff */
[----:B------:R-:W4:Y:S02]  /*2aee0*/  LDL.LU R213, [R1+0x8f8] ;  /* 0x0008f80001d57983 */ /* 0x000f240000300800 */
[----:B------:R-:W-:Y:S02]  /*2aef0*/  LEA.HI.X.SX32 R3, R166, R8, 0x2, P3 ;  /* 0x00000008a6037211 */ /* 0x000fe400018f16ff */
[----:B------:R-:W-:-:S04]  /*2af00*/  LEA R86, P5, R168, R5, 0x2 ;  /* 0x00000005a8567211 */ /* 0x000fc800078a10ff */
[----:B------:R-:W-:Y:S02]  /*2af10*/  LEA.HI.X.SX32 R87, R168, R8, 0x2, P5 ;  /* 0x00000008a8577211 */ /* 0x000fe400028f16ff */
[----:B--2---:R-:W-:-:S04]  /*2af20*/  LEA R88, P6, R212, R5, 0x2 ;  /* 0x00000005d4587211 */ /* 0x004fc800078c10ff */
[----:B------:R-:W-:Y:S02]  /*2af30*/  LEA.HI.X.SX32 R89, R212, R8, 0x2, P6 ;  /* 0x00000008d4597211 */ /* 0x000fe400030f16ff */
[----:B------:R-:W-:-:S04]  /*2af40*/  LEA R90, P2, R12, R5, 0x2 ;  /* 0x000000050c5a7211 */ /* 0x000fc800078410ff */
[----:B------:R-:W-:Y:S01]  /*2af50*/  LEA.HI.X.SX32 R91, R12, R8, 0x2, P2 ;  /* 0x000000080c5b7211 */ /* 0x000fe200010f16ff */
[----:B------:R-:W-:Y:S04]  /*2af60*/  STL.64 [R1+0x2b8], R88 ;  /* 0x0002b85801007387 */ /* 0x000fe80000100a00 */
[----:B------:R1:W-:Y:S04]  /*2af70*/  STL.64 [R1+0x2b0], R90 ;  /* 0x0002b05a01007387 */ /* 0x0003e80000100a00 */
[----:B------:R-:W2:Y:S01]  /*2af80*/  LDL.LU R212, [R1+0x900] ;  /* 0x0009000001d47983 */ /* 0x000ea20000300800 */
[----:B------:R-:W-:-:S04]  /*2af90*/  LEA R84, P4, R211, R5, 0x2 ;  /* 0x00000005d3547211 */ /* 0x000fc800078810ff */
[----:B------:R-:W-:Y:S01]  /*2afa0*/  LEA.HI.X.SX32 R85, R211, R8, 0x2, P4 ;  /* 0x00000008d3557211 */ /* 0x000fe200020f16ff */
[----:B------:R3:W-:Y:S04]  /*2afb0*/  STL.64 [R1+0x2a8], R2 ;  /* 0x0002a80201007387 */ /* 0x0007e80000100a00 */
[----:B------:R-:W-:Y:S04]  /*2afc0*/  STL.64 [R1+0x2a0], R84 ;  /* 0x0002a05401007387 */ /* 0x000fe80000100a00 */
[----:B------:R-:W2:Y:S01]  /*2afd0*/  LDL.LU R12, [R1+0x908] ;  /* 0x00090800010c7983 */ /* 0x000ea20000300800 */
[----:B-1----:R-:W-:-:S02]  /*2afe0*/  LEA R90, P2, R170, R5, 0x2 ;  /* 0x00000005aa5a7211 */ /* 0x002fc400078410ff */
[-C--:B---3--:R-:W-:Y:S01]  /*2aff0*/  LEA R88, P6, R218, R5.reuse, 0x2 ;  /* 0x00000005da587211 */ /* 0x088fe200078c10ff */
[----:B------:R-:W3:Y:S01]  /*2b000*/  LDL.LU R211, [R1+0x910] ;  /* 0x0009100001d37983 */ /* 0x000ee20000300800 */
[-C--:B------:R-:W-:Y:S02]  /*2b010*/  LEA.HI.X.SX32 R91, R170, R8.reuse, 0x2, P2 ;  /* 0x00000008aa5b7211 */ /* 0x080fe400010f16ff */
[----:B------:R-:W-:Y:S01]  /*2b020*/  LEA.HI.X.SX32 R89, R218, R8, 0x2, P6 ;  /* 0x00000008da597211 */ /* 0x000fe200030f16ff */
[----:B------:R1:W-:Y:S04]  /*2b030*/  STL.64 [R1+0x298], R86 ;  /* 0x0002985601007387 */ /* 0x0003e80000100a00 */
[----:B------:R-:W-:Y:S01]  /*2b040*/  STL.64 [R1+0x290], R88 ;  /* 0x0002905801007387 */ /* 0x000fe20000100a00 */
[----:B------:R-:W-:-:S03]  /*2b050*/  LEA R2, P3, R210, R5, 0x2 ;  /* 0x00000005d2027211 */ /* 0x000fc600078610ff */
[----:B------:R1:W-:Y:S01]  /*2b060*/  STL.64 [R1+0x288], R90 ;  /* 0x0002885a01007387 */ /* 0x0003e20000100a00 */
[----:B------:R-:W-:-:S03]  /*2b070*/  LEA.HI.X.SX32 R3, R210, R8, 0x2, P3 ;  /* 0x00000008d2037211 */ /* 0x000fc600018f16ff */
[----:B------:R-:W3:Y:S01]  /*2b080*/  LDL.LU R210, [R1+0x918] ;  /* 0x0009180001d27983 */ /* 0x000ee20000300800 */
[----:B-1----:R-:W-:-:S03]  /*2b090*/  LEA R86, P5, R174, R5, 0x2 ;  /* 0x00000005ae567211 */ /* 0x002fc600078a10ff */
[----:B------:R4:W-:Y:S01]  /*2b0a0*/  STL.64 [R1+0x280], R2 ;  /* 0x0002800201007387 */ /* 0x0009e20000100a00 */
[----:B------:R-:W-:Y:S02]  /*2b0b0*/  LEA.HI.X.SX32 R87, R174, R8, 0x2, P5 ;  /* 0x00000008ae577211 */ /* 0x000fe400028f16ff */
[-C--:B------:R-:W-:Y:S02]  /*2b0c0*/  LEA R90, P2, R176, R5.reuse, 0x2 ;  /* 0x00000005b05a7211 */ /* 0x080fe400078410ff */
[----:B------:R-:W-:-:S04]  /*2b0d0*/  LEA R84, P4, R209, R5, 0x2 ;  /* 0x00000005d1547211 */ /* 0x000fc800078810ff */
[-C--:B------:R-:W-:Y:S02]  /*2b0e0*/  LEA.HI.X.SX32 R85, R209, R8.reuse, 0x2, P4 ;  /* 0x00000008d1557211 */ /* 0x080fe400020f16ff */
[-C--:B------:R-:W-:Y:S02]  /*2b0f0*/  LEA.HI.X.SX32 R91, R176, R8.reuse, 0x2, P2 ;  /* 0x00000008b05b7211 */ /* 0x080fe400010f16ff */
[CC--:B------:R-:W-:Y:S01]  /*2b100*/  LEA R88, P6, R217.reuse, R5.reuse, 0x2 ;  /* 0x00000005d9587211 */ /* 0x0c0fe200078c10ff */
[----:B------:R1:W-:Y:S03]  /*2b110*/  STL.64 [R1+0x278], R84 ;  /* 0x0002785401007387 */ /* 0x0003e60000100a00 */
[----:B------:R-:W-:Y:S01]  /*2b120*/  LEA.HI.X.SX32 R89, R217, R8, 0x2, P6 ;  /* 0x00000008d9597211 */ /* 0x000fe200030f16ff */
[----:B------:R-:W3:Y:S04]  /*2b130*/  LDL.LU R209, [R1+0x920] ;  /* 0x0009200001d17983 */ /* 0x000ee80000300800 */
[----:B------:R1:W-:Y:S01]  /*2b140*/  STL.64 [R1+0x270], R86 ;  /* 0x0002705601007387 */ /* 0x0003e20000100a00 */
[----:B----4-:R-:W-:-:S03]  /*2b150*/  LEA R2, P3, R216, R5, 0x2 ;  /* 0x00000005d8027211 */ /* 0x010fc600078610ff */
[----:B------:R-:W-:Y:S01]  /*2b160*/  STL.64 [R1+0x268], R88 ;  /* 0x0002685801007387 */ /* 0x000fe20000100a00 */
[----:B-1----:R-:W-:Y:S02]  /*2b170*/  LEA R84, P4, R178, R5, 0x2 ;  /* 0x00000005b2547211 */ /* 0x002fe400078810ff */
[-C--:B------:R-:W-:Y:S01]  /*2b180*/  LEA.HI.X.SX32 R3, R216, R8.reuse, 0x2, P3 ;  /* 0x00000008d8037211 */ /* 0x080fe200018f16ff */
[----:B------:R1:W-:Y:S01]  /*2b190*/  STL.64 [R1+0x260], R90 ;  /* 0x0002605a01007387 */ /* 0x0003e20000100a00 */
[----:B------:R-:W-:-:S03]  /*2b1a0*/  LEA.HI.X.SX32 R85, R178, R8, 0x2, P4 ;  /* 0x00000008b2557211 */ /* 0x000fc600020f16ff */
[----:B------:R-:W4:Y:S04]  /*2b1b0*/  LDL.LU R218, [R1+0x928] ;  /* 0x0009280001da7983 */ /* 0x000f280000300800 */
[----:B------:R1:W-:Y:S01]  /*2b1c0*/  STL.64 [R1+0x258], R2 ;  /* 0x0002580201007387 */ /* 0x0003e20000100a00 */
[----:B------:R-:W-:-:S03]  /*2b1d0*/  LEA R86, P5, R215, R5, 0x2 ;  /* 0x00000005d7567211 */ /* 0x000fc600078a10ff */
[----:B------:R-:W4:Y:S01]  /*2b1e0*/  LDL.LU R217, [R1+0x930] ;  /* 0x0009300001d97983 */ /* 0x000f220000300800 */
[-C--:B-1----:R-:W-:Y:S02]  /*2b1f0*/  LEA R90, P2, R182, R5.reuse, 0x2 ;  /* 0x00000005b65a7211 */ /* 0x082fe400078410ff */
[-C--:B------:R-:W-:Y:S02]  /*2b200*/  LEA.HI.X.SX32 R87, R215, R8.reuse, 0x2, P5 ;  /* 0x00000008d7577211 */ /* 0x080fe400028f16ff */
[-C--:B------:R-:W-:Y:S01]  /*2b210*/  LEA R88, P6, R214, R5.reuse, 0x2 ;  /* 0x00000005d6587211 */ /* 0x080fe200078c10ff */
[----:B------:R1:W-:Y:S01]  /*2b220*/  STL.64 [R1+0x250], R84 ;  /* 0x0002505401007387 */ /* 0x0003e20000100a00 */
[-C--:B------:R-:W-:Y:S02]  /*2b230*/  LEA.HI.X.SX32 R91, R182, R8.reuse, 0x2, P2 ;  /* 0x00000008b65b7211 */ /* 0x080fe400010f16ff */
[----:B------:R-:W-:Y:S01]  /*2b240*/  LEA.HI.X.SX32 R89, R214, R8, 0x2, P6 ;  /* 0x00000008d6597211 */ /* 0x000fe200030f16ff */
[----:B------:R-:W-:Y:S04]  /*2b250*/  STL.64 [R1+0x248], R86 ;  /* 0x0002485601007387 */ /* 0x000fe80000100a00 */
[----:B------:R-:W4:Y:S01]  /*2b260*/  LDL.LU R216, [R1+0x938] ;  /* 0x0009380001d87983 */ /* 0x000f220000300800 */
[----:B------:R-:W-:-:S02]  /*2b270*/  LEA R2, P3, R213, R5, 0x2 ;  /* 0x00000005d5027211 */ /* 0x000fc400078610ff */
[C---:B-1----:R-:W-:Y:S02]  /*2b280*/  LEA R84, P4, R184.reuse, R5, 0x2 ;  /* 0x00000005b8547211 */ /* 0x042fe400078810ff */
[-C--:B------:R-:W-:Y:S01]  /*2b290*/  LEA.HI.X.SX32 R3, R213, R8.reuse, 0x2, P3 ;  /* 0x00000008d5037211 */ /* 0x080fe200018f16ff */
[----:B------:R1:W-:Y:S01]  /*2b2a0*/  STL.64 [R1+0x240], R88 ;  /* 0x0002405801007387 */ /* 0x0003e20000100a00 */
[----:B------:R-:W-:-:S03]  /*2b2b0*/  LEA.HI.X.SX32 R85, R184, R8, 0x2, P4 ;  /* 0x00000008b8557211 */ /* 0x000fc600020f16ff */
[----:B------:R-:W-:Y:S04]  /*2b2c0*/  STL.64 [R1+0x238], R90 ;  /* 0x0002385a01007387 */ /* 0x000fe80000100a00 */
[----:B------:R-:W-:Y:S01]  /*2b2d0*/  STL.64 [R1+0x230], R2 ;  /* 0x0002300201007387 */ /* 0x000fe20000100a00 */
[----:B-1----:R-:W-:-:S03]  /*2b2e0*/  LEA R88, P6, R186, R5, 0x2 ;  /* 0x00000005ba587211 */ /* 0x002fc600078c10ff */
[----:B------:R-:W4:Y:S04]  /*2b2f0*/  LDL.LU R215, [R1+0x940] ;  /* 0x0009400001d77983 */ /* 0x000f280000300800 */
[----:B------:R1:W-:Y:S01]  /*2b300*/  STL.64 [R1+0x228], R84 ;  /* 0x0002285401007387 */ /* 0x0003e20000100a00 */
[----:B------:R-:W-:-:S03]  /*2b310*/  LEA.HI.X.SX32 R89, R186, R8, 0x2, P6 ;  /* 0x00000008ba597211 */ /* 0x000fc600030f16ff */
[----:B------:R-:W4:Y:S01]  /*2b320*/  LDL.LU R214, [R1+0x948] ;  /* 0x0009480001d67983 */ /* 0x000f220000300800 */
[----:B-1----:R-:W-:-:S04]  /*2b330*/  LEA R84, P4, R190, R5, 0x2 ;  /* 0x00000005be547211 */ /* 0x002fc800078810ff */
[----:B------:R-:W-:Y:S02]  /*2b340*/  LEA.HI.X.SX32 R85, R190, R8, 0x2, P4 ;  /* 0x00000008be557211 */ /* 0x000fe400020f16ff */
[----:B--2---:R-:W-:-:S04]  /*2b350*/  LEA R86, P5, R212, R5, 0x2 ;  /* 0x00000005d4567211 */ /* 0x004fc800078a10ff */
[----:B------:R-:W-:-:S05]  /*2b360*/  LEA.HI.X.SX32 R87, R212, R8, 0x2, P5 ;  /* 0x00000008d4577211 */ /* 0x000fca00028f16ff */
[----:B------:R1:W-:Y:S04]  /*2b370*/  STL.64 [R1+0x220], R86 ;  /* 0x0002205601007387 */ /* 0x0003e80000100a00 */
[----:B------:R-:W2:Y:S01]  /*2b380*/  LDL.LU R213, [R1+0x950] ;  /* 0x0009500001d57983 */ /* 0x000ea20000300800 */
[----:B------:R-:W-:-:S04]  /*2b390*/  LEA R90, P2, R12, R5, 0x2 ;  /* 0x000000050c5a7211 */ /* 0x000fc800078410ff */
[-C--:B------:R-:W-:Y:S02]  /*2b3a0*/  LEA.HI.X.SX32 R91, R12, R8.reuse, 0x2, P2 ;  /* 0x000000080c5b7211 */ /* 0x080fe400010f16ff */
[CC--:B---3--:R-:W-:Y:S01]  /*2b3b0*/  LEA R2, P3, R211.reuse, R5.reuse, 0x2 ;  /* 0x00000005d3027211 */ /* 0x0c8fe200078610ff */
[----:B------:R3:W-:Y:S03]  /*2b3c0*/  STL.64 [R1+0x218], R88 ;  /* 0x0002185801007387 */ /* 0x0007e60000100a00 */
[----:B------:R-:W-:Y:S01]  /*2b3d0*/  LEA.HI.X.SX32 R3, R211, R8, 0x2, P3 ;  /* 0x00000008d3037211 */ /* 0x000fe200018f16ff */
[----:B------:R-:W2:Y:S04]  /*2b3e0*/  LDL.LU R212, [R1+0x958] ;  /* 0x0009580001d47983 */ /* 0x000ea80000300800 */
[----:B------:R-:W-:Y:S04]  /*2b3f0*/  STL.64 [R1+0x210], R90 ;  /* 0x0002105a01007387 */ /* 0x000fe80000100a00 */
[----:B------:R-:W2:Y:S04]  /*2b400*/  LDL.LU R12, [R1+0x960] ;  /* 0x00096000010c7983 */ /* 0x000ea80000300800 */
[----:B------:R3:W-:Y:S01]  /*2b410*/  STL.64 [R1+0x208], R2 ;  /* 0x0002080201007387 */ /* 0x0007e20000100a00 */
[----:B-1----:R-:W-:-:S03]  /*2b420*/  LEA R86, P5, R210, R5, 0x2 ;  /* 0x00000005d2567211 */ /* 0x002fc600078a10ff */
[----:B------:R-:W2:Y:S01]  /*2b430*/  LDL.LU R211, [R1+0x968] ;  /* 0x0009680001d37983 */ /* 0x000ea20000300800 */
[----:B------:R-:W-:-:S03]  /*2b440*/  LEA.HI.X.SX32 R87, R210, R8, 0x2, P5 ;  /* 0x00000008d2577211 */ /* 0x000fc600028f16ff */
[----:B------:R4:W-:Y:S04]  /*2b450*/  STL.64 [R1+0x200], R84 ;  /* 0x0002005401007387 */ /* 0x0009e80000100a00 */
[----:B------:R-:W2:Y:S04]  /*2b460*/  LDL.LU R222, [R1+0x970] ;  /* 0x0009700001de7983 */ /* 0x000ea80000300800 */
[----:B------:R-:W-:Y:S04]  /*2b470*/  STL.64 [R1+0x1f8], R86 ;  /* 0x0001f85601007387 */ /* 0x000fe80000100a00 */
[----:B------:R-:W2:Y:S01]  /*2b480*/  LDL.LU R210, [R1+0x978] ;  /* 0x0009780001d27983 */ /* 0x000ea20000300800 */
[----:B---3--:R-:W-:-:S02]  /*2b490*/  LEA R88, P6, R192, R5, 0x2 ;  /* 0x00000005c0587211 */ /* 0x008fc400078c10ff */
[-C--:B------:R-:W-:Y:S02]  /*2b4a0*/  LEA R2, P3, R194, R5.reuse, 0x2 ;  /* 0x00000005c2027211 */ /* 0x080fe400078610ff */
[-C--:B------:R-:W-:Y:S02]  /*2b4b0*/  LEA.HI.X.SX32 R89, R192, R8.reuse, 0x2, P6 ;  /* 0x00000008c0597211 */ /* 0x080fe400030f16ff */
[-C--:B------:R-:W-:Y:S02]  /*2b4c0*/  LEA.HI.X.SX32 R3, R194, R8.reuse, 0x2, P3 ;  /* 0x00000008c2037211 */ /* 0x080fe400018f16ff */
[C---:B------:R-:W-:Y:S01]  /*2b4d0*/  LEA R90, P2, R209.reuse, R5, 0x2 ;  /* 0x00000005d15a7211 */ /* 0x040fe200078410ff */
[----:B------:R1:W-:Y:S03]  /*2b4e0*/  STL.64 [R1+0x1f0], R88 ;  /* 0x0001f05801007387 */ /* 0x0003e60000100a00 */
[----:B------:R-:W-:-:S02]  /*2b4f0*/  LEA.HI.X.SX32 R91, R209, R8, 0x2, P2 ;  /* 0x00000008d15b7211 */ /* 0x000fc400010f16ff */
[----:B------:R-:W3:Y:S04]  /*2b500*/  LDL.LU R209, [R1+0x980] ;  /* 0x0009800001d17983 */ /* 0x000ee80000300800 */
[----:B------:R-:W-:Y:S01]  /*2b510*/  STL.64 [R1+0x1e8], R90 ;  /* 0x0001e85a01007387 */ /* 0x000fe20000100a00 */
[----:B----4-:R-:W-:-:S03]  /*2b520*/  LEA R84, P4, R218, R5, 0x2 ;  /* 0x00000005da547211 */ /* 0x010fc600078810ff */
[----:B------:R-:W4:Y:S01]  /*2b530*/  LDL.LU R221, [R1+0x988] ;  /* 0x0009880001dd7983 */ /* 0x000f220000300800 */
[----:B------:R-:W-:-:S03]  /*2b540*/  LEA.HI.X.SX32 R85, R218, R8, 0x2, P4 ;  /* 0x00000008da557211 */ /* 0x000fc600020f16ff */
[----:B------:R1:W-:Y:S02]  /*2b550*/  STL.64 [R1+0x1e0], R2 ;  /* 0x0001e00201007387 */ /* 0x0003e40000100a00 */
[CC--:B-1----:R-:W-:Y:S02]  /*2b560*/  LEA R88, P6, R198.reuse, R5.reuse, 0x2 ;  /* 0x00000005c6587211 */ /* 0x0c2fe400078c10ff */
[C---:B------:R-:W-:Y:S01]  /*2b570*/  LEA R86, P5, R217.reuse, R5, 0x2 ;  /* 0x00000005d9567211 */ /* 0x040fe200078a10ff */
[----:B------:R-:W4:Y:S03]  /*2b580*/  LDL.LU R220, [R1+0x990] ;  /* 0x0009900001dc7983 */ /* 0x000f260000300800 */
[-C--:B------:R-:W-:Y:S01]  /*2b590*/  LEA.HI.X.SX32 R87, R217, R8.reuse, 0x2, P5 ;  /* 0x00000008d9577211 */ /* 0x080fe200028f16ff */
[----:B------:R1:W-:Y:S01]  /*2b5a0*/  STL.64 [R1+0x1d8], R84 ;  /* 0x0001d85401007387 */ /* 0x0003e20000100a00 */
[----:B------:R-:W-:-:S03]  /*2b5b0*/  LEA.HI.X.SX32 R89, R198, R8, 0x2, P6 ;  /* 0x00000008c6597211 */ /* 0x000fc600030f16ff */
[----:B------:R-:W4:Y:S01]  /*2b5c0*/  LDL.LU R219, [R1+0x998] ;  /* 0x0009980001db7983 */ /* 0x000f220000300800 */
[----:B------:R-:W-:-:S03]  /*2b5d0*/  LEA R2, P3, R200, R5, 0x2 ;  /* 0x00000005c8027211 */ /* 0x000fc600078610ff */
[----:B------:R1:W-:Y:S01]  /*2b5e0*/  STL.64 [R1+0x1d0], R86 ;  /* 0x0001d05601007387 */ /* 0x0003e20000100a00 */
[----:B------:R-:W-:-:S03]  /*2b5f0*/  LEA R90, P2, R216, R5, 0x2 ;  /* 0x00000005d85a7211 */ /* 0x000fc600078410ff */
[----:B------:R-:W4:Y:S01]  /*2b600*/  LDL.LU R218, [R1+0x9a0] ;  /* 0x0009a00001da7983 */ /* 0x000f220000300800 */
[----:B------:R-:W-:-:S03]  /*2b610*/  LEA.HI.X.SX32 R91, R216, R8, 0x2, P2 ;  /* 0x00000008d85b7211 */ /* 0x000fc600010f16ff */
[----:B------:R2:W-:Y:S01]  /*2b620*/  STL.64 [R1+0x1c8], R88 ;  /* 0x0001c85801007387 */ /* 0x0005e20000100a00 */
[----:B------:R-:W-:-:S03]  /*2b630*/  LEA.HI.X.SX32 R3, R200, R8, 0x2, P3 ;  /* 0x00000008c8037211 */ /* 0x000fc600018f16ff */
[----:B------:R-:W4:Y:S04]  /*2b640*/  LDL.LU R217, [R1+0x9a8] ;  /* 0x0009a80001d97983 */ /* 0x000f280000300800 */
[----:B------:R2:W-:Y:S04]  /*2b650*/  STL.64 [R1+0x1c0], R90 ;  /* 0x0001c05a01007387 */ /* 0x0005e80000100a00 */
        /* <DEDUP_REMOVED lines=17> */
[----:B-1----:R-:W-:-:S04]  /*2b770*/  LEA R2, P3, R12, R5, 0x2 ;  /* 0x000000050c027211 */ /* 0x002fc800078610ff */
[----:B------:R-:W-:Y:S01]  /*2b780*/  LEA.HI.X.SX32 R3, R12, R8, 0x2, P3 ;  /* 0x000000080c037211 */ /* 0x000fe200018f16ff */
[----:B------:R3:W-:Y:S01]  /*2b790*/  STL.64 [R1+0x198], R90 ;  /* 0x0001985a01007387 */ /* 0x0007e20000100a00 */
[----:B------:R-:W-:-:S03]  /*2b7a0*/  LEA R84, P4, R211, R5, 0x2 ;  /* 0x00000005d3547211 */ /* 0x000fc600078810ff */
[----:B------:R-:W2:Y:S01]  /*2b7b0*/  LDL.LU R12, [R1+0x9d8] ;  /* 0x0009d800010c7983 */ /* 0x000ea20000300800 */
[----:B------:R-:W-:-:S03]  /*2b7c0*/  LEA.HI.X.SX32 R85, R211, R8, 0x2, P4 ;  /* 0x00000008d3557211 */ /* 0x000fc600020f16ff */
        /* <DEDUP_REMOVED lines=8> */
[----:B------:R1:W-:Y:S04]  /*2b850*/  STL.64 [R1+0x180], R86 ;  /* 0x0001805601007387 */ /* 0x0003e80000100a00 */
[----:B------:R-:W2:Y:S01]  /*2b860*/  LDL.LU R210, [R1+0x9f0] ;  /* 0x0009f00001d27983 */ /* 0x000ea20000300800 */
[----:B---3--:R-:W-:-:S03]  /*2b870*/  LEA R90, P2, R209, R5, 0x2 ;  /* 0x00000005d15a7211 */ /* 0x008fc600078410ff */
[----:B------:R3:W-:Y:S01]  /*2b880*/  STL.64 [R1+0x178], R88 ;  /* 0x0001785801007387 */ /* 0x0007e20000100a00 */
[----:B------:R-:W-:-:S03]  /*2b890*/  LEA.HI.X.SX32 R91, R209, R8, 0x2, P2 ;  /* 0x00000008d15b7211 */ /* 0x000fc600010f16ff */
[----:B------:R-:W2:Y:S01]  /*2b8a0*/  LDL.LU R209, [R1+0x9f8] ;  /* 0x0009f80001d17983 */ /* 0x000ea20000300800 */
[----:B----4-:R-:W-:-:S03]  /*2b8b0*/  LEA R2, P3, R221, R5, 0x2 ;  /* 0x00000005dd027211 */ /* 0x010fc600078610ff */
        /* <DEDUP_REMOVED lines=22> */
[----:B------:R-:W4:Y:S01]  /*2ba20*/  LDL.LU R216, [R1+0xa28] ;  /* 0x000a280001d87983 */ /* 0x000f220000300800 */
[----:B------:R-:W-:-:S04]  /*2ba30*/  LEA R84, P4, R215, R5, 0x2 ;  /* 0x00000005d7547211 */ /* 0x000fc800078810ff */
[----:B------:R-:W-:Y:S01]  /*2ba40*/  LEA.HI.X.SX32 R85, R215, R8, 0x2, P4 ;  /* 0x00000008d7557211 */ /* 0x000fe200020f16ff */
[----:B------:R1:W-:Y:S01]  /*2ba50*/  STL.64 [R1+0x140], R2 ;  /* 0x0001400201007387 */ /* 0x0003e20000100a00 */
[----:B------:R-:W-:-:S03]  /*2ba60*/  LEA R86, P5, R214, R5, 0x2 ;  /* 0x00000005d6567211 */ /* 0x000fc600078a10ff */
        /* <DEDUP_REMOVED lines=22> */
[----:B------:R1:W-:Y:S02]  /*2bbd0*/  STL.64 [R1+0x110], R84 ;  /* 0x0001105401007387 */ /* 0x0003e40000100a00 */
[CC--:B-1----:R-:W-:Y:S02]  /*2bbe0*/  LEA R88, P6, R210.reuse, R5.reuse, 0x2 ;  /* 0x00000005d2587211 */ /* 0x0c2fe400078c10ff */
[----:B------:R-:W2:Y:S02]  /*2bbf0*/  LDL.LU R223, [R1+0xa60] ;  /* 0x000a600001df7983 */ /* 0x000ea40000300800 */
[----:B------:R-:W-:Y:S02]  /*2bc00*/  LEA.HI.X.SX32 R89, R210, R8, 0x2, P6 ;  /* 0x00000008d2597211 */ /* 0x000fe400030f16ff */
[----:B------:R3:W-:Y:S04]  /*2bc10*/  STL.64 [R1+0x108], R86 ;  /* 0x0001085601007387 */ /* 0x0007e80000100a00 */
        /* <DEDUP_REMOVED lines=25> */
[----:B------:R-:W-:-:S03]  /*2bdb0*/  LEA R2, P3, R216, R5, 0x2 ;  /* 0x00000005d8027211 */ /* 0x000fc600078610ff */
[----:B------:R-:W2:Y:S01]  /*2bdc0*/  LDL.LU R217, [R1+0xaa0] ;  /* 0x000aa00001d97983 */ /* 0x000ea20000300800 */
[----:B------:R-:W-:-:S03]  /*2bdd0*/  LEA.HI.X.SX32 R3, R216, R8, 0x2, P3 ;  /* 0x00000008d8037211 */ /* 0x000fc600018f16ff */
[----:B------:R1:W-:Y:S04]  /*2bde0*/  STL.64 [R1+0xd0], R90 ;  /* 0x0000d05a01007387 */ /* 0x0003e80000100a00 */
[----:B------:R-:W2:Y:S01]  /*2bdf0*/  LDL.LU R216, [R1+0xaa8] ;  /* 0x000aa80001d87983 */ /* 0x000ea20000300800 */
[----:B---3--:R-:W-:-:S04]  /*2be00*/  LEA R84, P4, R215, R5, 0x2 ;  /* 0x00000005d7547211 */ /* 0x008fc800078810ff */
[----:B------:R-:W-:Y:S01]  /*2be10*/  LEA.HI.X.SX32 R85, R215, R8, 0x2, P4 ;  /* 0x00000008d7557211 */ /* 0x000fe200020f16ff */
[----:B------:R3:W-:Y:S01]  /*2be20*/  STL.64 [R1+0xc8], R2 ;  /* 0x0000c80201007387 */ /* 0x0007e20000100a00 */
[----:B----4-:R-:W-:-:S03]  /*2be30*/  LEA R86, P5, R214, R5, 0x2 ;  /* 0x00000005d6567211 */ /* 0x010fc600078a10ff */
        /* <DEDUP_REMOVED lines=33> */
[----:B------:R-:W-:Y:S02]  /*2c050*/  LEA.HI.X.SX32 R3, R222, R8, 0x2, P3 ;  /* 0x00000008de037211 */ /* 0x000fe400018f16ff */
        /* <DEDUP_REMOVED lines=8> */
[----:B---3--:R-:W-:-:S04]  /*2c0e0*/  LEA R88, P6, R219, R5, 0x2 ;  /* 0x00000005db587211 */ /* 0x008fc800078c10ff */
[-C--:B------:R-:W-:Y:S02]  /*2c0f0*/  LEA.HI.X.SX32 R89, R219, R8.reuse, 0x2, P6 ;  /* 0x00000008db597211 */ /* 0x080fe400030f16ff */
[CC--:B------:R-:W-:Y:S02]  /*2c100*/  LEA R90, P2, R218.reuse, R5.reuse, 0x2 ;  /* 0x00000005da5a7211 */ /* 0x0c0fe400078410ff */
[CC--:B------:R-:W-:Y:S02]  /*2c110*/  LEA R2, P3, R217.reuse, R5.reuse, 0x2 ;  /* 0x00000005d9027211 */ /* 0x0c0fe400078610ff */
[-C--:B------:R-:W-:Y:S01]  /*2c120*/  LEA.HI.X.SX32 R91, R218, R8.reuse, 0x2, P2 ;  /* 0x00000008da5b7211 */ /* 0x080fe200010f16ff */
[----:B------:R4:W-:Y:S01]  /*2c130*/  STL.64 [R1+0x68], R86 ;  /* 0x0000685601007387 */ /* 0x0009e20000100a00 */
[-C--:B------:R-:W-:Y:S02]  /*2c140*/  LEA.HI.X.SX32 R3, R217, R8.reuse, 0x2, P3 ;  /* 0x00000008d9037211 */ /* 0x080fe400018f16ff */
[CC--:B-1----:R-:W-:Y:S01]  /*2c150*/  LEA R84, P4, R216.reuse, R5.reuse, 0x2 ;  /* 0x00000005d8547211 */ /* 0x0c2fe200078810ff */
[----:B------:R1:W-:Y:S03]  /*2c160*/  STL.64 [R1+0x60], R88 ;  /* 0x0000605801007387 */ /* 0x0003e60000100a00 */
[----:B------:R-:W-:Y:S01]  /*2c170*/  LEA.HI.X.SX32 R85, R216, R8, 0x2, P4 ;  /* 0x00000008d8557211 */ /* 0x000fe200020f16ff */
[----:B------:R-:W3:Y:S01]  /*2c180*/  LDL.LU R225, [R1+0xb00] ;  /* 0x000b000001e17983 */ /* 0x000ee20000300800 */
[----:B----4-:R-:W-:-:S03]  /*2c190*/  LEA R86, P5, R215, R5, 0x2 ;  /* 0x00000005d7567211 */ /* 0x010fc600078a10ff */
[----:B------:R2:W-:Y:S01]  /*2c1a0*/  STL.64 [R1+0x58], R90 ;  /* 0x0000585a01007387 */ /* 0x0005e20000100a00 */
[----:B------:R-:W-:-:S03]  /*2c1b0*/  LEA.HI.X.SX32 R87, R215, R8, 0x2, P5 ;  /* 0x00000008d7577211 */ /* 0x000fc600028f16ff */
[----:B------:R-:W4:Y:S01]  /*2c1c0*/  LDL.LU R224, [R1+0xb08] ;  /* 0x000b080001e07983 */ /* 0x000f220000300800 */
[----:B-1----:R-:W-:-:S03]  /*2c1d0*/  LEA R88, P6, R214, R5, 0x2 ;  /* 0x00000005d6587211 */ /* 0x002fc600078c10ff */
[----:B------:R1:W-:Y:S04]  /*2c1e0*/  STL.64 [R1+0x50], R2 ;  /* 0x0000500201007387 */ /* 0x0003e80000100a00 */
[----:B------:R-:W3:Y:S01]  /*2c1f0*/  LDL.LU R223, [R1+0xb10] ;  /* 0x000b100001df7983 */ /* 0x000ee20000300800 */
[----:B------:R-:W-:-:S03]  /*2c200*/  LEA.HI.X.SX32 R89, R214, R8, 0x2, P6 ;  /* 0x00000008d6597211 */ /* 0x000fc600030f16ff */
[----:B------:R1:W-:Y:S04]  /*2c210*/  STL.64 [R1+0x48], R84 ;  /* 0x0000485401007387 */ /* 0x0003e80000100a00 */
[----:B------:R-:W3:Y:S04]  /*2c220*/  LDL.LU R222, [R1+0xb18] ;  /* 0x000b180001de7983 */ /* 0x000ee80000300800 */
[----:B------:R-:W3:Y:S04]  /*2c230*/  LDL.LU R221, [R1+0xb20] ;  /* 0x000b200001dd7983 */ /* 0x000ee80000300800 */
[----:B------:R1:W-:Y:S04]  /*2c240*/  STL.64 [R1+0x40], R86 ;  /* 0x0000405601007387 */ /* 0x0003e80000100a00 */
[----:B------:R-:W3:Y:S04]  /*2c250*/  LDL.LU R220, [R1+0xb28] ;  /* 0x000b280001dc7983 */ /* 0x000ee80000300800 */
[----:B------:R-:W3:Y:S04]  /*2c260*/  LDL.LU R219, [R1+0xb30] ;  /* 0x000b300001db7983 */ /* 0x000ee80000300800 */
[----:B------:R1:W-:Y:S04]  /*2c270*/  STL.64 [R1+0x38], R88 ;  /* 0x0000385801007387 */ /* 0x0003e80000100a00 */
[----:B------:R-:W3:Y:S04]  /*2c280*/  LDL.LU R218, [R1+0xb38] ;  /* 0x000b380001da7983 */ /* 0x000ee80000300800 */
[----:B------:R-:W3:Y:S01]  /*2c290*/  LDL.LU R217, [R1+0xb40] ;  /* 0x000b400001d97983 */ /* 0x000ee20000300800 */
[----:B--2---:R-:W-:-:S04]  /*2c2a0*/  LEA R90, P2, R213, R5, 0x2 ;  /* 0x00000005d55a7211 */ /* 0x004fc800078410ff */
[----:B------:R-:W-:Y:S02]  /*2c2b0*/  LEA.HI.X.SX32 R91, R213, R8, 0x2, P2 ;  /* 0x00000008d55b7211 */ /* 0x000fe400010f16ff */
[----:B-1----:R-:W-:-:S03]  /*2c2c0*/  LEA R2, P3, R212, R5, 0x2 ;  /* 0x00000005d4027211 */ /* 0x002fc600078610ff */
[----:B------:R1:W-:Y:S01]  /*2c2d0*/  STL.64 [R1+0x30], R90 ;  /* 0x0000305a01007387 */ /* 0x0003e20000100a00 */
[----:B------:R-:W-:-:S03]  /*2c2e0*/  LEA.HI.X.SX32 R3, R212, R8, 0x2, P3 ;  /* 0x00000008d4037211 */ /* 0x000fc600018f16ff */
[----:B------:R-:W2:Y:S04]  /*2c2f0*/  LDL.LU R216, [R1+0xb48] ;  /* 0x000b480001d87983 */ /* 0x000ea80000300800 */
[----:B------:R-:W2:Y:S01]  /*2c300*/  LDL.LU R215, [R1+0xb50] ;  /* 0x000b500001d77983 */ /* 0x000ea20000300800 */
[----:B------:R-:W-:-:S03]  /*2c310*/  LEA R84, P4, R12, R5, 0x2 ;  /* 0x000000050c547211 */ /* 0x000fc600078810ff */
[----:B------:R1:W-:Y:S01]  /*2c320*/  STL.64 [R1+0x28], R2 ;  /* 0x0000280201007387 */ /* 0x0003e20000100a00 */
[----:B------:R-:W-:-:S03]  /*2c330*/  LEA.HI.X.SX32 R85, R12, R8, 0x2, P4 ;  /* 0x000000080c557211 */ /* 0x000fc600020f16ff */
[----:B------:R-:W2:Y:S04]  /*2c340*/  LDL.LU R214, [R1+0xb58] ;  /* 0x000b580001d67983 */ /* 0x000ea80000300800 */
[----:B------:R-:W2:Y:S01]  /*2c350*/  LDL.LU R213, [R1+0xb60] ;  /* 0x000b600001d57983 */ /* 0x000ea20000300800 */
[----:B------:R-:W-:-:S04]  /*2c360*/  LEA R86, P5, R211, R5, 0x2 ;  /* 0x00000005d3567211 */ /* 0x000fc800078a10ff */
[----:B------:R-:W-:Y:S01]  /*2c370*/  LEA.HI.X.SX32 R87, R211, R8, 0x2, P5 ;  /* 0x00000008d3577211 */ /* 0x000fe200028f16ff */
[----:B------:R1:W-:Y:S04]  /*2c380*/  STL.64 [R1+0x20], R84 ;  /* 0x0000205401007387 */ /* 0x0003e80000100a00 */
[----:B------:R-:W2:Y:S04]  /*2c390*/  LDL.LU R212, [R1+0xb68] ;  /* 0x000b680001d47983 */ /* 0x000ea80000300800 */
[----:B------:R-:W2:Y:S01]  /*2c3a0*/  LDL.LU R12, [R1+0xb70] ;  /* 0x000b7000010c7983 */ /* 0x000ea20000300800 */
[----:B------:R-:W-:-:S03]  /*2c3b0*/  LEA R88, P6, R210, R5, 0x2 ;  /* 0x00000005d2587211 */ /* 0x000fc600078c10ff */
[----:B------:R-:W-:Y:S01]  /*2c3c0*/  STL.64 [R1+0x18], R86 ;  /* 0x0000185601007387 */ /* 0x000fe20000100a00 */
[----:B------:R-:W-:-:S03]  /*2c3d0*/  LEA.HI.X.SX32 R89, R210, R8, 0x2, P6 ;  /* 0x00000008d2597211 */ /* 0x000fc600030f16ff */
[----:B------:R-:W2:Y:S04]  /*2c3e0*/  LDL.LU R211, [R1+0xb78] ;  /* 0x000b780001d37983 */ /* 0x000ea80000300800 */
[----:B------:R-:W2:Y:S04]  /*2c3f0*/  LDL.LU R210, [R1+0xb80] ;  /* 0x000b800001d27983 */ /* 0x000ea80000300800 */
[----:B------:R4:W-:Y:S01]  /*2c400*/  STL.64 [R1+0x10], R88 ;  /* 0x0000105801007387 */ /* 0x0009e20000100a00 */
[----:B-1----:R-:W-:-:S04]  /*2c410*/  LEA R90, P2, R209, R5, 0x2 ;  /* 0x00000005d15a7211 */ /* 0x002fc800078410ff */
[----:B------:R-:W-:Y:S02]  /*2c420*/  LEA.HI.X.SX32 R91, R209, R8, 0x2, P2 ;  /* 0x00000008d15b7211 */ /* 0x000fe400010f16ff */
[----:B------:R-:W2:Y:S01]  /*2c430*/  LDL.LU R209, [R1+0xb88] ;  /* 0x000b880001d17983 */ /* 0x000ea20000300800 */
[----:B------:R-:W-:-:S04]  /*2c440*/  LEA R2, P3, R227, R5, 0x2 ;  /* 0x00000005e3027211 */ /* 0x000fc800078610ff */
[----:B------:R-:W-:Y:S01]  /*2c450*/  LEA.HI.X.SX32 R3, R227, R8, 0x2, P3 ;  /* 0x00000008e3037211 */ /* 0x000fe200018f16ff */
[----:B------:R1:W-:Y:S01]  /*2c460*/  STL.64 [R1+0x8], R90 ;  /* 0x0000085a01007387 */ /* 0x0003e20000100a00 */
[----:B------:R-:W-:-:S04]  /*2c470*/  LEA R84, P4, R226, R5, 0x2 ;  /* 0x00000005e2547211 */ /* 0x000fc800078810ff */
[----:B------:R-:W-:Y:S01]  /*2c480*/  LEA.HI.X.SX32 R85, R226, R8, 0x2, P4 ;  /* 0x00000008e2557211 */ /* 0x000fe200020f16ff */
[----:B------:R2:W-:Y:S01]  /*2c490*/  STL.64 [R1], R2 ;  /* 0x0000000201007387 */ /* 0x0005e20000100a00 */
[----:B----4-:R-:W-:-:S04]  /*2c4a0*/  LEA R88, P6, R224, R5, 0x2 ;  /* 0x00000005e0587211 */ /* 0x010fc800078c10ff */
[----:B------:R-:W-:Y:S02]  /*2c4b0*/  LEA.HI.X.SX32 R89, R224, R8, 0x2, P6 ;  /* 0x00000008e0597211 */ /* 0x000fe400030f16ff */
[-C--:B---3--:R-:W-:Y:S02]  /*2c4c0*/  LEA R86, P5, R225, R5.reuse, 0x2 ;  /* 0x00000005e1567211 */ /* 0x088fe400078a10ff */
[-C--:B-1----:R-:W-:Y:S02]  /*2c4d0*/  LEA R90, P2, R223, R5.reuse, 0x2 ;  /* 0x00000005df5a7211 */ /* 0x082fe400078410ff */
[----:B------:R-:W-:-:S04]  /*2c4e0*/  LEA R92, P3, R222, R5, 0x2 ;  /* 0x00000005de5c7211 */ /* 0x000fc800078610ff */
[----:B------:R-:W-:Y:S02]  /*2c4f0*/  LEA.HI.X.SX32 R93, R222, R8, 0x2, P3 ;  /* 0x00000008de5d7211 */ /* 0x000fe400018f16ff */
[-C--:B------:R-:W-:Y:S02]  /*2c500*/  LEA R94, P4, R221, R5.reuse, 0x2 ;  /* 0x00000005dd5e7211 */ /* 0x080fe400078810ff */
[----:B------:R-:W-:-:S04]  /*2c510*/  LEA R98, P6, R219, R5, 0x2 ;  /* 0x00000005db627211 */ /* 0x000fc800078c10ff */
[-C--:B------:R-:W-:Y:S02]  /*2c520*/  LEA.HI.X.SX32 R99, R219, R8.reuse, 0x2, P6 ;  /* 0x00000008db637211 */ /* 0x080fe400030f16ff */
[----:B------:R-:W-:Y:S02]  /*2c530*/  LEA.HI.X.SX32 R95, R221, R8, 0x2, P4 ;  /* 0x00000008dd5f7211 */ /* 0x000fe400020f16ff */
[----:B------:R-:W-:-:S04]  /*2c540*/  LEA R102, P3, R217, R5, 0x2 ;  /* 0x00000005d9667211 */ /* 0x000fc800078610ff */
[-C--:B------:R-:W-:Y:S02]  /*2c550*/  LEA.HI.X.SX32 R103, R217, R8.reuse, 0x2, P3 ;  /* 0x00000008d9677211 */ /* 0x080fe400018f16ff */
[-C--:B------:R-:W-:Y:S02]  /*2c560*/  LEA.HI.X.SX32 R91, R223, R8.reuse, 0x2, P2 ;  /* 0x00000008df5b7211 */ /* 0x080fe400010f16ff */
[-C--:B------:R-:W-:Y:S02]  /*2c570*/  LEA.HI.X.SX32 R87, R225, R8.reuse, 0x2, P5 ;  /* 0x00000008e1577211 */ /* 0x080fe400028f16ff */
[-C--:B------:R-:W-:Y:S02]  /*2c580*/  LEA R100, P2, R218, R5.reuse, 0x2 ;  /* 0x00000005da647211 */ /* 0x080fe400078410ff */
[----:B------:R-:W-:Y:S02]  /*2c590*/  LEA R96, P5, R220, R5, 0x2 ;  /* 0x00000005dc607211 */ /* 0x000fe400078a10ff */
[----:B------:R-:W-:-:S02]  /*2c5a0*/  LEA.HI.X.SX32 R101, R218, R8, 0x2, P2 ;  /* 0x00000008da657211 */ /* 0x000fc400010f16ff */
[----:B------:R-:W-:Y:S02]  /*2c5b0*/  LEA.HI.X.SX32 R97, R220, R8, 0x2, P5 ;  /* 0x00000008dc617211 */ /* 0x000fe400028f16ff */
[-C--:B--2---:R-:W-:Y:S02]  /*2c5c0*/  LEA R104, P4, R216, R5.reuse, 0x2 ;  /* 0x00000005d8687211 */ /* 0x084fe400078810ff */
[----:B------:R-:W-:-:S04]  /*2c5d0*/  LEA R108, P6, R214, R5, 0x2 ;  /* 0x00000005d66c7211 */ /* 0x000fc800078c10ff */
[-C--:B------:R-:W-:Y:S02]  /*2c5e0*/  LEA.HI.X.SX32 R109, R214, R8.reuse, 0x2, P6 ;  /* 0x00000008d66d7211 */ /* 0x080fe400030f16ff */
[----:B------:R-:W-:Y:S02]  /*2c5f0*/  LEA.HI.X.SX32 R105, R216, R8, 0x2, P4 ;  /* 0x00000008d8697211 */ /* 0x000fe400020f16ff */
[----:B------:R-:W-:-:S04]  /*2c600*/  LEA R112, P3, R212, R5, 0x2 ;  /* 0x00000005d4707211 */ /* 0x000fc800078610ff */
[----:B------:R-:W-:Y:S02]  /*2c610*/  LEA.HI.X.SX32 R113, R212, R8, 0x2, P3 ;  /* 0x00000008d4717211 */ /* 0x000fe400018f16ff */
[----:B------:R-:W-:-:S04]  /*2c620*/  LEA R118, P6, R210, R5, 0x2 ;  /* 0x00000005d2767211 */ /* 0x000fc800078c10ff */
[----:B------:R-:W-:Y:S02]  /*2c630*/  LEA.HI.X.SX32 R119, R210, R8, 0x2, P6 ;  /* 0x00000008d2777211 */ /* 0x000fe400030f16ff */
[----:B------:R-:W2:Y:S04]  /*2c640*/  LDL.LU R210, [R1+0x7f8] ;  /* 0x0007f80001d27983 */ /* 0x000ea80000300800 */
[----:B------:R-:W3:Y:S04]  /*2c650*/  LDL.LU R212, [R1+0x7fc] ;  /* 0x0007fc0001d47983 */ /* 0x000ee80000300800 */
[----:B------:R-:W4:Y:S04]  /*2c660*/  LDL.LU R214, [R1+0x800] ;  /* 0x0008000001d67983 */ /* 0x000f280000300800 */
[----:B------:R-:W3:Y:S04]  /*2c670*/  LDL.LU R216, [R1+0x804] ;  /* 0x0008040001d87983 */ /* 0x000ee80000300800 */
[----:B------:R-:W3:Y:S04]  /*2c680*/  LDL.LU R218, [R1+0x808] ;  /* 0x0008080001da7983 */ /* 0x000ee80000300800 */
[----:B------:R-:W3:Y:S04]  /*2c690*/  LDL.LU R220, [R1+0x80c] ;  /* 0x00080c0001dc7983 */ /* 0x000ee80000300800 */
[----:B------:R-:W3:Y:S04]  /*2c6a0*/  LDL.LU R222, [R1+0x810] ;  /* 0x0008100001de7983 */ /* 0x000ee80000300800 */
[----:B------:R-:W2:Y:S04]  /*2c6b0*/  LDL.LU R224, [R1+0x814] ;  /* 0x0008140001e07983 */ /* 0x000ea80000300800 */
[----:B------:R-:W3:Y:S04]  /*2c6c0*/  LDL.LU R226, [R1+0x818] ;  /* 0x0008180001e27983 */ /* 0x000ee80000300800 */
[----:B------:R-:W3:Y:S04]  /*2c6d0*/  LDL.LU R228, [R1+0x81c] ;  /* 0x00081c0001e47983 */ /* 0x000ee80000300800 */
[----:B------:R-:W3:Y:S04]  /*2c6e0*/  LDL.LU R230, [R1+0x820] ;  /* 0x0008200001e67983 */ /* 0x000ee80000300800 */
[----:B------:R-:W3:Y:S04]  /*2c6f0*/  LDL.LU R232, [R1+0x824] ;  /* 0x0008240001e87983 */ /* 0x000ee80000300800 */
[----:B------:R-:W3:Y:S01]  /*2c700*/  LDL.LU R238, [R1+0x828] ;  /* 0x0008280001ee7983 */ /* 0x000ee20000300800 */
[----:B------:R-:W-:-:S04]  /*2c710*/  LEA R114, P4, R12, R5, 0x2 ;  /* 0x000000050c727211 */ /* 0x000fc800078810ff */
[-C--:B------:R-:W-:Y:S02]  /*2c720*/  LEA.HI.X.SX32 R115, R12, R8.reuse, 0x2, P4 ;  /* 0x000000080c737211 */ /* 0x080fe400020f16ff */
[CC--:B------:R-:W-:Y:S01]  /*2c730*/  LEA R124, P4, R125.reuse, R5.reuse, 0x2 ;  /* 0x000000057d7c7211 */ /* 0x0c0fe200078810ff */
[----:B------:R-:W3:Y:S03]  /*2c740*/  LDL.LU R12, [R1+0x82c] ;  /* 0x00082c00010c7983 */ /* 0x000ee60000300800 */
[----:B------:R-:W-:Y:S01]  /*2c750*/  LEA.HI.X.SX32 R125, R125, R8, 0x2, P4 ;  /* 0x000000087d7d7211 */ /* 0x000fe200020f16ff */
[----:B------:R-:W3:Y:S01]  /*2c760*/  LDL.LU R4, [R1+0x844] ;  /* 0x0008440001047983 */ /* 0x000ee20000300800 */
[----:B------:R-:W-:-:S03]  /*2c770*/  LEA R134, P4, R135, R5, 0x2 ;  /* 0x0000000587867211 */ /* 0x000fc600078810ff */
[----:B------:R-:W3:Y:S01]  /*2c780*/  LDL.LU R239, [R1+0x848] ;  /* 0x0008480001ef7983 */ /* 0x000ee20000300800 */
        /* <DEDUP_REMOVED lines=10> */
[-C--:B------:R-:W-:Y:S01]  /*2c830*/  LEA.HI.X.SX32 R165, R165, R8.reuse, 0x2, P4 ;  /* 0x00000008a5a57211 */ /* 0x080fe200020f16ff */
[----:B------:R-:W3:Y:S01]  /*2c840*/  LDL.LU R246, [R1+0x85c] ;  /* 0x00085c0001f67983 */ /* 0x000ee20000300800 */
[-C--:B------:R-:W-:Y:S02]  /*2c850*/  LEA R174, P4, R175, R5.reuse, 0x2 ;  /* 0x00000005afae7211 */ /* 0x080fe400078810ff */
[----:B------:R-:W-:Y:S01]  /*2c860*/  LEA R106, P5, R215, R5, 0x2 ;  /* 0x00000005d76a7211 */ /* 0x000fe200078a10ff */
[----:B------:R-:W3:Y:S01]  /*2c870*/  LDL.LU R244, [R1+0x860] ;  /* 0x0008600001f47983 */ /* 0x000ee20000300800 */
[----:B------:R-:W-:-:S02]  /*2c880*/  LEA.HI.X.SX32 R175, R175, R8, 0x2, P4 ;  /* 0x00000008afaf7211 */ /* 0x000fc400020f16ff */
[CC--:B------:R-:W-:Y:S01]  /*2c890*/  LEA R184, P4, R185.reuse, R5.reuse, 0x2 ;  /* 0x00000005b9b87211 */ /* 0x0c0fe200078810ff */
[----:B------:R-:W3:Y:S03]  /*2c8a0*/  LDL.LU R15, [R1+0x864] ;  /* 0x00086400010f7983 */ /* 0x000ee60000300800 */
[----:B------:R-:W-:Y:S02]  /*2c8b0*/  LEA.HI.X.SX32 R185, R185, R8, 0x2, P4 ;  /* 0x00000008b9b97211 */ /* 0x000fe400020f16ff */
[----:B------:R-:W-:-:S04]  /*2c8c0*/  LEA R194, P4, R195, R5, 0x2 ;  /* 0x00000005c3c27211 */ /* 0x000fc800078810ff */
[-C--:B------:R-:W-:Y:S02]  /*2c8d0*/  LEA.HI.X.SX32 R195, R195, R8.reuse, 0x2, P4 ;  /* 0x00000008c3c37211 */ /* 0x080fe400020f16ff */
[----:B------:R-:W-:Y:S02]  /*2c8e0*/  LEA.HI.X.SX32 R107, R215, R8, 0x2, P5 ;  /* 0x00000008d76b7211 */ /* 0x000fe400028f16ff */
[----:B----4-:R-:W-:-:S04]  /*2c8f0*/  LEA R204, P4, R214, R5, 0x2 ;  /* 0x00000005d6cc7211 */ /* 0x010fc800078810ff */
[----:B------:R-:W-:Y:S02]  /*2c900*/  LEA.HI.X.SX32 R205, R214, R8, 0x2, P4 ;  /* 0x00000008d6cd7211 */ /* 0x000fe400020f16ff */
[----:B--2---:R-:W-:-:S04]  /*2c910*/  LEA R214, P4, R224, R5, 0x2 ;  /* 0x00000005e0d67211 */ /* 0x004fc800078810ff */
[----:B------:R-:W-:Y:S02]  /*2c920*/  LEA.HI.X.SX32 R215, R224, R8, 0x2, P4 ;  /* 0x00000008e0d77211 */ /* 0x000fe400020f16ff */
[----:B---3--:R-:W-:-:S04]  /*2c930*/  LEA R224, P4, R238, R5, 0x2 ;  /* 0x00000005eee07211 */ /* 0x008fc800078810ff */
[-C--:B------:R-:W-:Y:S02]  /*2c940*/  LEA.HI.X.SX32 R225, R238, R8.reuse, 0x2, P4 ;  /* 0x00000008eee17211 */ /* 0x080fe400020f16ff */
[----:B------:R-:W2:Y:S04]  /*2c950*/  LDL.LU R238, [R1+0x868] ;  /* 0x0008680001ee7983 */ /* 0x000ea80000300800 */
[----:B------:R-:W3:Y:S01]  /*2c960*/  LDL.LU R248, [R1+0x86c] ;  /* 0x00086c0001f87983 */ /* 0x000ee20000300800 */
[-C--:B------:R-:W-:Y:S02]  /*2c970*/  LEA R110, P2, R213, R5.reuse, 0x2 ;  /* 0x00000005d56e7211 */ /* 0x080fe400078410ff */
[----:B------:R-:W-:Y:S01]  /*2c980*/  LEA R116, P5, R211, R5, 0x2 ;  /* 0x00000005d3747211 */ /* 0x000fe200078a10ff */
[----:B------:R-:W4:Y:S01]  /*2c990*/  LDL.LU R247, [R1+0x874] ;  /* 0x0008740001f77983 */ /* 0x000f220000300800 */
[----:B------:R-:W-:-:S02]  /*2c9a0*/  LEA.HI.X.SX32 R111, R213, R8, 0x2, P2 ;  /* 0x00000008d56f7211 */ /* 0x000fc400010f16ff */
[-C--:B------:R-:W-:Y:S01]  /*2c9b0*/  LEA R120, P2, R209, R5.reuse, 0x2 ;  /* 0x00000005d1787211 */ /* 0x080fe200078410ff */
[----:B------:R-:W4:Y:S01]  /*2c9c0*/  LDL.LU R0, [R1+0x87c] ;  /* 0x00087c0001007983 */ /* 0x000f220000300800 */
[-C--:B------:R-:W-:Y:S02]  /*2c9d0*/  LEA R122, P3, R123, R5.reuse, 0x2 ;  /* 0x000000057b7a7211 */ /* 0x080fe400078610ff */
[-C--:B------:R-:W-:Y:S01]  /*2c9e0*/  LEA R128, P6, R129, R5.reuse, 0x2 ;  /* 0x0000000581807211 */ /* 0x080fe200078c10ff */
[----:B------:R-:W4:Y:S01]  /*2c9f0*/  LDL.LU R252, [R1+0x880] ;  /* 0x0008800001fc7983 */ /* 0x000f220000300800 */
[-C--:B------:R-:W-:Y:S02]  /*2ca00*/  LEA.HI.X.SX32 R117, R211, R8.reuse, 0x2, P5 ;  /* 0x00000008d3757211 */ /* 0x080fe400028f16ff */
[----:B------:R-:W-:Y:S01]  /*2ca10*/  LEA.HI.X.SX32 R121, R209, R8, 0x2, P2 ;  /* 0x00000008d1797211 */ /* 0x000fe200010f16ff */
[----:B------:R-:W4:Y:S01]  /*2ca20*/  LDL.LU R9, [R1+0x884] ;  /* 0x0008840001097983 */ /* 0x000f220000300800 */
[----:B------:R-:W-:-:S02]  /*2ca30*/  LEA R126, P5, R127, R5, 0x2 ;  /* 0x000000057f7e7211 */ /* 0x000fc400078a10ff */
[-C--:B------:R-:W-:Y:S02]  /*2ca40*/  LEA R130, P2, R131, R5.reuse, 0x2 ;  /* 0x0000000583827211 */ /* 0x080fe400078410ff */
[-C--:B------:R-:W-:Y:S02]  /*2ca50*/  LEA.HI.X.SX32 R123, R123, R8.reuse, 0x2, P3 ;  /* 0x000000087b7b7211 */ /* 0x080fe400018f16ff */
[-C--:B------:R-:W-:Y:S02]  /*2ca60*/  LEA.HI.X.SX32 R129, R129, R8.reuse, 0x2, P6 ;  /* 0x0000000881817211 */ /* 0x080fe400030f16ff */
[-C--:B------:R-:W-:Y:S02]  /*2ca70*/  LEA R132, P3, R133, R5.reuse, 0x2 ;  /* 0x0000000585847211 */ /* 0x080fe400078610ff */
[----:B------:R-:W-:Y:S02]  /*2ca80*/  LEA R138, P6, R139, R5, 0x2 ;  /* 0x000000058b8a7211 */ /* 0x000fe400078c10ff */
[----:B------:R-:W-:-:S02]  /*2ca90*/  LEA.HI.X.SX32 R127, R127, R8, 0x2, P5 ;  /* 0x000000087f7f7211 */ /* 0x000fc400028f16ff */
[-C--:B------:R-:W-:Y:S02]  /*2caa0*/  LEA.HI.X.SX32 R131, R131, R8.reuse, 0x2, P2 ;  /* 0x0000000883837211 */ /* 0x080fe400010f16ff */
[-C--:B------:R-:W-:Y:S02]  /*2cab0*/  LEA R136, P5, R137, R5.reuse, 0x2 ;  /* 0x0000000589887211 */ /* 0x080fe400078a10ff */
[-C--:B------:R-:W-:Y:S02]  /*2cac0*/  LEA R140, P2, R141, R5.reuse, 0x2 ;  /* 0x000000058d8c7211 */ /* 0x080fe400078410ff */
[-C--:B------:R-:W-:Y:S02]  /*2cad0*/  LEA.HI.X.SX32 R133, R133, R8.reuse, 0x2, P3 ;  /* 0x0000000885857211 */ /* 0x080fe400018f16ff */
[----:B------:R-:W-:Y:S02]  /*2cae0*/  LEA.HI.X.SX32 R139, R139, R8, 0x2, P6 ;  /* 0x000000088b8b7211 */ /* 0x000fe400030f16ff */
        /* <DEDUP_REMOVED lines=74> */
[-C--:B------:R-:W-:Y:S02]  /*2cf90*/  LEA R234, P4, R7, R5.reuse, 0x2 ;  /* 0x0000000507ea7211 */ /* 0x080fe400078810ff */
[-C--:B------:R-:W-:Y:S02]  /*2cfa0*/  LEA.HI.X.SX32 R227, R12, R8.reuse, 0x2, P5 ;  /* 0x000000080ce37211 */ /* 0x080fe400028f16ff */
[----:B------:R-:W-:Y:S02]  /*2cfb0*/  LEA.HI.X.SX32 R231, R11, R8, 0x2, P2 ;  /* 0x000000080be77211 */ /* 0x000fe400010f16ff */
[-C--:B------:R-:W-:Y:S02]  /*2cfc0*/  LEA R12, P2, R239, R5.reuse, 0x2 ;  /* 0x00000005ef0c7211 */ /* 0x080fe400078410ff */
[----:B------:R-:W-:-:S02]  /*2cfd0*/  LEA R236, P5, R6, R5, 0x2 ;  /* 0x0000000506ec7211 */ /* 0x000fc400078a10ff */
[-C--:B------:R-:W-:Y:S02]  /*2cfe0*/  LEA.HI.X.SX32 R233, R10, R8.reuse, 0x2, P3 ;  /* 0x000000080ae97211 */ /* 0x080fe400018f16ff */
[-C--:B------:R-:W-:Y:S02]  /*2cff0*/  LEA.HI.X.SX32 R3, R4, R8.reuse, 0x2, P6 ;  /* 0x0000000804037211 */ /* 0x080fe400030f16ff */
[-C--:B------:R-:W-:Y:S01]  /*2d000*/  LEA R240, P3, R251, R5.reuse, 0x2 ;  /* 0x00000005fbf07211 */ /* 0x080fe200078610ff */
[----:B------:R-:W4:Y:S01]  /*2d010*/  LDL.LU R4, [R1+0x88c] ;  /* 0x00088c0001047983 */ /* 0x000f220000300800 */
[-C--:B------:R-:W-:Y:S02]  /*2d020*/  LEA.HI.X.SX32 R235, R7, R8.reuse, 0x2, P4 ;  /* 0x0000000807eb7211 */ /* 0x080fe400020f16ff */
[----:B------:R-:W-:Y:S02]  /*2d030*/  LEA R10, P4, R250, R5, 0x2 ;  /* 0x00000005fa0a7211 */ /* 0x000fe400078810ff */
[-C--:B------:R-:W-:Y:S01]  /*2d040*/  LEA.HI.X.SX32 R13, R239, R8.reuse, 0x2, P2 ;  /* 0x00000008ef0d7211 */ /* 0x080fe200010f16ff */
[----:B------:R1:W-:Y:S01]  /*2d050*/  STL.64 [R1+0x7f8], R2 ;  /* 0x0007f80201007387 */ /* 0x0003e20000100a00 */
[----:B------:R-:W-:-:S02]  /*2d060*/  LEA.HI.X.SX32 R237, R6, R8, 0x2, P5 ;  /* 0x0000000806ed7211 */ /* 0x000fc400028f16ff */
[-C--:B------:R-:W-:Y:S01]  /*2d070*/  LEA R6, P5, R249, R5.reuse, 0x2 ;  /* 0x00000005f9067211 */ /* 0x080fe200078a10ff */
[----:B------:R-:W4:Y:S01]  /*2d080*/  LDL.LU R239, [R1+0x894] ;  /* 0x0008940001ef7983 */ /* 0x000f220000300800 */
[-C--:B------:R-:W-:Y:S02]  /*2d090*/  LEA.HI.X.SX32 R241, R251, R8.reuse, 0x2, P3 ;  /* 0x00000008fbf17211 */ /* 0x080fe400018f16ff */
[-C--:B------:R-:W-:Y:S01]  /*2d0a0*/  LEA.HI.X.SX32 R11, R250, R8.reuse, 0x2, P4 ;  /* 0x00000008fa0b7211 */ /* 0x080fe200020f16ff */
[----:B------:R1:W-:Y:S01]  /*2d0b0*/  STL.64 [R1+0x810], R12 ;  /* 0x0008100c01007387 */ /* 0x0003e20000100a00 */
[-C--:B------:R-:W-:Y:S02]  /*2d0c0*/  LEA.HI.X.SX32 R7, R249, R8.reuse, 0x2, P5 ;  /* 0x00000008f9077211 */ /* 0x080fe400028f16ff */
[CC--:B-1----:R-:W-:Y:S01]  /*2d0d0*/  LEA R2, P6, R245.reuse, R5.reuse, 0x2 ;  /* 0x00000005f5027211 */ /* 0x0c2fe200078c10ff */
[----:B------:R-:W4:Y:S03]  /*2d0e0*/  LDL.LU R251, [R1+0x89c] ;  /* 0x00089c0001fb7983 */ /* 0x000f260000300800 */
[----:B------:R-:W-:Y:S01]  /*2d0f0*/  LEA.HI.X.SX32 R3, R245, R8, 0x2, P6 ;  /* 0x00000008f5037211 */ /* 0x000fe200030f16ff */
[----:B------:R1:W-:Y:S01]  /*2d100*/  STL.64 [R1+0x808], R240 ;  /* 0x000808f001007387 */ /* 0x0003e20000100a00 */
[----:B------:R-:W-:-:S03]  /*2d110*/  LEA R12, P2, R246, R5, 0x2 ;  /* 0x00000005f60c7211 */ /* 0x000fc600078410ff */
[----:B------:R-:W4:Y:S01]  /*2d120*/  LDL.LU R250, [R1+0x8a4] ;  /* 0x0008a40001fa7983 */ /* 0x000f220000300800 */
[----:B------:R-:W-:-:S03]  /*2d130*/  LEA.HI.X.SX32 R13, R246, R8, 0x2, P2 ;  /* 0x00000008f60d7211 */ /* 0x000fc600010f16ff */
[----:B------:R1:W-:Y:S04]  /*2d140*/  STL.64 [R1+0x800], R10 ;  /* 0x0008000a01007387 */ /* 0x0003e80000100a00 */
[----:B------:R-:W4:Y:S01]  /*2d150*/  LDL.LU R249, [R1+0x8ac] ;  /* 0x0008ac0001f97983 */ /* 0x000f220000300800 */
[----:B-1----:R-:W-:-:S03]  /*2d160*/  LEA R240, P3, R244, R5, 0x2 ;  /* 0x00000005f4f07211 */ /* 0x002fc600078610ff */
[----:B------:R2:W-:Y:S01]  /*2d170*/  STL.64 [R1+0x818], R6 ;  /* 0x0008180601007387 */ /* 0x0005e20000100a00 */
[----:B------:R-:W-:-:S03]  /*2d180*/  LEA.HI.X.SX32 R241, R244, R8, 0x2, P3 ;  /* 0x00000008f4f17211 */ /* 0x000fc600018f16ff */
[----:B------:R-:W4:Y:S01]  /*2d190*/  LDL.LU R245, [R1+0x8b4] ;  /* 0x0008b40001f57983 */ /* 0x000f220000300800 */
[----:B------:R-:W-:-:S03]  /*2d1a0*/  LEA R10, P4, R15, R5, 0x2 ;  /* 0x000000050f0a7211 */ /* 0x000fc600078810ff */
[----:B------:R3:W-:Y:S04]  /*2d1b0*/  STL.64 [R1+0x820], R2 ;  /* 0x0008200201007387 */ /* 0x0007e80000100a00 */
[----:B------:R-:W4:Y:S04]  /*2d1c0*/  LDL.LU R246, [R1+0x8bc] ;  /* 0x0008bc0001f67983 */ /* 0x000f280000300800 */
[----:B------:R4:W-:Y:S04]  /*2d1d0*/  STL.64 [R1+0x828], R12 ;  /* 0x0008280c01007387 */ /* 0x0009e80000100a00 */
[----:B------:R-:W4:Y:S01]  /*2d1e0*/  LDL.LU R244, [R1+0x8c0] ;  /* 0x0008c00001f47983 */ /* 0x000f220000300800 */
[----:B------:R-:W-:-:S03]  /*2d1f0*/  LEA.HI.X.SX32 R11, R15, R8, 0x2, P4 ;  /* 0x000000080f0b7211 */ /* 0x000fc600020f16ff */
[----:B------:R1:W-:Y:S04]  /*2d200*/  STL.64 [R1+0x830], R240 ;  /* 0x000830f001007387 */ /* 0x0003e80000100a00 */
[----:B------:R-:W4:Y:S04]  /*2d210*/  LDL.LU R15, [R1+0x8c4] ;  /* 0x0008c400010f7983 */ /* 0x000f280000300800 */
[----:B------:R1:W-:Y:S01]  /*2d220*/  STL.64 [R1+0x838], R10 ;  /* 0x0008380a01007387 */ /* 0x0003e20000100a00 */
[----:B--2---:R-:W-:-:S04]  /*2d230*/  LEA R6, P5, R238, R5, 0x2 ;  /* 0x00000005ee067211 */ /* 0x004fc800078a10ff */
[-C--:B------:R-:W-:Y:S02]  /*2d240*/  LEA.HI.X.SX32 R7, R238, R8.reuse, 0x2, P5 ;  /* 0x00000008ee077211 */ /* 0x080fe400028f16ff */
[CC--:B---3--:R-:W-:Y:S01]  /*2d250*/  LEA R2, P6, R248.reuse, R5.reuse, 0x2 ;  /* 0x00000005f8027211 */ /* 0x0c8fe200078c10ff */
[----:B------:R-:W2:Y:S03]  /*2d260*/  LDL.LU R238, [R1+0x8cc] ;  /* 0x0008cc0001ee7983 */ /* 0x000ea60000300800 */
[----:B------:R-:W-:Y:S01]  /*2d270*/  LEA.HI.X.SX32 R3, R248, R8, 0x2, P6 ;  /* 0x00000008f8037211 */ /* 0x000fe200030f16ff */
[----:B------:R3:W-:Y:S04]  /*2d280*/  STL.64 [R1+0x850], R6 ;  /* 0x0008500601007387 */ /* 0x0007e80000100a00 */
[----:B------:R-:W2:Y:S01]  /*2d290*/  LDL.LU R248, [R1+0x8d4] ;  /* 0x0008d40001f87983 */ /* 0x000ea20000300800 */
[----:B----4-:R-:W-:-:S02]  /*2d2a0*/  LEA R12, P2, R247, R5, 0x2 ;  /* 0x00000005f70c7211 */ /* 0x010fc400078410ff */
[-C--:B-1----:R-:W-:Y:S02]  /*2d2b0*/  LEA R240, P3, R0, R5.reuse, 0x2 ;  /* 0x0000000500f07211 */ /* 0x082fe400078610ff */
[-C--:B------:R-:W-:Y:S02]  /*2d2c0*/  LEA R10, P4, R252, R5.reuse, 0x2 ;  /* 0x00000005fc0a7211 */ /* 0x080fe400078810ff */
[-C--:B------:R-:W-:Y:S01]  /*2d2d0*/  LEA.HI.X.SX32 R13, R247, R8.reuse, 0x2, P2 ;  /* 0x00000008f70d7211 */ /* 0x080fe200010f16ff */
[----:B------:R1:W-:Y:S01]  /*2d2e0*/  STL.64 [R1+0x848], R2 ;  /* 0x0008480201007387 */ /* 0x0003e20000100a00 */
[----:B---3--:R-:W-:Y:S02]  /*2d2f0*/  LEA R6, P5, R9, R5, 0x2 ;  /* 0x0000000509067211 */ /* 0x008fe400078a10ff */
[-C--:B------:R-:W-:Y:S01]  /*2d300*/  LEA.HI.X.SX32 R241, R0, R8.reuse, 0x2, P3 ;  /* 0x0000000800f17211 */ /* 0x080fe200018f16ff */
[----:B------:R-:W3:Y:S01]  /*2d310*/  LDL.LU R247, [R1+0x8dc] ;  /* 0x0008dc0001f77983 */ /* 0x000ee20000300800 */
[----:B------:R-:W-:-:S02]  /*2d320*/  LEA.HI.X.SX32 R11, R252, R8, 0x2, P4 ;  /* 0x00000008fc0b7211 */ /* 0x000fc400020f16ff */
[----:B------:R-:W-:Y:S01]  /*2d330*/  LEA.HI.X.SX32 R7, R9, R8, 0x2, P5 ;  /* 0x0000000809077211 */ /* 0x000fe200028f16ff */
[----:B------:R4:W-:Y:S04]  /*2d340*/  STL.64 [R1+0x840], R12 ;  /* 0x0008400c01007387 */ /* 0x0009e80000100a00 */
[----:B------:R-:W3:Y:S04]  /*2d350*/  LDL.LU R0, [R1+0x8e4] ;  /* 0x0008e40001007983 */ /* 0x000ee80000300800 */
[----:B------:R4:W-:Y:S04]  /*2d360*/  STL.64 [R1+0x858], R240 ;  /* 0x000858f001007387 */ /* 0x0009e80000100a00 */
[----:B------:R-:W3:Y:S04]  /*2d370*/  LDL.LU R252, [R1+0x8ec] ;  /* 0x0008ec0001fc7983 */ /* 0x000ee80000300800 */
[----:B------:R4:W-:Y:S04]  /*2d380*/  STL.64 [R1+0x860], R10 ;  /* 0x0008600a01007387 */ /* 0x0009e80000100a00 */
[----:B------:R-:W3:Y:S04]  /*2d390*/  LDL.LU R9, [R1+0x8f4] ;  /* 0x0008f40001097983 */ /* 0x000ee80000300800 */
[----:B------:R4:W-:Y:S01]  /*2d3a0*/  STL.64 [R1+0x868], R6 ;  /* 0x0008680601007387 */ /* 0x0009e20000100a00 */
[----:B-1----:R-:W-:-:S04]  /*2d3b0*/  LEA R2, P6, R4, R5, 0x2 ;  /* 0x0000000504027211 */ /* 0x002fc800078c10ff */
[----:B------:R-:W-:Y:S02]  /*2d3c0*/  LEA.HI.X.SX32 R3, R4, R8, 0x2, P6 ;  /* 0x0000000804037211 */ /* 0x000fe400030f16ff */
[----:B------:R-:W3:Y:S01]  /*2d3d0*/  LDL.LU R4, [R1+0x8fc] ;  /* 0x0008fc0001047983 */ /* 0x000ee20000300800 */
[----:B----4-:R-:W-:-:S03]  /*2d3e0*/  LEA R12, P2, R239, R5, 0x2 ;  /* 0x00000005ef0c7211 */ /* 0x010fc600078410ff */
[----:B------:R1:W-:Y:S01]  /*2d3f0*/  STL.64 [R1+0x870], R2 ;  /* 0x0008700201007387 */ /* 0x0003e20000100a00 */
[----:B------:R-:W-:-:S03]  /*2d400*/  LEA.HI.X.SX32 R13, R239, R8, 0x2, P2 ;  /* 0x00000008ef0d7211 */ /* 0x000fc600010f16ff */
[----:B------:R-:W4:Y:S01]  /*2d410*/  LDL.LU R239, [R1+0x904] ;  /* 0x0009040001ef7983 */ /* 0x000f220000300800 */
[----:B------:R-:W-:-:S03]  /*2d420*/  LEA R240, P3, R251, R5, 0x2 ;  /* 0x00000005fbf07211 */ /* 0x000fc600078610ff */
[----:B------:R1:W-:Y:S01]  /*2d430*/  STL.64 [R1+0x878], R12 ;  /* 0x0008780c01007387 */ /* 0x0003e20000100a00 */
[----:B------:R-:W-:-:S03]  /*2d440*/  LEA.HI.X.SX32 R241, R251, R8, 0x2, P3 ;  /* 0x00000008fbf17211 */ /* 0x000fc600018f16ff */
[----:B------:R-:W4:Y:S01]  /*2d450*/  LDL.LU R251, [R1+0x90c] ;  /* 0x00090c0001fb7983 */ /* 0x000f220000300800 */
[----:B------:R-:W-:-:S04]  /*2d460*/  LEA R10, P4, R250, R5, 0x2 ;  /* 0x00000005fa0a7211 */ /* 0x000fc800078810ff */
[-C--:B------:R-:W-:Y:S02]  /*2d470*/  LEA.HI.X.SX32 R11, R250, R8.reuse, 0x2, P4 ;  /* 0x00000008fa0b7211 */ /* 0x080fe400020f16ff */
[CC--:B------:R-:W-:Y:S01]  /*2d480*/  LEA R6, P5, R249.reuse, R5.reuse, 0x2 ;  /* 0x00000005f9067211 */ /* 0x0c0fe200078a10ff */
[----:B------:R1:W-:Y:S03]  /*2d490*/  STL.64 [R1+0x890], R240 ;  /* 0x000890f001007387 */ /* 0x0003e60000100a00 */
[----:B------:R-:W-:Y:S01]  /*2d4a0*/  LEA.HI.X.SX32 R7, R249, R8, 0x2, P5 ;  /* 0x00000008f9077211 */ /* 0x000fe200028f16ff */
        /* <DEDUP_REMOVED lines=15> */
[----:B------:R-:W-:-:S03]  /*2d5a0*/  LEA.HI.X.SX32 R11, R15, R8, 0x2, P4 ;  /* 0x000000080f0b7211 */ /* 0x000fc600020f16ff */
[----:B------:R-:W4:Y:S04]  /*2d5b0*/  LDL.LU R244, [R1+0x934] ;  /* 0x0009340001f47983 */ /* 0x000f280000300800 */
        /* <DEDUP_REMOVED lines=21> */
[----:B------:R1:W-:Y:S01]  /*2d710*/  STL.64 [R1+0x8c0], R240 ;  /* 0x0008c0f001007387 */ /* 0x0003e20000100a00 */
[----:B------:R-:W-:-:S03]  /*2d720*/  LEA.HI.X.SX32 R7, R9, R8, 0x2, P5 ;  /* 0x0000000809077211 */ /* 0x000fc600028f16ff */
[----:B------:R-:W2:Y:S04]  /*2d730*/  LDL.LU R252, [R1+0x964] ;  /* 0x0009640001fc7983 */ /* 0x000ea80000300800 */
[----:B------:R1:W-:Y:S04]  /*2d740*/  STL.64 [R1+0x8d8], R10 ;  /* 0x0008d80a01007387 */ /* 0x0003e80000100a00 */
[----:B------:R-:W2:Y:S04]  /*2d750*/  LDL.LU R9, [R1+0x96c] ;  /* 0x00096c0001097983 */ /* 0x000ea80000300800 */
[----:B------:R1:W-:Y:S01]  /*2d760*/  STL.64 [R1+0x8e0], R6 ;  /* 0x0008e00601007387 */ /* 0x0003e20000100a00 */
[----:B---3--:R-:W-:-:S04]  /*2d770*/  LEA R2, P6, R4, R5, 0x2 ;  /* 0x0000000504027211 */ /* 0x008fc800078c10ff */
[----:B------:R-:W-:Y:S02]  /*2d780*/  LEA.HI.X.SX32 R3, R4, R8, 0x2, P6 ;  /* 0x0000000804037211 */ /* 0x000fe400030f16ff */
[----:B------:R-:W3:Y:S01]  /*2d790*/  LDL.LU R4, [R1+0x974] ;  /* 0x0009740001047983 */ /* 0x000ee20000300800 */
[----:B----4-:R-:W-:-:S03]  /*2d7a0*/  LEA R12, P2, R239, R5, 0x2 ;  /* 0x00000005ef0c7211 */ /* 0x010fc600078410ff */
        /* <DEDUP_REMOVED lines=11> */
[----:B------:R-:W-:-:S04]  /*2d860*/  LEA R6, P5, R249, R5, 0x2 ;  /* 0x00000005f9067211 */ /* 0x000fc800078a10ff */
[-C--:B------:R-:W-:Y:S02]  /*2d870*/  LEA.HI.X.SX32 R7, R249, R8.reuse, 0x2, P5 ;  /* 0x00000008f9077211 */ /* 0x080fe400028f16ff */
[CC--:B----4-:R-:W-:Y:S01]  /*2d880*/  LEA R2, P6, R245.reuse, R5.reuse, 0x2 ;  /* 0x00000005f5027211 */ /* 0x0d0fe200078c10ff */
[----:B------:R4:W-:Y:S03]  /*2d890*/  STL.64 [R1+0x900], R10 ;  /* 0x0009000a01007387 */ /* 0x0009e60000100a00 */
[----:B------:R-:W-:Y:S01]  /*2d8a0*/  LEA.HI.X.SX32 R3, R245, R8, 0x2, P6 ;  /* 0x00000008f5037211 */ /* 0x000fe200030f16ff */
        /* <DEDUP_REMOVED lines=12> */
[----:B------:R-:W3:Y:S04]  /*2d970*/  LDL.LU R244, [R1+0x9ac] ;  /* 0x0009ac0001f47983 */ /* 0x000ee80000300800 */
[----:B------:R4:W-:Y:S04]  /*2d980*/  STL.64 [R1+0x920], R240 ;  /* 0x000920f001007387 */ /* 0x0009e80000100a00 */
[----:B------:R-:W3:Y:S04]  /*2d990*/  LDL.LU R15, [R1+0x9b4] ;  /* 0x0009b400010f7983 */ /* 0x000ee80000300800 */
        /* <DEDUP_REMOVED lines=18> */
[CC--:B-1----:R-:W-:Y:S01]  /*2dac0*/  LEA R6, P5, R9.reuse, R5.reuse, 0x2 ;  /* 0x0000000509067211 */ /* 0x0c2fe200078a10ff */
[----:B------:R1:W-:Y:S03]  /*2dad0*/  STL.64 [R1+0x948], R240 ;  /* 0x000948f001007387 */ /* 0x0003e60000100a00 */
[----:B------:R-:W-:Y:S01]  /*2dae0*/  LEA.HI.X.SX32 R7, R9, R8, 0x2, P5 ;  /* 0x0000000809077211 */ /* 0x000fe200028f16ff */
[----:B------:R-:W4:Y:S04]  /*2daf0*/  LDL.LU R252, [R1+0x9dc] ;  /* 0x0009dc0001fc7983 */ /* 0x000f280000300800 */
[----:B------:R1:W-:Y:S04]  /*2db00*/  STL.64 [R1+0x950], R10 ;  /* 0x0009500a01007387 */ /* 0x0003e80000100a00 */
[----:B------:R-:W4:Y:S04]  /*2db10*/  LDL.LU R9, [R1+0x9e4] ;  /* 0x0009e40001097983 */ /* 0x000f280000300800 */
[----:B------:R1:W-:Y:S01]  /*2db20*/  STL.64 [R1+0x958], R6 ;  /* 0x0009580601007387 */ /* 0x0003e20000100a00 */
[----:B---3--:R-:W-:-:S04]  /*2db30*/  LEA R2, P6, R4, R5, 0x2 ;  /* 0x0000000504027211 */ /* 0x008fc800078c10ff */
[----:B------:R-:W-:Y:S02]  /*2db40*/  LEA.HI.X.SX32 R3, R4, R8, 0x2, P6 ;  /* 0x0000000804037211 */ /* 0x000fe400030f16ff */
        /* <DEDUP_REMOVED lines=30> */
[----:B------:R-:W3:Y:S04]  /*2dd30*/  LDL.LU R244, [R1+0xa24] ;  /* 0x000a240001f47983 */ /* 0x000ee80000300800 */
[----:B------:R4:W-:Y:S04]  /*2dd40*/  STL.64 [R1+0x998], R240 ;  /* 0x000998f001007387 */ /* 0x0009e80000100a00 */
[----:B------:R-:W3:Y:S01]  /*2dd50*/  LDL.LU R15, [R1+0xa2c] ;  /* 0x000a2c00010f7983 */ /* 0x000ee20000300800 */
[----:B--2---:R-:W-:-:S03]  /*2dd60*/  LEA R6, P5, R238, R5, 0x2 ;  /* 0x00000005ee067211 */ /* 0x004fc600078a10ff */
[----:B------:R2:W-:Y:S01]  /*2dd70*/  STL.64 [R1+0x9a0], R10 ;  /* 0x0009a00a01007387 */ /* 0x0005e20000100a00 */
[----:B------:R-:W-:-:S03]  /*2dd80*/  LEA.HI.X.SX32 R7, R238, R8, 0x2, P5 ;  /* 0x00000008ee077211 */ /* 0x000fc600028f16ff */
[----:B------:R-:W3:Y:S01]  /*2dd90*/  LDL.LU R238, [R1+0xa34] ;  /* 0x000a340001ee7983 */ /* 0x000ee20000300800 */
[----:B-1----:R-:W-:-:S03]  /*2dda0*/  LEA R2, P6, R248, R5, 0x2 ;  /* 0x00000005f8027211 */ /* 0x002fc600078c10ff */
[----:B------:R1:W-:Y:S01]  /*2ddb0*/  STL.64 [R1+0x9a8], R6 ;  /* 0x0009a80601007387 */ /* 0x0003e20000100a00 */
[----:B------:R-:W-:-:S03]  /*2ddc0*/  LEA.HI.X.SX32 R3, R248, R8, 0x2, P6 ;  /* 0x00000008f8037211 */ /* 0x000fc600030f16ff */
        /* <DEDUP_REMOVED lines=9> */
[----:B--2---:R-:W-:-:S03]  /*2de60*/  LEA R10, P4, R252, R5, 0x2 ;  /* 0x00000005fc0a7211 */ /* 0x004fc600078810ff */
[----:B------:R2:W-:Y:S01]  /*2de70*/  STL.64 [R1+0x9c0], R240 ;  /* 0x0009c0f001007387 */ /* 0x0005e20000100a00 */
[----:B------:R-:W-:-:S03]  /*2de80*/  LEA.HI.X.SX32 R11, R252, R8, 0x2, P4 ;  /* 0x00000008fc0b7211 */ /* 0x000fc600020f16ff */
[----:B------:R-:W4:Y:S01]  /*2de90*/  LDL.LU R247, [R1+0xa54] ;  /* 0x000a540001f77983 */ /* 0x000f220000300800 */
[----:B-1----:R-:W-:-:S03]  /*2dea0*/  LEA R6, P5, R9, R5, 0x2 ;  /* 0x0000000509067211 */ /* 0x002fc600078a10ff */
[----:B------:R1:W-:Y:S01]  /*2deb0*/  STL.64 [R1+0x9c8], R10 ;  /* 0x0009c80a01007387 */ /* 0x0003e20000100a00 */
[----:B------:R-:W-:-:S03]  /*2dec0*/  LEA.HI.X.SX32 R7, R9, R8, 0x2, P5 ;  /* 0x0000000809077211 */ /* 0x000fc600028f16ff */
        /* <DEDUP_REMOVED lines=9> */
[----:B--2---:R-:W-:-:S03]  /*2df60*/  LEA R240, P3, R251, R5, 0x2 ;  /* 0x00000005fbf07211 */ /* 0x004fc600078610ff */
[----:B------:R2:W-:Y:S01]  /*2df70*/  STL.64 [R1+0x9e0], R12 ;  /* 0x0009e00c01007387 */ /* 0x0005e20000100a00 */
[----:B------:R-:W-:-:S03]  /*2df80*/  LEA.HI.X.SX32 R241, R251, R8, 0x2, P3 ;  /* 0x00000008fbf17211 */ /* 0x000fc600018f16ff */
[----:B------:R-:W3:Y:S04]  /*2df90*/  LDL.LU R252, [R1+0xa74] ;  /* 0x000a740001fc7983 */ /* 0x000ee80000300800 */
[----:B------:R-:W3:Y:S01]  /*2dfa0*/  LDL.LU R251, [R1+0xa7c] ;  /* 0x000a7c0001fb7983 */ /* 0x000ee20000300800 */
[----:B-1----:R-:W-:-:S03]  /*2dfb0*/  LEA R10, P4, R250, R5, 0x2 ;  /* 0x00000005fa0a7211 */ /* 0x002fc600078810ff */
[----:B------:R1:W-:Y:S01]  /*2dfc0*/  STL.64 [R1+0x9e8], R240 ;  /* 0x0009e8f001007387 */ /* 0x0003e20000100a00 */
[----:B------:R-:W-:-:S03]  /*2dfd0*/  LEA.HI.X.SX32 R11, R250, R8, 0x2, P4 ;  /* 0x00000008fa0b7211 */ /* 0x000fc600020f16ff */
[----:B------:R-:W3:Y:S01]  /*2dfe0*/  LDL.LU R250, [R1+0xa84] ;  /* 0x000a840001fa7983 */ /* 0x000ee20000300800 */
[----:B------:R-:W-:-:S04]  /*2dff0*/  LEA R6, P5, R249, R5, 0x2 ;  /* 0x00000005f9067211 */ /* 0x000fc800078a10ff */
[----:B------:R-:W-:Y:S01]  /*2e000*/  LEA.HI.X.SX32 R7, R249, R8, 0x2, P5 ;  /* 0x00000008f9077211 */ /* 0x000fe200028f16ff */
[----:B------:R1:W-:Y:S04]  /*2e010*/  STL.64 [R1+0x9f0], R10 ;  /* 0x0009f00a01007387 */ /* 0x0003e80000100a00 */
[----:B------:R1:W-:Y:S04]  /*2e020*/  STL.64 [R1+0x9f8], R6 ;  /* 0x0009f80601007387 */ /* 0x0003e80000100a00 */
[----:B------:R-:W3:Y:S01]  /*2e030*/  LDL.LU R249, [R1+0xa8c] ;  /* 0x000a8c0001f97983 */ /* 0x000ee20000300800 */
[----:B------:R-:W-:-:S04]  /*2e040*/  LEA R2, P6, R245, R5, 0x2 ;  /* 0x00000005f5027211 */ /* 0x000fc800078c10ff */
[----:B------:R-:W-:Y:S02]  /*2e050*/  LEA.HI.X.SX32 R3, R245, R8, 0x2, P6 ;  /* 0x00000008f5037211 */ /* 0x000fe400030f16ff */
[----:B------:R-:W3:Y:S01]  /*2e060*/  LDL.LU R245, [R1+0xa94] ;  /* 0x000a940001f57983 */ /* 0x000ee20000300800 */
[----:B--2---:R-:W-:-:S03]  /*2e070*/  LEA R12, P2, R17, R5, 0x2 ;  /* 0x00000005110c7211 */ /* 0x004fc600078410ff */
[----:B------:R2:W-:Y:S01]  /*2e080*/  STL.64 [R1+0xa00], R2 ;  /* 0x000a000201007387 */ /* 0x0005e20000100a00 */
[----:B------:R-:W-:Y:S02]  /*2e090*/  LEA.HI.X.SX32 R13, R17, R8, 0x2, P2 ;  /* 0x00000008110d7211 */ /* 0x000fe400010f16ff */
[----:B-1----:R-:W-:-:S03]  /*2e0a0*/  LEA R240, P3, R244, R5, 0x2 ;  /* 0x00000005f4f07211 */ /* 0x002fc600078610ff */
[----:B------:R-:W-:Y:S01]  /*2e0b0*/  STL.64 [R1+0xa08], R12 ;  /* 0x000a080c01007387 */ /* 0x000fe20000100a00 */
[----:B------:R-:W-:-:S03]  /*2e0c0*/  LEA.HI.X.SX32 R241, R244, R8, 0x2, P3 ;  /* 0x00000008f4f17211 */ /* 0x000fc600018f16ff */
[----:B------:R-:W3:Y:S01]  /*2e0d0*/  LDL.LU R244, [R1+0xa9c] ;  /* 0x000a9c0001f47983 */ /* 0x000ee20000300800 */
[----:B------:R-:W-:-:S04]  /*2e0e0*/  LEA R10, P4, R15, R5, 0x2 ;  /* 0x000000050f0a7211 */ /* 0x000fc800078810ff */
[----:B------:R-:W-:Y:S01]  /*2e0f0*/  LEA.HI.X.SX32 R11, R15, R8, 0x2, P4 ;  /* 0x000000080f0b7211 */ /* 0x000fe200020f16ff */
[----:B------:R-:W-:Y:S04]  /*2e100*/  STL.64 [R1+0xa10], R240 ;  /* 0x000a10f001007387 */ /* 0x000fe80000100a00 */
[----:B------:R-:W3:Y:S01]  /*2e110*/  LDL.LU R15, [R1+0xaa4] ;  /* 0x000aa400010f7983 */ /* 0x000ee20000300800 */
[----:B------:R-:W-:-:S04]  /*2e120*/  LEA R6, P5, R238, R5, 0x2 ;  /* 0x00000005ee067211 */ /* 0x000fc800078a10ff */
[-C--:B------:R-:W-:Y:S02]  /*2e130*/  LEA.HI.X.SX32 R7, R238, R8.reuse, 0x2, P5 ;  /* 0x00000008ee077211 */ /* 0x080fe400028f16ff */
[CC--:B--2---:R-:W-:Y:S01]  /*2e140*/  LEA R2, P6, R248.reuse, R5.reuse, 0x2 ;  /* 0x00000005f8027211 */ /* 0x0c4fe200078c10ff */
[----:B------:R-:W-:Y:S03]  /*2e150*/  STL.64 [R1+0xa18], R10 ;  /* 0x000a180a01007387 */ /* 0x000fe60000100a00 */
[----:B------:R-:W-:Y:S01]  /*2e160*/  LEA.HI.X.SX32 R3, R248, R8, 0x2, P6 ;  /* 0x00000008f8037211 */ /* 0x000fe200030f16ff */
[----:B------:R-:W2:Y:S04]  /*2e170*/  LDL.LU R238, [R1+0xaac] ;  /* 0x000aac0001ee7983 */ /* 0x000ea80000300800 */
[----:B------:R-:W-:Y:S04]  /*2e180*/  STL.64 [R1+0xa20], R6 ;  /* 0x000a200601007387 */ /* 0x000fe80000100a00 */
[----:B------:R1:W-:Y:S04]  /*2e190*/  STL.64 [R1+0xa28], R2 ;  /* 0x000a280201007387 */ /* 0x0003e80000100a00 */
[----:B-1----:R-:W2:Y:S01]  /*2e1a0*/  LDL.LU R3, [R1+0x2db4] ;  /* 0x002db40001037983 */ /* 0x002ea20000300800 */
[----:B----4-:R-:W-:-:S02]  /*2e1b0*/  LEA R12, P2, R246, R5, 0x2 ;  /* 0x00000005f60c7211 */ /* 0x010fc400078410ff */
[----:B------:R-:W-:Y:S01]  /*2e1c0*/  LEA R240, P3, R0, R5, 0x2 ;  /* 0x0000000500f07211 */ /* 0x000fe200078610ff */
[----:B------:R-:W4:Y:S01]  /*2e1d0*/  LDL.LU R17, [R1+0xabc] ;  /* 0x000abc0001117983 */ /* 0x000f220000300800 */
[-C--:B------:R-:W-:Y:S02]  /*2e1e0*/  LEA.HI.X.SX32 R13, R246, R8.reuse, 0x2, P2 ;  /* 0x00000008f60d7211 */ /* 0x080fe400010f16ff */
[----:B------:R-:W-:-:S03]  /*2e1f0*/  LEA.HI.X.SX32 R241, R0, R8, 0x2, P3 ;  /* 0x0000000800f17211 */ /* 0x000fc600018f16ff */
[----:B------:R1:W-:Y:S04]  /*2e200*/  STL.64 [R1+0xa30], R12 ;  /* 0x000a300c01007387 */ /* 0x0003e80000100a00 */
[----:B------:R-:W4:Y:S01]  /*2e210*/  LDL.LU R0, [R1+0xac4] ;  /* 0x000ac40001007983 */ /* 0x000f220000300800 */
[----:B------:R-:W-:-:S04]  /*2e220*/  LEA R10, P4, R247, R5, 0x2 ;  /* 0x00000005f70a7211 */ /* 0x000fc800078810ff */
[-C--:B------:R-:W-:Y:S02]  /*2e230*/  LEA.HI.X.SX32 R11, R247, R8.reuse, 0x2, P4 ;  /* 0x00000008f70b7211 */ /* 0x080fe400020f16ff */
[CC--:B------:R-:W-:Y:S01]  /*2e240*/  LEA R6, P5, R9.reuse, R5.reuse, 0x2 ;  /* 0x0000000509067211 */ /* 0x0c0fe200078a10ff */
[----:B------:R2:W-:Y:S03]  /*2e250*/  STL.64 [R1+0xa38], R240 ;  /* 0x000a38f001007387 */ /* 0x0005e60000100a00 */
[----:B------:R-:W-:Y:S01]  /*2e260*/  LEA.HI.X.SX32 R7, R9, R8, 0x2, P5 ;  /* 0x0000000809077211 */ /* 0x000fe200028f16ff */
[----:B------:R2:W-:Y:S04]  /*2e270*/  STL.64 [R1+0xa40], R10 ;  /* 0x000a400a01007387 */ /* 0x0005e80000100a00 */
[----:B------:R-:W4:Y:S04]  /*2e280*/  LDL.LU R246, [R1+0xacc] ;  /* 0x000acc0001f67983 */ /* 0x000f280000300800 */
[----:B------:R2:W-:Y:S01]  /*2e290*/  STL.64 [R1+0xa48], R6 ;  /* 0x000a480601007387 */ /* 0x0005e20000100a00 */
[----:B---3--:R-:W-:-:S02]  /*2e2a0*/  LEA R2, P6, R4, R5, 0x2 ;  /* 0x0000000504027211 */ /* 0x008fc400078c10ff */
[----:B-1----:R-:W-:-:S04]  /*2e2b0*/  LEA R12, P2, R239, R5, 0x2 ;  /* 0x00000005ef0c7211 */ /* 0x002fc800078410ff */
[-C--:B------:R-:W-:Y:S02]  /*2e2c0*/  LEA.HI.X.SX32 R13, R239, R8.reuse, 0x2, P2 ;  /* 0x00000008ef0d7211 */ /* 0x080fe400010f16ff */
[----:B--2---:R-:W-:Y:S02]  /*2e2d0*/  MOV R248, R3 ;  /* 0x0000000300f87202 */ /* 0x004fe40000000f00 */
[----:B------:R-:W-:Y:S02]  /*2e2e0*/  LEA.HI.X.SX32 R3, R4, R8, 0x2, P6 ;  /* 0x0000000804037211 */ /* 0x000fe400030f16ff */
[----:B------:R-:W2:Y:S04]  /*2e2f0*/  LDL.LU R4, [R1+0xad4] ;  /* 0x000ad40001047983 */ /* 0x000ea80000300800 */
[----:B------:R-:W3:Y:S04]  /*2e300*/  LDL.LU R9, [R1+0xadc] ;  /* 0x000adc0001097983 */ /* 0x000ee80000300800 */
[----:B------:R1:W-:Y:S04]  /*2e310*/  STL.64 [R1+0xa50], R2 ;  /* 0x000a500201007387 */ /* 0x0003e80000100a00 */
[----:B------:R-:W3:Y:S01]  /*2e320*/  LDL.LU R239, [R1+0xae4] ;  /* 0x000ae40001ef7983 */ /* 0x000ee20000300800 */
[----:B------:R-:W-:-:S02]  /*2e330*/  LEA R240, P3, R252, R5, 0x2 ;  /* 0x00000005fcf07211 */ /* 0x000fc400078610ff */
[-C--:B------:R-:W-:Y:S02]  /*2e340*/  LEA R10, P4, R251, R5.reuse, 0x2 ;  /* 0x00000005fb0a7211 */ /* 0x080fe400078810ff */
[-C--:B------:R-:W-:Y:S02]  /*2e350*/  LEA R6, P5, R250, R5.reuse, 0x2 ;  /* 0x00000005fa067211 */ /* 0x080fe400078a10ff */
[-C--:B------:R-:W-:Y:S01]  /*2e360*/  LEA.HI.X.SX32 R241, R252, R8.reuse, 0x2, P3 ;  /* 0x00000008fcf17211 */ /* 0x080fe200018f16ff */
[----:B------:R4:W-:Y:S01]  /*2e370*/  STL.64 [R1+0xa58], R12 ;  /* 0x000a580c01007387 */ /* 0x0009e20000100a00 */
[----:B-1----:R-:W-:Y:S02]  /*2e380*/  LEA R2, P6, R249, R5, 0x2 ;  /* 0x00000005f9027211 */ /* 0x002fe400078c10ff */
[-C--:B------:R-:W-:Y:S01]  /*2e390*/  LEA.HI.X.SX32 R11, R251, R8.reuse, 0x2, P4 ;  /* 0x00000008fb0b7211 */ /* 0x080fe200020f16ff */
[----:B------:R-:W3:Y:S01]  /*2e3a0*/  LDL.LU R247, [R1+0xaec] ;  /* 0x000aec0001f77983 */ /* 0x000ee20000300800 */
[----:B------:R-:W-:-:S03]  /*2e3b0*/  LEA.HI.X.SX32 R7, R250, R8, 0x2, P5 ;  /* 0x00000008fa077211 */ /* 0x000fc600028f16ff */
[----:B------:R-:W3:Y:S01]  /*2e3c0*/  LDL.LU R252, [R1+0xaf4] ;  /* 0x000af40001fc7983 */ /* 0x000ee20000300800 */
[-C--:B------:R-:W-:Y:S02]  /*2e3d0*/  LEA.HI.X.SX32 R3, R249, R8.reuse, 0x2, P6 ;  /* 0x00000008f9037211 */ /* 0x080fe400030f16ff */
[C---:B----4-:R-:W-:Y:S01]  /*2e3e0*/  LEA R12, P2, R245.reuse, R5, 0x2 ;  /* 0x00000005f50c7211 */ /* 0x050fe200078410ff */
[----:B------:R1:W-:Y:S04]  /*2e3f0*/  STL.64 [R1+0xa60], R240 ;  /* 0x000a60f001007387 */ /* 0x0003e80000100a00 */
[----:B------:R-:W4:Y:S01]  /*2e400*/  LDL.LU R251, [R1+0xafc] ;  /* 0x000afc0001fb7983 */ /* 0x000f220000300800 */
[----:B------:R-:W-:-:S03]  /*2e410*/  LEA.HI.X.SX32 R13, R245, R8, 0x2, P2 ;  /* 0x00000008f50d7211 */ /* 0x000fc600010f16ff */
[----:B------:R1:W-:Y:S02]  /*2e420*/  STL.64 [R1+0xa68], R10 ;  /* 0x000a680a01007387 */ /* 0x0003e40000100a00 */
[CC--:B-1----:R-:W-:Y:S02]  /*2e430*/  LEA R240, P3, R244.reuse, R5.reuse, 0x2 ;  /* 0x00000005f4f07211 */ /* 0x0c2fe400078610ff */
[----:B------:R-:W4:Y:S04]  /*2e440*/  LDL.LU R250, [R1+0xb04] ;  /* 0x000b040001fa7983 */ /* 0x000f280000300800 */
[----:B------:R1:W-:Y:S01]  /*2e450*/  STL.64 [R1+0xa70], R6 ;  /* 0x000a700601007387 */ /* 0x0003e20000100a00 */
[-C--:B------:R-:W-:Y:S02]  /*2e460*/  LEA.HI.X.SX32 R241, R244, R8.reuse, 0x2, P3 ;  /* 0x00000008f4f17211 */ /* 0x080fe400018f16ff */
[C---:B------:R-:W-:Y:S01]  /*2e470*/  LEA R10, P4, R15.reuse, R5, 0x2 ;  /* 0x000000050f0a7211 */ /* 0x040fe200078810ff */
[----:B------:R-:W4:Y:S04]  /*2e480*/  LDL.LU R249, [R1+0xb0c] ;  /* 0x000b0c0001f97983 */ /* 0x000f280000300800 */
[----:B------:R1:W-:Y:S01]  /*2e490*/  STL.64 [R1+0xa78], R2 ;  /* 0x000a780201007387 */ /* 0x0003e20000100a00 */
[----:B------:R-:W-:-:S02]  /*2e4a0*/  LEA.HI.X.SX32 R11, R15, R8, 0x2, P4 ;  /* 0x000000080f0b7211 */ /* 0x000fc400020f16ff */
[----:B-1----:R-:W-:-:S04]  /*2e4b0*/  LEA R6, P5, R238, R5, 0x2 ;  /* 0x00000005ee067211 */ /* 0x002fc800078a10ff */
[-C--:B------:R-:W-:Y:S02]  /*2e4c0*/  LEA.HI.X.SX32 R7, R238, R8.reuse, 0x2, P5 ;  /* 0x00000008ee077211 */ /* 0x080fe400028f16ff */
[----:B------:R-:W-:Y:S01]  /*2e4d0*/  LEA R2, P6, R248, R5, 0x2 ;  /* 0x00000005f8027211 */ /* 0x000fe200078c10ff */
[----:B------:R-:W-:Y:S02]  /*2e4e0*/  IMAD.MOV.U32 R3, RZ, RZ, R248 ;  /* 0x000000ffff037224 */ /* 0x000fe400078e00f8 */
[----:B------:R-:W4:Y:S04]  /*2e4f0*/  LDL.LU R248, [R1+0xb14] ;  /* 0x000b140001f87983 */ /* 0x000f280000300800 */
[----:B------:R1:W-:Y:S01]  /*2e500*/  STL.64 [R1+0xa80], R12 ;  /* 0x000a800c01007387 */ /* 0x0003e20000100a00 */
[----:B------:R-:W-:-:S03]  /*2e510*/  LEA.HI.X.SX32 R3, R3, R8, 0x2, P6 ;  /* 0x0000000803037211 */ /* 0x000fc600030f16ff */
[----:B------:R-:W4:Y:S04]  /*2e520*/  LDL.LU R245, [R1+0xb1c] ;  /* 0x000b1c0001f57983 */ /* 0x000f280000300800 */
[----:B------:R1:W-:Y:S02]  /*2e530*/  STL.64 [R1+0xa88], R240 ;  /* 0x000a88f001007387 */ /* 0x0003e40000100a00 */
[C---:B-1----:R-:W-:Y:S02]  /*2e540*/  LEA R12, P2, R17.reuse, R5, 0x2 ;  /* 0x00000005110c7211 */ /* 0x042fe400078410ff */
[----:B------:R-:W4:Y:S04]  /*2e550*/  LDL.LU R244, [R1+0xb24] ;  /* 0x000b240001f47983 */ /* 0x000f280000300800 */
[----:B------:R-:W4:Y:S01]  /*2e560*/  LDL.LU R15, [R1+0xb2c] ;  /* 0x000b2c00010f7983 */ /* 0x000f220000300800 */
[----:B------:R-:W-:-:S02]  /*2e570*/  LEA.HI.X.SX32 R13, R17, R8, 0x2, P2 ;  /* 0x00000008110d7211 */ /* 0x000fc400010f16ff */
[C---:B------:R-:W-:Y:S01]  /*2e580*/  LEA R240, P3, R0.reuse, R5, 0x2 ;  /* 0x0000000500f07211 */ /* 0x040fe200078610ff */
[----:B------:R1:W-:Y:S04]  /*2e590*/  STL.64 [R1+0xa90], R10 ;  /* 0x000a900a01007387 */ /* 0x0003e80000100a00 */
[----:B------:R-:W4:Y:S01]  /*2e5a0*/  LDL.LU R238, [R1+0xb34] ;  /* 0x000b340001ee7983 */ /* 0x000f220000300800 */
[----:B------:R-:W-:-:S03]  /*2e5b0*/  LEA.HI.X.SX32 R241, R0, R8, 0x2, P3 ;  /* 0x0000000800f17211 */ /* 0x000fc600018f16ff */
[----:B------:R2:W-:Y:S01]  /*2e5c0*/  STL.64 [R1+0xa98], R6 ;  /* 0x000a980601007387 */ /* 0x0005e20000100a00 */
[----:B-1----:R-:W-:-:S03]  /*2e5d0*/  LEA R10, P4, R246, R5, 0x2 ;  /* 0x00000005f60a7211 */ /* 0x002fc600078810ff */
[----:B------:R3:W-:Y:S01]  /*2e5e0*/  STL.64 [R1+0xaa0], R2 ;  /* 0x000aa00201007387 */ /* 0x0007e20000100a00 */
[----:B------:R-:W-:-:S03]  /*2e5f0*/  LEA.HI.X.SX32 R11, R246, R8, 0x2, P4 ;  /* 0x00000008f60b7211 */ /* 0x000fc600020f16ff */
[----:B------:R1:W-:Y:S04]  /*2e600*/  STL.64 [R1+0xaa8], R12 ;  /* 0x000aa80c01007387 */ /* 0x0003e80000100a00 */
[----:B------:R-:W4:Y:S04]  /*2e610*/  LDL.LU R0, [R1+0xb44] ;  /* 0x000b440001007983 */ /* 0x000f280000300800 */
[----:B------:R-:W-:Y:S04]  /*2e620*/  STL.64 [R1+0xab0], R240 ;  /* 0x000ab0f001007387 */ /* 0x000fe80000100a00 */
[----:B------:R-:W-:Y:S01]  /*2e630*/  STL.64 [R1+0xab8], R10 ;  /* 0x000ab80a01007387 */ /* 0x000fe20000100a00 */
[----:B--2---:R-:W-:-:S02]  /*2e640*/  LEA R6, P5, R4, R5, 0x2 ;  /* 0x0000000504067211 */ /* 0x004fc400078a10ff */
[CC--:B---3--:R-:W-:Y:S02]  /*2e650*/  LEA R2, P6, R9.reuse, R5.reuse, 0x2 ;  /* 0x0000000509027211 */ /* 0x0c8fe400078c10ff */
[-C--:B------:R-:W-:Y:S02]  /*2e660*/  LEA.HI.X.SX32 R7, R4, R8.reuse, 0x2, P5 ;  /* 0x0000000804077211 */ /* 0x080fe400028f16ff */
[----:B------:R-:W-:Y:S01]  /*2e670*/  LEA.HI.X.SX32 R3, R9, R8, 0x2, P6 ;  /* 0x0000000809037211 */ /* 0x000fe200030f16ff */
[----:B------:R-:W2:Y:S01]  /*2e680*/  LDL.LU R4, [R1+0xb4c] ;  /* 0x000b4c0001047983 */ /* 0x000ea20000300800 */
[----:B-1----:R-:W-:-:S03]  /*2e690*/  LEA R12, P2, R239, R5, 0x2 ;  /* 0x00000005ef0c7211 */ /* 0x002fc600078410ff */
[----:B------:R-:W-:Y:S04]  /*2e6a0*/  STL.64 [R1+0xac0], R6 ;  /* 0x000ac00601007387 */ /* 0x000fe80000100a00 */
[----:B------:R1:W-:Y:S01]  /*2e6b0*/  STL.64 [R1+0xac8], R2 ;  /* 0x000ac80201007387 */ /* 0x0003e20000100a00 */
[----:B------:R-:W-:-:S03]  /*2e6c0*/  LEA.HI.X.SX32 R13, R239, R8, 0x2, P2 ;  /* 0x00000008ef0d7211 */ /* 0x000fc600010f16ff */
[----:B-1----:R-:W3:Y:S04]  /*2e6d0*/  LDL.LU R2, [R1+0x2db0] ;  /* 0x002db00001027983 */ /* 0x002ee80000300800 */
[----:B------:R1:W-:Y:S04]  /*2e6e0*/  STL.64 [R1+0xad0], R12 ;  /* 0x000ad00c01007387 */ /* 0x0003e80000100a00 */
[----:B-1----:R-:W2:Y:S01]  /*2e6f0*/  LDL.LU R12, [R1+0x2dac] ;  /* 0x002dac00010c7983 */ /* 0x002ea20000300800 */
[-C--:B------:R-:W-:Y:S02]  /*2e700*/  LEA R240, P3, R247, R5.reuse, 0x2 ;  /* 0x00000005f7f07211 */ /* 0x080fe400078610ff */
[-C--:B------:R-:W-:Y:S01]  /*2e710*/  LEA R10, P4, R252, R5.reuse, 0x2 ;  /* 0x00000005fc0a7211 */ /* 0x080fe200078810ff */
[----:B------:R-:W2:Y:S01]  /*2e720*/  LDL.LU R17, [R1+0xb5c] ;  /* 0x000b5c0001117983 */ /* 0x000ea20000300800 */
[----:B----4-:R-:W-:-:S02]  /*2e730*/  LEA R6, P5, R251, R5, 0x2 ;  /* 0x00000005fb067211 */ /* 0x010fc400078a10ff */
[-C--:B------:R-:W-:Y:S02]  /*2e740*/  LEA.HI.X.SX32 R241, R247, R8.reuse, 0x2, P3 ;  /* 0x00000008f7f17211 */ /* 0x080fe400018f16ff */
[-C--:B------:R-:W-:Y:S02]  /*2e750*/  LEA.HI.X.SX32 R11, R252, R8.reuse, 0x2, P4 ;  /* 0x00000008fc0b7211 */ /* 0x080fe400020f16ff */
[----:B------:R-:W-:Y:S01]  /*2e760*/  LEA.HI.X.SX32 R7, R251, R8, 0x2, P5 ;  /* 0x00000008fb077211 */ /* 0x000fe200028f16ff */
[----:B------:R1:W-:Y:S04]  /*2e770*/  STL.64 [R1+0xad8], R240 ;  /* 0x000ad8f001007387 */ /* 0x0003e80000100a00 */
[----:B------:R4:W-:Y:S04]  /*2e780*/  STL.64 [R1+0xae0], R10 ;  /* 0x000ae00a01007387 */ /* 0x0009e80000100a00 */
[----:B------:R-:W2:Y:S04]  /*2e790*/  LDL.LU R246, [R1+0xb64] ;  /* 0x000b640001f67983 */ /* 0x000ea80000300800 */
[----:B------:R4:W-:Y:S04]  /*2e7a0*/  STL.64 [R1+0xae8], R6 ;  /* 0x000ae80601007387 */ /* 0x0009e80000100a00 */
[----:B------:R-:W2:Y:S01]  /*2e7b0*/  LDL.LU R247, [R1+0xb6c] ;  /* 0x000b6c0001f77983 */ /* 0x000ea20000300800 */
[----:B-1----:R-:W-:-:S04]  /*2e7c0*/  LEA R240, P3, R248, R5, 0x2 ;  /* 0x00000005f8f07211 */ /* 0x002fc800078610ff */
[----:B------:R-:W-:Y:S02]  /*2e7d0*/  LEA.HI.X.SX32 R241, R248, R8, 0x2, P3 ;  /* 0x00000008f8f17211 */ /* 0x000fe400018f16ff */
[----:B----4-:R-:W-:-:S04]  /*2e7e0*/  LEA R10, P4, R245, R5, 0x2 ;  /* 0x00000005f50a7211 */ /* 0x010fc800078810ff */
[----:B------:R-:W-:Y:S02]  /*2e7f0*/  LEA.HI.X.SX32 R11, R245, R8, 0x2, P4 ;  /* 0x00000008f50b7211 */ /* 0x000fe400020f16ff */
[----:B------:R-:W-:-:S04]  /*2e800*/  LEA R6, P5, R244, R5, 0x2 ;  /* 0x00000005f4067211 */ /* 0x000fc800078a10ff */
[----:B------:R-:W-:Y:S02]  /*2e810*/  LEA.HI.X.SX32 R7, R244, R8, 0x2, P5 ;  /* 0x00000008f4077211 */ /* 0x000fe400028f16ff */
[----:B---3--:R-:W-:Y:S02]  /*2e820*/  MOV R9, R2 ;  /* 0x0000000200097202 */ /* 0x008fe40000000f00 */
[----:B------:R-:W-:-:S04]  /*2e830*/  LEA R2, P6, R250, R5, 0x2 ;  /* 0x00000005fa027211 */ /* 0x000fc800078c10ff */
[----:B------:R-:W-:-:S05]  /*2e840*/  LEA.HI.X.SX32 R3, R250, R8, 0x2, P6 ;  /* 0x00000008fa037211 */ /* 0x000fca00030f16ff */
[----:B------:R1:W-:Y:S04]  /*2e850*/  STL.64 [R1+0xaf0], R2 ;  /* 0x000af00201007387 */ /* 0x0003e80000100a00 */
[----:B------:R-:W3:Y:S01]  /*2e860*/  LDL.LU R252, [R1+0xb74] ;  /* 0x000b740001fc7983 */ /* 0x000ee20000300800 */
[----:B--2---:R-:W-:Y:S01]  /*2e870*/  IMAD.MOV.U32 R239, RZ, RZ, R12 ;  /* 0x000000ffffef7224 */ /* 0x004fe200078e000c */
[----:B------:R-:W-:-:S04]  /*2e880*/  LEA R12, P2, R249, R5, 0x2 ;  /* 0x00000005f90c7211 */ /* 0x000fc800078410ff */
[----:B------:R-:W-:-:S05]  /*2e890*/  LEA.HI.X.SX32 R13, R249, R8, 0x2, P2 ;  /* 0x00000008f90d7211 */ /* 0x000fca00010f16ff */
[----:B------:R-:W-:Y:S04]  /*2e8a0*/  STL.64 [R1+0xaf8], R12 ;  /* 0x000af80c01007387 */ /* 0x000fe80000100a00 */
[----:B------:R-:W2:Y:S04]  /*2e8b0*/  LDL.LU R251, [R1+0xb7c] ;  /* 0x000b7c0001fb7983 */ /* 0x000ea80000300800 */
[----:B------:R-:W4:Y:S04]  /*2e8c0*/  LDL.LU R250, [R1+0xb84] ;  /* 0x000b840001fa7983 */ /* 0x000f280000300800 */
[----:B------:R-:W-:Y:S04]  /*2e8d0*/  STL.64 [R1+0xb00], R240 ;  /* 0x000b00f001007387 */ /* 0x000fe80000100a00 */
[----:B------:R-:W4:Y:S04]  /*2e8e0*/  LDL.LU R249, [R1+0xb8c] ;  /* 0x000b8c0001f97983 */ /* 0x000f280000300800 */
[----:B------:R-:W4:Y:S04]  /*2e8f0*/  LDL.LU R248, [R1+0xb94] ;  /* 0x000b940001f87983 */ /* 0x000f280000300800 */
[----:B------:R-:W-:Y:S04]  /*2e900*/  STL.64 [R1+0xb08], R10 ;  /* 0x000b080a01007387 */ /* 0x000fe80000100a00 */
[----:B------:R-:W4:Y:S04]  /*2e910*/  LDL.LU R245, [R1+0xb9c] ;  /* 0x000b9c0001f57983 */ /* 0x000f280000300800 */
[----:B------:R-:W4:Y:S04]  /*2e920*/  LDL.LU R244, [R1+0xba4] ;  /* 0x000ba40001f47983 */ /* 0x000f280000300800 */
[----:B------:R1:W-:Y:S02]  /*2e930*/  STL.64 [R1+0xb10], R6 ;  /* 0x000b100601007387 */ /* 0x0003e40000100a00 */
[----:B-1----:R-:W-:-:S04]  /*2e940*/  LEA R2, P6, R15, R5, 0x2 ;  /* 0x000000050f027211 */ /* 0x002fc800078c10ff */
[----:B------:R-:W-:Y:S02]  /*2e950*/  LEA.HI.X.SX32 R3, R15, R8, 0x2, P6 ;  /* 0x000000080f037211 */ /* 0x000fe400030f16ff */
[----:B------:R-:W-:Y:S02]  /*2e960*/  MOV R7, R9 ;  /* 0x0000000900077202 */ /* 0x000fe40000000f00 */
[----:B------:R-:W4:Y:S01]  /*2e970*/  LDL.LU R9, [R1+0xbac] ;  /* 0x000bac0001097983 */ /* 0x000f220000300800 */
[----:B------:R-:W-:-:S03]  /*2e980*/  LEA R12, P2, R238, R5, 0x2 ;  /* 0x00000005ee0c7211 */ /* 0x000fc600078410ff */
[----:B------:R-:W4:Y:S01]  /*2e990*/  LDL.LU R15, [R1+0xbb4] ;  /* 0x000bb400010f7983 */ /* 0x000f220000300800 */
[----:B------:R-:W-:Y:S02]  /*2e9a0*/  LEA R240, P3, R242, R5, 0x2 ;  /* 0x00000005f2f07211 */ /* 0x000fe400078610ff */
[-C--:B------:R-:W-:Y:S01]  /*2e9b0*/  LEA.HI.X.SX32 R13, R238, R8.reuse, 0x2, P2 ;  /* 0x00000008ee0d7211 */ /* 0x080fe200010f16ff */
[----:B------:R1:W-:Y:S01]  /*2e9c0*/  STL.64 [R1+0xb18], R2 ;  /* 0x000b180201007387 */ /* 0x0003e20000100a00 */
[----:B------:R-:W-:-:S03]  /*2e9d0*/  LEA.HI.X.SX32 R241, R242, R8, 0x2, P3 ;  /* 0x00000008f2f17211 */ /* 0x000fc600018f16ff */
[----:B------:R-:W4:Y:S01]  /*2e9e0*/  LDL.LU R238, [R1+0xbbc] ;  /* 0x000bbc0001ee7983 */ /* 0x000f220000300800 */
[-C--:B-1----:R-:W-:Y:S01]  /*2e9f0*/  LEA R2, P6, R239, R5.reuse, 0x2 ;  /* 0x00000005ef027211 */ /* 0x082fe200078c10ff */
[----:B------:R-:W-:Y:S02]  /*2ea00*/  IMAD.MOV.U32 R3, RZ, RZ, R239 ;  /* 0x000000ffff037224 */ /* 0x000fe400078e00ef */
[----:B------:R-:W4:Y:S04]  /*2ea10*/  LDL.LU R239, [R1+0xbc4] ;  /* 0x000bc40001ef7983 */ /* 0x000f280000300800 */
[----:B------:R-:W-:Y:S04]  /*2ea20*/  STL.64 [R1+0xb20], R12 ;  /* 0x000b200c01007387 */ /* 0x000fe80000100a00 */
[----:B------:R1:W-:Y:S01]  /*2ea30*/  STL.64 [R1+0xb28], R240 ;  /* 0x000b28f001007387 */ /* 0x0003e20000100a00 */
[----:B------:R-:W-:-:S03]  /*2ea40*/  LEA R10, P4, R0, R5, 0x2 ;  /* 0x00000005000a7211 */ /* 0x000fc600078810ff */
[----:B-1----:R-:W4:Y:S04]  /*2ea50*/  LDL.LU R240, [R1+0xbcc] ;  /* 0x000bcc0001f07983 */ /* 0x002f280000300800 */
[----:B------:R-:W4:Y:S01]  /*2ea60*/  LDL.LU R241, [R1+0xbd4] ;  /* 0x000bd40001f17983 */ /* 0x000f220000300800 */
[----:B------:R-:W-:-:S03]  /*2ea70*/  LEA.HI.X.SX32 R11, R0, R8, 0x2, P4 ;  /* 0x00000008000b7211 */ /* 0x000fc600020f16ff */
[----:B------:R-:W4:Y:S01]  /*2ea80*/  LDL.LU R0, [R1+0xbdc] ;  /* 0x000bdc0001007983 */ /* 0x000f220000300800 */
[----:B------:R-:W-:Y:S01]  /*2ea90*/  MOV R13, R243 ;  /* 0x000000f3000d7202 */ /* 0x000fe20000000f00 */
[----:B------:R-:W-:Y:S02]  /*2eaa0*/  IMAD.MOV.U32 R243, RZ, RZ, R14 ;  /* 0x000000fffff37224 */ /* 0x000fe400078e000e */
[----:B------:R-:W4:Y:S01]  /*2eab0*/  LDL.LU R14, [R1+0xbe4] ;  /* 0x000be400010e7983 */ /* 0x000f220000300800 */
[----:B------:R-:W-:-:S03]  /*2eac0*/  LEA R6, P5, R4, R5, 0x2 ;  /* 0x0000000504067211 */ /* 0x000fc600078a10ff */
[----:B------:R1:W-:Y:S02]  /*2ead0*/  STL.64 [R1+0xb30], R10 ;  /* 0x000b300a01007387 */ /* 0x0003e40000100a00 */
[----:B-1----:R-:W-:Y:S02]  /*2eae0*/  MOV R11, R7 ;  /* 0x00000007000b7202 */ /* 0x002fe40000000f00 */
[-C--:B------:R-:W-:Y:S02]  /*2eaf0*/  LEA.HI.X.SX32 R7, R4, R8.reuse, 0x2, P5 ;  /* 0x0000000804077211 */ /* 0x080fe400028f16ff */
[----:B------:R-:W4:Y:S01]  /*2eb00*/  LDL.LU R4, [R1+0xbec] ;  /* 0x000bec0001047983 */ /* 0x000f220000300800 */
[----:B------:R-:W-:Y:S02]  /*2eb10*/  LEA.HI.X.SX32 R3, R3, R8, 0x2, P6 ;  /* 0x0000000803037211 */ /* 0x000fe400030f16ff */
[-C--:B------:R-:W-:Y:S01]  /*2eb20*/  LEA R12, P2, R17, R5.reuse, 0x2 ;  /* 0x00000005110c7211 */ /* 0x080fe200078410ff */
[----:B------:R-:W-:Y:S04]  /*2eb30*/  STL.64 [R1+0xb38], R6 ;  /* 0x000b380601007387 */ /* 0x000fe80000100a00 */
[----:B------:R1:W-:Y:S01]  /*2eb40*/  STL.64 [R1+0xb40], R2 ;  /* 0x000b400201007387 */ /* 0x0003e20000100a00 */
[----:B------:R-:W-:-:S02]  /*2eb50*/  LEA R242, P3, R246, R5, 0x2 ;  /* 0x00000005f6f27211 */ /* 0x000fc400078610ff */
[----:B------:R-:W-:Y:S02]  /*2eb60*/  LEA R10, P4, R247, R5, 0x2 ;  /* 0x00000005f70a7211 */ /* 0x000fe400078810ff */
[----:B-1----:R-:W-:Y:S02]  /*2eb70*/  MOV R3, R13 ;  /* 0x0000000d00037202 */ /* 0x002fe40000000f00 */
[----:B------:R-:W-:Y:S02]  /*2eb80*/  LEA.HI.X.SX32 R13, R17, R8, 0x2, P2 ;  /* 0x00000008110d7211 */ /* 0x000fe400010f16ff */
[----:B------:R-:W4:Y:S01]  /*2eb90*/  LDL.LU R17, [R1+0x2da8] ;  /* 0x002da80001117983 */ /* 0x000f220000300800 */
[----:B------:R-:W-:-:S03]  /*2eba0*/  IMAD.MOV.U32 R7, RZ, RZ, R11 ;  /* 0x000000ffff077224 */ /* 0x000fc600078e000b */
[----:B------:R1:W-:Y:S01]  /*2ebb0*/  STL.64 [R1+0xb48], R12 ;  /* 0x000b480c01007387 */ /* 0x0003e20000100a00 */
[-C--:B------:R-:W-:Y:S01]  /*2ebc0*/  LEA.HI.X.SX32 R11, R247, R8.reuse, 0x2, P4 ;  /* 0x00000008f70b7211 */ /* 0x080fe200020f16ff */
[----:B-1----:R-:W-:Y:S01]  /*2ebd0*/  IMAD.MOV.U32 R13, RZ, RZ, R243 ;  /* 0x000000ffff0d7224 */ /* 0x002fe200078e00f3 */
[----:B------:R-:W-:Y:S02]  /*2ebe0*/  LEA.HI.X.SX32 R243, R246, R8, 0x2, P3 ;  /* 0x00000008f6f37211 */ /* 0x000fe400018f16ff */
[----:B------:R-:W4:Y:S04]  /*2ebf0*/  LDL.LU R246, [R1+0x2da4] ;  /* 0x002da40001f67983 */ /* 0x000f280000300800 */
[----:B------:R-:W-:Y:S04]  /*2ec00*/  STL.64 [R1+0xb50], R242 ;  /* 0x000b50f201007387 */ /* 0x000fe80000100a00 */
[----:B------:R-:W4:Y:S04]  /*2ec10*/  LDL.LU R247, [R1+0x2da0] ;  /* 0x002da00001f77983 */ /* 0x000f280000300800 */
[----:B------:R1:W-:Y:S02]  /*2ec20*/  STL.64 [R1+0xb58], R10 ;  /* 0x000b580a01007387 */ /* 0x0003e40000100a00 */
[----:B-1----:R-:W-:-:S02]  /*2ec30*/  MOV R11, R7 ;  /* 0x00000007000b7202 */ /* 0x002fc40000000f00 */
[----:B---3--:R-:W-:-:S04]  /*2ec40*/  LEA R6, P5, R252, R5, 0x2 ;  /* 0x00000005fc067211 */ /* 0x008fc800078a10ff */
[----:B------:R-:W-:Y:S02]  /*2ec50*/  LEA.HI.X.SX32 R7, R252, R8, 0x2, P5 ;  /* 0x00000008fc077211 */ /* 0x000fe400028f16ff */
[----:B------:R-:W3:Y:S04]  /*2ec60*/  LDL.LU R252, [R1+0x2d9c] ;  /* 0x002d9c0001fc7983 */ /* 0x000ee80000300800 */
[----:B------:R1:W-:Y:S01]  /*2ec70*/  STL.64 [R1+0xb60], R6 ;  /* 0x000b600601007387 */ /* 0x0003e20000100a00 */
[----:B--2---:R-:W-:Y:S01]  /*2ec80*/  LEA R2, P6, R251, R5, 0x2 ;  /* 0x00000005fb027211 */ /* 0x004fe200078c10ff */
[----:B-1----:R-:W-:-:S03]  /*2ec90*/  IMAD.MOV.U32 R7, RZ, RZ, R3 ;  /* 0x000000ffff077224 */ /* 0x002fc600078e0003 */
[----:B------:R-:W-:Y:S02]  /*2eca0*/  LEA.HI.X.SX32 R3, R251, R8, 0x2, P6 ;  /* 0x00000008fb037211 */ /* 0x000fe400030f16ff */
[-C--:B----4-:R-:W-:Y:S01]  /*2ecb0*/  LEA R12, P2, R250, R5.reuse, 0x2 ;  /* 0x00000005fa0c7211 */ /* 0x090fe200078410ff */
[----:B------:R-:W2:Y:S01]  /*2ecc0*/  LDL.LU R251, [R1+0x2d98] ;  /* 0x002d980001fb7983 */ /* 0x000ea20000300800 */
[----:B------:R-:W-:-:S03]  /*2ecd0*/  LEA R242, P3, R249, R5, 0x2 ;  /* 0x00000005f9f27211 */ /* 0x000fc600078610ff */
[----:B------:R1:W-:Y:S01]  /*2ece0*/  STL.64 [R1+0xb68], R2 ;  /* 0x000b680201007387 */ /* 0x0003e20000100a00 */
[-C--:B------:R-:W-:Y:S02]  /*2ecf0*/  LEA.HI.X.SX32 R243, R249, R8.reuse, 0x2, P3 ;  /* 0x00000008f9f37211 */ /* 0x080fe400018f16ff */
[----:B------:R-:W-:Y:S02]  /*2ed00*/  LEA R10, P4, R248, R5, 0x2 ;  /* 0x00000005f80a7211 */ /* 0x000fe400078810ff */
[----:B-1----:R-:W-:Y:S02]  /*2ed10*/  MOV R3, R13 ;  /* 0x0000000d00037202 */ /* 0x002fe40000000f00 */
[-C--:B------:R-:W-:Y:S02]  /*2ed20*/  LEA.HI.X.SX32 R13, R250, R8.reuse, 0x2, P2 ;  /* 0x00000008fa0d7211 */ /* 0x080fe400010f16ff */
[----:B------:R-:W4:Y:S04]  /*2ed30*/  LDL.LU R250, [R1+0x2d94] ;  /* 0x002d940001fa7983 */ /* 0x000f280000300800 */
[----:B------:R-:W-:Y:S04]  /*2ed40*/  STL.64 [R1+0xb70], R12 ;  /* 0x000b700c01007387 */ /* 0x000fe80000100a00 */
[----:B------:R-:W3:Y:S04]  /*2ed50*/  LDL.LU R249, [R1+0x2d90] ;  /* 0x002d900001f97983 */ /* 0x000ee80000300800 */
[----:B------:R1:W-:Y:S01]  /*2ed60*/  STL.64 [R1+0xb78], R242 ;  /* 0x000b78f201007387 */ /* 0x0003e20000100a00 */
[----:B------:R-:W-:Y:S01]  /*2ed70*/  LEA R6, P5, R245, R5, 0x2 ;  /* 0x00000005f5067211 */ /* 0x000fe200078a10ff */
[----:B-1----:R-:W-:Y:S01]  /*2ed80*/  IMAD.MOV.U32 R243, RZ, RZ, R11 ;  /* 0x000000fffff37224 */ /* 0x002fe200078e000b */
[----:B------:R-:W-:-:S02]  /*2ed90*/  LEA.HI.X.SX32 R11, R248, R8, 0x2, P4 ;  /* 0x00000008f80b7211 */ /* 0x000fc400020f16ff */
[----:B------:R-:W2:Y:S04]  /*2eda0*/  LDL.LU R248, [R1+0x2d8c] ;  /* 0x002d8c0001f87983 */ /* 0x000ea80000300800 */
[----:B------:R1:W-:Y:S01]  /*2edb0*/  STL.64 [R1+0xb80], R10 ;  /* 0x000b800a01007387 */ /* 0x0003e20000100a00 */
[-C--:B------:R-:W-:Y:S02]  /*2edc0*/  LEA R2, P6, R244, R5.reuse, 0x2 ;  /* 0x00000005f4027211 */ /* 0x080fe400078c10ff */
[----:B------:R-:W-:Y:S02]  /*2edd0*/  LEA R12, P2, R9, R5, 0x2 ;  /* 0x00000005090c7211 */ /* 0x000fe400078410ff */
[----:B-1----:R-:W-:Y:S02]  /*2ede0*/  MOV R11, R7 ;  /* 0x00000007000b7202 */ /* 0x002fe40000000f00 */
[----:B------:R-:W-:-:S02]  /*2edf0*/  LEA.HI.X.SX32 R7, R245, R8, 0x2, P5 ;  /* 0x00000008f5077211 */ /* 0x000fc400028f16ff */
[----:B------:R-:W4:Y:S04]  /*2ee00*/  LDL.LU R245, [R1+0x2d88] ;  /* 0x002d880001f57983 */ /* 0x000f280000300800 */
[----:B------:R1:W-:Y:S01]  /*2ee10*/  STL.64 [R1+0xb88], R6 ;  /* 0x000b880601007387 */ /* 0x0003e20000100a00 */
[-C--:B------:R-:W-:Y:S02]  /*2ee20*/  LEA.HI.X.SX32 R13, R9, R8.reuse, 0x2, P2 ;  /* 0x00000008090d7211 */ /* 0x080fe400010f16ff */
[-C--:B------:R-:W-:Y:S01]  /*2ee30*/  LEA R242, P3, R15, R5.reuse, 0x2 ;  /* 0x000000050ff27211 */ /* 0x080fe200078610ff */
[----:B-1----:R-:W-:Y:S01]  /*2ee40*/  IMAD.MOV.U32 R7, RZ, RZ, R3 ;  /* 0x000000ffff077224 */ /* 0x002fe200078e0003 */
[----:B------:R-:W-:Y:S02]  /*2ee50*/  LEA.HI.X.SX32 R3, R244, R8, 0x2, P6 ;  /* 0x00000008f4037211 */ /* 0x000fe400030f16ff */
[----:B------:R-:W3:Y:S04]  /*2ee60*/  LDL.LU R244, [R1+0x2d84] ;  /* 0x002d840001f47983 */ /* 0x000ee80000300800 */
[----:B------:R-:W-:Y:S04]  /*2ee70*/  STL.64 [R1+0xb90], R2 ;  /* 0x000b900201007387 */ /* 0x000fe80000100a00 */
[----:B------:R-:W2:Y:S04]  /*2ee80*/  LDL.LU R9, [R1+0x2d80] ;  /* 0x002d800001097983 */ /* 0x000ea80000300800 */
[----:B------:R1:W-:Y:S01]  /*2ee90*/  STL.64 [R1+0xb98], R12 ;  /* 0x000b980c01007387 */ /* 0x0003e20000100a00 */
[----:B------:R-:W-:-:S02]  /*2eea0*/  LEA R10, P4, R238, R5, 0x2 ;  /* 0x00000005ee0a7211 */ /* 0x000fc400078810ff */
[----:B-1----:R-:W-:Y:S02]  /*2eeb0*/  MOV R13, R243 ;  /* 0x000000f3000d7202 */ /* 0x002fe40000000f00 */
[-C--:B------:R-:W-:Y:S02]  /*2eec0*/  LEA.HI.X.SX32 R243, R15, R8.reuse, 0x2, P3 ;  /* 0x000000080ff37211 */ /* 0x080fe400018f16ff */
[----:B------:R-:W4:Y:S04]  /*2eed0*/  LDL.LU R15, [R1+0x2d7c] ;  /* 0x002d7c00010f7983 */ /* 0x000f280000300800 */
[----:B------:R1:W-:Y:S01]  /*2eee0*/  STL.64 [R1+0xba0], R242 ;  /* 0x000ba0f201007387 */ /* 0x0003e20000100a00 */
[-C--:B------:R-:W-:Y:S02]  /*2eef0*/  LEA R6, P5, R239, R5.reuse, 0x2 ;  /* 0x00000005ef067211 */ /* 0x080fe400078a10ff */
[----:B------:R-:W-:Y:S01]  /*2ef00*/  LEA R2, P6, R240, R5, 0x2 ;  /* 0x00000005f0027211 */ /* 0x000fe200078c10ff */
[----:B-1----:R-:W-:Y:S01]  /*2ef10*/  IMAD.MOV.U32 R243, RZ, RZ, R11 ;  /* 0x000000fffff37224 */ /* 0x002fe200078e000b */
[----:B------:R-:W-:-:S02]  /*2ef20*/  LEA.HI.X.SX32 R11, R238, R8, 0x2, P4 ;  /* 0x00000008ee0b7211 */ /* 0x000fc400020f16ff */
[----:B------:R-:W3:Y:S04]  /*2ef30*/  LDL.LU R238, [R1+0x2d78] ;  /* 0x002d780001ee7983 */ /* 0x000ee80000300800 */
[----:B------:R1:W-:Y:S01]  /*2ef40*/  STL.64 [R1+0xba8], R10 ;  /* 0x000ba80a01007387 */ /* 0x0003e20000100a00 */
[-C--:B------:R-:W-:Y:S02]  /*2ef50*/  LEA.HI.X.SX32 R3, R240, R8.reuse, 0x2, P6 ;  /* 0x00000008f0037211 */ /* 0x080fe400030f16ff */
[----:B------:R-:W-:Y:S02]  /*2ef60*/  LEA R12, P2, R241, R5, 0x2 ;  /* 0x00000005f10c7211 */ /* 0x000fe400078410ff */
[----:B-1----:R-:W-:Y:S02]  /*2ef70*/  MOV R11, R7 ;  /* 0x00000007000b7202 */ /* 0x002fe40000000f00 */
[----:B------:R-:W-:-:S02]  /*2ef80*/  LEA.HI.X.SX32 R7, R239, R8, 0x2, P5 ;  /* 0x00000008ef077211 */ /* 0x000fc400028f16ff */
[----:B------:R-:W2:Y:S04]  /*2ef90*/  LDL.LU R239, [R1+0x2d74] ;  /* 0x002d740001ef7983 */ /* 0x000ea80000300800 */
[----:B------:R-:W-:Y:S04]  /*2efa0*/  STL.64 [R1+0xbb0], R6 ;  /* 0x000bb00601007387 */ /* 0x000fe80000100a00 */
[----:B------:R-:W4:Y:S04]  /*2efb0*/  LDL.LU R240, [R1+0x2d70] ;  /* 0x002d700001f07983 */ /* 0x000f280000300800 */
[----:B------:R1:W-:Y:S01]  /*2efc0*/  STL.64 [R1+0xbb8], R2 ;  /* 0x000bb80201007387 */ /* 0x0003e20000100a00 */
[----:B------:R-:W-:Y:S01]  /*2efd0*/  LEA R242, P3, R0, R5, 0x2 ;  /* 0x0000000500f27211 */ /* 0x000fe200078610ff */
[----:B-1----:R-:W-:Y:S01]  /*2efe0*/  IMAD.MOV.U32 R3, RZ, RZ, R13 ;  /* 0x000000ffff037224 */ /* 0x002fe200078e000d */
[----:B------:R-:W-:-:S02]  /*2eff0*/  LEA.HI.X.SX32 R13, R241, R8, 0x2, P2 ;  /* 0x00000008f10d7211 */ /* 0x000fc400010f16ff */
[----:B------:R-:W4:Y:S04]  /*2f000*/  LDL.LU R241, [R1+0x2d6c] ;  /* 0x002d6c0001f17983 */ /* 0x000f280000300800 */
[----:B------:R1:W-:Y:S01]  /*2f010*/  STL.64 [R1+0xbc0], R12 ;  /* 0x000bc00c01007387 */ /* 0x0003e20000100a00 */
[----:B------:R-:W-:Y:S02]  /*2f020*/  LEA R10, P4, R14, R5, 0x2 ;  /* 0x000000050e0a7211 */ /* 0x000fe400078810ff */
[----:B-1----:R-:W-:Y:S02]  /*2f030*/  MOV R13, R243 ;  /* 0x000000f3000d7202 */ /* 0x002fe40000000f00 */
[-C--:B------:R-:W-:Y:S02]  /*2f040*/  LEA.HI.X.SX32 R243, R0, R8.reuse, 0x2, P3 ;  /* 0x0000000800f37211 */ /* 0x080fe400018f16ff */
[----:B------:R-:W4:Y:S04]  /*2f050*/  LDL.LU R0, [R1+0x2d68] ;  /* 0x002d680001007983 */ /* 0x000f280000300800 */
[----:B------:R1:W-:Y:S01]  /*2f060*/  STL.64 [R1+0xbc8], R242 ;  /* 0x000bc8f201007387 */ /* 0x0003e20000100a00 */
[----:B------:R-:W-:Y:S01]  /*2f070*/  LEA R6, P5, R4, R5, 0x2 ;  /* 0x0000000504067211 */ /* 0x000fe200078a10ff */
[----:B-1----:R-:W-:Y:S01]  /*2f080*/  IMAD.MOV.U32 R243, RZ, RZ, R11 ;  /* 0x000000fffff37224 */ /* 0x002fe200078e000b */
[----:B------:R-:W-:-:S02]  /*2f090*/  LEA.HI.X.SX32 R11, R14, R8, 0x2, P4 ;  /* 0x000000080e0b7211 */ /* 0x000fc400020f16ff */
[----:B------:R-:W4:Y:S01]  /*2f0a0*/  LDL.LU R14, [R1+0x2d64] ;  /* 0x002d6400010e7983 */ /* 0x000f220000300800 */
[----:B------:R-:W-:-:S03]  /*2f0b0*/  LEA.HI.X.SX32 R7, R4, R8, 0x2, P5 ;  /* 0x0000000804077211 */ /* 0x000fc600028f16ff */
        /* <DEDUP_REMOVED lines=11> */
[----:B------:R-:W3:Y:S01]  /*2f170*/  LDL.LU R239, [R1+0x2d58] ;  /* 0x002d580001ef7983 */ /* 0x000ee20000300800 */
[----:B----4-:R-:W-:-:S03]  /*2f180*/  LEA R242, P3, R240, R5, 0x2 ;  /* 0x00000005f0f27211 */ /* 0x010fc600078610ff */
[----:B------:R1:W-:Y:S02]  /*2f190*/  STL.64 [R1+0xbe8], R12 ;  /* 0x000be80c01007387 */ /* 0x0003e40000100a00 */
[----:B-1----:R-:W-:Y:S02]  /*2f1a0*/  MOV R13, R243 ;  /* 0x000000f3000d7202 */ /* 0x002fe40000000f00 */
[----:B------:R-:W-:Y:S02]  /*2f1b0*/  LEA.HI.X.SX32 R243, R240, R8, 0x2, P3 ;  /* 0x00000008f0f37211 */ /* 0x000fe400018f16ff */
[----:B------:R-:W2:Y:S01]  /*2f1c0*/  LDL.LU R240, [R1+0x2d54] ;  /* 0x002d540001f07983 */ /* 0x000ea20000300800 */
[----:B------:R-:W-:-:S04]  /*2f1d0*/  LEA R10, P4, R241, R5, 0x2 ;  /* 0x00000005f10a7211 */ /* 0x000fc800078810ff */
[----:B------:R-:W-:Y:S01]  /*2f1e0*/  LEA.HI.X.SX32 R11, R241, R8, 0x2, P4 ;  /* 0x00000008f10b7211 */ /* 0x000fe200020f16ff */
[----:B------:R-:W-:Y:S04]  /*2f1f0*/  STL.64 [R1+0xbf0], R242 ;  /* 0x000bf0f201007387 */ /* 0x000fe80000100a00 */
[----:B------:R-:W2:Y:S04]  /*2f200*/  LDL.LU R241, [R1+0x2d50] ;  /* 0x002d500001f17983 */ /* 0x000ea80000300800 */
[----:B------:R1:W-:Y:S01]  /*2f210*/  STL.64 [R1+0xbf8], R10 ;  /* 0x000bf80a01007387 */ /* 0x0003e20000100a00 */
[----:B------:R-:W-:-:S02]  /*2f220*/  LEA R6, P5, R0, R5, 0x2 ;  /* 0x0000000500067211 */ /* 0x000fc400078a10ff */
[-C--:B-1----:R-:W-:Y:S01]  /*2f230*/  LEA R10, P4, R7, R5.reuse, 0x2 ;  /* 0x00000005070a7211 */ /* 0x082fe200078810ff */
[----:B------:R-:W-:Y:S01]  /*2f240*/  IMAD.MOV.U32 R11, RZ, RZ, R7 ;  /* 0x000000ffff0b7224 */ /* 0x000fe200078e0007 */
[----:B------:R-:W-:Y:S02]  /*2f250*/  LEA.HI.X.SX32 R7, R0, R8, 0x2, P5 ;  /* 0x0000000800077211 */ /* 0x000fe400028f16ff */
[----:B------:R-:W4:Y:S04]  /*2f260*/  LDL.LU R0, [R1+0x2d4c] ;  /* 0x002d4c0001007983 */ /* 0x000f280000300800 */
[----:B------:R1:W-:Y:S01]  /*2f270*/  STL.64 [R1+0xc00], R6 ;  /* 0x000c000601007387 */ /* 0x0003e20000100a00 */
[----:B------:R-:W-:Y:S02]  /*2f280*/  LEA R2, P6, R14, R5, 0x2 ;  /* 0x000000050e027211 */ /* 0x000fe400078c10ff */
[----:B-1----:R-:W-:-:S02]  /*2f290*/  MOV R7, R3 ;  /* 0x0000000300077202 */ /* 0x002fc40000000f00 */
[----:B------:R-:W-:Y:S02]  /*2f2a0*/  LEA.HI.X.SX32 R3, R14, R8, 0x2, P6 ;  /* 0x000000080e037211 */ /* 0x000fe400030f16ff */
[-C--:B------:R-:W-:Y:S01]  /*2f2b0*/  LEA R12, P2, R4, R5.reuse, 0x2 ;  /* 0x00000005040c7211 */ /* 0x080fe200078410ff */
[----:B------:R-:W3:Y:S01]  /*2f2c0*/  LDL.LU R14, [R1+0x2d48] ;  /* 0x002d4800010e7983 */ /* 0x000ee20000300800 */
[----:B------:R-:W-:-:S03]  /*2f2d0*/  LEA R242, P3, R15, R5, 0x2 ;  /* 0x000000050ff27211 */ /* 0x000fc600078610ff */
[----:B------:R1:W-:Y:S01]  /*2f2e0*/  STL.64 [R1+0xc08], R2 ;  /* 0x000c080201007387 */ /* 0x0003e20000100a00 */
[-C--:B------:R-:W-:Y:S02]  /*2f2f0*/  LEA.HI.X.SX32 R243, R15, R8.reuse, 0x2, P3 ;  /* 0x000000080ff37211 */ /* 0x080fe400018f16ff */
[-C--:B------:R-:W-:Y:S01]  /*2f300*/  LEA.HI.X.SX32 R11, R11, R8.reuse, 0x2, P4 ;  /* 0x000000080b0b7211 */ /* 0x080fe200020f16ff */
[----:B-1----:R-:W-:Y:S01]  /*2f310*/  IMAD.MOV.U32 R3, RZ, RZ, R13 ;  /* 0x000000ffff037224 */ /* 0x002fe200078e000d */
[----:B------:R-:W-:Y:S02]  /*2f320*/  LEA.HI.X.SX32 R13, R4, R8, 0x2, P2 ;  /* 0x00000008040d7211 */ /* 0x000fe400010f16ff */
[----:B------:R-:W4:Y:S04]  /*2f330*/  LDL.LU R4, [R1+0x2d44] ;  /* 0x002d440001047983 */ /* 0x000f280000300800 */
[----:B------:R-:W-:Y:S04]  /*2f340*/  STL.64 [R1+0xc10], R12 ;  /* 0x000c100c01007387 */ /* 0x000fe80000100a00 */
[----:B------:R-:W4:Y:S04]  /*2f350*/  LDL.LU R15, [R1+0x2d40] ;  /* 0x002d4000010f7983 */ /* 0x000f280000300800 */
[----:B------:R-:W-:Y:S04]  /*2f360*/  STL.64 [R1+0xc18], R242 ;  /* 0x000c18f201007387 */ /* 0x000fe80000100a00 */
[----:B------:R1:W-:Y:S04]  /*2f370*/  STL.64 [R1+0xc20], R10 ;  /* 0x000c200a01007387 */ /* 0x0003e80000100a00 */
[----:B-1----:R-:W2:Y:S01]  /*2f380*/  LDL.LU R11, [R1+0x2d3c] ;  /* 0x002d3c00010b7983 */ /* 0x002ea20000300800 */
[----:B------:R-:W-:-:S02]  /*2f390*/  LEA R6, P5, R9, R5, 0x2 ;  /* 0x0000000509067211 */ /* 0x000fc400078a10ff */
[----:B------:R-:W-:Y:S02]  /*2f3a0*/  LEA R242, P3, R7, R5, 0x2 ;  /* 0x0000000507f27211 */ /* 0x000fe400078610ff */
[----:B------:R-:W-:Y:S02]  /*2f3b0*/  MOV R243, R7 ;  /* 0x0000000700f37202 */ /* 0x000fe40000000f00 */
[-C--:B------:R-:W-:Y:S02]  /*2f3c0*/  LEA.HI.X.SX32 R7, R9, R8.reuse, 0x2, P5 ;  /* 0x0000000809077211 */ /* 0x080fe400028f16ff */
[-C--:B------:R-:W-:Y:S01]  /*2f3d0*/  LEA R2, P6, R244, R5.reuse, 0x2 ;  /* 0x00000005f4027211 */ /* 0x080fe200078c10ff */
[----:B------:R-:W4:Y:S01]  /*2f3e0*/  LDL.LU R9, [R1+0x2d38] ;  /* 0x002d380001097983 */ /* 0x000f220000300800 */
[-C--:B------:R-:W-:Y:S02]  /*2f3f0*/  LEA R12, P2, R245, R5.reuse, 0x2 ;  /* 0x00000005f50c7211 */ /* 0x080fe400078410ff */
[----:B------:R-:W-:Y:S01]  /*2f400*/  LEA R10, P4, R3, R5, 0x2 ;  /* 0x00000005030a7211 */ /* 0x000fe200078810ff */
[----:B------:R1:W-:Y:S01]  /*2f410*/  STL.64 [R1+0xc28], R6 ;  /* 0x000c280601007387 */ /* 0x0003e20000100a00 */
[----:B------:R-:W-:-:S02]  /*2f420*/  LEA.HI.X.SX32 R13, R245, R8, 0x2, P2 ;  /* 0x00000008f50d7211 */ /* 0x000fc400010f16ff */
[-C--:B------:R-:W-:Y:S01]  /*2f430*/  LEA.HI.X.SX32 R243, R243, R8.reuse, 0x2, P3 ;  /* 0x00000008f3f37211 */ /* 0x080fe200018f16ff */
[----:B------:R-:W-:Y:S01]  /*2f440*/  STL [R1+0xc48], R10 ;  /* 0x000c480a01007387 */ /* 0x000fe20000100800 */
[----:B-1----:R-:W-:Y:S01]  /*2f450*/  IMAD.MOV.U32 R7, RZ, RZ, R3 ;  /* 0x000000ffff077224 */ /* 0x002fe200078e0003 */
[----:B------:R-:W-:Y:S02]  /*2f460*/  LEA.HI.X.SX32 R3, R244, R8, 0x2, P6 ;  /* 0x00000008f4037211 */ /* 0x000fe400030f16ff */
[----:B------:R-:W-:-:S03]  /*2f470*/  LEA R6, P5, R248, R5, 0x2 ;  /* 0x00000005f8067211 */ /* 0x000fc600078a10ff */
[----:B------:R-:W-:Y:S04]  /*2f480*/  STL.64 [R1+0xc30], R2 ;  /* 0x000c300201007387 */ /* 0x000fe80000100a00 */
[----:B------:R1:W-:Y:S04]  /*2f490*/  STL.64 [R1+0xc38], R12 ;  /* 0x000c380c01007387 */ /* 0x0003e80000100a00 */
[----:B-1----:R-:W3:Y:S04]  /*2f4a0*/  LDL.LU.64 R12, [R1+0x2d30] ;  /* 0x002d3000010c7983 */ /* 0x002ee80000300a00 */
[----:B------:R-:W-:Y:S01]  /*2f4b0*/  STL.64 [R1+0xc40], R242 ;  /* 0x000c40f201007387 */ /* 0x000fe20000100a00 */
[----:B--2---:R-:W-:Y:S01]  /*2f4c0*/  IMAD.MOV.U32 R245, RZ, RZ, R11 ;  /* 0x000000fffff57224 */ /* 0x004fe200078e000b */
[----:B------:R-:W-:-:S02]  /*2f4d0*/  LEA.HI.X.SX32 R245, R7, R8, 0x2, P4 ;  /* 0x0000000807f57211 */ /* 0x000fc400020f16ff */
[----:B------:R-:W-:-:S03]  /*2f4e0*/  LEA.HI.X.SX32 R7, R248, R8, 0x2, P5 ;  /* 0x00000008f8077211 */ /* 0x000fc600028f16ff */
[----:B------:R-:W-:Y:S04]  /*2f4f0*/  STL [R1+0xc4c], R245 ;  /* 0x000c4cf501007387 */ /* 0x000fe80000100800 */
[----:B------:R1:W-:Y:S04]  /*2f500*/  STL.64 [R1+0xc50], R6 ;  /* 0x000c500601007387 */ /* 0x0003e80000100a00 */
[----:B-1----:R-:W2:Y:S01]  /*2f510*/  LDL.LU R7, [R1+0x2d28] ;  /* 0x002d280001077983 */ /* 0x002ea20000300800 */
[----:B------:R-:W-:Y:S02]  /*2f520*/  LEA R2, P6, R249, R5, 0x2 ;  /* 0x00000005f9027211 */ /* 0x000fe400078c10ff */
[----:B------:R-:W-:-:S02]  /*2f530*/  MOV R244, R10 ;  /* 0x0000000a00f47202 */ /* 0x000fc40000000f00 */
[CC--:B------:R-:W-:Y:S02]  /*2f540*/  LEA R10, P2, R250.reuse, R5.reuse, 0x2 ;  /* 0x00000005fa0a7211 */ /* 0x0c0fe400078410ff */
[-C--:B------:R-:W-:Y:S02]  /*2f550*/  LEA.HI.X.SX32 R3, R249, R8.reuse, 0x2, P6 ;  /* 0x00000008f9037211 */ /* 0x080fe400030f16ff */
[-C--:B------:R-:W-:Y:S02]  /*2f560*/  LEA R242, P3, R251, R5.reuse, 0x2 ;  /* 0x00000005fbf27211 */ /* 0x080fe400078610ff */
[-C--:B------:R-:W-:Y:S01]  /*2f570*/  LEA.HI.X.SX32 R11, R250, R8.reuse, 0x2, P2 ;  /* 0x00000008fa0b7211 */ /* 0x080fe200010f16ff */
[----:B------:R1:W-:Y:S01]  /*2f580*/  STL.64 [R1+0xc58], R2 ;  /* 0x000c580201007387 */ /* 0x0003e20000100a00 */
[----:B------:R-:W-:Y:S02]  /*2f590*/  LEA R6, P5, R247, R5, 0x2 ;  /* 0x00000005f7067211 */ /* 0x000fe400078a10ff */
[----:B------:R-:W-:-:S02]  /*2f5a0*/  LEA.HI.X.SX32 R243, R251, R8, 0x2, P3 ;  /* 0x00000008fbf37211 */ /* 0x000fc400018f16ff */
[----:B------:R-:W-:Y:S01]  /*2f5b0*/  MOV R250, R6 ;  /* 0x0000000600fa7202 */ /* 0x000fe20000000f00 */
[----:B-1----:R-:W4:Y:S04]  /*2f5c0*/  LDL.LU.64 R2, [R1+0x2d20] ;  /* 0x002d200001027983 */ /* 0x002f280000300a00 */
[----:B------:R1:W-:Y:S04]  /*2f5d0*/  STL.64 [R1+0xc60], R10 ;  /* 0x000c600a01007387 */ /* 0x0003e80000100a00 */
[----:B-1----:R-:W3:Y:S04]  /*2f5e0*/  LDL.LU.64 R10, [R1+0x2d18] ;  /* 0x002d1800010a7983 */ /* 0x002ee80000300a00 */
[----:B------:R-:W-:Y:S04]  /*2f5f0*/  STL [R1+0xc80], R6 ;  /* 0x000c800601007387 */ /* 0x000fe80000100800 */
[----:B------:R1:W-:Y:S04]  /*2f600*/  STL.64 [R1+0xc68], R242 ;  /* 0x000c68f201007387 */ /* 0x0003e80000100a00 */
[----:B-1----:R-:W3:Y:S01]  /*2f610*/  LDL.LU.64 R242, [R1+0x2d10] ;  /* 0x002d100001f27983 */ /* 0x002ee20000300a00 */
[----:B------:R-:W-:Y:S01]  /*2f620*/  LEA R244, P4, R252, R5, 0x2 ;  /* 0x00000005fcf47211 */ /* 0x000fe200078810ff */
[----:B--2---:R-:W-:-:S02]  /*2f630*/  IMAD.MOV.U32 R251, RZ, RZ, R7 ;  /* 0x000000fffffb7224 */ /* 0x004fc400078e0007 */
[----:B------:R-:W2:Y:S01]  /*2f640*/  LDL.LU.64 R6, [R1+0x2d08] ;  /* 0x002d080001067983 */ /* 0x000ea20000300a00 */
[----:B------:R-:W-:-:S05]  /*2f650*/  LEA.HI.X.SX32 R245, R252, R8, 0x2, P4 ;  /* 0x00000008fcf57211 */ /* 0x000fca00020f16ff */
[----:B------:R1:W-:Y:S02]  /*2f660*/  STL.64 [R1+0xc70], R244 ;  /* 0x000c70f401007387 */ /* 0x0003e40000100a00 */
[----:B-1----:R-:W1:Y:S01]  /*2f670*/  LDC R244, c[0x0][0x230] ;  /* 0x00008c00fff47b82 */ /* 0x002e620000000800 */
[----:B------:R-:W-:Y:S02]  /*2f680*/  LEA R248, P6, R246, R5, 0x2 ;  /* 0x00000005f6f87211 */ /* 0x000fe400078c10ff */
[----:B------:R-:W-:-:S05]  /*2f690*/  LEA.HI.X.SX32 R251, R247, R8, 0x2, P5 ;  /* 0x00000008f7fb7211 */ /* 0x000fca00028f16ff */
[----:B------:R-:W2:Y:S01]  /*2f6a0*/  LDC R245, c[0x0][0x230] ;  /* 0x00008c00fff57b82 */ /* 0x000ea20000000800 */
[----:B-1----:R-:W-:-:S05]  /*2f6b0*/  VIADD R244, R244, 0xffffff7e ;  /* 0xffffff7ef4f47836 */ /* 0x002fca0000000000 */
[----:B------:R-:W-:Y:S02]  /*2f6c0*/  ISETP.GE.U32.AND P2, PT, R244, 0x7ffffeff, PT ;  /* 0x7ffffefff400780c */ /* 0x000fe40003f46070 */
[----:B------:R-:W1:Y:S01]  /*2f6d0*/  LDC R244, c[0x0][0x238] ;  /* 0x00008e00fff47b82 */ /* 0x000e620000000800 */
[----:B------:R-:W-:Y:S01]  /*2f6e0*/  LEA.HI.X.SX32 R249, R246, R8, 0x2, P6 ;  /* 0x00000008f6f97211 */ /* 0x000fe200030f16ff */
[----:B------:R-:W-:Y:S04]  /*2f6f0*/  STL [R1+0xc84], R251 ;  /* 0x000c84fb01007387 */ /* 0x000fe80000100800 */
[----:B------:R-:W-:Y:S04]  /*2f700*/  STL.64 [R1+0xc78], R248 ;  /* 0x000c78f801007387 */ /* 0x000fe80000100a00 */
[----:B------:R-:W-:Y:S04]  /*2f710*/  STL.64 [R1+0x3118], R226 ;  /* 0x003118e201007387 */ /* 0x000fe80000100a00 */
[----:B------:R-:W-:Y:S04]  /*2f720*/  STL.64 [R1+0x3110], R82 ;  /* 0x0031105201007387 */ /* 0x000fe80000100a00 */
[----:B----4-:R4:W-:Y:S01]  /*2f730*/  STL.64 [R1+0x3108], R2 ;  /* 0x0031080201007387 */ /* 0x0109e20000100a00 */
[----:B-1----:R-:W-:-:S03]  /*2f740*/  SHF.L.U32 R8, R244, 0x7, RZ ;  /* 0x00000007f4087819 */ /* 0x002fc600000006ff */
[----:B---3--:R-:W-:Y:S04]  /*2f750*/  STL.64 [R1+0x2d10], R12 ;  /* 0x002d100c01007387 */ /* 0x008fe80000100a00 */
[----:B--2---:R1:W-:Y:S04]  /*2f760*/  STL.64 [R1+0x2d08], R6 ;  /* 0x002d080601007387 */ /* 0x0043e80000100a00 */
[----:B----4-:R-:W2:Y:S04]  /*2f770*/  LDL.64 R2, [R1+0x128] ;  /* 0x0001280001027983 */ /* 0x010ea80000100a00 */
[----:B------:R-:W3:Y:S01]  /*2f780*/  LDL.64 R82, [R1+0x78] ;  /* 0x0000780001527983 */ /* 0x000ee20000100a00 */
[----:B-1----:R-:W-:-:S05]  /*2f790*/  IMAD.WIDE R6, R8, 0x4, R240 ;  /* 0x0000000408067825 */ /* 0x002fca00078e02f0 */
[----:B------:R-:W-:Y:S04]  /*2f7a0*/  STL.64 [R1+0x1890], R6 ;  /* 0x0018900601007387 */ /* 0x000fe80000100a00 */
[----:B------:R-:W4:Y:S01]  /*2f7b0*/  LDL.64 R226, [R1+0x38] ;  /* 0x0000380001e27983 */ /* 0x000f220000100a00 */
[----:B------:R-:W-:-:S03]  /*2f7c0*/  IMAD.IADD R244, R14, 0x1, R10 ;  /* 0x000000010ef47824 */ /* 0x000fc600078e020a */
[----:B------:R-:W-:Y:S04]  /*2f7d0*/  STL.64 [R1+0x30a8], R16 ;  /* 0x0030a81001007387 */ /* 0x000fe80000100a00 */
[----:B------:R-:W-:Y:S04]  /*2f7e0*/  LDGSTS.E [R244], desc[UR60][R16.64], P0 ;  /* 0x0000000010f47fae */ /* 0x000fe8000812187c */
[----:B------:R-:W-:Y:S04]  /*2f7f0*/  STL.64 [R1+0x30b0], R80 ;  /* 0x0030b05001007387 */ /* 0x000fe80000100a00 */
[----:B------:R-:W-:Y:S04]  /*2f800*/  LDGSTS.E [R244+0x400], desc[UR60][R80.64], P0 ;  /* 0x0040000050f47fae */ /* 0x000fe8000812187c */
        /* <DEDUP_REMOVED lines=26> */
[----:B------:R1:W-:Y:S04]  /*2f9b0*/  STL.64 [R1+0x3100], R52 ;  /* 0x0031003401007387 */ /* 0x0003e80000100a00 */
        /* <DEDUP_REMOVED lines=9> */
[----:B-1----:R-:W4:Y:S04]  /*2fa50*/  LDL.64 R52, [R1+0x800] ;  /* 0x0008000001347983 */ /* 0x002f280000100a00 */
[----:B------:R-:W-:Y:S04]  /*2fa60*/  LDGSTS.E [R244+0x5000], desc[UR60][R42.64], P0 ;  /* 0x050000002af47fae */ /* 0x000fe8000812187c */
[----:B------:R-:W4:Y:S04]  /*2fa70*/  LDL.64 R54, [R1+0x840] ;  /* 0x0008400001367983 */ /* 0x000f280000100a00 */
        /* <DEDUP_REMOVED lines=11> */
[----:B------:R-:W4:Y:S01]  /*2fb30*/  LDL.64 R70, [R1+0x9d0] ;  /* 0x0009d00001467983 */ /* 0x000f220000100a00 */
[----:B------:R-:W-:-:S03]  /*2fb40*/  IMAD.WIDE R12, R8, 0x4, R238 ;  /* 0x00000004080c7825 */ /* 0x000fc600078e02ee */
        /* <DEDUP_REMOVED lines=8> */
[----:B------:R-:W4:Y:S04]  /*2fbd0*/  LDL.64 R238, [R1+0xb10] ;  /* 0x000b100001ee7983 */ /* 0x000f280000100a00 */
[----:B------:R-:W4:Y:S04]  /*2fbe0*/  LDL.64 R240, [R1+0xb50] ;  /* 0x000b500001f07983 */ /* 0x000f280000100a00 */
[----:B------:R-:W4:Y:S04]  /*2fbf0*/  LDL.64 R6, [R1+0xb90] ;  /* 0x000b900001067983 */ /* 0x000f280000100a00 */
[----:B--2---:R-:W-:Y:S04]  /*2fc00*/  LDGSTS.E [R244+0x7c00], desc[UR60][R2.64], P0 ;  /* 0x07c0000002f47fae */ /* 0x004fe8000812187c */
[----:B------:R-:W-:Y:S04]  /*2fc10*/  LDGSTS.E [R244+0x20000], desc[UR60][R20.64], P0 ;  /* 0x2000000014f47fae */ /* 0x000fe8000812187c */
[----:B------:R-:W-:Y:S04]  /*2fc20*/  LDGSTS.E [R244+0x20400], desc[UR60][R18.64], P0 ;  /* 0x2040000012f47fae */ /* 0x000fe8000812187c */
[----:B---3--:R-:W-:Y:S04]  /*2fc30*/  LDGSTS.E [R244+0x20800], desc[UR60][R82.64], P0 ;  /* 0x2080000052f47fae */ /* 0x008fe8000812187c */
[----:B------:R-:W2:Y:S04]  /*2fc40*/  LDL.64 R2, [R1+0xbd0] ;  /* 0x000bd00001027983 */ /* 0x000ea80000100a00 */
[----:B----4-:R-:W-:Y:S04]  /*2fc50*/  LDGSTS.E [R244+0x20c00], desc[UR60][R226.64], P0 ;  /* 0x20c00000e2f47fae */ /* 0x010fe8000812187c */
[----:B------:R-:W3:Y:S04]  /*2fc60*/  LDL.64 R82, [R1+0xc10] ;  /* 0x000c100001527983 */ /* 0x000ee80000100a00 */
[----:B------:R-:W-:Y:S04]  /*2fc70*/  LDGSTS.E [R244+0x21000], desc[UR60][R84.64], P0 ;  /* 0x2100000054f47fae */ /* 0x000fe8000812187c */
[----:B------:R-:W4:Y:S04]  /*2fc80*/  LDL.64 R226, [R1+0xc50] ;  /* 0x000c500001e27983 */ /* 0x000f280000100a00 */
[----:B------:R-:W-:Y:S04]  /*2fc90*/  LDGSTS.E [R244+0x21400], desc[UR60][R100.64], P0 ;  /* 0x2140000064f47fae */ /* 0x000fe8000812187c */
        /* <DEDUP_REMOVED lines=8> */
[----:B------:R-:W4:Y:S04]  /*2fd20*/  LDL.LU.64 R76, [R1+0x7f0] ;  /* 0x0007f000014c7983 */ /* 0x000f280000300a00 */
[----:B------:R-:W4:Y:S04]  /*2fd30*/  LDL.LU.64 R74, [R1+0x7b8] ;  /* 0x0007b800014a7983 */ /* 0x000f280000300a00 */
[----:B------:R-:W4:Y:S04]  /*2fd40*/  LDL.LU.64 R68, [R1+0x780] ;  /* 0x0007800001447983 */ /* 0x000f280000300a00 */
[----:B------:R-:W4:Y:S04]  /*2fd50*/  LDL.LU.64 R62, [R1+0x748] ;  /* 0x00074800013e7983 */ /* 0x000f280000300a00 */
[----:B------:R-:W-:Y:S04]  /*2fd60*/  STL.64 [R1+0x2d58], R84 ;  /* 0x002d585401007387 */ /* 0x000fe80000100a00 */
[----:B------:R-:W-:Y:S04]  /*2fd70*/  STL.64 [R1+0x2d38], R100 ;  /* 0x002d386401007387 */ /* 0x000fe80000100a00 */
[----:B------:R-:W-:Y:S04]  /*2fd80*/  STL.64 [R1+0x2d40], R116 ;  /* 0x002d407401007387 */ /* 0x000fe80000100a00 */
[----:B------:R-:W-:Y:S04]  /*2fd90*/  STL.64 [R1+0x2d48], R132 ;  /* 0x002d488401007387 */ /* 0x000fe80000100a00 */
[----:B------:R-:W-:Y:S04]  /*2fda0*/  STL.64 [R1+0x2d50], R148 ;  /* 0x002d509401007387 */ /* 0x000fe80000100a00 */
[----:B------:R-:W-:Y:S04]  /*2fdb0*/  STL.64 [R1+0x2d60], R164 ;  /* 0x002d60a401007387 */ /* 0x000fe80000100a00 */
[----:B------:R-:W-:Y:S04]  /*2fdc0*/  STL.64 [R1+0x2d68], R180 ;  /* 0x002d68b401007387 */ /* 0x000fe80000100a00 */
[----:B------:R1:W-:Y:S04]  /*2fdd0*/  STL.64 [R1+0x2d70], R196 ;  /* 0x002d70c401007387 */ /* 0x0003e80000100a00 */
[----:B------:R1:W-:Y:S04]  /*2fde0*/  STL.64 [R1+0x2d78], R212 ;  /* 0x002d78d401007387 */ /* 0x0003e80000100a00 */
[----:B------:R1:W-:Y:S04]  /*2fdf0*/  STL.64 [R1+0x2d80], R228 ;  /* 0x002d80e401007387 */ /* 0x0003e80000100a00 */
[----:B-1----:R-:W4:Y:S04]  /*2fe00*/  LDL.64 R196, [R1+0x668] ;  /* 0x0006680001c47983 */ /* 0x002f280000100a00 */
[----:B------:R-:W4:Y:S04]  /*2fe10*/  LDL.64 R212, [R1+0x6a0] ;  /* 0x0006a00001d47983 */ /* 0x000f280000100a00 */
        /* <DEDUP_REMOVED lines=11> */
[----:B------:R-:W-:Y:S04]  /*2fed0*/  LDGSTS.E [R244+0x23800], desc[UR60][R52.64], P0 ;  /* 0x2380000034f47fae */ /* 0x000fe8000812187c */
        /* <DEDUP_REMOVED lines=21> */
[----:B------:R-:W-:Y:S04]  /*30030*/  LDGSTS.E [R244+0x26800], desc[UR60][R238.64], P0 ;  /* 0x26800000eef47fae */ /* 0x000fe8000812187c */
[----:B------:R-:W-:Y:S04]  /*30040*/  LDGSTS.E [R244+0x26c00], desc[UR60][R240.64], P0 ;  /* 0x26c00000f0f47fae */ /* 0x000fe8000812187c */
[----:B------:R-:W-:Y:S04]  /*30050*/  LDGSTS.E [R244+0x27000], desc[UR60][R6.64], P0 ;  /* 0x2700000006f47fae */ /* 0x000fe8000812187c */
[----:B------:R-:W4:Y:S04]  /*30060*/  LDL.64 R80, [R1+0x1d0] ;  /* 0x0001d00001507983 */ /* 0x000f280000100a00 */
[----:B------:R-:W4:Y:S04]  /*30070*/  LDL.64 R16, [R1+0x198] ;  /* 0x0001980001107983 */ /* 0x000f280000100a00 */
[----:B------:R-:W4:Y:S04]  /*30080*/  LDL.64 R238, [R1+0x160] ;  /* 0x0001600001ee7983 */ /* 0x000f280000100a00 */
[----:B------:R-:W4:Y:S04]  /*30090*/  LDL.64 R240, [R1+0x120] ;  /* 0x0001200001f07983 */ /* 0x000f280000100a00 */
[----:B------:R-:W4:Y:S04]  /*300a0*/  LDL.64 R6, [R1+0xe8] ;  /* 0x0000e80001067983 */ /* 0x000f280000100a00 */
[----:B--2---:R-:W-:Y:S04]  /*300b0*/  LDGSTS.E [R244+0x27400], desc[UR60][R2.64], P0 ;  /* 0x2740000002f47fae */ /* 0x004fe8000812187c */
[----:B---3--:R-:W-:Y:S04]  /*300c0*/  LDGSTS.E [R244+0x27800], desc[UR60][R82.64], P0 ;  /* 0x2780000052f47fae */ /* 0x008fe8000812187c */
[----:B------:R-:W2:Y:S04]  /*300d0*/  LDL.64 R2, [R1+0xb0] ;  /* 0x0000b00001027983 */ /* 0x000ea80000100a00 */
[----:B----4-:R-:W-:Y:S04]  /*300e0*/  LDGSTS.E [R244+0x27c00], desc[UR60][R226.64], P0 ;  /* 0x27c00000e2f47fae */ /* 0x010fe8000812187c */
[----:B------:R-:W3:Y:S04]  /*300f0*/  LDL.64 R82, [R1+0x70] ;  /* 0x0000700001527983 */ /* 0x000ee80000100a00 */
[----:B------:R-:W4:Y:S01]  /*30100*/  LDL.64 R226, [R1+0x710] ;  /* 0x0007100001e27983 */ /* 0x000f220000100a00 */
[----:B------:R-:W-:-:S03]  /*30110*/  IADD3 R245, R245, -0x81, RZ ;  /* 0xffffff7ff5f57810 */ /* 0x000fc60007ffe0ff */
[----:B------:R-:W3:Y:S01]  /*30120*/  LDL.LU.64 R180, [R1+0x30] ;  /* 0x0000300001b47983 */ /* 0x000ee20000300a00 */
[----:B------:R-:W-:Y:S02]  /*30130*/  ISETP.GE.U32.AND P3, PT, R245, 0x7fffff00, PT ;  /* 0x7fffff00f500780c */ /* 0x000fe40003f66070 */
[----:B------:R-:W-:-:S04]  /*30140*/  LOP3.LUT R245, R10, 0x10, RZ, 0x3c, !PT ;  /* 0x000000100af57812 */ /* 0x000fc800078e3cff */
[----:B------:R-:W-:-:S05]  /*30150*/  IADD3 R245, R14, R245, RZ ;  /* 0x000000f50ef57210 */ /* 0x000fca0007ffe0ff */
[----:B------:R-:W-:Y:S04]  /*30160*/  LDGSTS.E [R245+0x80], desc[UR60][R76.64], P0 ;  /* 0x000800004cf57fae */ /* 0x000fe8000812187c */
[----:B------:R-:W-:Y:S04]  /*30170*/  LDGSTS.E [R245+0x480], desc[UR60][R74.64], P0 ;  /* 0x004800004af57fae */ /* 0x000fe8000812187c */
[----:B------:R-:W-:Y:S04]  /*30180*/  LDGSTS.E [R245+0x880], desc[UR60][R68.64], P0 ;  /* 0x0088000044f57fae */ /* 0x000fe8000812187c */
[----:B------:R-:W-:Y:S04]  /*30190*/  LDGSTS.E [R245+0xc80], desc[UR60][R62.64], P0 ;  /* 0x00c800003ef57fae */ /* 0x000fe8000812187c */
[----:B----4-:R-:W-:Y:S04]  /*301a0*/  LDGSTS.E [R245+0x1080], desc[UR60][R226.64], P0 ;  /* 0x01080000e2f57fae */ /* 0x010fe8000812187c */
        /* <DEDUP_REMOVED lines=11> */
[----:B------:R-:W-:Y:S04]  /*30260*/  LDGSTS.E [R245+0x3c80], desc[UR60][R20.64], P0 ;  /* 0x03c8000014f57fae */ /* 0x000fe8000812187c */
[----:B------:R-:W-:Y:S04]  /*30270*/  LDGSTS.E [R245+0x4080], desc[UR60][R22.64], P0 ;  /* 0x0408000016f57fae */ /* 0x000fe8000812187c */
[----:B------:R-:W-:Y:S04]  /*30280*/  LDGSTS.E [R245+0x4480], desc[UR60][R24.64], P0 ;  /* 0x0448000018f57fae */ /* 0x000fe8000812187c */
[----:B------:R-:W4:Y:S04]  /*30290*/  LDL.64 R20, [R1+0x818] ;  /* 0x0008180001147983 */ /* 0x000f280000100a00 */
        /* <DEDUP_REMOVED lines=31> */
[----:B--2---:R-:W-:Y:S04]  /*30490*/  LDGSTS.E [R245+0x20480], desc[UR60][R2.64], P0 ;  /* 0x2048000002f57fae */ /* 0x004fe8000812187c */
[----:B------:R-:W2:Y:S04]  /*304a0*/  LDL.64 R6, [R1+0xc58] ;  /* 0x000c580001067983 */ /* 0x000ea80000100a00 */
[----:B---3--:R-:W-:Y:S04]  /*304b0*/  LDGSTS.E [R245+0x20880], desc[UR60][R82.64], P0 ;  /* 0x2088000052f57fae */ /* 0x008fe8000812187c */
[----:B------:R-:W3:Y:S04]  /*304c0*/  LDL.64 R2, [R1+0x7e8] ;  /* 0x0007e80001027983 */ /* 0x000ee80000100a00 */
[----:B------:R-:W-:Y:S04]  /*304d0*/  LDGSTS.E [R245+0x20c80], desc[UR60][R180.64], P0 ;  /* 0x20c80000b4f57fae */ /* 0x000fe8000812187c */
[----:B------:R-:W3:Y:S04]  /*304e0*/  LDL.64 R82, [R1+0x7b0] ;  /* 0x0007b00001527983 */ /* 0x000ee80000100a00 */
        /* <DEDUP_REMOVED lines=10> */
[----:B------:R-:W-:Y:S04]  /*30590*/  STL.64 [R1+0x2d88], R180 ;  /* 0x002d88b401007387 */ /* 0x000fe80000100a00 */
        /* <DEDUP_REMOVED lines=8> */
[----:B------:R-:W-:Y:S04]  /*30620*/  STL.64 [R1+0x2dd0], R214 ;  /* 0x002dd0d601007387 */ /* 0x000fe80000100a00 */
[----:B------:R-:W-:Y:S04]  /*30630*/  STL.64 [R1+0x2dd8], R230 ;  /* 0x002dd8e601007387 */ /* 0x000fe80000100a00 */
[----:B-1----:R-:W3:Y:S04]  /*30640*/  LDL.LU.64 R198, [R1+0xa8] ;  /* 0x0000a80001c67983 */ /* 0x002ee80000300a00 */
[----:B------:R-:W3:Y:S04]  /*30650*/  LDL.LU.64 R102, [R1+0x68] ;  /* 0x0000680001667983 */ /* 0x000ee80000300a00 */
[----:B------:R-:W3:Y:S04]  /*30660*/  LDL.LU.64 R164, [R1+0x28] ;  /* 0x0000280001a47983 */ /* 0x000ee80000300a00 */
[----:B------:R1:W-:Y:S01]  /*30670*/  STL.64 [R1+0x2d18], R244 ;  /* 0x002d18f401007387 */ /* 0x0003e20000100a00 */
[----:B------:R-:W-:-:S05]  /*30680*/  LOP3.LUT R246, R10, 0x20, RZ, 0x3c, !PT ;  /* 0x000000200af67812 */ /* 0x000fca00078e3cff */
[----:B------:R-:W-:Y:S01]  /*30690*/  IMAD.IADD R246, R14, 0x1, R246 ;  /* 0x000000010ef67824 */ /* 0x000fe200078e02f6 */
        /* <DEDUP_REMOVED lines=17> */
[----:B--2---:R-:W-:Y:S04]  /*307b0*/  LDGSTS.E [R245+0x27c80], desc[UR60][R6.64], P0 ;  /* 0x27c8000006f57fae */ /* 0x004fe8000812187c */
[----:B---3--:R-:W-:Y:S04]  /*307c0*/  LDGSTS.E [R246+0x100], desc[UR60][R2.64], P0 ;  /* 0x0010000002f67fae */ /* 0x008fe8000812187c */
[----:B-1----:R-:W2:Y:S04]  /*307d0*/  LDL.LU.64 R244, [R1+0x1890] ;  /* 0x0018900001f47983 */ /* 0x002ea80000300a00 */
[----:B------:R-:W3:Y:S04]  /*307e0*/  LDL.64 R86, [R1+0x778] ;  /* 0x0007780001567983 */ /* 0x000ee80000100a00 */
[----:B------:R-:W4:Y:S04]  /*307f0*/  LDL.64 R180, [R1+0x740] ;  /* 0x0007400001b47983 */ /* 0x000f280000100a00 */
[----:B------:R-:W2:Y:S04]  /*30800*/  LDL.64 R228, [R1+0x708] ;  /* 0x0007080001e47983 */ /* 0x000ea80000100a00 */
        /* <DEDUP_REMOVED lines=26> */
[----:B------:R-:W-:Y:S04]  /*309b0*/  LDGSTS.E [R246+0x500], desc[UR60][R82.64], P0 ;  /* 0x0050000052f67fae */ /* 0x000fe8000812187c */
[----:B------:R-:W2:Y:S04]  /*309c0*/  LDL.64 R2, [R1+0x118] ;  /* 0x0001180001027983 */ /* 0x000ea80000100a00 */
[----:B------:R-:W2:Y:S04]  /*309d0*/  LDL.64 R82, [R1+0xe0] ;  /* 0x0000e00001527983 */ /* 0x000ea80000100a00 */
[----:B---3--:R-:W-:Y:S04]  /*309e0*/  LDGSTS.E [R246+0x900], desc[UR60][R86.64], P0 ;  /* 0x0090000056f67fae */ /* 0x008fe8000812187c */
[----:B----4-:R-:W-:Y:S04]  /*309f0*/  LDGSTS.E [R246+0xd00], desc[UR60][R180.64], P0 ;  /* 0x00d00000b4f67fae */ /* 0x010fe8000812187c */
[----:B--2---:R-:W-:Y:S04]  /*30a00*/  LDGSTS.E [R246+0x1100], desc[UR60][R228.64], P0 ;  /* 0x01100000e4f67fae */ /* 0x004fe8000812187c */
        /* <DEDUP_REMOVED lines=13> */
[----:B------:R-:W2:Y:S04]  /*30ae0*/  LDL.64 R24, [R1+0x820] ;  /* 0x0008200001187983 */ /* 0x000ea80000100a00 */
[----:B------:R-:W3:Y:S04]  /*30af0*/  LDL.64 R52, [R1+0x860] ;  /* 0x0008600001347983 */ /* 0x000ee80000100a00 */
        /* <DEDUP_REMOVED lines=44> */
[----:B------:R-:W-:Y:S04]  /*30dc0*/  LDGSTS.E [R246+0x20900], desc[UR60][R102.64], P0 ;  /* 0x2090000066f67fae */ /* 0x000fe8000812187c */
[----:B------:R-:W-:Y:S04]  /*30dd0*/  STL.64 [R1+0x2e50], R232 ;  /* 0x002e50e801007387 */ /* 0x000fe80000100a00 */
        /* <DEDUP_REMOVED lines=23> */
[----:B--2---:R-:W-:Y:S04]  /*30f50*/  LDGSTS.E [R246+0x23900], desc[UR60][R24.64], P0 ;  /* 0x2390000018f67fae */ /* 0x004fe8000812187c */
[----:B---3--:R-:W-:Y:S04]  /*30f60*/  LDGSTS.E [R246+0x23d00], desc[UR60][R52.64], P0 ;  /* 0x23d0000034f67fae */ /* 0x008fe8000812187c */
[----:B------:R-:W2:Y:S04]  /*30f70*/  LDL.64 R24, [R1+0x540] ;  /* 0x0005400001187983 */ /* 0x000ea80000100a00 */
[----:B----4-:R-:W-:Y:S04]  /*30f80*/  LDGSTS.E [R246+0x24100], desc[UR60][R54.64], P0 ;  /* 0x2410000036f67fae */ /* 0x010fe8000812187c */
        /* <DEDUP_REMOVED lines=31> */
[----:B------:R-:W4:Y:S01]  /*31180*/  LDL.64 R82, [R1+0x188] ;  /* 0x0001880001527983 */ /* 0x000f220000100a00 */
[----:B------:R-:W-:-:S03]  /*31190*/  LOP3.LUT R247, R10, 0x30, RZ, 0x3c, !PT ;  /* 0x000000300af77812 */ /* 0x000fc600078e3cff */
[----:B-1----:R-:W4:Y:S01]  /*311a0*/  LDL.LU.64 R200, [R1+0x150] ;  /* 0x0001500001c87983 */ /* 0x002f220000300a00 */
[----:B------:R-:W-:-:S03]  /*311b0*/  IADD3 R247, R14, R247, RZ ;  /* 0x000000f70ef77210 */ /* 0x000fc60007ffe0ff */
[----:B------:R-:W4:Y:S04]  /*311c0*/  LDL.LU.64 R20, [R1+0x110] ;  /* 0x0001100001147983 */ /* 0x000f280000300a00 */
[----:B------:R-:W4:Y:S04]  /*311d0*/  LDL.LU.64 R18, [R1+0xd8] ;  /* 0x0000d80001127983 */ /* 0x000f280000300a00 */
[----:B------:R-:W4:Y:S04]  /*311e0*/  LDL.LU.64 R182, [R1+0xa0] ;  /* 0x0000a00001b67983 */ /* 0x000f280000300a00 */
[----:B------:R-:W4:Y:S04]  /*311f0*/  LDL.LU.64 R86, [R1+0x60] ;  /* 0x0000600001567983 */ /* 0x000f280000300a00 */
[----:B------:R-:W4:Y:S04]  /*31200*/  LDL.LU.64 R84, [R1+0x20] ;  /* 0x0000200001547983 */ /* 0x000f280000300a00 */
        /* <DEDUP_REMOVED lines=88> */
[----:B--2---:R-:W-:Y:S04]  /*31790*/  LDGSTS.E [R247+0x23980], desc[UR60][R24.64], P0 ;  /* 0x2398000018f77fae */ /* 0x004fe8000812187c */
[----:B---3--:R-:W-:Y:S04]  /*317a0*/  LDGSTS.E [R247+0x23d80], desc[UR60][R52.64], P0 ;  /* 0x23d8000034f77fae */ /* 0x008fe8000812187c */
[----:B----4-:R-:W-:Y:S04]  /*317b0*/  LDGSTS.E [R247+0x24180], desc[UR60][R54.64], P0 ;  /* 0x2418000036f77fae */ /* 0x010fe8000812187c */
[----:B------:R-:W2:Y:S04]  /*317c0*/  LDL.64 R52, [R1+0x618] ;  /* 0x0006180001347983 */ /* 0x000ea80000100a00 */
[----:B------:R-:W-:Y:S04]  /*317d0*/  LDGSTS.E [R247+0x24580], desc[UR60][R56.64], P0 ;  /* 0x2458000038f77fae */ /* 0x000fe8000812187c */
        /* <DEDUP_REMOVED lines=31> */
[----:B-1----:R-:W4:Y:S04]  /*319d0*/  LDL.LU.64 R234, [R1+0x260] ;  /* 0x0002600001ea7983 */ /* 0x002f280000300a00 */
[----:B------:R-:W4:Y:S04]  /*319e0*/  LDL.LU.64 R170, [R1+0x228] ;  /* 0x0002280001aa7983 */ /* 0x000f280000300a00 */
[----:B------:R-:W4:Y:S04]  /*319f0*/  LDL.LU.64 R106, [R1+0x1f0] ;  /* 0x0001f000016a7983 */ /* 0x000f280000300a00 */
[----:B------:R-:W4:Y:S04]  /*31a00*/  LDL.LU.64 R24, [R1+0x1b8] ;  /* 0x0001b80001187983 */ /* 0x000f280000300a00 */
[----:B------:R-:W4:Y:S01]  /*31a10*/  LDL.LU.64 R22, [R1+0x180] ;  /* 0x0001800001167983 */ /* 0x000f220000300a00 */
[----:B------:R-:W-:-:S03]  /*31a20*/  IMAD.IADD R248, R14, 0x1, R248 ;  /* 0x000000010ef87824 */ /* 0x000fc600078e02f8 */
[----:B------:R-:W4:Y:S04]  /*31a30*/  LDL.LU.64 R184, [R1+0x148] ;  /* 0x0001480001b87983 */ /* 0x000f280000300a00 */
[----:B------:R-:W4:Y:S04]  /*31a40*/  LDL.LU.64 R120, [R1+0x108] ;  /* 0x0001080001787983 */ /* 0x000f280000300a00 */
[----:B------:R-:W4:Y:S04]  /*31a50*/  LDL.LU.64 R198, [R1+0xd0] ;  /* 0x0000d00001c67983 */ /* 0x000f280000300a00 */
[----:B------:R-:W4:Y:S04]  /*31a60*/  LDL.LU.64 R166, [R1+0x98] ;  /* 0x0000980001a67983 */ /* 0x000f280000300a00 */
[----:B------:R-:W4:Y:S04]  /*31a70*/  LDL.LU.64 R180, [R1+0x58] ;  /* 0x0000580001b47983 */ /* 0x000f280000300a00 */
[----:B------:R-:W4:Y:S04]  /*31a80*/  LDL.LU.64 R148, [R1+0x18] ;  /* 0x0000180001947983 */ /* 0x000f280000300a00 */
[----:B------:R1:W-:Y:S04]  /*31a90*/  STL.64 [R1+0x2d20], R246 ;  /* 0x002d20f601007387 */ /* 0x0003e80000100a00 */
[----:B-1----:R-:W4:Y:S04]  /*31aa0*/  LDL.LU.64 R246, [R1+0xc78] ;  /* 0x000c780001f67983 */ /* 0x002f280000300a00 */
        /* <DEDUP_REMOVED lines=86> */
[----:B--2---:R-:W-:Y:S04]  /*32010*/  LDGSTS.E [R248+0x23e00], desc[UR60][R52.64], P0 ;  /* 0x23e0000034f87fae */ /* 0x004fe8000812187c */
[----:B------:R-:W2:Y:S04]  /*32020*/  LDL.64 R100, [R1+0x7d0] ;  /* 0x0007d00001647983 */ /* 0x000ea80000100a00 */
[----:B---3--:R-:W-:Y:S04]  /*32030*/  LDGSTS.E [R248+0x24200], desc[UR60][R54.64], P0 ;  /* 0x2420000036f87fae */ /* 0x008fe8000812187c */
[----:B------:R-:W3:Y:S04]  /*32040*/  LDL.64 R52, [R1+0x798] ;  /* 0x0007980001347983 */ /* 0x000ee80000100a00 */
[----:B----4-:R-:W-:Y:S04]  /*32050*/  LDGSTS.E [R248+0x24600], desc[UR60][R56.64], P0 ;  /* 0x2460000038f87fae */ /* 0x010fe8000812187c */
        /* <DEDUP_REMOVED lines=30> */
[----:B-1----:R-:W4:Y:S04]  /*32240*/  LDL.LU.64 R236, [R1+0x3e0] ;  /* 0x0003e00001ec7983 */ /* 0x002f280000300a00 */
[----:B------:R-:W4:Y:S04]  /*32250*/  LDL.LU.64 R188, [R1+0x3a8] ;  /* 0x0003a80001bc7983 */ /* 0x000f280000300a00 */
        /* <DEDUP_REMOVED lines=12> */
[----:B------:R-:W4:Y:S01]  /*32320*/  LDL.LU.64 R102, [R1+0xc8] ;  /* 0x0000c80001667983 */ /* 0x000f220000300a00 */
[----:B------:R-:W-:-:S03]  /*32330*/  LOP3.LUT R249, R10, 0x50, RZ, 0x3c, !PT ;  /* 0x000000500af97812 */ /* 0x000fc600078e3cff */
[----:B------:R-:W4:Y:S04]  /*32340*/  LDL.LU.64 R150, [R1+0x90] ;  /* 0x0000900001967983 */ /* 0x000f280000300a00 */
[----:B------:R-:W4:Y:S04]  /*32350*/  LDL.LU.64 R228, [R1+0x50] ;  /* 0x0000500001e47983 */ /* 0x000f280000300a00 */
[----:B------:R-:W4:Y:S01]  /*32360*/  LDL.LU.64 R132, [R1+0x10] ;  /* 0x0000100001847983 */ /* 0x000f220000300a00 */
[----:B------:R-:W-:-:S03]  /*32370*/  IADD3 R249, R14, R249, RZ ;  /* 0x000000f90ef97210 */ /* 0x000fc60007ffe0ff */
        /* <DEDUP_REMOVED lines=79> */
[----:B--2---:R-:W-:Y:S04]  /*32870*/  LDGSTS.E [R249+0x23a80], desc[UR60][R100.64], P0 ;  /* 0x23a8000064f97fae */ /* 0x004fe8000812187c */
[----:B------:R-:W-:Y:S04]  /*32880*/  STL.64 [R1+0x3000], R102 ;  /* 0x0030006601007387 */ /* 0x000fe80000100a00 */
[----:B---3--:R-:W-:Y:S04]  /*32890*/  LDGSTS.E [R249+0x23e80], desc[UR60][R52.64], P0 ;  /* 0x23e8000034f97fae */ /* 0x008fe8000812187c */
[----:B------:R-:W-:Y:S04]  /*328a0*/  STL.64 [R1+0x3008], R150 ;  /* 0x0030089601007387 */ /* 0x000fe80000100a00 */
[----:B----4-:R-:W-:Y:S04]  /*328b0*/  LDGSTS.E [R249+0x24280], desc[UR60][R54.64], P0 ;  /* 0x2428000036f97fae */ /* 0x010fe8000812187c */
        /* <DEDUP_REMOVED lines=22> */
[----:B------:R-:W-:Y:S04]  /*32a20*/  LDGSTS.E [R249+0x27280], desc[UR60][R240.64], P0 ;  /* 0x27280000f0f97fae */ /* 0x000fe8000812187c */
[----:B------:R-:W2:Y:S04]  /*32a30*/  LDL.64 R238, [R1+0x7c8] ;  /* 0x0007c80001ee7983 */ /* 0x000ea80000100a00 */
[----:B------:R-:W-:Y:S04]  /*32a40*/  LDGSTS.E [R249+0x27680], desc[UR60][R6.64], P0 ;  /* 0x2768000006f97fae */ /* 0x000fe8000812187c */
[----:B------:R-:W3:Y:S04]  /*32a50*/  LDL.64 R240, [R1+0x790] ;  /* 0x0007900001f07983 */ /* 0x000ee80000100a00 */
        /* <DEDUP_REMOVED lines=36> */
[----:B------:R1:W-:Y:S01]  /*32ca0*/  STL.64 [R1+0x2d28], R248 ;  /* 0x002d28f801007387 */ /* 0x0003e20000100a00 */
[----:B------:R-:W-:-:S03]  /*32cb0*/  LOP3.LUT R250, R10, 0x60, RZ, 0x3c, !PT ;  /* 0x000000600afa7812 */ /* 0x000fc600078e3cff */
[----:B-1----:R-:W4:Y:S04]  /*32cc0*/  LDL.LU.64 R248, [R1+0xc48] ;  /* 0x000c480001f87983 */ /* 0x002f280000300a00 */
[----:B------:R-:W4:Y:S04]  /*32cd0*/  LDL.64 R100, [R1+0x810] ;  /* 0x0008100001647983 */ /* 0x000f280000100a00 */
[----:B------:R-:W4:Y:S04]  /*32ce0*/  LDL.64 R52, [R1+0x850] ;  /* 0x0008500001347983 */ /* 0x000f280000100a00 */
[----:B------:R-:W4:Y:S04]  /*32cf0*/  LDL.64 R54, [R1+0x890] ;  /* 0x0008900001367983 */ /* 0x000f280000100a00 */
[----:B------:R-:W4:Y:S01]  /*32d00*/  LDL.64 R56, [R1+0x8d0] ;  /* 0x0008d00001387983 */ /* 0x000f220000100a00 */
[----:B------:R-:W-:-:S03]  /*32d10*/  IMAD.IADD R250, R14, 0x1, R250 ;  /* 0x000000010efa7824 */ /* 0x000fc600078e02fa */
        /* <DEDUP_REMOVED lines=75> */
[----:B------:R1:W-:Y:S04]  /*331d0*/  STL.64 [R1+0x3080], R110 ;  /* 0x0030806e01007387 */ /* 0x0003e80000100a00 */
        /* <DEDUP_REMOVED lines=11> */
[----:B------:R-:W2:Y:S04]  /*33290*/  LDL.64 R80, [R1+0xb08] ;  /* 0x000b080001507983 */ /* 0x000ea80000100a00 */
[----:B---3--:R-:W-:Y:S04]  /*332a0*/  LDGSTS.E [R250+0x26f00], desc[UR60][R240.64], P0 ;  /* 0x26f00000f0fa7fae */ /* 0x008fe8000812187c */
[----:B------:R-:W3:Y:S04]  /*332b0*/  LDL.64 R16, [R1+0xb48] ;  /* 0x000b480001107983 */ /* 0x000ee80000100a00 */
[----:B----4-:R4:W-:Y:S04]  /*332c0*/  LDGSTS.E [R250+0x27300], desc[UR60][R6.64], P0 ;  /* 0x2730000006fa7fae */ /* 0x0109e8000812187c */
[----:B------:R-:W3:Y:S04]  /*332d0*/  LDL.64 R238, [R1+0xb88] ;  /* 0x000b880001ee7983 */ /* 0x000ee80000100a00 */
[----:B------:R-:W-:Y:S04]  /*332e0*/  LDGSTS.E [R250+0x27700], desc[UR60][R2.64], P0 ;  /* 0x2770000002fa7fae */ /* 0x000fe8000812187c */
[----:B------:R-:W3:Y:S04]  /*332f0*/  LDL.64 R240, [R1+0xbc8] ;  /* 0x000bc80001f07983 */ /* 0x000ee80000100a00 */
[----:B------:R-:W-:Y:S04]  /*33300*/  LDGSTS.E [R250+0x27b00], desc[UR60][R82.64], P0 ;  /* 0x27b0000052fa7fae */ /* 0x000fe8000812187c */
[----:B------:R-:W4:Y:S01]  /*33310*/  LDL.64 R2, [R1+0x848] ;  /* 0x0008480001027983 */ /* 0x000f220000100a00 */
[----:B------:R-:W-:-:S03]  /*33320*/  LOP3.LUT R251, R10, 0x70, RZ, 0x3c, !PT ;  /* 0x000000700afb7812 */ /* 0x000fc600078e3cff */
[----:B------:R-:W-:Y:S04]  /*33330*/  LDGSTS.E [R250+0x27f00], desc[UR60][R246.64], P0 ;  /* 0x27f00000f6fa7fae */ /* 0x000fe8000812187c */
[----:B------:R-:W2:Y:S04]  /*33340*/  LDL.64 R82, [R1+0x808] ;  /* 0x0008080001527983 */ /* 0x000ea80000100a00 */
[----:B------:R-:W3:Y:S04]  /*33350*/  LDL.LU.64 R6, [R1+0x1470] ;  /* 0x0014700001067983 */ /* 0x000ee80000300a00 */
[----:B-1----:R-:W4:Y:S04]  /*33360*/  LDL.LU.64 R110, [R1+0x7c0] ;  /* 0x0007c000016e7983 */ /* 0x002f280000300a00 */
[----:B------:R-:W2:Y:S04]  /*33370*/  LDL.LU.64 R142, [R1+0x788] ;  /* 0x00078800018e7983 */ /* 0x000ea80000300a00 */
[----:B------:R-:W3:Y:S04]  /*33380*/  LDL.LU.64 R174, [R1+0x750] ;  /* 0x0007500001ae7983 */ /* 0x000ee80000300a00 */
        /* <DEDUP_REMOVED lines=32> */
[----:B------:R-:W3:Y:S01]  /*33590*/  LDL.LU.64 R100, [R1] ;  /* 0x0000000001647983 */ /* 0x000ee20000300a00 */
[----:B------:R-:W-:-:S03]  /*335a0*/  IADD3 R251, R14, R251, RZ ;  /* 0x000000fb0efb7210 */ /* 0x000fc60007ffe0ff */
[----:B------:R1:W-:Y:S04]  /*335b0*/  STL.64 [R1+0x2d30], R246 ;  /* 0x002d30f601007387 */ /* 0x0003e80000100a00 */
[----:B-1----:R-:W3:Y:S04]  /*335c0*/  LDL.LU.64 R246, [R1+0xc08] ;  /* 0x000c080001f67983 */ /* 0x002ee80000300a00 */
[----:B----4-:R-:W-:Y:S04]  /*335d0*/  LDGSTS.E [R251+0x380], desc[UR60][R110.64], P0 ;  /* 0x003800006efb7fae */ /* 0x010fe8000812187c */
[----:B--2---:R-:W-:Y:S04]  /*335e0*/  LDGSTS.E [R251+0x780], desc[UR60][R142.64], P0 ;  /* 0x007800008efb7fae */ /* 0x004fe8000812187c */
[----:B---3--:R-:W-:Y:S04]  /*335f0*/  LDGSTS.E [R251+0xb80], desc[UR60][R174.64], P0 ;  /* 0x00b80000aefb7fae */ /* 0x008fe8000812187c */
        /* <DEDUP_REMOVED lines=45> */
[----:B------:R-:W2:Y:S04]  /*338d0*/  LDL.LU.64 R82, [R1+0x3110] ;  /* 0x0031100001527983 */ /* 0x000ea80000300a00 */
[----:B------:R-:W-:Y:S04]  /*338e0*/  LDGSTS.E [R251+0x24380], desc[UR60][R54.64], P0 ;  /* 0x2438000036fb7fae */ /* 0x000fe8000812187c */
[----:B------:R-:W-:Y:S04]  /*338f0*/  LDGSTS.E [R251+0x24780], desc[UR60][R60.64], P0 ;  /* 0x247800003cfb7fae */ /* 0x000fe8000812187c */
[----:B------:R-:W3:Y:S04]  /*33900*/  LDL.LU.64 R2, [R1+0x3108] ;  /* 0x0031080001027983 */ /* 0x000ee80000300a00 */
[----:B------:R-:W-:Y:S04]  /*33910*/  LDGSTS.E [R251+0x24b80], desc[UR60][R70.64], P0 ;  /* 0x24b8000046fb7fae */ /* 0x000fe8000812187c */
[----:B------:R-:W4:Y:S04]  /*33920*/  LDL.LU.64 R60, [R1+0xc88] ;  /* 0x000c8800013c7983 */ /* 0x000f280000300a00 */
[----:B------:R1:W-:Y:S04]  /*33930*/  LDGSTS.E [R251+0x24f80], desc[UR60][R56.64], P0 ;  /* 0x24f8000038fb7fae */ /* 0x0003e8000812187c */
[----:B------:R-:W-:Y:S04]  /*33940*/  LDGSTS.E [R251+0x25380], desc[UR60][R58.64], P0 ;  /* 0x253800003afb7fae */ /* 0x000fe8000812187c */
[----:B------:R-:W-:Y:S04]  /*33950*/  LDGSTS.E [R251+0x25780], desc[UR60][R64.64], P0 ;  /* 0x2578000040fb7fae */ /* 0x000fe8000812187c */
[----:B------:R-:W-:Y:S01]  /*33960*/  LDGSTS.E [R251+0x25b80], desc[UR60][R66.64], P0 ;  /* 0x25b8000042fb7fae */ /* 0x000fe2000812187c */
[C---:B------:R-:W-:Y:S01]  /*33970*/  VIADD R252, R243.reuse, 0x200000 ;  /* 0x00200000f3fc7836 */ /* 0x040fe20000000000 */
[C---:B------:R-:W-:Y:S01]  /*33980*/  IADD3 R5, R243.reuse, 0x200000, RZ ;  /* 0x00200000f3057810 */ /* 0x040fe20007ffe0ff */
[----:B------:R-:W-:Y:S01]  /*33990*/  IMAD.WIDE R6, R8, 0x4, R6 ;  /* 0x0000000408067825 */ /* 0x000fe200078e0206 */
[----:B------:R-:W-:Y:S01]  /*339a0*/  LDGSTS.E [R251+0x25f80], desc[UR60][R72.64], P0 ;  /* 0x25f8000048fb7fae */ /* 0x000fe2000812187c */
[----:B-1----:R-:W1:Y:S03]  /*339b0*/  LDC R56, c[0x0][0x230] ;  /* 0x00008c00ff387b82 */ /* 0x002e660000000800 */
[----:B------:R-:W3:Y:S04]  /*339c0*/  LDL.LU.64 R70, [R1+0xc90] ;  /* 0x000c900001467983 */ /* 0x000ee80000300a00 */
[----:B------:R-:W-:Y:S04]  /*339d0*/  LDGSTS.E [R251+0x26380], desc[UR60][R78.64], P0 ;  /* 0x263800004efb7fae */ /* 0x000fe8000812187c */
[----:B------:R-:W-:Y:S04]  /*339e0*/  LDGSTS.E [R251+0x26780], desc[UR60][R80.64], P0 ;  /* 0x2678000050fb7fae */ /* 0x000fe8000812187c */
[----:B------:R-:W-:Y:S04]  /*339f0*/  LDGSTS.E [R251+0x26b80], desc[UR60][R16.64], P0 ;  /* 0x26b8000010fb7fae */ /* 0x000fe8000812187c */
[----:B------:R-:W3:Y:S04]  /*33a00*/  LDL.LU.64 R78, [R1+0xc98] ;  /* 0x000c9800014e7983 */ /* 0x000ee80000300a00 */
[----:B------:R-:W3:Y:S04]  /*33a10*/  LDL.LU.64 R72, [R1+0xca0] ;  /* 0x000ca00001487983 */ /* 0x000ee80000300a00 */
[----:B------:R-:W3:Y:S04]  /*33a20*/  LDL.LU.64 R64, [R1+0xca8] ;  /* 0x000ca80001407983 */ /* 0x000ee80000300a00 */
[----:B------:R-:W3:Y:S04]  /*33a30*/  LDL.LU.64 R66, [R1+0xcb0] ;  /* 0x000cb00001427983 */ /* 0x000ee80000300a00 */
[----:B------:R-:W3:Y:S04]  /*33a40*/  LDL.LU.64 R80, [R1+0xcb8] ;  /* 0x000cb80001507983 */ /* 0x000ee80000300a00 */
[----:B------:R-:W3:Y:S04]  /*33a50*/  LDL.LU.64 R16, [R1+0xcc0] ;  /* 0x000cc00001107983 */ /* 0x000ee80000300a00 */
[----:B------:R-:W-:Y:S04]  /*33a60*/  LDGSTS.E [R251+0x26f80], desc[UR60][R238.64], P0 ;  /* 0x26f80000eefb7fae */ /* 0x000fe8000812187c */
[----:B------:R1:W-:Y:S04]  /*33a70*/  LDGSTS.E [R251+0x27380], desc[UR60][R240.64], P0 ;  /* 0x27380000f0fb7fae */ /* 0x0003e8000812187c */
[----:B------:R-:W-:Y:S04]  /*33a80*/  LDGSTS.E [R251+0x27780], desc[UR60][R246.64], P0 ;  /* 0x27780000f6fb7fae */ /* 0x000fe8000812187c */
[----:B------:R-:W-:Y:S01]  /*33a90*/  LDGSTS.E [R251+0x27b80], desc[UR60][R248.64], P0 ;  /* 0x27b80000f8fb7fae */ /* 0x000fe2000812187c */
[----:B-1----:R-:W1:Y:S01]  /*33aa0*/  LDC R241, c[0x0][0x230] ;  /* 0x00008c00fff17b82 */ /* 0x002e620000000800 */
[C---:B------:R-:W-:Y:S01]  /*33ab0*/  VIADD R239, R243.reuse, 0x200000 ;  /* 0x00200000f3ef7836 */ /* 0x040fe20000000000 */
[----:B------:R-:W-:Y:S01]  /*33ac0*/  IADD3 R238, R243, 0x200000, RZ ;  /* 0x00200000f3ee7810 */ /* 0x000fe20007ffe0ff */
[----:B-1----:R-:W-:-:S05]  /*33ad0*/  VIADD R240, R241, 0xffffff7d ;  /* 0xffffff7df1f07836 */ /* 0x002fca0000000000 */
[----:B------:R-:W1:Y:S01]  /*33ae0*/  LDC R241, c[0x0][0x230] ;  /* 0x00008c00fff17b82 */ /* 0x000e620000000800 */
[----:B--2---:R-:W-:Y:S04]  /*33af0*/  LDGSTS.E [R251+0x27f80], desc[UR60][R82.64], P0 ;  /* 0x27f8000052fb7fae */ /* 0x004fe8000812187c */
[----:B------:R-:W0:Y:S03]  /*33b00*/  LDGDEPBAR ;  /* 0x00000000000079af */ /* 0x000e260000000000 */
[----:B------:R-:W-:Y:S01]  /*33b10*/  BAR.SYNC.DEFER_BLOCKING 0x0 ;  /* 0x0000000000007b1d */ /* 0x000fe20000010000 */
[----:B------:R-:W-:Y:S01]  /*33b20*/  ISETP.GE.U32.AND P0, PT, R240, 0x7ffffefe, PT ;  /* 0x7ffffefef000780c */ /* 0x000fe20003f06070 */
[----:B----4-:R-:W-:-:S05]  /*33b30*/  IMAD.WIDE R54, R8, 0x4, R60 ;  /* 0x0000000408367825 */ /* 0x010fca00078e023c */
[----:B------:R2:W-:Y:S04]  /*33b40*/  STL.64 [R1+0x1878], R54 ;  /* 0x0018783601007387 */ /* 0x0005e80000100a00 */
[----:B------:R-:W-:Y:S01]  /*33b50*/  @!PT LDS RZ, [RZ] ;  /* 0x00000000fffff984 */ /* 0x000fe20000000800 */
[----:B------:R-:W-:Y:S01]  /*33b60*/  @!PT LDS RZ, [RZ] ;  /* 0x00000000fffff984 */ /* 0x000fe20000000800 */
[----:B------:R-:W-:Y:S01]  /*33b70*/  @!PT LDS RZ, [RZ] ;  /* 0x00000000fffff984 */ /* 0x000fe20000000800 */
[----:B------:R4:W-:Y:S04]  /*33b80*/  LDGSTS.E [R252+0x20000], desc[UR60][R244.64], !P3 ;  /* 0x20000000f4fc7fae */ /* 0x0009e8000d92187c */
[----:B------:R-:W-:Y:S04]  /*33b90*/  LDGSTS.E [R5+0x24000], desc[UR60][R12.64], !P3 ;  /* 0x240000000c057fae */ /* 0x000fe8000d92187c */
[----:B------:R-:W-:Y:S04]  /*33ba0*/  LDGSTS.E [R239+0x20004], desc[UR60][R6.64], !P2 ;  /* 0x2000400006ef7fae */ /* 0x000fe8000d12187c */
[----:B------:R2:W-:Y:S01]  /*33bb0*/  LDGSTS.E [R238+0x24004], desc[UR60][R54.64], !P2 ;  /* 0x2400400036ee7fae */ /* 0x0005e2000d12187c */
[----:B-1----:R-:W-:Y:S01]  /*33bc0*/  IADD3 R240, R241, -0x84, RZ ;  /* 0xffffff7cf1f07810 */ /* 0x002fe20007ffe0ff */
[C---:B---3--:R-:W-:Y:S01]  /*33bd0*/  IMAD.WIDE R52, R8.reuse, 0x4, R70 ;  /* 0x0000000408347825 */ /* 0x048fe200078e0246 */
[----:B------:R-:W1:Y:S08]  /*33be0*/  LDC R241, c[0x0][0x230] ;  /* 0x00008c00fff17b82 */ /* 0x000e700000000800 */
[----:B----4-:R-:W3:Y:S01]  /*33bf0*/  LDC R252, c[0x0][0x230] ;  /* 0x00008c00fffc7b82 */ /* 0x010ee20000000800 */
[----:B--2---:R-:W-:Y:S01]  /*33c00*/  IMAD.WIDE R54, R8, 0x4, R78 ;  /* 0x0000000408367825 */ /* 0x004fe200078e024e */
[----:B------:R2:W-:Y:S06]  /*33c10*/  LDGSTS.E [R5+0x20008], desc[UR60][R52.64], !P0 ;  /* 0x2000800034057fae */ /* 0x0005ec000c12187c */
[----:B------:R-:W4:Y:S01]  /*33c20*/  LDC R79, c[0x0][0x230] ;  /* 0x00008c00ff4f7b82 */ /* 0x000f220000000800 */
[----:B------:R2:W-:Y:S01]  /*33c30*/  STL.64 [R1+0x1870], R52 ;  /* 0x0018703401007387 */ /* 0x0005e20000100a00 */
[----:B------:R-:W-:-:S03]  /*33c40*/  ISETP.GE.U32.AND P3, PT, R240, 0x7ffffefd, PT ;  /* 0x7ffffefdf000780c */ /* 0x000fc60003f66070 */
[----:B------:R1:W-:Y:S01]  /*33c50*/  STL.64 [R1+0x1868], R54 ;  /* 0x0018683601007387 */ /* 0x0003e20000100a00 */
[----:B------:R-:W-:-:S03]  /*33c60*/  IMAD.WIDE R58, R8, 0x4, R64 ;  /* 0x00000004083a7825 */ /* 0x000fc600078e0240 */
[----:B------:R1:W-:Y:S01]  /*33c70*/  LDGSTS.E [R238+0x24008], desc[UR60][R54.64], !P0 ;  /* 0x2400800036ee7fae */ /* 0x0003e2000c12187c */
[----:B--2---:R-:W-:-:S05]  /*33c80*/  IMAD.WIDE R52, R8, 0x4, R72 ;  /* 0x0000000408347825 */ /* 0x004fca00078e0248 */
[----:B------:R2:W-:Y:S04]  /*33c90*/  STL.64 [R1+0x1860], R52 ;  /* 0x0018603401007387 */ /* 0x0005e80000100a00 */
[----:B------:R-:W3:Y:S01]  /*33ca0*/  LDL.LU.64 R70, [R1+0xcc8] ;  /* 0x000cc80001467983 */ /* 0x000ee20000300a00 */
[----:B----4-:R-:W-:-:S03]  /*33cb0*/  IADD3 R239, R79, -0xa2, RZ ;  /* 0xffffff5e4fef7810 */ /* 0x010fc60007ffe0ff */
[----:B------:R-:W4:Y:S04]  /*33cc0*/  LDL.LU.64 R72, [R1+0xcd0] ;  /* 0x000cd00001487983 */ /* 0x000f280000300a00 */
[----:B------:R-:W4:Y:S01]  /*33cd0*/  LDL.LU.64 R78, [R1+0xcd8] ;  /* 0x000cd800014e7983 */ /* 0x000f220000300a00 */
[----:B-1----:R-:W-:Y:S02]  /*33ce0*/  VIADD R240, R241, 0xffffff5f ;  /* 0xffffff5ff1f07836 */ /* 0x002fe40000000000 */
[C---:B------:R-:W-:Y:S01]  /*33cf0*/  IMAD.WIDE R54, R8.reuse, 0x4, R66 ;  /* 0x0000000408367825 */ /* 0x040fe200078e0242 */
[----:B------:R2:W-:Y:S03]  /*33d00*/  LDGSTS.E [R5+0x2000c], desc[UR60][R52.64], !P3 ;  /* 0x2000c00034057fae */ /* 0x0005e6000d92187c */
[----:B------:R-:W-:Y:S01]  /*33d10*/  IMAD.WIDE R16, R8, 0x4, R16 ;  /* 0x0000000408107825 */ /* 0x000fe200078e0210 */
[----:B------:R-:W-:Y:S01]  /*33d20*/  ISETP.GE.U32.AND P2, PT, R240, 0x7ffffee0, PT ;  /* 0x7ffffee0f000780c */ /* 0x000fe20003f46070 */
[----:B------:R1:W-:Y:S01]  /*33d30*/  STL.64 [R1+0x1858], R58 ;  /* 0x0018583a01007387 */ /* 0x0003e20000100a00 */
[----:B------:R-:W-:Y:S01]  /*33d40*/  ISETP.GE.U32.AND P0, PT, R239, 0x7ffffedf, PT ;  /* 0x7ffffedfef00780c */ /* 0x000fe20003f06070 */
[C---:B------:R-:W-:Y:S01]  /*33d50*/  VIADD R240, R243.reuse, 0x200000 ;  /* 0x00200000f3f07836 */ /* 0x040fe20000000000 */
[----:B------:R-:W4:Y:S01]  /*33d60*/  LDC R241, c[0x0][0x230] ;  /* 0x00008c00fff17b82 */ /* 0x000f220000000800 */
[----:B--2---:R-:W-:Y:S01]  /*33d70*/  IMAD.WIDE R52, R8, 0x4, R80 ;  /* 0x0000000408347825 */ /* 0x004fe200078e0250 */
[----:B------:R-:W-:Y:S04]  /*33d80*/  STL.64 [R1+0x1748], R54 ;  /* 0x0017483601007387 */ /* 0x000fe80000100a00 */
[----:B------:R-:W-:Y:S04]  /*33d90*/  STL.64 [R1+0x1740], R52 ;  /* 0x0017403401007387 */ /* 0x000fe80000100a00 */
[----:B------:R-:W2:Y:S04]  /*33da0*/  LDL.LU.64 R60, [R1+0xce0] ;  /* 0x000ce000013c7983 */ /* 0x000ea80000300a00 */
[----:B------:R1:W-:Y:S04]  /*33db0*/  LDGSTS.E [R240+0x2400c], desc[UR60][R58.64], !P3 ;  /* 0x2400c0003af07fae */ /* 0x0003e8000d92187c */
[----:B------:R3:W-:Y:S04]  /*33dc0*/  STL.64 [R1+0x1738], R16 ;  /* 0x0017381001007387 */ /* 0x0007e80000100a00 */
[----:B-1----:R-:W2:Y:S04]  /*33dd0*/  LDL.LU.64 R58, [R1+0xce8] ;  /* 0x000ce800013a7983 */ /* 0x002ea80000300a00 */
[----:B------:R-:W2:Y:S04]  /*33de0*/  LDL.LU.64 R64, [R1+0xcf0] ;  /* 0x000cf00001407983 */ /* 0x000ea80000300a00 */
[----:B------:R-:W2:Y:S01]  /*33df0*/  LDL.LU.64 R80, [R1+0xcf8] ;  /* 0x000cf80001507983 */ /* 0x000ea20000300a00 */
[----:B------:R-:W-:Y:S01]  /*33e00*/  IADD3 R239, R243, 0x200000, RZ ;  /* 0x00200000f3ef7810 */ /* 0x000fe20007ffe0ff */
[----:B------:R-:W-:-:S04]  /*33e10*/  VIADD R240, R56, 0xffffff5d ;  /* 0xffffff5d38f07836 */ /* 0x000fc80000000000 */
[----:B------:R-:W-:Y:S04]  /*33e20*/  LDGSTS.E [R239+0x28000], desc[UR60][R54.64], !P2 ;  /* 0x2800000036ef7fae */ /* 0x000fe8000d12187c */
[----:B------:R-:W-:Y:S04]  /*33e30*/  LDGSTS.E [R238+0x2c000], desc[UR60][R52.64], !P2 ;  /* 0x2c00000034ee7fae */ /* 0x000fe8000d12187c */
[----:B------:R1:W-:Y:S01]  /*33e40*/  LDGSTS.E [R5+0x28004], desc[UR60][R16.64], !P0 ;  /* 0x2800400010057fae */ /* 0x0003e2000c12187c */
[----:B------:R-:W-:Y:S02]  /*33e50*/  ISETP.GE.U32.AND P3, PT, R240, 0x7ffffede, PT ;  /* 0x7ffffedef000780c */ /* 0x000fe40003f66070 */
[----:B---3--:R-:W-:Y:S01]  /*33e60*/  IADD3 R240, R252, -0xa4, RZ ;  /* 0xffffff5cfcf07810 */ /* 0x008fe20007ffe0ff */
[C---:B------:R-:W-:Y:S01]  /*33e70*/  IMAD.WIDE R66, R8.reuse, 0x4, R70 ;  /* 0x0000000408427825 */ /* 0x040fe200078e0246 */
[----:B-1----:R-:W1:Y:S03]  /*33e80*/  LDC R16, c[0x0][0x230] ;  /* 0x00008c00ff107b82 */ /* 0x002e660000000800 */
[C---:B----4-:R-:W-:Y:S01]  /*33e90*/  IMAD.WIDE R56, R8.reuse, 0x4, R72 ;  /* 0x0000000408387825 */ /* 0x050fe200078e0248 */
[----:B------:R3:W-:Y:S03]  /*33ea0*/  STL.64 [R1+0x1730], R66 ;  /* 0x0017304201007387 */ /* 0x0007e60000100a00 */
[----:B------:R-:W-:Y:S01]  /*33eb0*/  IMAD.WIDE R54, R8, 0x4, R78 ;  /* 0x0000000408367825 */ /* 0x000fe200078e024e */
[----:B------:R4:W-:Y:S01]  /*33ec0*/  STL.64 [R1+0x1728], R56 ;  /* 0x0017283801007387 */ /* 0x0009e20000100a00 */
[----:B------:R-:W1:Y:S03]  /*33ed0*/  LDC R53, c[0x0][0x230] ;  /* 0x00008c00ff357b82 */ /* 0x000e660000000800 */
[----:B------:R-:W-:Y:S01]  /*33ee0*/  LDGSTS.E [R239+0x2c004], desc[UR60][R66.64], !P0 ;  /* 0x2c00400042ef7fae */ /* 0x000fe2000c12187c */
[----:B------:R-:W-:Y:S01]  /*33ef0*/  ISETP.GE.U32.AND P2, PT, R240, 0x7ffffedd, PT ;  /* 0x7ffffeddf000780c */ /* 0x000fe20003f46070 */
[----:B------:R-:W-:-:S03]  /*33f00*/  VIADD R241, R241, 0xffffff3f ;  /* 0xffffff3ff1f17836 */ /* 0x000fc60000000000 */
[----:B------:R-:W1:Y:S01]  /*33f10*/  LDC R52, c[0x0][0x230] ;  /* 0x00008c00ff347b82 */ /* 0x000e620000000800 */
[----:B------:R4:W-:Y:S04]  /*33f20*/  LDGSTS.E [R238+0x28008], desc[UR60][R56.64], !P3 ;  /* 0x2800800038ee7fae */ /* 0x0009e8000d92187c */
[----:B---3--:R-:W3:Y:S03]  /*33f30*/  LDL.LU.64 R66, [R1+0xd00] ;  /* 0x000d000001427983 */ /* 0x008ee60000300a00 */
[----:B------:R-:W3:Y:S01]  /*33f40*/  LDC R252, c[0x0][0x230] ;  /* 0x00008c00fffc7b82 */ /* 0x000ee20000000800 */
[----:B------:R4:W-:Y:S04]  /*33f50*/  STL.64 [R1+0x1720], R54 ;  /* 0x0017203601007387 */ /* 0x0009e80000100a00 */
[----:B------:R-:W3:Y:S04]  /*33f60*/  LDL.LU.64 R70, [R1+0xd08] ;  /* 0x000d080001467983 */ /* 0x000ee80000300a00 */
[----:B------:R-:W3:Y:S01]  /*33f70*/  LDL.LU.64 R72, [R1+0xd10] ;  /* 0x000d100001487983 */ /* 0x000ee20000300a00 */
[----:B--2---:R-:W-:-:S03]  /*33f80*/  IMAD.WIDE R60, R8, 0x4, R60 ;  /* 0x00000004083c7825 */ /* 0x004fc600078e023c */
[----:B------:R-:W2:Y:S01]  /*33f90*/  LDL.LU.64 R78, [R1+0xd18] ;  /* 0x000d1800014e7983 */ /* 0x000ea20000300a00 */
[----:B------:R-:W-:-:S03]  /*33fa0*/  IADD3 R240, R243, 0x200000, RZ ;  /* 0x00200000f3f07810 */ /* 0x000fc60007ffe0ff */
[----:B------:R4:W-:Y:S01]  /*33fb0*/  LDGSTS.E [R5+0x2c008], desc[UR60][R54.64], !P3 ;  /* 0x2c00800036057fae */ /* 0x0009e2000d92187c */
[----:B------:R-:W-:-:S03]  /*33fc0*/  IMAD.WIDE R58, R8, 0x4, R58 ;  /* 0x00000004083a7825 */ /* 0x000fc600078e023a */
[----:B------:R3:W-:Y:S01]  /*33fd0*/  STL.64 [R1+0x1718], R60 ;  /* 0x0017183c01007387 */ /* 0x0007e20000100a00 */
[----:B----4-:R-:W-:-:S03]  /*33fe0*/  IMAD.WIDE R56, R8, 0x4, R64 ;  /* 0x0000000408387825 */ /* 0x010fc600078e0240 */
[----:B------:R4:W-:Y:S01]  /*33ff0*/  STL.64 [R1+0x1710], R58 ;  /* 0x0017103a01007387 */ /* 0x0009e20000100a00 */
[----:B------:R-:W-:-:S03]  /*34000*/  IMAD.WIDE R54, R8, 0x4, R80 ;  /* 0x0000000408367825 */ /* 0x000fc600078e0250 */
[----:B------:R-:W-:Y:S04]  /*34010*/  LDGSTS.E [R240+0x2800c], desc[UR60][R60.64], !P2 ;  /* 0x2800c0003cf07fae */ /* 0x000fe8000d12187c */
[----:B------:R4:W-:Y:S04]  /*34020*/  STL.64 [R1+0x1628], R56 ;  /* 0x0016283801007387 */ /* 0x0009e80000100a00 */
[----:B------:R1:W-:Y:S04]  /*34030*/  LDGSTS.E [R239+0x2c00c], desc[UR60][R58.64], !P2 ;  /* 0x2c00c0003aef7fae */ /* 0x0003e8000d12187c */
[----:B------:R2:W-:Y:S04]  /*34040*/  STL.64 [R1+0x1620], R54 ;  /* 0x0016203601007387 */ /* 0x0005e80000100a00 */
[----:B------:R-:W2:Y:S01]  /*34050*/  LDL.LU.64 R80, [R1+0xd20] ;  /* 0x000d200001507983 */ /* 0x000ea20000300a00 */
[----:B-1----:R-:W-:-:S03]  /*34060*/  VIADD R239, R16, 0xffffff3e ;  /* 0xffffff3e10ef7836 */ /* 0x002fc60000000000 */
[----:B------:R-:W2:Y:S01]  /*34070*/  LDL.LU.64 R16, [R1+0xd28] ;  /* 0x000d280001107983 */ /* 0x000ea20000300a00 */
[----:B------:R-:W-:Y:S02]  /*34080*/  ISETP.GE.U32.AND P0, PT, R241, 0x7ffffec0, PT ;  /* 0x7ffffec0f100780c */ /* 0x000fe40003f06070 */
[----:B------:R-:W-:-:S11]  /*34090*/  ISETP.GE.U32.AND P3, PT, R239, 0x7ffffebf, PT ;  /* 0x7ffffebfef00780c */ /* 0x000fd60003f66070 */
[----:B------:R-:W-:Y:S04]  /*340a0*/  LDGSTS.E [R238+0x30000], desc[UR60][R56.64], !P0 ;  /* 0x3000000038ee7fae */ /* 0x000fe8000c12187c */
[----:B------:R1:W-:Y:S01]  /*340b0*/  LDGSTS.E [R5+0x34000], desc[UR60][R54.64], !P0 ;  /* 0x3400000036057fae */ /* 0x0003e2000c12187c */
[----:B------:R-:W-:Y:S01]  /*340c0*/  VIADD R241, R52, 0xffffff3c ;  /* 0xffffff3c34f17836 */ /* 0x000fe20000000000 */
[----:B------:R-:W-:Y:S01]  /*340d0*/  IADD3 R239, R243, 0x200000, RZ ;  /* 0x00200000f3ef7810 */ /* 0x000fe20007ffe0ff */
[----:B------:R-:W2:Y:S03]  /*340e0*/  LDC R52, c[0x0][0x230] ;  /* 0x00008c00ff347b82 */ /* 0x000ea60000000800 */
[----:B------:R-:W-:-:S05]  /*340f0*/  ISETP.GE.U32.AND P0, PT, R241, 0x7ffffebd, PT ;  /* 0x7ffffebdf100780c */ /* 0x000fca0003f06070 */
[----:B------:R-:W2:Y:S01]  /*34100*/  LDC R241, c[0x0][0x230] ;  /* 0x00008c00fff17b82 */ /* 0x000ea20000000800 */
[----:B-1----:R-:W-:-:S04]  /*34110*/  IADD3 R5, R53, -0xc3, RZ ;  /* 0xffffff3d35057810 */ /* 0x002fc80007ffe0ff */
[----:B------:R-:W-:Y:S01]  /*34120*/  ISETP.GE.U32.AND P2, PT, R5, 0x7ffffebe, PT ;  /* 0x7ffffebe0500780c */ /* 0x000fe20003f46070 */
[----:B------:R-:W-:Y:S02]  /*34130*/  VIADD R5, R243, 0x200000 ;  /* 0x00200000f3057836 */ /* 0x000fe40000000000 */
[----:B------:R-:W1:Y:S01]  /*34140*/  LDC R53, c[0x0][0x230] ;  /* 0x00008c00ff357b82 */ /* 0x000e620000000800 */
[----:B---3--:R-:W-:-:S05]  /*34150*/  IMAD.WIDE R60, R8, 0x4, R66 ;  /* 0x00000004083c7825 */ /* 0x008fca00078e0242 */
[----:B------:R-:W-:Y:S01]  /*34160*/  STL.64 [R1+0x1618], R60 ;  /* 0x0016183c01007387 */ /* 0x000fe20000100a00 */
[----:B----4-:R-:W-:-:S03]  /*34170*/  IMAD.WIDE R58, R8, 0x4, R70 ;  /* 0x00000004083a7825 */ /* 0x010fc600078e0246 */
[----:B------:R-:W3:Y:S01]  /*34180*/  LDL.LU.64 R66, [R1+0xd30] ;  /* 0x000d300001427983 */ /* 0x000ee20000300a00 */
[----:B------:R-:W-:-:S03]  /*34190*/  IMAD.WIDE R56, R8, 0x4, R72 ;  /* 0x0000000408387825 */ /* 0x000fc600078e0248 */
[----:B------:R-:W4:Y:S04]  /*341a0*/  LDL.LU.64 R70, [R1+0xd38] ;  /* 0x000d380001467983 */ /* 0x000f280000300a00 */
[----:B------:R1:W-:Y:S01]  /*341b0*/  STL.64 [R1+0x1610], R58 ;  /* 0x0016103a01007387 */ /* 0x0003e20000100a00 */
[----:B--2---:R-:W-:-:S03]  /*341c0*/  IMAD.WIDE R54, R8, 0x4, R78 ;  /* 0x0000000408367825 */ /* 0x004fc600078e024e */
[----:B------:R2:W-:Y:S04]  /*341d0*/  STL.64 [R1+0x1608], R56 ;  /* 0x0016083801007387 */ /* 0x0005e80000100a00 */
[----:B------:R-:W4:Y:S04]  /*341e0*/  LDL.LU.64 R72, [R1+0xd40] ;  /* 0x000d400001487983 */ /* 0x000f280000300a00 */
[----:B------:R-:W4:Y:S04]  /*341f0*/  LDL.LU.64 R78, [R1+0xd48] ;  /* 0x000d4800014e7983 */ /* 0x000f280000300a00 */
[----:B------:R-:W-:Y:S04]  /*34200*/  LDGSTS.E [R240+0x30004], desc[UR60][R60.64], !P3 ;  /* 0x300040003cf07fae */ /* 0x000fe8000d92187c */
[----:B------:R1:W-:Y:S04]  /*34210*/  LDGSTS.E [R239+0x34004], desc[UR60][R58.64], !P3 ;  /* 0x340040003aef7fae */ /* 0x0003e8000d92187c */
[----:B------:R2:W-:Y:S04]  /*34220*/  STL.64 [R1+0x1600], R54 ;  /* 0x0016003601007387 */ /* 0x0005e80000100a00 */
[----:B------:R2:W-:Y:S01]  /*34230*/  LDGSTS.E [R238+0x30008], desc[UR60][R56.64], !P2 ;  /* 0x3000800038ee7fae */ /* 0x0005e2000d12187c */
[----:B-1----:R-:W-:-:S03]  /*34240*/  IMAD.WIDE R58, R8, 0x4, R80 ;  /* 0x00000004083a7825 */ /* 0x002fc600078e0250 */
[----:B------:R1:W-:Y:S01]  /*34250*/  LDGSTS.E [R5+0x34008], desc[UR60][R54.64], !P2 ;  /* 0x3400800036057fae */ /* 0x0003e2000d12187c */
[----:B------:R-:W-:-:S03]  /*34260*/  IMAD.WIDE R16, R8, 0x4, R16 ;  /* 0x0000000408107825 */ /* 0x000fc600078e0210 */
[----:B------:R-:W-:Y:S01]  /*34270*/  STL.64 [R1+0x15f8], R58 ;  /* 0x0015f83a01007387 */ /* 0x000fe20000100a00 */
[----:B------:R-:W-:Y:S01]  /*34280*/  IADD3 R239, R252, -0xe1, RZ ;  /* 0xffffff1ffcef7810 */ /* 0x000fe20007ffe0ff */
[----:B--2---:R-:W2:Y:S02]  /*34290*/  LDC R56, c[0x0][0x230] ;  /* 0x00008c00ff387b82 */ /* 0x004ea40000000800 */
[----:B------:R1:W-:Y:S04]  /*342a0*/  STL.64 [R1+0x15f0], R16 ;  /* 0x0015f01001007387 */ /* 0x0003e80000100a00 */
[----:B------:R-:W2:Y:S01]  /*342b0*/  LDL.LU.64 R80, [R1+0xd50] ;  /* 0x000d500001507983 */ /* 0x000ea20000300a00 */
[----:B------:R-:W-:Y:S01]  /*342c0*/  VIADD R240, R53, 0xffffff1e ;  /* 0xffffff1e35f07836 */ /* 0x000fe20000000000 */
[----:B-1----:R-:W1:Y:S02]  /*342d0*/  LDC R54, c[0x0][0x230] ;  /* 0x00008c00ff367b82 */ /* 0x002e640000000800 */
[----:B------:R4:W-:Y:S04]  /*342e0*/  LDGSTS.E [R238+0x3000c], desc[UR60][R58.64], !P0 ;  /* 0x3000c0003aee7fae */ /* 0x0009e8000c12187c */
[----:B------:R-:W-:Y:S01]  /*342f0*/  LDGSTS.E [R5+0x3400c], desc[UR60][R16.64], !P0 ;  /* 0x3400c00010057fae */ /* 0x000fe2000c12187c */
[----:B------:R-:W-:Y:S01]  /*34300*/  ISETP.GE.U32.AND P2, PT, R239, 0x7ffffea0, PT ;  /* 0x7ffffea0ef00780c */ /* 0x000fe20003f46070 */
[----:B------:R-:W1:Y:S08]  /*34310*/  LDC R53, c[0x0][0x230] ;  /* 0x00008c00ff357b82 */ /* 0x000e700000000800 */
[----:B------:R-:W1:Y:S01]  /*34320*/  LDC R55, c[0x0][0x230] ;  /* 0x00008c00ff377b82 */ /* 0x000e620000000800 */
[----:B------:R-:W2:Y:S01]  /*34330*/  LDL.LU.64 R16, [R1+0xd58] ;  /* 0x000d580001107983 */ /* 0x000ea20000300a00 */
[----:B------:R-:W-:Y:S01]  /*34340*/  ISETP.GE.U32.AND P0, PT, R240, 0x7ffffe9f, PT ;  /* 0x7ffffe9ff000780c */ /* 0x000fe20003f06070 */
[C---:B------:R-:W-:Y:S01]  /*34350*/  VIADD R239, R243.reuse, 0x200000 ;  /* 0x00200000f3ef7836 */ /* 0x040fe20000000000 */
[----:B------:R-:W-:Y:S01]  /*34360*/  IADD3 R240, R243, 0x200000, RZ ;  /* 0x00200000f3f07810 */ /* 0x000fe20007ffe0ff */
[----:B------:R-:W-:-:S03]  /*34370*/  VIADD R241, R241, 0xffffff03 ;  /* 0xffffff03f1f17836 */ /* 0x000fc60000000000 */
[----:B------:R-:W1:Y:S01]  /*34380*/  LDC R252, c[0x0][0x230] ;  /* 0x00008c00fffc7b82 */ /* 0x000e620000000800 */
[----:B---3--:R-:W-:-:S04]  /*34390*/  IMAD.WIDE R66, R8, 0x4, R66 ;  /* 0x0000000408427825 */ /* 0x008fc800078e0242 */
[C---:B----4-:R-:W-:Y:S01]  /*343a0*/  IMAD.WIDE R64, R8.reuse, 0x4, R70 ;  /* 0x0000000408407825 */ /* 0x050fe200078e0246 */
[----:B------:R-:W-:Y:S04]  /*343b0*/  STL.64 [R1+0x1528], R66 ;  /* 0x0015284201007387 */ /* 0x000fe80000100a00 */
[----:B------:R3:W-:Y:S04]  /*343c0*/  STL.64 [R1+0x1520], R64 ;  /* 0x0015204001007387 */ /* 0x0007e80000100a00 */
[----:B------:R-:W-:Y:S01]  /*343d0*/  LDGSTS.E [R240+0x38000], desc[UR60][R66.64], !P2 ;  /* 0x3800000042f07fae */ /* 0x000fe2000d12187c */
[----:B------:R-:W-:-:S03]  /*343e0*/  IMAD.WIDE R60, R8, 0x4, R72 ;  /* 0x00000004083c7825 */ /* 0x000fc600078e0248 */
[----:B------:R2:W-:Y:S01]  /*343f0*/  LDGSTS.E [R239+0x3c000], desc[UR60][R64.64], !P2 ;  /* 0x3c00000040ef7fae */ /* 0x0005e2000d12187c */
[----:B------:R-:W-:-:S03]  /*34400*/  IMAD.WIDE R58, R8, 0x4, R78 ;  /* 0x00000004083a7825 */ /* 0x000fc600078e024e */
[----:B------:R-:W-:Y:S04]  /*34410*/  STL.64 [R1+0x1518], R60 ;  /* 0x0015183c01007387 */ /* 0x000fe80000100a00 */
[----:B------:R4:W-:Y:S04]  /*34420*/  STL.64 [R1+0x1510], R58 ;  /* 0x0015103a01007387 */ /* 0x0009e80000100a00 */
[----:B------:R-:W4:Y:S04]  /*34430*/  LDL.LU.64 R72, [R1+0xd60] ;  /* 0x000d600001487983 */ /* 0x000f280000300a00 */
[----:B------:R-:W4:Y:S04]  /*34440*/  LDL.LU.64 R78, [R1+0xd68] ;  /* 0x000d6800014e7983 */ /* 0x000f280000300a00 */
[----:B------:R-:W-:Y:S04]  /*34450*/  LDGSTS.E [R238+0x38004], desc[UR60][R60.64], !P0 ;  /* 0x380040003cee7fae */ /* 0x000fe8000c12187c */
[----:B---3--:R-:W3:Y:S04]  /*34460*/  LDL.LU.64 R64, [R1+0xd70] ;  /* 0x000d700001407983 */ /* 0x008ee80000300a00 */
[----:B------:R4:W-:Y:S04]  /*34470*/  LDGSTS.E [R5+0x3c004], desc[UR60][R58.64], !P0 ;  /* 0x3c0040003a057fae */ /* 0x0009e8000c12187c */
[----:B------:R-:W3:Y:S01]  /*34480*/  LDL.LU.64 R70, [R1+0xd78] ;  /* 0x000d780001467983 */ /* 0x000ee20000300a00 */
[----:B--2---:R-:W-:Y:S01]  /*34490*/  IADD3 R239, R56, -0xff, RZ ;  /* 0xffffff0138ef7810 */ /* 0x004fe20007ffe0ff */
[----:B----4-:R-:W-:-:S02]  /*344a0*/  IMAD.WIDE R58, R8, 0x4, R80 ;  /* 0x00000004083a7825 */ /* 0x010fc400078e0250 */
[----:B------:R-:W2:Y:S02]  /*344b0*/  LDL.LU.64 R80, [R1+0xd80] ;  /* 0x000d800001507983 */ /* 0x000ea40000300a00 */
[----:B------:R-:W-:Y:S02]  /*344c0*/  IMAD.WIDE R56, R8, 0x4, R16 ;  /* 0x0000000408387825 */ /* 0x000fe400078e0210 */
[----:B------:R-:W4:Y:S02]  /*344d0*/  LDL.LU.64 R16, [R1+0xd88] ;  /* 0x000d880001107983 */ /* 0x000f240000300a00 */
[----:B-1----:R-:W-:Y:S01]  /*344e0*/  VIADD R5, R54, 0xffffff1d ;  /* 0xffffff1d36057836 */ /* 0x002fe20000000000 */
[----:B------:R-:W-:Y:S01]  /*344f0*/  IADD3 R238, R52, -0xfe, RZ ;  /* 0xffffff0234ee7810 */ /* 0x000fe20007ffe0ff */
[----:B------:R-:W1:Y:S03]  /*34500*/  LDC R54, c[0x0][0x230] ;  /* 0x00008c00ff367b82 */ /* 0x000e660000000800 */
[----:B------:R-:W-:-:S02]  /*34510*/  ISETP.GE.U32.AND P5, PT, R5, 0x7ffffe9e, PT ;  /* 0x7ffffe9e0500780c */ /* 0x000fc40003fa6070 */
[----:B------:R-:W-:Y:S01]  /*34520*/  ISETP.GE.U32.AND P0, PT, R239, 0x7ffffe82, PT ;  /* 0x7ffffe82ef00780c */ /* 0x000fe20003f06070 */
[----:B------:R-:W-:Y:S01]  /*34530*/  VIADD R239, R53, 0xffffff1c ;  /* 0xffffff1c35ef7836 */ /* 0x000fe20000000000 */
[----:B------:R-:W-:Y:S01]  /*34540*/  ISETP.GE.U32.AND P2, PT, R238, 0x7ffffe83, PT ;  /* 0x7ffffe83ee00780c */ /* 0x000fe20003f46070 */
[C---:B------:R-:W-:Y:S01]  /*34550*/  VIADD R5, R243.reuse, 0x200000 ;  /* 0x00200000f3057836 */ /* 0x040fe20000000000 */
[----:B------:R-:W-:Y:S01]  /*34560*/  IADD3 R238, R243, 0x200000, RZ ;  /* 0x00200000f3ee7810 */ /* 0x000fe20007ffe0ff */
[----:B------:R1:W-:Y:S01]  /*34570*/  STL.64 [R1+0x1508], R58 ;  /* 0x0015083a01007387 */ /* 0x0003e20000100a00 */
[----:B------:R-:W-:Y:S01]  /*34580*/  ISETP.GE.U32.AND P4, PT, R239, 0x7ffffe9d, PT ;  /* 0x7ffffe9def00780c */ /* 0x000fe20003f86070 */
[----:B------:R-:W4:Y:S02]  /*34590*/  LDC R52, c[0x0][0x230] ;  /* 0x00008c00ff347b82 */ /* 0x000f240000000800 */
[----:B------:R1:W-:Y:S04]  /*345a0*/  STL.64 [R1+0x1500], R56 ;  /* 0x0015003801007387 */ /* 0x0003e80000100a00 */
[----:B------:R1:W-:Y:S01]  /*345b0*/  LDGSTS.E [R238+0x38008], desc[UR60][R58.64], !P5 ;  /* 0x380080003aee7fae */ /* 0x0003e2000e92187c */
[----:B------:R-:W-:Y:S01]  /*345c0*/  ISETP.GE.U32.AND P3, PT, R241, 0x7ffffe84, PT ;  /* 0x7ffffe84f100780c */ /* 0x000fe20003f66070 */
[----:B------:R-:W4:Y:S02]  /*345d0*/  LDC R53, c[0x0][0x230] ;  /* 0x00008c00ff357b82 */ /* 0x000f240000000800 */
[----:B------:R1:W-:Y:S01]  /*345e0*/  LDGSTS.E [R5+0x3c008], desc[UR60][R56.64], !P5 ;  /* 0x3c00800038057fae */ /* 0x0003e2000e92187c */
[----:B------:R-:W-:-:S02]  /*345f0*/  IADD3 R240, R55, -0x88, RZ ;  /* 0xffffff7837f07810 */ /* 0x000fc40007ffe0ff */
[----:B-1----:R-:W-:Y:S01]  /*34600*/  IADD3 R241, R54, -0x87, RZ ;  /* 0xffffff7936f17810 */ /* 0x002fe20007ffe0ff */
[----:B------:R-:W-:-:S04]  /*34610*/  IMAD.WIDE R58, R8, 0x4, R72 ;  /* 0x00000004083a7825 */ /* 0x000fc800078e0248 */
[C---:B------:R-:W-:Y:S01]  /*34620*/  IMAD.WIDE R56, R8.reuse, 0x4, R78 ;  /* 0x0000000408387825 */ /* 0x040fe200078e024e */
[----:B------:R3:W-:Y:S04]  /*34630*/  STL.64 [R1+0x14f8], R58 ;  /* 0x0014f83a01007387 */ /* 0x0007e80000100a00 */
[----:B------:R-:W4:Y:S04]  /*34640*/  LDL.LU.64 R66, [R1+0xd90] ;  /* 0x000d900001427983 */ /* 0x000f280000300a00 */
[----:B------:R1:W-:Y:S04]  /*34650*/  STL.64 [R1+0x14f0], R56 ;  /* 0x0014f03801007387 */ /* 0x0003e80000100a00 */
[----:B------:R-:W4:Y:S04]  /*34660*/  LDL.LU.64 R72, [R1+0xd98] ;  /* 0x000d980001487983 */ /* 0x000f280000300a00 */
[----:B------:R3:W-:Y:S04]  /*34670*/  LDGSTS.E [R238+0x3800c], desc[UR60][R58.64], !P4 ;  /* 0x3800c0003aee7fae */ /* 0x0007e8000e12187c */
[----:B------:R1:W-:Y:S04]  /*34680*/  LDGSTS.E [R5+0x3c00c], desc[UR60][R56.64], !P4 ;  /* 0x3c00c00038057fae */ /* 0x0003e8000e12187c */
[----:B------:R-:W4:Y:S01]  /*34690*/  LDL.LU.64 R78, [R1+0xda0] ;  /* 0x000da000014e7983 */ /* 0x000f220000300a00 */
[----:B--2---:R-:W-:-:S04]  /*346a0*/  IMAD.WIDE R54, R8, 0x4, R80 ;  /* 0x0000000408367825 */ /* 0x004fc800078e0250 */
[----:B---3--:R-:W-:-:S04]  /*346b0*/  IMAD.WIDE R58, R8, 0x4, R64 ;  /* 0x00000004083a7825 */ /* 0x008fc800078e0240 */
[C---:B-1----:R-:W-:Y:S01]  /*346c0*/  IMAD.WIDE R56, R8.reuse, 0x4, R70 ;  /* 0x0000000408387825 */ /* 0x042fe200078e0246 */
[----:B------:R-:W-:Y:S04]  /*346d0*/  STL.64 [R1+0x1850], R58 ;  /* 0x0018503a01007387 */ /* 0x000fe80000100a00 */
[----:B------:R-:W2:Y:S04]  /*346e0*/  LDL.LU.64 R60, [R1+0xda8] ;  /* 0x000da800013c7983 */ /* 0x000ea80000300a00 */
[----:B------:R-:W-:Y:S01]  /*346f0*/  STL.64 [R1+0x1848], R56 ;  /* 0x0018483801007387 */ /* 0x000fe20000100a00 */
[----:B----4-:R-:W-:-:S03]  /*34700*/  IMAD.WIDE R16, R8, 0x4, R16 ;  /* 0x0000000408107825 */ /* 0x010fc600078e0210 */
[----:B------:R-:W-:Y:S04]  /*34710*/  STL.64 [R1+0x1840], R54 ;  /* 0x0018403601007387 */ /* 0x000fe80000100a00 */
[----:B------:R-:W3:Y:S04]  /*34720*/  LDL.LU.64 R70, [R1+0xdb0] ;  /* 0x000db00001467983 */ /* 0x000ee80000300a00 */
[----:B------:R1:W-:Y:S04]  /*34730*/  STL.64 [R1+0x1838], R16 ;  /* 0x0018381001007387 */ /* 0x0003e80000100a00 */
[----:B------:R-:W4:Y:S01]  /*34740*/  LDL.LU.64 R80, [R1+0xdb8] ;  /* 0x000db80001507983 */ /* 0x000f220000300a00 */
[----:B------:R-:W-:-:S02]  /*34750*/  ISETP.GE.U32.AND P6, PT, R240, 0x7ffffef9, PT ;  /* 0x7ffffef9f000780c */ /* 0x000fc40003fc6070 */
[----:B------:R-:W-:Y:S01]  /*34760*/  IADD3 R240, R252, -0x85, RZ ;  /* 0xffffff7bfcf07810 */ /* 0x000fe20007ffe0ff */
[----:B------:R-:W-:Y:S01]  /*34770*/  VIADD R239, R52, 0xffffff7a ;  /* 0xffffff7a34ef7836 */ /* 0x000fe20000000000 */
[----:B------:R-:W1:Y:S02]  /*34780*/  LDC R252, c[0x0][0x230] ;  /* 0x00008c00fffc7b82 */ /* 0x000e640000000800 */
[----:B------:R-:W-:Y:S01]  /*34790*/  ISETP.GE.U32.AND P5, PT, R240, 0x7ffffefc, PT ;  /* 0x7ffffefcf000780c */ /* 0x000fe20003fa6070 */
[C---:B------:R-:W-:Y:S01]  /*347a0*/  VIADD R240, R242.reuse, 0x200000 ;  /* 0x00200000f2f07836 */ /* 0x040fe20000000000 */
[----:B------:R-:W-:Y:S02]  /*347b0*/  ISETP.GE.U32.AND P4, PT, R239, 0x7ffffefb, PT ;  /* 0x7ffffefbef00780c */ /* 0x000fe40003f86070 */
[C---:B------:R-:W-:Y:S02]  /*347c0*/  IADD3 R239, R242.reuse, 0x200000, RZ ;  /* 0x00200000f2ef7810 */ /* 0x040fe40007ffe0ff */
[----:B------:R-:W3:Y:S07]  /*347d0*/  LDC R52, c[0x0][0x230] ;  /* 0x00008c00ff347b82 */ /* 0x000eee0000000800 */
[----:B------:R1:W-:Y:S04]  /*347e0*/  LDGSTS.E [R240+0x20000], desc[UR60][R58.64], !P5 ;  /* 0x200000003af07fae */ /* 0x0003e8000e92187c */
[----:B------:R-:W-:Y:S01]  /*347f0*/  LDGSTS.E [R239+0x24000], desc[UR60][R56.64], !P5 ;  /* 0x2400000038ef7fae */ /* 0x000fe2000e92187c */
[----:B------:R-:W-:Y:S01]  /*34800*/  ISETP.GE.U32.AND P5, PT, R241, 0x7ffffefa, PT ;  /* 0x7ffffefaf100780c */ /* 0x000fe20003fa6070 */
[C---:B------:R-:W-:Y:S01]  /*34810*/  VIADD R238, R242.reuse, 0x200000 ;  /* 0x00200000f2ee7836 */ /* 0x040fe20000000000 */
[----:B------:R-:W-:-:S04]  /*34820*/  IADD3 R5, R242, 0x200000, RZ ;  /* 0x00200000f2057810 */ /* 0x000fc80007ffe0ff */
[----:B------:R-:W-:Y:S04]  /*34830*/  LDGSTS.E [R238+0x20004], desc[UR60][R54.64], !P4 ;  /* 0x2000400036ee7fae */ /* 0x000fe8000e12187c */
[----:B------:R1:W-:Y:S02]  /*34840*/  LDGSTS.E [R5+0x24004], desc[UR60][R16.64], !P4 ;  /* 0x2400400010057fae */ /* 0x0003e4000e12187c */
[----:B-1----:R-:W-:Y:S01]  /*34850*/  IADD3 R240, R252, -0xa5, RZ ;  /* 0xffffff5bfcf07810 */ /* 0x002fe20007ffe0ff */
[----:B------:R-:W-:Y:S01]  /*34860*/  VIADD R241, R53, 0xffffff58 ;  /* 0xffffff5835f17836 */ /* 0x000fe20000000000 */
[----:B------:R-:W1:Y:S08]  /*34870*/  LDC R252, c[0x0][0x230] ;  /* 0x00008c00fffc7b82 */ /* 0x000e700000000800 */
[----:B------:R-:W1:Y:S08]  /*34880*/  LDC R16, c[0x0][0x230] ;  /* 0x00008c00ff107b82 */ /* 0x000e700000000800 */
[----:B------:R-:W1:Y:S01]  /*34890*/  LDC R17, c[0x0][0x230] ;  /* 0x00008c00ff117b82 */ /* 0x000e620000000800 */
[----:B------:R-:W-:-:S05]  /*348a0*/  IMAD.WIDE R58, R8, 0x4, R66 ;  /* 0x00000004083a7825 */ /* 0x000fca00078e0242 */
[----:B------:R-:W-:Y:S01]  /*348b0*/  STL.64 [R1+0x1830], R58 ;  /* 0x0018303a01007387 */ /* 0x000fe20000100a00 */
[----:B------:R-:W-:-:S03]  /*348c0*/  IMAD.WIDE R56, R8, 0x4, R72 ;  /* 0x0000000408387825 */ /* 0x000fc600078e0248 */
[----:B------:R-:W4:Y:S04]  /*348d0*/  LDL.LU.64 R64, [R1+0xdc0] ;  /* 0x000dc00001407983 */ /* 0x000f280000300a00 */
[----:B------:R2:W-:Y:S04]  /*348e0*/  STL.64 [R1+0x1828], R56 ;  /* 0x0018283801007387 */ /* 0x0005e80000100a00 */
[----:B------:R-:W4:Y:S01]  /*348f0*/  LDL.LU.64 R66, [R1+0xdc8] ;  /* 0x000dc80001427983 */ /* 0x000f220000300a00 */
[----:B------:R-:W-:-:S03]  /*34900*/  IMAD.WIDE R54, R8, 0x4, R78 ;  /* 0x0000000408367825 */ /* 0x000fc600078e024e */
[----:B------:R-:W-:Y:S04]  /*34910*/  LDGSTS.E [R239+0x20008], desc[UR60][R58.64], !P5 ;  /* 0x200080003aef7fae */ /* 0x000fe8000e92187c */
[----:B------:R2:W-:Y:S04]  /*34920*/  LDGSTS.E [R238+0x24008], desc[UR60][R56.64], !P5 ;  /* 0x2400800038ee7fae */ /* 0x0005e8000e92187c */
[----:B------:R3:W-:Y:S04]  /*34930*/  STL.64 [R1+0x1820], R54 ;  /* 0x0018203601007387 */ /* 0x0007e80000100a00 */
[----:B------:R3:W-:Y:S01]  /*34940*/  LDGSTS.E [R5+0x2000c], desc[UR60][R54.64], !P6 ;  /* 0x2000c00036057fae */ /* 0x0007e2000f12187c */
[----:B--2---:R-:W-:-:S03]  /*34950*/  IMAD.WIDE R56, R8, 0x4, R60 ;  /* 0x0000000408387825 */ /* 0x004fc600078e023c */
[----:B------:R-:W2:Y:S01]  /*34960*/  LDL.LU.64 R72, [R1+0xdd0] ;  /* 0x000dd00001487983 */ /* 0x000ea20000300a00 */
[----:B------:R-:W-:-:S03]  /*34970*/  ISETP.GE.U32.AND P5, PT, R240, 0x7ffffedc, PT ;  /* 0x7ffffedcf000780c */ /* 0x000fc60003fa6070 */
[----:B------:R-:W2:Y:S01]  /*34980*/  LDL.LU.64 R78, [R1+0xdd8] ;  /* 0x000dd800014e7983 */ /* 0x000ea20000300a00 */
[----:B---3--:R-:W-:-:S03]  /*34990*/  IMAD.WIDE R54, R8, 0x4, R70 ;  /* 0x0000000408367825 */ /* 0x008fc600078e0246 */
[----:B------:R-:W-:Y:S01]  /*349a0*/  STL.64 [R1+0x1818], R56 ;  /* 0x0018183801007387 */ /* 0x000fe20000100a00 */
[----:B------:R-:W-:-:S03]  /*349b0*/  VIADD R240, R52, 0xffffff5a ;  /* 0xffffff5a34f07836 */ /* 0x000fc60000000000 */
[----:B------:R-:W3:Y:S01]  /*349c0*/  LDL.LU.64 R70, [R1+0xde0] ;  /* 0x000de00001467983 */ /* 0x000ee20000300a00 */
[----:B----4-:R-:W-:-:S03]  /*349d0*/  IMAD.WIDE R52, R8, 0x4, R80 ;  /* 0x0000000408347825 */ /* 0x010fc600078e0250 */
[----:B------:R-:W-:Y:S04]  /*349e0*/  STL.64 [R1+0x1708], R54 ;  /* 0x0017083601007387 */ /* 0x000fe80000100a00 */
[----:B------:R-:W4:Y:S04]  /*349f0*/  LDL.LU.64 R80, [R1+0xde8] ;  /* 0x000de80001507983 */ /* 0x000f280000300a00 */
[----:B------:R1:W-:Y:S01]  /*34a00*/  LDGSTS.E [R239+0x2400c], desc[UR60][R56.64], !P6 ;  /* 0x2400c00038ef7fae */ /* 0x0003e2000f12187c */
[----:B------:R-:W-:-:S03]  /*34a10*/  ISETP.GE.U32.AND P6, PT, R240, 0x7ffffedb, PT ;  /* 0x7ffffedbf000780c */ /* 0x000fc60003fc6070 */
[----:B------:R-:W-:Y:S04]  /*34a20*/  LDGSTS.E [R238+0x28000], desc[UR60][R54.64], !P5 ;  /* 0x2800000036ee7fae */ /* 0x000fe8000e92187c */
[----:B------:R1:W-:Y:S02]  /*34a30*/  LDGSTS.E [R5+0x2c000], desc[UR60][R52.64], !P5 ;  /* 0x2c00000034057fae */ /* 0x0003e4000e92187c */
[----:B-1----:R-:W-:Y:S02]  /*34a40*/  IADD3 R239, R16, -0xa7, RZ ;  /* 0xffffff5910ef7810 */ /* 0x002fe40007ffe0ff */
[----:B------:R-:W1:Y:S02]  /*34a50*/  LDC R16, c[0x0][0x230] ;  /* 0x00008c00ff107b82 */ /* 0x000e640000000800 */
[----:B------:R-:W-:Y:S01]  /*34a60*/  ISETP.GE.U32.AND P5, PT, R239, 0x7ffffeda, PT ;  /* 0x7ffffedaef00780c */ /* 0x000fe20003fa6070 */
[----:B------:R1:W-:Y:S01]  /*34a70*/  STL.64 [R1+0x1700], R52 ;  /* 0x0017003401007387 */ /* 0x0003e20000100a00 */
[C---:B------:R-:W-:Y:S01]  /*34a80*/  IADD3 R240, R242.reuse, 0x200000, RZ ;  /* 0x00200000f2f07810 */ /* 0x040fe20007ffe0ff */
[----:B------:R-:W-:Y:S01]  /*34a90*/  VIADD R239, R242, 0x200000 ;  /* 0x00200000f2ef7836 */ /* 0x000fe20000000000 */
[----:B------:R-:W-:Y:S01]  /*34aa0*/  ISETP.GE.U32.AND P4, PT, R241, 0x7ffffed9, PT ;  /* 0x7ffffed9f100780c */ /* 0x000fe20003f86070 */
[----:B------:R-:W-:Y:S01]  /*34ab0*/  VIADD R241, R17, 0xffffff38 ;  /* 0xffffff3811f17836 */ /* 0x000fe20000000000 */
[----:B-1----:R-:W1:Y:S01]  /*34ac0*/  LDC R52, c[0x0][0x230] ;  /* 0x00008c00ff347b82 */ /* 0x002e620000000800 */
[----:B------:R-:W-:-:S02]  /*34ad0*/  IMAD.WIDE R60, R8, 0x4, R64 ;  /* 0x00000004083c7825 */ /* 0x000fc400078e0240 */
[----:B------:R-:W4:Y:S04]  /*34ae0*/  LDL.LU.64 R64, [R1+0xdf0] ;  /* 0x000df00001407983 */ /* 0x000f280000300a00 */
[----:B------:R-:W-:Y:S01]  /*34af0*/  LDGSTS.E [R240+0x28004], desc[UR60][R60.64], !P6 ;  /* 0x280040003cf07fae */ /* 0x000fe2000f12187c */
[----:B------:R-:W-:-:S03]  /*34b00*/  IMAD.WIDE R58, R8, 0x4, R66 ;  /* 0x00000004083a7825 */ /* 0x000fc600078e0242 */
[----:B------:R-:W4:Y:S04]  /*34b10*/  LDL.LU.64 R66, [R1+0xdf8] ;  /* 0x000df80001427983 */ /* 0x000f280000300a00 */
[----:B------:R-:W-:Y:S04]  /*34b20*/  STL.64 [R1+0x16f8], R60 ;  /* 0x0016f83c01007387 */ /* 0x000fe80000100a00 */
[----:B------:R3:W-:Y:S04]  /*34b30*/  STL.64 [R1+0x16f0], R58 ;  /* 0x0016f03a01007387 */ /* 0x0007e80000100a00 */
[----:B------:R3:W-:Y:S01]  /*34b40*/  LDGSTS.E [R239+0x2c004], desc[UR60][R58.64], !P6 ;  /* 0x2c0040003aef7fae */ /* 0x0007e2000f12187c */
[----:B--2---:R-:W-:-:S03]  /*34b50*/  IMAD.WIDE R56, R8, 0x4, R72 ;  /* 0x0000000408387825 */ /* 0x004fc600078e0248 */
[----:B------:R-:W2:Y:S01]  /*34b60*/  LDL.LU.64 R72, [R1+0xe00] ;  /* 0x000e000001487983 */ /* 0x000ea20000300a00 */
[----:B------:R-:W-:-:S03]  /*34b70*/  IMAD.WIDE R54, R8, 0x4, R78 ;  /* 0x0000000408367825 */ /* 0x000fc600078e024e */
[----:B------:R4:W-:Y:S04]  /*34b80*/  STL.64 [R1+0x16e8], R56 ;  /* 0x0016e83801007387 */ /* 0x0009e80000100a00 */
[----:B------:R4:W-:Y:S01]  /*34b90*/  LDGSTS.E [R238+0x28008], desc[UR60][R56.64], !P5 ;  /* 0x2800800038ee7fae */ /* 0x0009e2000e92187c */
[----:B---3--:R-:W-:-:S03]  /*34ba0*/  IMAD.WIDE R58, R8, 0x4, R70 ;  /* 0x00000004083a7825 */ /* 0x008fc600078e0246 */
[----:B------:R-:W3:Y:S04]  /*34bb0*/  LDL.LU.64 R78, [R1+0xe08] ;  /* 0x000e0800014e7983 */ /* 0x000ee80000300a00 */
[----:B------:R1:W-:Y:S01]  /*34bc0*/  STL.64 [R1+0x16e0], R54 ;  /* 0x0016e03601007387 */ /* 0x0003e20000100a00 */
[----:B----4-:R-:W-:-:S03]  /*34bd0*/  IMAD.WIDE R56, R8, 0x4, R80 ;  /* 0x0000000408387825 */ /* 0x010fc600078e0250 */
[----:B------:R4:W-:Y:S04]  /*34be0*/  STL.64 [R1+0x16d8], R58 ;  /* 0x0016d83a01007387 */ /* 0x0009e80000100a00 */
[----:B------:R-:W3:Y:S04]  /*34bf0*/  LDL.LU.64 R70, [R1+0xe10] ;  /* 0x000e100001467983 */ /* 0x000ee80000300a00 */
[----:B------:R2:W-:Y:S04]  /*34c00*/  STL.64 [R1+0x16d0], R56 ;  /* 0x0016d03801007387 */ /* 0x0005e80000100a00 */
[----:B------:R-:W3:Y:S01]  /*34c10*/  LDL.LU.64 R80, [R1+0xe18] ;  /* 0x000e180001507983 */ /* 0x000ee20000300a00 */
[----:B------:R-:W-:-:S03]  /*34c20*/  VIADD R239, R16, 0xffffff3a ;  /* 0xffffff3a10ef7836 */ /* 0x000fc60000000000 */
[----:B------:R-:W3:Y:S01]  /*34c30*/  LDL.LU.64 R16, [R1+0xe20] ;  /* 0x000e200001107983 */ /* 0x000ee20000300a00 */
[----:B------:R-:W-:Y:S02]  /*34c40*/  IADD3 R240, R252, -0xc5, RZ ;  /* 0xffffff3bfcf07810 */ /* 0x000fe40007ffe0ff */
[----:B------:R-:W-:Y:S01]  /*34c50*/  ISETP.GE.U32.AND P6, PT, R241, 0x7ffffeb9, PT ;  /* 0x7ffffeb9f100780c */ /* 0x000fe20003fc6070 */
[----:B------:R1:W-:Y:S01]  /*34c60*/  LDGSTS.E [R5+0x2c008], desc[UR60][R54.64], !P5 ;  /* 0x2c00800036057fae */ /* 0x0003e2000e92187c */
[----:B------:R-:W-:Y:S01]  /*34c70*/  ISETP.GE.U32.AND P5, PT, R240, 0x7ffffebc, PT ;  /* 0x7ffffebcf000780c */ /* 0x000fe20003fa6070 */
[----:B------:R-:W3:Y:S02]  /*34c80*/  LDC R252, c[0x0][0x230] ;  /* 0x00008c00fffc7b82 */ /* 0x000ee40000000800 */
[----:B------:R4:W-:Y:S04]  /*34c90*/  LDGSTS.E [R238+0x2800c], desc[UR60][R58.64], !P4 ;  /* 0x2800c0003aee7fae */ /* 0x0009e8000e12187c */
[----:B------:R2:W-:Y:S01]  /*34ca0*/  LDGSTS.E [R5+0x2c00c], desc[UR60][R56.64], !P4 ;  /* 0x2c00c00038057fae */ /* 0x0005e2000e12187c */
[----:B------:R-:W-:Y:S01]  /*34cb0*/  ISETP.GE.U32.AND P4, PT, R239, 0x7ffffebb, PT ;  /* 0x7ffffebbef00780c */ /* 0x000fe20003f86070 */
[----:B------:R-:W-:Y:S01]  /*34cc0*/  VIADD R240, R242, 0x200000 ;  /* 0x00200000f2f07836 */ /* 0x000fe20000000000 */
[----:B-1----:R-:W-:Y:S01]  /*34cd0*/  IADD3 R241, R52, -0xc7, RZ ;  /* 0xffffff3934f17810 */ /* 0x002fe20007ffe0ff */
[----:B------:R-:W1:Y:S01]  /*34ce0*/  LDC R54, c[0x0][0x230] ;  /* 0x00008c00ff367b82 */ /* 0x000e620000000800 */
[----:B------:R-:W-:-:S07]  /*34cf0*/  IADD3 R239, R242, 0x200000, RZ ;  /* 0x00200000f2ef7810 */ /* 0x000fce0007ffe0ff */
[----:B------:R-:W1:Y:S01]  /*34d00*/  LDC R55, c[0x0][0x230] ;  /* 0x00008c00ff377b82 */ /* 0x000e620000000800 */
[----:B------:R-:W-:-:S05]  /*34d10*/  IMAD.WIDE R60, R8, 0x4, R64 ;  /* 0x00000004083c7825 */ /* 0x000fca00078e0240 */
[----:B------:R1:W-:Y:S01]  /*34d20*/  STL.64 [R1+0x15e8], R60 ;  /* 0x0015e83c01007387 */ /* 0x0003e20000100a00 */
[----:B----4-:R-:W-:-:S03]  /*34d30*/  IMAD.WIDE R58, R8, 0x4, R66 ;  /* 0x00000004083a7825 */ /* 0x010fc600078e0242 */
[----:B------:R-:W4:Y:S04]  /*34d40*/  LDL.LU.64 R64, [R1+0xe28] ;  /* 0x000e280001407983 */ /* 0x000f280000300a00 */
[----:B------:R1:W-:Y:S04]  /*34d50*/  STL.64 [R1+0x15e0], R58 ;  /* 0x0015e03a01007387 */ /* 0x0003e80000100a00 */
[----:B------:R1:W-:Y:S04]  /*34d60*/  LDGSTS.E [R240+0x30000], desc[UR60][R60.64], !P5 ;  /* 0x300000003cf07fae */ /* 0x0003e8000e92187c */
[----:B------:R1:W-:Y:S01]  /*34d70*/  LDGSTS.E [R239+0x34000], desc[UR60][R58.64], !P5 ;  /* 0x340000003aef7fae */ /* 0x0003e2000e92187c */
[----:B--2---:R-:W-:-:S05]  /*34d80*/  IMAD.WIDE R56, R8, 0x4, R72 ;  /* 0x0000000408387825 */ /* 0x004fca00078e0248 */
[----:B------:R2:W-:Y:S04]  /*34d90*/  STL.64 [R1+0x15d8], R56 ;  /* 0x0015d83801007387 */ /* 0x0005e80000100a00 */
[----:B------:R-:W4:Y:S01]  /*34da0*/  LDL.LU.64 R72, [R1+0xe30] ;  /* 0x000e300001487983 */ /* 0x000f220000300a00 */
[----:B---3--:R-:W-:-:S03]  /*34db0*/  IMAD.WIDE R52, R8, 0x4, R78 ;  /* 0x0000000408347825 */ /* 0x008fc600078e024e */
[----:B------:R2:W-:Y:S04]  /*34dc0*/  LDGSTS.E [R238+0x30004], desc[UR60][R56.64], !P4 ;  /* 0x3000400038ee7fae */ /* 0x0005e8000e12187c */
[----:B------:R3:W-:Y:S04]  /*34dd0*/  STL.64 [R1+0x15d0], R52 ;  /* 0x0015d03401007387 */ /* 0x0007e80000100a00 */
[----:B------:R-:W4:Y:S01]  /*34de0*/  LDL.LU.64 R78, [R1+0xe38] ;  /* 0x000e3800014e7983 */ /* 0x000f220000300a00 */
[----:B-1----:R-:W-:-:S04]  /*34df0*/  IMAD.WIDE R60, R8, 0x4, R70 ;  /* 0x00000004083c7825 */ /* 0x002fc800078e0246 */
[C---:B------:R-:W-:Y:S01]  /*34e00*/  IMAD.WIDE R58, R8.reuse, 0x4, R80 ;  /* 0x00000004083a7825 */ /* 0x040fe200078e0250 */
[----:B------:R-:W-:Y:S03]  /*34e10*/  STL.64 [R1+0x15c8], R60 ;  /* 0x0015c83c01007387 */ /* 0x000fe60000100a00 */
[----:B--2---:R-:W-:Y:S01]  /*34e20*/  IMAD.WIDE R56, R8, 0x4, R16 ;  /* 0x0000000408387825 */ /* 0x004fe200078e0210 */
[----:B------:R-:W2:Y:S04]  /*34e30*/  LDL.LU.64 R70, [R1+0xe40] ;  /* 0x000e400001467983 */ /* 0x000ea80000300a00 */
[----:B------:R4:W-:Y:S04]  /*34e40*/  STL.64 [R1+0x15c0], R58 ;  /* 0x0015c03a01007387 */ /* 0x0009e80000100a00 */
[----:B------:R-:W2:Y:S04]  /*34e50*/  LDL.LU.64 R16, [R1+0xe48] ;  /* 0x000e480001107983 */ /* 0x000ea80000300a00 */
[----:B------:R1:W-:Y:S04]  /*34e60*/  STL.64 [R1+0x15b8], R56 ;  /* 0x0015b83801007387 */ /* 0x0003e80000100a00 */
[----:B------:R-:W2:Y:S01]  /*34e70*/  LDL.LU.64 R80, [R1+0xe50] ;  /* 0x000e500001507983 */ /* 0x000ea20000300a00 */
[----:B------:R-:W-:-:S03]  /*34e80*/  ISETP.GE.U32.AND P5, PT, R241, 0x7ffffeba, PT ;  /* 0x7ffffebaf100780c */ /* 0x000fc60003fa6070 */
[----:B------:R3:W-:Y:S01]  /*34e90*/  LDGSTS.E [R5+0x34004], desc[UR60][R52.64], !P4 ;  /* 0x3400400034057fae */ /* 0x0007e2000e12187c */
[----:B------:R-:W-:-:S03]  /*34ea0*/  IADD3 R240, R252, -0xe5, RZ ;  /* 0xffffff1bfcf07810 */ /* 0x000fc60007ffe0ff */
[----:B------:R-:W2:Y:S01]  /*34eb0*/  LDL.LU.64 R66, [R1+0xe58] ;  /* 0x000e580001427983 */ /* 0x000ea20000300a00 */
[----:B------:R-:W-:Y:S01]  /*34ec0*/  VIADD R241, R55, 0xffffff18 ;  /* 0xffffff1837f17836 */ /* 0x000fe20000000000 */
[----:B------:R-:W2:Y:S04]  /*34ed0*/  LDC R252, c[0x0][0x230] ;  /* 0x00008c00fffc7b82 */ /* 0x000ea80000000800 */
[----:B------:R-:W-:Y:S04]  /*34ee0*/  LDGSTS.E [R239+0x30008], desc[UR60][R60.64], !P5 ;  /* 0x300080003cef7fae */ /* 0x000fe8000e92187c */
[----:B---3--:R-:W3:Y:S01]  /*34ef0*/  LDC R52, c[0x0][0x230] ;  /* 0x00008c00ff347b82 */ /* 0x008ee20000000800 */
[----:B------:R4:W-:Y:S01]  /*34f00*/  LDGSTS.E [R238+0x34008], desc[UR60][R58.64], !P5 ;  /* 0x340080003aee7fae */ /* 0x0009e2000e92187c */
[----:B------:R-:W-:-:S03]  /*34f10*/  ISETP.GE.U32.AND P5, PT, R240, 0x7ffffe9c, PT ;  /* 0x7ffffe9cf000780c */ /* 0x000fc60003fa6070 */
[----:B------:R1:W-:Y:S01]  /*34f20*/  LDGSTS.E [R5+0x3000c], desc[UR60][R56.64], !P6 ;  /* 0x3000c00038057fae */ /* 0x0003e2000f12187c */
[----:B------:R-:W-:Y:S02]  /*34f30*/  VIADD R240, R54, 0xffffff1a ;  /* 0xffffff1a36f07836 */ /* 0x000fe40000000000 */
[----:B------:R-:W2:Y:S01]  /*34f40*/  LDC R53, c[0x0][0x230] ;  /* 0x00008c00ff357b82 */ /* 0x000ea20000000800 */
[----:B----4-:R-:W-:-:S05]  /*34f50*/  IMAD.WIDE R58, R8, 0x4, R64 ;  /* 0x00000004083a7825 */ /* 0x010fca00078e0240 */
[----:B------:R4:W-:Y:S04]  /*34f60*/  STL.64 [R1+0x15b0], R58 ;  /* 0x0015b03a01007387 */ /* 0x0009e80000100a00 */
[----:B------:R3:W-:Y:S01]  /*34f70*/  LDGSTS.E [R239+0x3400c], desc[UR60][R58.64], !P6 ;  /* 0x3400c0003aef7fae */ /* 0x0007e2000f12187c */
[----:B------:R-:W-:Y:S02]  /*34f80*/  ISETP.GE.U32.AND P6, PT, R240, 0x7ffffe9b, PT ;  /* 0x7ffffe9bf000780c */ /* 0x000fe40003fc6070 */
[----:B------:R-:W-:Y:S01]  /*34f90*/  IADD3 R240, R242, 0x200000, RZ ;  /* 0x00200000f2f07810 */ /* 0x000fe20007ffe0ff */
[C---:B-1----:R-:W-:Y:S02]  /*34fa0*/  IMAD.WIDE R56, R8.reuse, 0x4, R72 ;  /* 0x0000000408387825 */ /* 0x042fe400078e0248 */
[----:B------:R-:W4:Y:S04]  /*34fb0*/  LDL.LU.64 R72, [R1+0xe60] ;  /* 0x000e600001487983 */ /* 0x000f280000300a00 */
[----:B------:R-:W-:Y:S01]  /*34fc0*/  STL.64 [R1+0x14e8], R56 ;  /* 0x0014e83801007387 */ /* 0x000fe20000100a00 */
[----:B------:R-:W-:Y:S01]  /*34fd0*/  IMAD.WIDE R54, R8, 0x4, R78 ;  /* 0x0000000408367825 */ /* 0x000fe200078e024e */
[----:B---3--:R-:W-:-:S02]  /*34fe0*/  IADD3 R239, R52, -0xe7, RZ ;  /* 0xffffff1934ef7810 */ /* 0x008fc40007ffe0ff */
[----:B------:R-:W3:Y:S01]  /*34ff0*/  LDL.LU.64 R78, [R1+0xe68] ;  /* 0x000e6800014e7983 */ /* 0x000ee20000300a00 */
[----:B--2---:R-:W-:-:S03]  /*35000*/  IMAD.WIDE R16, R8, 0x4, R16 ;  /* 0x0000000408107825 */ /* 0x004fc600078e0210 */
[----:B------:R1:W-:Y:S01]  /*35010*/  STL.64 [R1+0x14e0], R54 ;  /* 0x0014e03601007387 */ /* 0x0003e20000100a00 */
[----:B------:R-:W-:Y:S01]  /*35020*/  ISETP.GE.U32.AND P4, PT, R241, 0x7ffffe99, PT ;  /* 0x7ffffe99f100780c */ /* 0x000fe20003f86070 */
[----:B------:R-:W2:Y:S01]  /*35030*/  LDC R52, c[0x0][0x230] ;  /* 0x00008c00ff347b82 */ /* 0x000ea20000000800 */
[C---:B------:R-:W-:Y:S01]  /*35040*/  IMAD.WIDE R60, R8.reuse, 0x4, R70 ;  /* 0x00000004083c7825 */ /* 0x040fe200078e0246 */
[----:B------:R-:W-:Y:S04]  /*35050*/  LDGSTS.E [R238+0x38000], desc[UR60][R56.64], !P5 ;  /* 0x3800000038ee7fae */ /* 0x000fe8000e92187c */
[----:B------:R-:W3:Y:S01]  /*35060*/  LDL.LU.64 R64, [R1+0xe70] ;  /* 0x000e700001407983 */ /* 0x000ee20000300a00 */
[----:B----4-:R-:W-:-:S03]  /*35070*/  IMAD.WIDE R58, R8, 0x4, R80 ;  /* 0x00000004083a7825 */ /* 0x010fc600078e0250 */
[----:B------:R1:W-:Y:S01]  /*35080*/  LDGSTS.E [R5+0x3c000], desc[UR60][R54.64], !P5 ;  /* 0x3c00000036057fae */ /* 0x0003e2000e92187c */
[----:B------:R-:W-:Y:S01]  /*35090*/  ISETP.GE.U32.AND P5, PT, R239, 0x7ffffe9a, PT ;  /* 0x7ffffe9aef00780c */ /* 0x000fe20003fa6070 */
[----:B------:R-:W-:Y:S02]  /*350a0*/  VIADD R239, R242, 0x200000 ;  /* 0x00200000f2ef7836 */ /* 0x000fe40000000000 */
[----:B------:R-:W4:Y:S04]  /*350b0*/  LDL.LU.64 R70, [R1+0xe78] ;  /* 0x000e780001467983 */ /* 0x000f280000300a00 */
[----:B------:R-:W-:Y:S04]  /*350c0*/  STL.64 [R1+0x14d8], R60 ;  /* 0x0014d83c01007387 */ /* 0x000fe80000100a00 */
[----:B------:R2:W-:Y:S01]  /*350d0*/  STL.64 [R1+0x14d0], R16 ;  /* 0x0014d01001007387 */ /* 0x0005e20000100a00 */
[----:B-1----:R-:W1:Y:S03]  /*350e0*/  LDC R54, c[0x0][0x230] ;  /* 0x00008c00ff367b82 */ /* 0x002e660000000800 */
[----:B------:R-:W4:Y:S04]  /*350f0*/  LDL.LU.64 R80, [R1+0xe80] ;  /* 0x000e800001507983 */ /* 0x000f280000300a00 */
[----:B------:R2:W-:Y:S04]  /*35100*/  LDGSTS.E [R240+0x38004], desc[UR60][R60.64], !P6 ;  /* 0x380040003cf07fae */ /* 0x0005e8000f12187c */
[----:B------:R1:W-:Y:S04]  /*35110*/  STL.64 [R1+0x14c8], R58 ;  /* 0x0014c83a01007387 */ /* 0x0003e80000100a00 */
[----:B------:R2:W-:Y:S01]  /*35120*/  LDGSTS.E [R239+0x3c004], desc[UR60][R16.64], !P6 ;  /* 0x3c00400010ef7fae */ /* 0x0005e2000f12187c */
[----:B------:R-:W-:-:S03]  /*35130*/  IMAD.WIDE R56, R8, 0x4, R66 ;  /* 0x0000000408387825 */ /* 0x000fc600078e0242 */
[----:B------:R1:W-:Y:S04]  /*35140*/  LDGSTS.E [R238+0x38008], desc[UR60][R58.64], !P5 ;  /* 0x380080003aee7fae */ /* 0x0003e8000e92187c */
[----:B------:R3:W-:Y:S04]  /*35150*/  LDGSTS.E [R5+0x3c008], desc[UR60][R56.64], !P5 ;  /* 0x3c00800038057fae */ /* 0x0007e8000e92187c */
[----:B--2---:R-:W2:Y:S04]  /*35160*/  LDL.LU.64 R16, [R1+0xe88] ;  /* 0x000e880001107983 */ /* 0x004ea80000300a00 */
[----:B------:R3:W-:Y:S01]  /*35170*/  STL.64 [R1+0x14c0], R56 ;  /* 0x0014c03801007387 */ /* 0x0007e20000100a00 */
[----:B------:R-:W-:Y:S01]  /*35180*/  VIADD R241, R53, 0xffffff74 ;  /* 0xffffff7435f17836 */ /* 0x000fe20000000000 */
[----:B------:R-:W-:Y:S01]  /*35190*/  IADD3 R240, R252, -0x89, RZ ;  /* 0xffffff77fcf07810 */ /* 0x000fe20007ffe0ff */
[----:B------:R-:W-:Y:S01]  /*351a0*/  VIADD R239, R52, 0xffffff76 ;  /* 0xffffff7634ef7836 */ /* 0x000fe20000000000 */
[----:B------:R-:W4:Y:S02]  /*351b0*/  LDC R252, c[0x0][0x230] ;  /* 0x00008c00fffc7b82 */ /* 0x000f240000000800 */
[----:B------:R-:W-:-:S02]  /*351c0*/  ISETP.GE.U32.AND P6, PT, R241, 0x7ffffef5, PT ;  /* 0x7ffffef5f100780c */ /* 0x000fc40003fc6070 */
[----:B-1----:R-:W-:Y:S01]  /*351d0*/  IADD3 R241, R54, -0x8b, RZ ;  /* 0xffffff7536f17810 */ /* 0x002fe20007ffe0ff */
[----:B------:R-:W-:-:S04]  /*351e0*/  IMAD.WIDE R58, R8, 0x4, R72 ;  /* 0x00000004083a7825 */ /* 0x000fc800078e0248 */
[C---:B---3--:R-:W-:Y:S01]  /*351f0*/  IMAD.WIDE R56, R8.reuse, 0x4, R78 ;  /* 0x0000000408387825 */ /* 0x048fe200078e024e */
[----:B------:R1:W-:Y:S03]  /*35200*/  STL.64 [R1+0x14b8], R58 ;  /* 0x0014b83a01007387 */ /* 0x0003e60000100a00 */
[----:B--2---:R-:W-:Y:S01]  /*35210*/  IMAD.WIDE R16, R8, 0x4, R16 ;  /* 0x0000000408107825 */ /* 0x004fe200078e0210 */
[----:B------:R-:W2:Y:S01]  /*35220*/  LDL.LU.64 R66, [R1+0xe90] ;  /* 0x000e900001427983 */ /* 0x000ea20000300a00 */
[----:B------:R-:W-:Y:S01]  /*35230*/  ISETP.GE.U32.AND P5, PT, R240, 0x7ffffef8, PT ;  /* 0x7ffffef8f000780c */ /* 0x000fe20003fa6070 */
[----:B------:R-:W3:Y:S02]  /*35240*/  LDC R53, c[0x0][0x230] ;  /* 0x00008c00ff357b82 */ /* 0x000ee40000000800 */
[----:B------:R1:W-:Y:S04]  /*35250*/  STL.64 [R1+0x14b0], R56 ;  /* 0x0014b03801007387 */ /* 0x0003e80000100a00 */
[----:B------:R-:W2:Y:S02]  /*35260*/  LDL.LU.64 R72, [R1+0xe98] ;  /* 0x000e980001487983 */ /* 0x000ea40000300a00 */
[----:B------:R-:W2:Y:S02]  /*35270*/  LDC R52, c[0x0][0x230] ;  /* 0x00008c00ff347b82 */ /* 0x000ea40000000800 */
[----:B------:R1:W-:Y:S01]  /*35280*/  LDGSTS.E [R238+0x3800c], desc[UR60][R58.64], !P4 ;  /* 0x3800c0003aee7fae */ /* 0x0003e2000e12187c */
[----:B----4-:R-:W-:-:S03]  /*35290*/  IMAD.WIDE R54, R8, 0x4, R80 ;  /* 0x0000000408367825 */ /* 0x010fc600078e0250 */
[----:B------:R4:W-:Y:S04]  /*352a0*/  LDGSTS.E [R5+0x3c00c], desc[UR60][R56.64], !P4 ;  /* 0x3c00c00038057fae */ /* 0x0009e8000e12187c */
[----:B------:R-:W2:Y:S01]  /*352b0*/  LDL.LU.64 R78, [R1+0xea0] ;  /* 0x000ea000014e7983 */ /* 0x000ea20000300a00 */
[----:B-1----:R-:W-:-:S04]  /*352c0*/  IMAD.WIDE R58, R8, 0x4, R64 ;  /* 0x00000004083a7825 */ /* 0x002fc800078e0240 */
[----:B----4-:R-:W-:Y:S01]  /*352d0*/  IMAD.WIDE R56, R8, 0x4, R70 ;  /* 0x0000000408387825 */ /* 0x010fe200078e0246 */
[----:B------:R-:W-:Y:S04]  /*352e0*/  STL.64 [R1+0x1810], R58 ;  /* 0x0018103a01007387 */ /* 0x000fe80000100a00 */
[----:B------:R-:W4:Y:S04]  /*352f0*/  LDL.LU.64 R60, [R1+0xea8] ;  /* 0x000ea800013c7983 */ /* 0x000f280000300a00 */
[----:B------:R-:W-:Y:S04]  /*35300*/  STL.64 [R1+0x1808], R56 ;  /* 0x0018083801007387 */ /* 0x000fe80000100a00 */
[----:B------:R-:W-:Y:S04]  /*35310*/  STL.64 [R1+0x1800], R54 ;  /* 0x0018003601007387 */ /* 0x000fe80000100a00 */
[----:B------:R-:W4:Y:S04]  /*35320*/  LDL.LU.64 R70, [R1+0xeb0] ;  /* 0x000eb00001467983 */ /* 0x000f280000300a00 */
[----:B------:R1:W-:Y:S04]  /*35330*/  STL.64 [R1+0x17f8], R16 ;  /* 0x0017f81001007387 */ /* 0x0003e80000100a00 */
[----:B------:R-:W4:Y:S01]  /*35340*/  LDL.LU.64 R80, [R1+0xeb8] ;  /* 0x000eb80001507983 */ /* 0x000f220000300a00 */
[----:B------:R-:W-:Y:S01]  /*35350*/  ISETP.GE.U32.AND P4, PT, R239, 0x7ffffef7, PT ;  /* 0x7ffffef7ef00780c */ /* 0x000fe20003f86070 */
[C---:B------:R-:W-:Y:S01]  /*35360*/  VIADD R240, R15.reuse, 0x200000 ;  /* 0x002000000ff07836 */ /* 0x040fe20000000000 */
[----:B------:R-:W-:-:S04]  /*35370*/  IADD3 R239, R15, 0x200000, RZ ;  /* 0x002000000fef7810 */ /* 0x000fc80007ffe0ff */
[----:B------:R3:W-:Y:S04]  /*35380*/  LDGSTS.E [R240+0x20000], desc[UR60][R58.64], !P5 ;  /* 0x200000003af07fae */ /* 0x0007e8000e92187c */
[----:B------:R-:W-:Y:S01]  /*35390*/  LDGSTS.E [R239+0x24000], desc[UR60][R56.64], !P5 ;  /* 0x2400000038ef7fae */ /* 0x000fe2000e92187c */
[----:B------:R-:W-:Y:S01]  /*353a0*/  ISETP.GE.U32.AND P5, PT, R241, 0x7ffffef6, PT ;  /* 0x7ffffef6f100780c */ /* 0x000fe20003fa6070 */
[C---:B------:R-:W-:Y:S01]  /*353b0*/  VIADD R238, R15.reuse, 0x200000 ;  /* 0x002000000fee7836 */ /* 0x040fe20000000000 */
[----:B------:R-:W-:-:S04]  /*353c0*/  IADD3 R5, R15, 0x200000, RZ ;  /* 0x002000000f057810 */ /* 0x000fc80007ffe0ff */
[----:B------:R-:W-:Y:S04]  /*353d0*/  LDGSTS.E [R238+0x20004], desc[UR60][R54.64], !P4 ;  /* 0x2000400036ee7fae */ /* 0x000fe8000e12187c */
[----:B------:R1:W-:Y:S01]  /*353e0*/  LDGSTS.E [R5+0x24004], desc[UR60][R16.64], !P4 ;  /* 0x2400400010057fae */ /* 0x0003e2000e12187c */
[----:B---3--:R-:W-:Y:S01]  /*353f0*/  IADD3 R240, R252, -0xa9, RZ ;  /* 0xffffff57fcf07810 */ /* 0x008fe20007ffe0ff */
[----:B------:R-:W-:Y:S01]  /*35400*/  VIADD R241, R53, 0xffffff54 ;  /* 0xffffff5435f17836 */ /* 0x000fe20000000000 */
[----:B------:R-:W3:Y:S08]  /*35410*/  LDC R252, c[0x0][0x230] ;  /* 0x00008c00fffc7b82 */ /* 0x000ef00000000800 */
[----:B-1----:R-:W1:Y:S08]  /*35420*/  LDC R16, c[0x0][0x230] ;  /* 0x00008c00ff107b82 */ /* 0x002e700000000800 */
[----:B------:R-:W3:Y:S01]  /*35430*/  LDC R17, c[0x0][0x230] ;  /* 0x00008c00ff117b82 */ /* 0x000ee20000000800 */
[----:B--2---:R-:W-:-:S05]  /*35440*/  IMAD.WIDE R58, R8, 0x4, R66 ;  /* 0x00000004083a7825 */ /* 0x004fca00078e0242 */
[----:B------:R-:W-:Y:S01]  /*35450*/  STL.64 [R1+0x17f0], R58 ;  /* 0x0017f03a01007387 */ /* 0x000fe20000100a00 */
[----:B------:R-:W-:-:S03]  /*35460*/  IMAD.WIDE R56, R8, 0x4, R72 ;  /* 0x0000000408387825 */ /* 0x000fc600078e0248 */
[----:B------:R-:W2:Y:S04]  /*35470*/  LDL.LU.64 R64, [R1+0xec0] ;  /* 0x000ec00001407983 */ /* 0x000ea80000300a00 */
[----:B------:R4:W-:Y:S04]  /*35480*/  STL.64 [R1+0x17e8], R56 ;  /* 0x0017e83801007387 */ /* 0x0009e80000100a00 */
[----:B------:R-:W2:Y:S01]  /*35490*/  LDL.LU.64 R66, [R1+0xec8] ;  /* 0x000ec80001427983 */ /* 0x000ea20000300a00 */
[----:B------:R-:W-:-:S03]  /*354a0*/  IMAD.WIDE R54, R8, 0x4, R78 ;  /* 0x0000000408367825 */ /* 0x000fc600078e024e */
[----:B------:R-:W-:Y:S04]  /*354b0*/  LDGSTS.E [R239+0x20008], desc[UR60][R58.64], !P5 ;  /* 0x200080003aef7fae */ /* 0x000fe8000e92187c */
[----:B------:R4:W-:Y:S04]  /*354c0*/  LDGSTS.E [R238+0x24008], desc[UR60][R56.64], !P5 ;  /* 0x2400800038ee7fae */ /* 0x0009e8000e92187c */
[----:B------:R1:W-:Y:S04]  /*354d0*/  STL.64 [R1+0x17e0], R54 ;  /* 0x0017e03601007387 */ /* 0x0003e80000100a00 */
[----:B------:R1:W-:Y:S01]  /*354e0*/  LDGSTS.E [R5+0x2000c], desc[UR60][R54.64], !P6 ;  /* 0x2000c00036057fae */ /* 0x0003e2000f12187c */
[----:B----4-:R-:W-:-:S03]  /*354f0*/  IMAD.WIDE R56, R8, 0x4, R60 ;  /* 0x0000000408387825 */ /* 0x010fc600078e023c */
[----:B------:R-:W4:Y:S01]  /*35500*/  LDL.LU.64 R72, [R1+0xed0] ;  /* 0x000ed00001487983 */ /* 0x000f220000300a00 */
[----:B------:R-:W-:-:S03]  /*35510*/  ISETP.GE.U32.AND P5, PT, R240, 0x7ffffed8, PT ;  /* 0x7ffffed8f000780c */ /* 0x000fc60003fa6070 */
[----:B------:R-:W4:Y:S01]  /*35520*/  LDL.LU.64 R78, [R1+0xed8] ;  /* 0x000ed800014e7983 */ /* 0x000f220000300a00 */
[----:B-1----:R-:W-:-:S03]  /*35530*/  IMAD.WIDE R54, R8, 0x4, R70 ;  /* 0x0000000408367825 */ /* 0x002fc600078e0246 */
[----:B------:R-:W-:Y:S01]  /*35540*/  STL.64 [R1+0x17d8], R56 ;  /* 0x0017d83801007387 */ /* 0x000fe20000100a00 */
[----:B------:R-:W-:-:S03]  /*35550*/  VIADD R240, R52, 0xffffff56 ;  /* 0xffffff5634f07836 */ /* 0x000fc60000000000 */
[----:B------:R-:W4:Y:S01]  /*35560*/  LDL.LU.64 R70, [R1+0xee0] ;  /* 0x000ee00001467983 */ /* 0x000f220000300a00 */
[----:B------:R-:W-:-:S03]  /*35570*/  IMAD.WIDE R52, R8, 0x4, R80 ;  /* 0x0000000408347825 */ /* 0x000fc600078e0250 */
[----:B------:R-:W-:Y:S04]  /*35580*/  STL.64 [R1+0x16c8], R54 ;  /* 0x0016c83601007387 */ /* 0x000fe80000100a00 */
[----:B------:R-:W4:Y:S04]  /*35590*/  LDL.LU.64 R80, [R1+0xee8] ;  /* 0x000ee80001507983 */ /* 0x000f280000300a00 */
[----:B------:R1:W-:Y:S01]  /*355a0*/  LDGSTS.E [R239+0x2400c], desc[UR60][R56.64], !P6 ;  /* 0x2400c00038ef7fae */ /* 0x0003e2000f12187c */
[----:B------:R-:W-:-:S03]  /*355b0*/  ISETP.GE.U32.AND P6, PT, R240, 0x7ffffed7, PT ;  /* 0x7ffffed7f000780c */ /* 0x000fc60003fc6070 */
[----:B------:R-:W-:Y:S04]  /*355c0*/  LDGSTS.E [R238+0x28000], desc[UR60][R54.64], !P5 ;  /* 0x2800000036ee7fae */ /* 0x000fe8000e92187c */
[----:B------:R3:W-:Y:S01]  /*355d0*/  LDGSTS.E [R5+0x2c000], desc[UR60][R52.64], !P5 ;  /* 0x2c00000034057fae */ /* 0x0007e2000e92187c */
[----:B-1----:R-:W-:Y:S02]  /*355e0*/  IADD3 R239, R16, -0xab, RZ ;  /* 0xffffff5510ef7810 */ /* 0x002fe40007ffe0ff */
[----:B------:R-:W1:Y:S02]  /*355f0*/  LDC R16, c[0x0][0x230] ;  /* 0x00008c00ff107b82 */ /* 0x000e640000000800 */
[----:B------:R-:W-:Y:S01]  /*35600*/  ISETP.GE.U32.AND P5, PT, R239, 0x7ffffed6, PT ;  /* 0x7ffffed6ef00780c */ /* 0x000fe20003fa6070 */
[----:B------:R3:W-:Y:S01]  /*35610*/  STL.64 [R1+0x16c0], R52 ;  /* 0x0016c03401007387 */ /* 0x0007e20000100a00 */
[C---:B------:R-:W-:Y:S01]  /*35620*/  IADD3 R240, R15.reuse, 0x200000, RZ ;  /* 0x002000000ff07810 */ /* 0x040fe20007ffe0ff */
[----:B------:R-:W-:Y:S01]  /*35630*/  VIADD R239, R15, 0x200000 ;  /* 0x002000000fef7836 */ /* 0x000fe20000000000 */
[----:B------:R-:W-:Y:S01]  /*35640*/  ISETP.GE.U32.AND P4, PT, R241, 0x7ffffed5, PT ;  /* 0x7ffffed5f100780c */ /* 0x000fe20003f86070 */
[----:B---3--:R-:W-:Y:S01]  /*35650*/  VIADD R241, R17, 0xffffff34 ;  /* 0xffffff3411f17836 */ /* 0x008fe20000000000 */
[----:B------:R-:W3:Y:S01]  /*35660*/  LDC R52, c[0x0][0x230] ;  /* 0x00008c00ff347b82 */ /* 0x000ee20000000800 */
[----:B--2---:R-:W-:-:S02]  /*35670*/  IMAD.WIDE R60, R8, 0x4, R64 ;  /* 0x00000004083c7825 */ /* 0x004fc400078e0240 */
[----:B------:R-:W2:Y:S04]  /*35680*/  LDL.LU.64 R64, [R1+0xef0] ;  /* 0x000ef00001407983 */ /* 0x000ea80000300a00 */
[----:B------:R-:W-:Y:S01]  /*35690*/  LDGSTS.E [R240+0x28004], desc[UR60][R60.64], !P6 ;  /* 0x280040003cf07fae */ /* 0x000fe2000f12187c */
[----:B------:R-:W-:-:S03]  /*356a0*/  IMAD.WIDE R58, R8, 0x4, R66 ;  /* 0x00000004083a7825 */ /* 0x000fc600078e0242 */
[----:B------:R-:W2:Y:S04]  /*356b0*/  LDL.LU.64 R66, [R1+0xef8] ;  /* 0x000ef80001427983 */ /* 0x000ea80000300a00 */
[----:B------:R-:W-:Y:S04]  /*356c0*/  STL.64 [R1+0x16b8], R60 ;  /* 0x0016b83c01007387 */ /* 0x000fe80000100a00 */
[----:B------:R1:W-:Y:S04]  /*356d0*/  STL.64 [R1+0x16b0], R58 ;  /* 0x0016b03a01007387 */ /* 0x0003e80000100a00 */
[----:B------:R1:W-:Y:S01]  /*356e0*/  LDGSTS.E [R239+0x2c004], desc[UR60][R58.64], !P6 ;  /* 0x2c0040003aef7fae */ /* 0x0003e2000f12187c */
[----:B----4-:R-:W-:-:S03]  /*356f0*/  IMAD.WIDE R56, R8, 0x4, R72 ;  /* 0x0000000408387825 */ /* 0x010fc600078e0248 */
[----:B------:R-:W4:Y:S01]  /*35700*/  LDL.LU.64 R72, [R1+0xf00] ;  /* 0x000f000001487983 */ /* 0x000f220000300a00 */
[----:B------:R-:W-:-:S03]  /*35710*/  IMAD.WIDE R54, R8, 0x4, R78 ;  /* 0x0000000408367825 */ /* 0x000fc600078e024e */
[----:B------:R3:W-:Y:S04]  /*35720*/  STL.64 [R1+0x16a8], R56 ;  /* 0x0016a83801007387 */ /* 0x0007e80000100a00 */
[----:B------:R3:W-:Y:S01]  /*35730*/  LDGSTS.E [R238+0x28008], desc[UR60][R56.64], !P5 ;  /* 0x2800800038ee7fae */ /* 0x0007e2000e92187c */
[----:B-1----:R-:W-:-:S03]  /*35740*/  IMAD.WIDE R58, R8, 0x4, R70 ;  /* 0x00000004083a7825 */ /* 0x002fc600078e0246 */
[----:B------:R-:W4:Y:S04]  /*35750*/  LDL.LU.64 R78, [R1+0xf08] ;  /* 0x000f0800014e7983 */ /* 0x000f280000300a00 */
[----:B------:R1:W-:Y:S01]  /*35760*/  STL.64 [R1+0x16a0], R54 ;  /* 0x0016a03601007387 */ /* 0x0003e20000100a00 */
[----:B---3--:R-:W-:-:S03]  /*35770*/  IMAD.WIDE R56, R8, 0x4, R80 ;  /* 0x0000000408387825 */ /* 0x008fc600078e0250 */
[----:B------:R3:W-:Y:S04]  /*35780*/  STL.64 [R1+0x1698], R58 ;  /* 0x0016983a01007387 */ /* 0x0007e80000100a00 */
[----:B------:R-:W4:Y:S04]  /*35790*/  LDL.LU.64 R70, [R1+0xf10] ;  /* 0x000f100001467983 */ /* 0x000f280000300a00 */
[----:B------:R4:W-:Y:S04]  /*357a0*/  STL.64 [R1+0x1690], R56 ;  /* 0x0016903801007387 */ /* 0x0009e80000100a00 */
[----:B------:R-:W4:Y:S01]  /*357b0*/  LDL.LU.64 R80, [R1+0xf18] ;  /* 0x000f180001507983 */ /* 0x000f220000300a00 */
[----:B------:R-:W-:-:S03]  /*357c0*/  VIADD R239, R16, 0xffffff36 ;  /* 0xffffff3610ef7836 */ /* 0x000fc60000000000 */
[----:B------:R-:W4:Y:S01]  /*357d0*/  LDL.LU.64 R16, [R1+0xf20] ;  /* 0x000f200001107983 */ /* 0x000f220000300a00 */
[----:B------:R-:W-:Y:S02]  /*357e0*/  IADD3 R240, R252, -0xc9, RZ ;  /* 0xffffff37fcf07810 */ /* 0x000fe40007ffe0ff */
[----:B------:R-:W-:Y:S01]  /*357f0*/  ISETP.GE.U32.AND P6, PT, R241, 0x7ffffeb5, PT ;  /* 0x7ffffeb5f100780c */ /* 0x000fe20003fc6070 */
[----:B------:R1:W-:Y:S01]  /*35800*/  LDGSTS.E [R5+0x2c008], desc[UR60][R54.64], !P5 ;  /* 0x2c00800036057fae */ /* 0x0003e2000e92187c */
[----:B------:R-:W-:Y:S01]  /*35810*/  ISETP.GE.U32.AND P5, PT, R240, 0x7ffffeb8, PT ;  /* 0x7ffffeb8f000780c */ /* 0x000fe20003fa6070 */
[----:B------:R-:W4:Y:S02]  /*35820*/  LDC R252, c[0x0][0x230] ;  /* 0x00008c00fffc7b82 */ /* 0x000f240000000800 */
[----:B------:R3:W-:Y:S04]  /*35830*/  LDGSTS.E [R238+0x2800c], desc[UR60][R58.64], !P4 ;  /* 0x2800c0003aee7fae */ /* 0x0007e8000e12187c */
[----:B------:R4:W-:Y:S01]  /*35840*/  LDGSTS.E [R5+0x2c00c], desc[UR60][R56.64], !P4 ;  /* 0x2c00c00038057fae */ /* 0x0009e2000e12187c */
[----:B------:R-:W-:Y:S01]  /*35850*/  ISETP.GE.U32.AND P4, PT, R239, 0x7ffffeb7, PT ;  /* 0x7ffffeb7ef00780c */ /* 0x000fe20003f86070 */
[C---:B------:R-:W-:Y:S01]  /*35860*/  VIADD R240, R15.reuse, 0x200000 ;  /* 0x002000000ff07836 */ /* 0x040fe20000000000 */
[----:B------:R-:W-:Y:S01]  /*35870*/  IADD3 R241, R52, -0xcb, RZ ;  /* 0xffffff3534f17810 */ /* 0x000fe20007ffe0ff */
[----:B-1----:R-:W1:Y:S01]  /*35880*/  LDC R54, c[0x0][0x230] ;  /* 0x00008c00ff367b82 */ /* 0x002e620000000800 */
[----:B------:R-:W-:-:S07]  /*35890*/  IADD3 R239, R15, 0x200000, RZ ;  /* 0x002000000fef7810 */ /* 0x000fce0007ffe0ff */
[----:B------:R-:W1:Y:S01]  /*358a0*/  LDC R55, c[0x0][0x230] ;  /* 0x00008c00ff377b82 */ /* 0x000e620000000800 */
[----:B--2---:R-:W-:-:S05]  /*358b0*/  IMAD.WIDE R60, R8, 0x4, R64 ;  /* 0x00000004083c7825 */ /* 0x004fca00078e0240 */
[----:B------:R2:W-:Y:S01]  /*358c0*/  STL.64 [R1+0x15a8], R60 ;  /* 0x0015a83c01007387 */ /* 0x0005e20000100a00 */
[----:B---3--:R-:W-:-:S03]  /*358d0*/  IMAD.WIDE R58, R8, 0x4, R66 ;  /* 0x00000004083a7825 */ /* 0x008fc600078e0242 */
[----:B------:R-:W3:Y:S04]  /*358e0*/  LDL.LU.64 R64, [R1+0xf28] ;  /* 0x000f280001407983 */ /* 0x000ee80000300a00 */
[----:B------:R1:W-:Y:S04]  /*358f0*/  STL.64 [R1+0x15a0], R58 ;  /* 0x0015a03a01007387 */ /* 0x0003e80000100a00 */
[----:B------:R2:W-:Y:S04]  /*35900*/  LDGSTS.E [R240+0x30000], desc[UR60][R60.64], !P5 ;  /* 0x300000003cf07fae */ /* 0x0005e8000e92187c */
[----:B------:R1:W-:Y:S01]  /*35910*/  LDGSTS.E [R239+0x34000], desc[UR60][R58.64], !P5 ;  /* 0x340000003aef7fae */ /* 0x0003e2000e92187c */
[----:B----4-:R-:W-:-:S05]  /*35920*/  IMAD.WIDE R56, R8, 0x4, R72 ;  /* 0x0000000408387825 */ /* 0x010fca00078e0248 */
[----:B------:R4:W-:Y:S04]  /*35930*/  STL.64 [R1+0x1598], R56 ;  /* 0x0015983801007387 */ /* 0x0009e80000100a00 */
[----:B------:R-:W3:Y:S01]  /*35940*/  LDL.LU.64 R72, [R1+0xf30] ;  /* 0x000f300001487983 */ /* 0x000ee20000300a00 */
[----:B------:R-:W-:-:S03]  /*35950*/  IMAD.WIDE R52, R8, 0x4, R78 ;  /* 0x0000000408347825 */ /* 0x000fc600078e024e */
[----:B------:R4:W-:Y:S04]  /*35960*/  LDGSTS.E [R238+0x30004], desc[UR60][R56.64], !P4 ;  /* 0x3000400038ee7fae */ /* 0x0009e8000e12187c */
[----:B------:R4:W-:Y:S04]  /*35970*/  STL.64 [R1+0x1590], R52 ;  /* 0x0015903401007387 */ /* 0x0009e80000100a00 */
[----:B------:R-:W3:Y:S01]  /*35980*/  LDL.LU.64 R78, [R1+0xf38] ;  /* 0x000f3800014e7983 */ /* 0x000ee20000300a00 */
[----:B--2---:R-:W-:-:S04]  /*35990*/  IMAD.WIDE R60, R8, 0x4, R70 ;  /* 0x00000004083c7825 */ /* 0x004fc800078e0246 */
[C---:B-1----:R-:W-:Y:S01]  /*359a0*/  IMAD.WIDE R58, R8.reuse, 0x4, R80 ;  /* 0x00000004083a7825 */ /* 0x042fe200078e0250 */
[----:B------:R-:W-:Y:S03]  /*359b0*/  STL.64 [R1+0x1588], R60 ;  /* 0x0015883c01007387 */ /* 0x000fe60000100a00 */
[----:B----4-:R-:W-:Y:S01]  /*359c0*/  IMAD.WIDE R56, R8, 0x4, R16 ;  /* 0x0000000408387825 */ /* 0x010fe200078e0210 */
[----:B------:R-:W2:Y:S04]  /*359d0*/  LDL.LU.64 R70, [R1+0xf40] ;  /* 0x000f400001467983 */ /* 0x000ea80000300a00 */
[----:B------:R3:W-:Y:S04]  /*359e0*/  STL.64 [R1+0x1580], R58 ;  /* 0x0015803a01007387 */ /* 0x0007e80000100a00 */
[----:B------:R-:W4:Y:S04]  /*359f0*/  LDL.LU.64 R16, [R1+0xf48] ;  /* 0x000f480001107983 */ /* 0x000f280000300a00 */
        /* <DEDUP_REMOVED lines=9> */
[----:B-1----:R-:W1:Y:S01]  /*35a90*/  LDC R52, c[0x0][0x230] ;  /* 0x00008c00ff347b82 */ /* 0x002e620000000800 */
[----:B------:R3:W-:Y:S01]  /*35aa0*/  LDGSTS.E [R238+0x34008], desc[UR60][R58.64], !P5 ;  /* 0x340080003aee7fae */ /* 0x0007e2000e92187c */
[----:B------:R-:W-:-:S03]  /*35ab0*/  ISETP.GE.U32.AND P5, PT, R240, 0x7ffffe98, PT ;  /* 0x7ffffe98f000780c */ /* 0x000fc60003fa6070 */
[----:B------:R3:W-:Y:S01]  /*35ac0*/  LDGSTS.E [R5+0x3000c], desc[UR60][R56.64], !P6 ;  /* 0x3000c00038057fae */ /* 0x0007e2000f12187c */
[----:B------:R-:W-:Y:S02]  /*35ad0*/  VIADD R240, R54, 0xffffff16 ;  /* 0xffffff1636f07836 */ /* 0x000fe40000000000 */
[----:B------:R-:W2:Y:S01]  /*35ae0*/  LDC R53, c[0x0][0x230] ;  /* 0x00008c00ff357b82 */ /* 0x000ea20000000800 */
[----:B---3--:R-:W-:-:S05]  /*35af0*/  IMAD.WIDE R58, R8, 0x4, R64 ;  /* 0x00000004083a7825 */ /* 0x008fca00078e0240 */
[----:B------:R3:W-:Y:S04]  /*35b00*/  STL.64 [R1+0x1570], R58 ;  /* 0x0015703a01007387 */ /* 0x0007e80000100a00 */
[----:B------:R1:W-:Y:S01]  /*35b10*/  LDGSTS.E [R239+0x3400c], desc[UR60][R58.64], !P6 ;  /* 0x3400c0003aef7fae */ /* 0x0003e2000f12187c */
[----:B------:R-:W-:Y:S02]  /*35b20*/  ISETP.GE.U32.AND P6, PT, R240, 0x7ffffe97, PT ;  /* 0x7ffffe97f000780c */ /* 0x000fe40003fc6070 */
[----:B------:R-:W-:Y:S01]  /*35b30*/  IADD3 R240, R15, 0x200000, RZ ;  /* 0x002000000ff07810 */ /* 0x000fe20007ffe0ff */
[C---:B------:R-:W-:Y:S02]  /*35b40*/  IMAD.WIDE R56, R8.reuse, 0x4, R72 ;  /* 0x0000000408387825 */ /* 0x040fe400078e0248 */
[----:B------:R-:W3:Y:S04]  /*35b50*/  LDL.LU.64 R72, [R1+0xf60] ;  /* 0x000f600001487983 */ /* 0x000ee80000300a00 */
[----:B------:R-:W-:Y:S01]  /*35b60*/  STL.64 [R1+0x14a8], R56 ;  /* 0x0014a83801007387 */ /* 0x000fe20000100a00 */
[----:B------:R-:W-:Y:S01]  /*35b70*/  IMAD.WIDE R54, R8, 0x4, R78 ;  /* 0x0000000408367825 */ /* 0x000fe200078e024e */
[----:B-1----:R-:W-:-:S02]  /*35b80*/  IADD3 R239, R52, -0xeb, RZ ;  /* 0xffffff1534ef7810 */ /* 0x002fc40007ffe0ff */
[----:B------:R-:W3:Y:S01]  /*35b90*/  LDL.LU.64 R78, [R1+0xf68] ;  /* 0x000f6800014e7983 */ /* 0x000ee20000300a00 */
[----:B----4-:R-:W-:-:S03]  /*35ba0*/  IMAD.WIDE R16, R8, 0x4, R16 ;  /* 0x0000000408107825 */ /* 0x010fc600078e0210 */
[----:B------:R1:W-:Y:S01]  /*35bb0*/  STL.64 [R1+0x14a0], R54 ;  /* 0x0014a03601007387 */ /* 0x0003e20000100a00 */
[----:B------:R-:W-:Y:S01]  /*35bc0*/  ISETP.GE.U32.AND P4, PT, R241, 0x7ffffe95, PT ;  /* 0x7ffffe95f100780c */ /* 0x000fe20003f86070 */
[----:B------:R-:W4:Y:S01]  /*35bd0*/  LDC R52, c[0x0][0x230] ;  /* 0x00008c00ff347b82 */ /* 0x000f220000000800 */
[C---:B--2---:R-:W-:Y:S01]  /*35be0*/  IMAD.WIDE R60, R8.reuse, 0x4, R70 ;  /* 0x00000004083c7825 */ /* 0x044fe200078e0246 */
[----:B------:R-:W-:Y:S04]  /*35bf0*/  LDGSTS.E [R238+0x38000], desc[UR60][R56.64], !P5 ;  /* 0x3800000038ee7fae */ /* 0x000fe8000e92187c */
[----:B------:R-:W2:Y:S01]  /*35c00*/  LDL.LU.64 R64, [R1+0xf70] ;  /* 0x000f700001407983 */ /* 0x000ea20000300a00 */
[----:B---3--:R-:W-:-:S03]  /*35c10*/  IMAD.WIDE R58, R8, 0x4, R80 ;  /* 0x00000004083a7825 */ /* 0x008fc600078e0250 */
[----:B------:R1:W-:Y:S01]  /*35c20*/  LDGSTS.E [R5+0x3c000], desc[UR60][R54.64], !P5 ;  /* 0x3c00000036057fae */ /* 0x0003e2000e92187c */
[----:B------:R-:W-:Y:S01]  /*35c30*/  ISETP.GE.U32.AND P5, PT, R239, 0x7ffffe96, PT ;  /* 0x7ffffe96ef00780c */ /* 0x000fe20003fa6070 */
[----:B------:R-:W-:Y:S02]  /*35c40*/  VIADD R239, R15, 0x200000 ;  /* 0x002000000fef7836 */ /* 0x000fe40000000000 */
[----:B------:R-:W3:Y:S04]  /*35c50*/  LDL.LU.64 R70, [R1+0xf78] ;  /* 0x000f780001467983 */ /* 0x000ee80000300a00 */
[----:B------:R-:W-:Y:S04]  /*35c60*/  STL.64 [R1+0x1498], R60 ;  /* 0x0014983c01007387 */ /* 0x000fe80000100a00 */
[----:B------:R4:W-:Y:S01]  /*35c70*/  STL.64 [R1+0x1490], R16 ;  /* 0x0014901001007387 */ /* 0x0009e20000100a00 */
[----:B-1----:R-:W1:Y:S03]  /*35c80*/  LDC R54, c[0x0][0x230] ;  /* 0x00008c00ff367b82 */ /* 0x002e660000000800 */
[----:B------:R-:W2:Y:S04]  /*35c90*/  LDL.LU.64 R80, [R1+0xf80] ;  /* 0x000f800001507983 */ /* 0x000ea80000300a00 */
[----:B------:R4:W-:Y:S04]  /*35ca0*/  LDGSTS.E [R240+0x38004], desc[UR60][R60.64], !P6 ;  /* 0x380040003cf07fae */ /* 0x0009e8000f12187c */
[----:B------:R1:W-:Y:S04]  /*35cb0*/  STL.64 [R1+0x1488], R58 ;  /* 0x0014883a01007387 */ /* 0x0003e80000100a00 */
[----:B------:R4:W-:Y:S01]  /*35cc0*/  LDGSTS.E [R239+0x3c004], desc[UR60][R16.64], !P6 ;  /* 0x3c00400010ef7fae */ /* 0x0009e2000f12187c */
[----:B------:R-:W-:-:S03]  /*35cd0*/  IMAD.WIDE R56, R8, 0x4, R66 ;  /* 0x0000000408387825 */ /* 0x000fc600078e0242 */
[----:B------:R1:W-:Y:S04]  /*35ce0*/  LDGSTS.E [R238+0x38008], desc[UR60][R58.64], !P5 ;  /* 0x380080003aee7fae */ /* 0x0003e8000e92187c */
[----:B------:R1:W-:Y:S04]  /*35cf0*/  LDGSTS.E [R5+0x3c008], desc[UR60][R56.64], !P5 ;  /* 0x3c00800038057fae */ /* 0x0003e8000e92187c */
[----:B----4-:R-:W4:Y:S04]  /*35d00*/  LDL.LU.64 R16, [R1+0xf88] ;  /* 0x000f880001107983 */ /* 0x010f280000300a00 */
[----:B------:R1:W-:Y:S01]  /*35d10*/  STL.64 [R1+0x1480], R56 ;  /* 0x0014803801007387 */ /* 0x0003e20000100a00 */
[----:B------:R-:W-:Y:S01]  /*35d20*/  VIADD R241, R53, 0xffffff70 ;  /* 0xffffff7035f17836 */ /* 0x000fe20000000000 */
[----:B------:R-:W-:Y:S01]  /*35d30*/  IADD3 R240, R252, -0x8d, RZ ;  /* 0xffffff73fcf07810 */ /* 0x000fe20007ffe0ff */
[----:B------:R-:W-:Y:S01]  /*35d40*/  VIADD R239, R52, 0xffffff72 ;  /* 0xffffff7234ef7836 */ /* 0x000fe20000000000 */
[----:B------:R-:W3:Y:S02]  /*35d50*/  LDC R252, c[0x0][0x230] ;  /* 0x00008c00fffc7b82 */ /* 0x000ee40000000800 */
[----:B------:R-:W-:-:S02]  /*35d60*/  ISETP.GE.U32.AND P6, PT, R241, 0x7ffffef1, PT ;  /* 0x7ffffef1f100780c */ /* 0x000fc40003fc6070 */
[----:B-1----:R-:W-:Y:S01]  /*35d70*/  IADD3 R241, R54, -0x8f, RZ ;  /* 0xffffff7136f17810 */ /* 0x002fe20007ffe0ff */
[----:B------:R-:W-:-:S04]  /*35d80*/  IMAD.WIDE R58, R8, 0x4, R72 ;  /* 0x00000004083a7825 */ /* 0x000fc800078e0248 */
[C---:B------:R-:W-:Y:S01]  /*35d90*/  IMAD.WIDE R56, R8.reuse, 0x4, R78 ;  /* 0x0000000408387825 */ /* 0x040fe200078e024e */
[----:B------:R1:W-:Y:S03]  /*35da0*/  STL.64 [R1+0x1478], R58 ;  /* 0x0014783a01007387 */ /* 0x0003e60000100a00 */
[----:B----4-:R-:W-:Y:S01]  /*35db0*/  IMAD.WIDE R16, R8, 0x4, R16 ;  /* 0x0000000408107825 */ /* 0x010fe200078e0210 */
[----:B------:R-:W4:Y:S01]  /*35dc0*/  LDL.LU.64 R66, [R1+0xf90] ;  /* 0x000f900001427983 */ /* 0x000f220000300a00 */
[----:B------:R-:W-:Y:S01]  /*35dd0*/  ISETP.GE.U32.AND P5, PT, R240, 0x7ffffef4, PT ;  /* 0x7ffffef4f000780c */ /* 0x000fe20003fa6070 */
[----:B------:R-:W3:Y:S02]  /*35de0*/  LDC R53, c[0x0][0x230] ;  /* 0x00008c00ff357b82 */ /* 0x000ee40000000800 */
[----:B------:R3:W-:Y:S04]  /*35df0*/  STL.64 [R1+0x1470], R56 ;  /* 0x0014703801007387 */ /* 0x0007e80000100a00 */
[----:B------:R-:W4:Y:S02]  /*35e00*/  LDL.LU.64 R72, [R1+0xf98] ;  /* 0x000f980001487983 */ /* 0x000f240000300a00 */
[----:B------:R-:W4:Y:S02]  /*35e10*/  LDC R52, c[0x0][0x230] ;  /* 0x00008c00ff347b82 */ /* 0x000f240000000800 */
[----:B------:R1:W-:Y:S01]  /*35e20*/  LDGSTS.E [R238+0x3800c], desc[UR60][R58.64], !P4 ;  /* 0x3800c0003aee7fae */ /* 0x0003e2000e12187c */
[----:B--2---:R-:W-:-:S03]  /*35e30*/  IMAD.WIDE R54, R8, 0x4, R80 ;  /* 0x0000000408367825 */ /* 0x004fc600078e0250 */
[----:B------:R3:W-:Y:S04]  /*35e40*/  LDGSTS.E [R5+0x3c00c], desc[UR60][R56.64], !P4 ;  /* 0x3c00c00038057fae */ /* 0x0007e8000e12187c */
[----:B------:R-:W2:Y:S01]  /*35e50*/  LDL.LU.64 R78, [R1+0xfa0] ;  /* 0x000fa000014e7983 */ /* 0x000ea20000300a00 */
[----:B-1----:R-:W-:-:S04]  /*35e60*/  IMAD.WIDE R58, R8, 0x4, R64 ;  /* 0x00000004083a7825 */ /* 0x002fc800078e0240 */
[----:B---3--:R-:W-:Y:S01]  /*35e70*/  IMAD.WIDE R56, R8, 0x4, R70 ;  /* 0x0000000408387825 */ /* 0x008fe200078e0246 */
[----:B------:R-:W-:Y:S04]  /*35e80*/  STL.64 [R1+0x17d0], R58 ;  /* 0x0017d03a01007387 */ /* 0x000fe80000100a00 */
[----:B------:R-:W3:Y:S04]  /*35e90*/  LDL.LU.64 R60, [R1+0xfa8] ;  /* 0x000fa800013c7983 */ /* 0x000ee80000300a00 */
[----:B------:R-:W-:Y:S04]  /*35ea0*/  STL.64 [R1+0x17c8], R56 ;  /* 0x0017c83801007387 */ /* 0x000fe80000100a00 */
[----:B------:R-:W-:Y:S04]  /*35eb0*/  STL.64 [R1+0x17c0], R54 ;  /* 0x0017c03601007387 */ /* 0x000fe80000100a00 */
[----:B------:R-:W3:Y:S04]  /*35ec0*/  LDL.LU.64 R70, [R1+0xfb0] ;  /* 0x000fb00001467983 */ /* 0x000ee80000300a00 */
[----:B------:R1:W-:Y:S04]  /*35ed0*/  STL.64 [R1+0x17b8], R16 ;  /* 0x0017b81001007387 */ /* 0x0003e80000100a00 */
[----:B------:R-:W3:Y:S01]  /*35ee0*/  LDL.LU.64 R80, [R1+0xfb8] ;  /* 0x000fb80001507983 */ /* 0x000ee20000300a00 */
        /* <DEDUP_REMOVED lines=15> */
[----:B----4-:R-:W-:-:S05]  /*35fe0*/  IMAD.WIDE R58, R8, 0x4, R66 ;  /* 0x00000004083a7825 */ /* 0x010fca00078e0242 */
[----:B------:R-:W-:Y:S01]  /*35ff0*/  STL.64 [R1+0x17b0], R58 ;  /* 0x0017b03a01007387 */ /* 0x000fe20000100a00 */
[----:B------:R-:W-:-:S03]  /*36000*/  IMAD.WIDE R56, R8, 0x4, R72 ;  /* 0x0000000408387825 */ /* 0x000fc600078e0248 */
[----:B------:R-:W4:Y:S04]  /*36010*/  LDL.LU.64 R64, [R1+0xfc0] ;  /* 0x000fc00001407983 */ /* 0x000f280000300a00 */
[----:B------:R3:W-:Y:S04]  /*36020*/  STL.64 [R1+0x17a8], R56 ;  /* 0x0017a83801007387 */ /* 0x0007e80000100a00 */
[----:B------:R-:W4:Y:S01]  /*36030*/  LDL.LU.64 R66, [R1+0xfc8] ;  /* 0x000fc80001427983 */ /* 0x000f220000300a00 */
[----:B--2---:R-:W-:-:S03]  /*36040*/  IMAD.WIDE R54, R8, 0x4, R78 ;  /* 0x0000000408367825 */ /* 0x004fc600078e024e */
[----:B------:R-:W-:Y:S04]  /*36050*/  LDGSTS.E [R239+0x20008], desc[UR60][R58.64], !P5 ;  /* 0x200080003aef7fae */ /* 0x000fe8000e92187c */
[----:B------:R3:W-:Y:S04]  /*36060*/  LDGSTS.E [R238+0x24008], desc[UR60][R56.64], !P5 ;  /* 0x2400800038ee7fae */ /* 0x0007e8000e92187c */
[----:B------:R2:W-:Y:S04]  /*36070*/  STL.64 [R1+0x17a0], R54 ;  /* 0x0017a03601007387 */ /* 0x0005e80000100a00 */
[----:B------:R2:W-:Y:S01]  /*36080*/  LDGSTS.E [R5+0x2000c], desc[UR60][R54.64], !P6 ;  /* 0x2000c00036057fae */ /* 0x0005e2000f12187c */
[----:B---3--:R-:W-:-:S03]  /*36090*/  IMAD.WIDE R56, R8, 0x4, R60 ;  /* 0x0000000408387825 */ /* 0x008fc600078e023c */
[----:B------:R-:W3:Y:S01]  /*360a0*/  LDL.LU.64 R72, [R1+0xfd0] ;  /* 0x000fd00001487983 */ /* 0x000ee20000300a00 */
[----:B------:R-:W-:-:S03]  /*360b0*/  ISETP.GE.U32.AND P5, PT, R240, 0x7ffffed4, PT ;  /* 0x7ffffed4f000780c */ /* 0x000fc60003fa6070 */
[----:B------:R-:W3:Y:S01]  /*360c0*/  LDL.LU.64 R78, [R1+0xfd8] ;  /* 0x000fd800014e7983 */ /* 0x000ee20000300a00 */
[----:B--2---:R-:W-:-:S03]  /*360d0*/  IMAD.WIDE R54, R8, 0x4, R70 ;  /* 0x0000000408367825 */ /* 0x004fc600078e0246 */
[----:B------:R-:W-:Y:S01]  /*360e0*/  STL.64 [R1+0x1798], R56 ;  /* 0x0017983801007387 */ /* 0x000fe20000100a00 */
[----:B------:R-:W-:-:S03]  /*360f0*/  VIADD R240, R52, 0xffffff52 ;  /* 0xffffff5234f07836 */ /* 0x000fc60000000000 */
[----:B------:R-:W2:Y:S01]  /*36100*/  LDL.LU.64 R70, [R1+0xfe0] ;  /* 0x000fe00001467983 */ /* 0x000ea20000300a00 */
[----:B------:R-:W-:-:S03]  /*36110*/  IMAD.WIDE R52, R8, 0x4, R80 ;  /* 0x0000000408347825 */ /* 0x000fc600078e0250 */
[----:B------:R-:W-:Y:S04]  /*36120*/  STL.64 [R1+0x1688], R54 ;  /* 0x0016883601007387 */ /* 0x000fe80000100a00 */
[----:B------:R-:W2:Y:S04]  /*36130*/  LDL.LU.64 R80, [R1+0xfe8] ;  /* 0x000fe80001507983 */ /* 0x000ea80000300a00 */
        /* <DEDUP_REMOVED lines=13> */
[----:B----4-:R-:W-:-:S02]  /*36210*/  IMAD.WIDE R60, R8, 0x4, R64 ;  /* 0x00000004083c7825 */ /* 0x010fc400078e0240 */
[----:B------:R-:W4:Y:S04]  /*36220*/  LDL.LU.64 R64, [R1+0xff0] ;  /* 0x000ff00001407983 */ /* 0x000f280000300a00 */
[----:B------:R-:W-:Y:S01]  /*36230*/  LDGSTS.E [R240+0x28004], desc[UR60][R60.64], !P6 ;  /* 0x280040003cf07fae */ /* 0x000fe2000f12187c */
[----:B------:R-:W-:-:S03]  /*36240*/  IMAD.WIDE R58, R8, 0x4, R66 ;  /* 0x00000004083a7825 */ /* 0x000fc600078e0242 */
[----:B------:R-:W4:Y:S04]  /*36250*/  LDL.LU.64 R66, [R1+0xff8] ;  /* 0x000ff80001427983 */ /* 0x000f280000300a00 */
[----:B------:R-:W-:Y:S04]  /*36260*/  STL.64 [R1+0x1678], R60 ;  /* 0x0016783c01007387 */ /* 0x000fe80000100a00 */
[----:B------:R2:W-:Y:S04]  /*36270*/  STL.64 [R1+0x1670], R58 ;  /* 0x0016703a01007387 */ /* 0x0005e80000100a00 */
[----:B------:R2:W-:Y:S01]  /*36280*/  LDGSTS.E [R239+0x2c004], desc[UR60][R58.64], !P6 ;  /* 0x2c0040003aef7fae */ /* 0x0005e2000f12187c */
[----:B---3--:R-:W-:-:S03]  /*36290*/  IMAD.WIDE R56, R8, 0x4, R72 ;  /* 0x0000000408387825 */ /* 0x008fc600078e0248 */
[----:B------:R-:W3:Y:S01]  /*362a0*/  LDL.LU.64 R72, [R1+0x1000] ;  /* 0x0010000001487983 */ /* 0x000ee20000300a00 */
[----:B------:R-:W-:-:S03]  /*362b0*/  IMAD.WIDE R54, R8, 0x4, R78 ;  /* 0x0000000408367825 */ /* 0x000fc600078e024e */
[----:B------:R1:W-:Y:S04]  /*362c0*/  STL.64 [R1+0x1668], R56 ;  /* 0x0016683801007387 */ /* 0x0003e80000100a00 */
[----:B------:R1:W-:Y:S01]  /*362d0*/  LDGSTS.E [R238+0x28008], desc[UR60][R56.64], !P5 ;  /* 0x2800800038ee7fae */ /* 0x0003e2000e92187c */
[----:B--2---:R-:W-:-:S03]  /*362e0*/  IMAD.WIDE R58, R8, 0x4, R70 ;  /* 0x00000004083a7825 */ /* 0x004fc600078e0246 */
[----:B------:R-:W2:Y:S04]  /*362f0*/  LDL.LU.64 R78, [R1+0x1008] ;  /* 0x00100800014e7983 */ /* 0x000ea80000300a00 */
[----:B------:R1:W-:Y:S02]  /*36300*/  STL.64 [R1+0x1660], R54 ;  /* 0x0016603601007387 */ /* 0x0003e40000100a00 */
[----:B-1----:R-:W-:Y:S02]  /*36310*/  IMAD.WIDE R56, R8, 0x4, R80 ;  /* 0x0000000408387825 */ /* 0x002fe400078e0250 */
[----:B------:R1:W-:Y:S04]  /*36320*/  STL.64 [R1+0x1658], R58 ;  /* 0x0016583a01007387 */ /* 0x0003e80000100a00 */
[----:B------:R-:W2:Y:S04]  /*36330*/  LDL.LU.64 R70, [R1+0x1010] ;  /* 0x0010100001467983 */ /* 0x000ea80000300a00 */
[----:B------:R3:W-:Y:S04]  /*36340*/  STL.64 [R1+0x1650], R56 ;  /* 0x0016503801007387 */ /* 0x0007e80000100a00 */
[----:B------:R-:W2:Y:S01]  /*36350*/  LDL.LU.64 R80, [R1+0x13f8] ;  /* 0x0013f80001507983 */ /* 0x000ea20000300a00 */
[----:B------:R-:W-:-:S03]  /*36360*/  VIADD R239, R16, 0xffffff32 ;  /* 0xffffff3210ef7836 */ /* 0x000fc60000000000 */
[----:B------:R-:W2:Y:S01]  /*36370*/  LDL.LU.64 R16, [R1+0x1468] ;  /* 0x0014680001107983 */ /* 0x000ea20000300a00 */
[----:B------:R-:W-:Y:S02]  /*36380*/  IADD3 R240, R252, -0xcd, RZ ;  /* 0xffffff33fcf07810 */ /* 0x000fe40007ffe0ff */
[----:B------:R-:W-:Y:S01]  /*36390*/  ISETP.GE.U32.AND P6, PT, R241, 0x7ffffeb1, PT ;  /* 0x7ffffeb1f100780c */ /* 0x000fe20003fc6070 */
[----:B------:R1:W-:Y:S01]  /*363a0*/  LDGSTS.E [R5+0x2c008], desc[UR60][R54.64], !P5 ;  /* 0x2c00800036057fae */ /* 0x0003e2000e92187c */
[----:B------:R-:W-:Y:S01]  /*363b0*/  ISETP.GE.U32.AND P5, PT, R240, 0x7ffffeb4, PT ;  /* 0x7ffffeb4f000780c */ /* 0x000fe20003fa6070 */
[----:B------:R-:W2:Y:S02]  /*363c0*/  LDC R252, c[0x0][0x230] ;  /* 0x00008c00fffc7b82 */ /* 0x000ea40000000800 */
        /* <DEDUP_REMOVED lines=8> */
[----:B----4-:R-:W-:-:S05]  /*36450*/  IMAD.WIDE R60, R8, 0x4, R64 ;  /* 0x00000004083c7825 */ /* 0x010fca00078e0240 */
[----:B------:R4:W-:Y:S01]  /*36460*/  STL.64 [R1+0x1568], R60 ;  /* 0x0015683c01007387 */ /* 0x0009e20000100a00 */
[----:B------:R-:W-:-:S03]  /*36470*/  IMAD.WIDE R58, R8, 0x4, R66 ;  /* 0x00000004083a7825 */ /* 0x000fc600078e0242 */
[----:B------:R-:W4:Y:S04]  /*36480*/  LDL.LU.64 R64, [R1+0x1450] ;  /* 0x0014500001407983 */ /* 0x000f280000300a00 */
[----:B------:R1:W-:Y:S04]  /*36490*/  STL.64 [R1+0x1560], R58 ;  /* 0x0015603a01007387 */ /* 0x0003e80000100a00 */
[----:B------:R4:W-:Y:S04]  /*364a0*/  LDGSTS.E [R240+0x30000], desc[UR60][R60.64], !P5 ;  /* 0x300000003cf07fae */ /* 0x0009e8000e92187c */
[----:B------:R1:W-:Y:S01]  /*364b0*/  LDGSTS.E [R239+0x34000], desc[UR60][R58.64], !P5 ;  /* 0x340000003aef7fae */ /* 0x0003e2000e92187c */
[----:B---3--:R-:W-:-:S05]  /*364c0*/  IMAD.WIDE R56, R8, 0x4, R72 ;  /* 0x0000000408387825 */ /* 0x008fca00078e0248 */
[----:B------:R3:W-:Y:S04]  /*364d0*/  STL.64 [R1+0x1558], R56 ;  /* 0x0015583801007387 */ /* 0x0007e80000100a00 */
[----:B------:R-:W3:Y:S01]  /*364e0*/  LDL.LU.64 R72, [R1+0x1458] ;  /* 0x0014580001487983 */ /* 0x000ee20000300a00 */
[----:B--2---:R-:W-:-:S03]  /*364f0*/  IMAD.WIDE R52, R8, 0x4, R78 ;  /* 0x0000000408347825 */ /* 0x004fc600078e024e */
[----:B------:R3:W-:Y:S04]  /*36500*/  LDGSTS.E [R238+0x30004], desc[UR60][R56.64], !P4 ;  /* 0x3000400038ee7fae */ /* 0x0007e8000e12187c */
[----:B------:R2:W-:Y:S04]  /*36510*/  STL.64 [R1+0x1550], R52 ;  /* 0x0015503401007387 */ /* 0x0005e80000100a00 */
[----:B------:R-:W2:Y:S01]  /*36520*/  LDL.LU.64 R78, [R1+0x1460] ;  /* 0x00146000014e7983 */ /* 0x000ea20000300a00 */
[----:B----4-:R-:W-:-:S04]  /*36530*/  IMAD.WIDE R60, R8, 0x4, R70 ;  /* 0x00000004083c7825 */ /* 0x010fc800078e0246 */
[C---:B-1----:R-:W-:Y:S01]  /*36540*/  IMAD.WIDE R58, R8.reuse, 0x4, R80 ;  /* 0x00000004083a7825 */ /* 0x042fe200078e0250 */
[----:B------:R-:W-:Y:S03]  /*36550*/  STL.64 [R1+0x1548], R60 ;  /* 0x0015483c01007387 */ /* 0x000fe60000100a00 */
[----:B---3--:R-:W-:Y:S01]  /*36560*/  IMAD.WIDE R56, R8, 0x4, R16 ;  /* 0x0000000408387825 */ /* 0x008fe200078e0210 */
[----:B------:R-:W3:Y:S04]  /*36570*/  LDL.LU.64 R70, [R1+0x1430] ;  /* 0x0014300001467983 */ /* 0x000ee80000300a00 */
[----:B------:R1:W-:Y:S04]  /*36580*/  STL.64 [R1+0x1540], R58 ;  /* 0x0015403a01007387 */ /* 0x0003e80000100a00 */
[----:B------:R-:W4:Y:S04]  /*36590*/  LDL.LU.64 R16, [R1+0x1438] ;  /* 0x0014380001107983 */ /* 0x000f280000300a00 */
[----:B------:R1:W-:Y:S04]  /*365a0*/  STL.64 [R1+0x1538], R56 ;  /* 0x0015383801007387 */ /* 0x0003e80000100a00 */
[----:B------:R-:W3:Y:S01]  /*365b0*/  LDL.LU.64 R80, [R1+0x1440] ;  /* 0x0014400001507983 */ /* 0x000ee20000300a00 */
[----:B------:R-:W-:-:S03]  /*365c0*/  ISETP.GE.U32.AND P5, PT, R241, 0x7ffffeb2, PT ;  /* 0x7ffffeb2f100780c */ /* 0x000fc60003fa6070 */
[----:B------:R2:W-:Y:S01]  /*365d0*/  LDGSTS.E [R5+0x34004], desc[UR60][R52.64], !P4 ;  /* 0x3400400034057fae */ /* 0x0005e2000e12187c */
[----:B------:R-:W-:-:S03]  /*365e0*/  IADD3 R240, R252, -0xed, RZ ;  /* 0xffffff13fcf07810 */ /* 0x000fc60007ffe0ff */
[----:B------:R-:W3:Y:S01]  /*365f0*/  LDL.LU.64 R66, [R1+0x1448] ;  /* 0x0014480001427983 */ /* 0x000ee20000300a00 */
[----:B------:R-:W-:Y:S01]  /*36600*/  VIADD R241, R55, 0xffffff10 ;  /* 0xffffff1037f17836 */ /* 0x000fe20000000000 */
[----:B------:R-:W3:Y:S04]  /*36610*/  LDC R252, c[0x0][0x230] ;  /* 0x00008c00fffc7b82 */ /* 0x000ee80000000800 */
[----:B------:R-:W-:Y:S04]  /*36620*/  LDGSTS.E [R239+0x30008], desc[UR60][R60.64], !P5 ;  /* 0x300080003cef7fae */ /* 0x000fe8000e92187c */
[----:B--2---:R-:W2:Y:S01]  /*36630*/  LDC R52, c[0x0][0x230] ;  /* 0x00008c00ff347b82 */ /* 0x004ea20000000800 */
[----:B------:R1:W-:Y:S01]  /*36640*/  LDGSTS.E [R238+0x34008], desc[UR60][R58.64], !P5 ;  /* 0x340080003aee7fae */ /* 0x0003e2000e92187c */
[----:B------:R-:W-:-:S03]  /*36650*/  ISETP.GE.U32.AND P5, PT, R240, 0x7ffffe94, PT ;  /* 0x7ffffe94f000780c */ /* 0x000fc60003fa6070 */
[----:B------:R1:W-:Y:S01]  /*36660*/  LDGSTS.E [R5+0x3000c], desc[UR60][R56.64], !P6 ;  /* 0x3000c00038057fae */ /* 0x0003e2000f12187c */
[----:B------:R-:W-:Y:S02]  /*36670*/  VIADD R240, R54, 0xffffff12 ;  /* 0xffffff1236f07836 */ /* 0x000fe40000000000 */
[----:B------:R-:W3:Y:S01]  /*36680*/  LDC R53, c[0x0][0x230] ;  /* 0x00008c00ff357b82 */ /* 0x000ee20000000800 */
[----:B-1----:R-:W-:-:S05]  /*36690*/  IMAD.WIDE R58, R8, 0x4, R64 ;  /* 0x00000004083a7825 */ /* 0x002fca00078e0240 */
        /* <DEDUP_REMOVED lines=8> */
[----:B--2---:R-:W-:-:S02]  /*36720*/  IADD3 R239, R52, -0xef, RZ ;  /* 0xffffff1134ef7810 */ /* 0x004fc40007ffe0ff */
[----:B------:R-:W2:Y:S01]  /*36730*/  LDL.LU.64 R78, [R1+0x1428] ;  /* 0x00142800014e7983 */ /* 0x000ea20000300a00 */
[----:B----4-:R-:W-:-:S03]  /*36740*/  IMAD.WIDE R16, R8, 0x4, R16 ;  /* 0x0000000408107825 */ /* 0x010fc600078e0210 */
[----:B------:R4:W-:Y:S01]  /*36750*/  STL.64 [R1+0x1460], R54 ;  /* 0x0014603601007387 */ /* 0x0009e20000100a00 */
[----:B------:R-:W-:Y:S01]  /*36760*/  ISETP.GE.U32.AND P4, PT, R241, 0x7ffffe91, PT ;  /* 0x7ffffe91f100780c */ /* 0x000fe20003f86070 */
[----:B------:R-:W4:Y:S01]  /*36770*/  LDC R52, c[0x0][0x230] ;  /* 0x00008c00ff347b82 */ /* 0x000f220000000800 */
[C---:B---3--:R-:W-:Y:S01]  /*36780*/  IMAD.WIDE R60, R8.reuse, 0x4, R70 ;  /* 0x00000004083c7825 */ /* 0x048fe200078e0246 */
[----:B------:R-:W-:Y:S04]  /*36790*/  LDGSTS.E [R238+0x38000], desc[UR60][R56.64], !P5 ;  /* 0x3800000038ee7fae */ /* 0x000fe8000e92187c */
[----:B------:R-:W3:Y:S01]  /*367a0*/  LDL.LU.64 R64, [R1+0x1400] ;  /* 0x0014000001407983 */ /* 0x000ee20000300a00 */
[----:B-1----:R-:W-:-:S03]  /*367b0*/  IMAD.WIDE R58, R8, 0x4, R80 ;  /* 0x00000004083a7825 */ /* 0x002fc600078e0250 */
[----:B------:R4:W-:Y:S01]  /*367c0*/  LDGSTS.E [R5+0x3c000], desc[UR60][R54.64], !P5 ;  /* 0x3c00000036057fae */ /* 0x0009e2000e92187c */
[----:B------:R-:W-:Y:S01]  /*367d0*/  ISETP.GE.U32.AND P5, PT, R239, 0x7ffffe92, PT ;  /* 0x7ffffe92ef00780c */ /* 0x000fe20003fa6070 */
[----:B------:R-:W-:Y:S02]  /*367e0*/  VIADD R239, R11, 0x200000 ;  /* 0x002000000bef7836 */ /* 0x000fe40000000000 */
[----:B------:R-:W3:Y:S04]  /*367f0*/  LDL.LU.64 R70, [R1+0x1408] ;  /* 0x0014080001467983 */ /* 0x000ee80000300a00 */
[----:B------:R-:W-:Y:S04]  /*36800*/  STL.64 [R1+0x1458], R60 ;  /* 0x0014583c01007387 */ /* 0x000fe80000100a00 */
[----:B------:R1:W-:Y:S01]  /*36810*/  STL.64 [R1+0x1450], R16 ;  /* 0x0014501001007387 */ /* 0x0003e20000100a00 */
[----:B----4-:R-:W4:Y:S03]  /*36820*/  LDC R54, c[0x0][0x230] ;  /* 0x00008c00ff367b82 */ /* 0x010f260000000800 */
[----:B------:R-:W3:Y:S04]  /*36830*/  LDL.LU.64 R80, [R1+0x1410] ;  /* 0x0014100001507983 */ /* 0x000ee80000300a00 */
[----:B------:R1:W-:Y:S04]  /*36840*/  LDGSTS.E [R240+0x38004], desc[UR60][R60.64], !P6 ;  /* 0x380040003cf07fae */ /* 0x0003e8000f12187c */
[----:B------:R4:W-:Y:S04]  /*36850*/  STL.64 [R1+0x1438], R58 ;  /* 0x0014383a01007387 */ /* 0x0009e80000100a00 */
[----:B------:R1:W-:Y:S01]  /*36860*/  LDGSTS.E [R239+0x3c004], desc[UR60][R16.64], !P6 ;  /* 0x3c00400010ef7fae */ /* 0x0003e2000f12187c */
[----:B------:R-:W-:-:S03]  /*36870*/  IMAD.WIDE R56, R8, 0x4, R66 ;  /* 0x0000000408387825 */ /* 0x000fc600078e0242 */
[----:B------:R4:W-:Y:S04]  /*36880*/  LDGSTS.E [R238+0x38008], desc[UR60][R58.64], !P5 ;  /* 0x380080003aee7fae */ /* 0x0009e8000e92187c */
[----:B------:R2:W-:Y:S04]  /*36890*/  LDGSTS.E [R5+0x3c008], desc[UR60][R56.64], !P5 ;  /* 0x3c00800038057fae */ /* 0x0005e8000e92187c */
[----:B-1----:R-:W3:Y:S04]  /*368a0*/  LDL.LU.64 R16, [R1+0x1418] ;  /* 0x0014180001107983 */ /* 0x002ee80000300a00 */
[----:B------:R2:W-:Y:S01]  /*368b0*/  STL.64 [R1+0x1430], R56 ;  /* 0x0014303801007387 */ /* 0x0005e20000100a00 */
[----:B------:R-:W-:Y:S01]  /*368c0*/  VIADD R241, R53, 0xffffff6c ;  /* 0xffffff6c35f17836 */ /* 0x000fe20000000000 */
[----:B------:R-:W-:Y:S01]  /*368d0*/  IADD3 R240, R252, -0x91, RZ ;  /* 0xffffff6ffcf07810 */ /* 0x000fe20007ffe0ff */
[----:B------:R-:W-:Y:S01]  /*368e0*/  VIADD R239, R52, 0xffffff6e ;  /* 0xffffff6e34ef7836 */ /* 0x000fe20000000000 */
[----:B------:R-:W1:Y:S02]  /*368f0*/  LDC R252, c[0x0][0x230] ;  /* 0x00008c00fffc7b82 */ /* 0x000e640000000800 */
[----:B------:R-:W-:-:S02]  /*36900*/  ISETP.GE.U32.AND P6, PT, R241, 0x7ffffeed, PT ;  /* 0x7ffffeedf100780c */ /* 0x000fc40003fc6070 */
[----:B----4-:R-:W-:Y:S01]  /*36910*/  IADD3 R241, R54, -0x93, RZ ;  /* 0xffffff6d36f17810 */ /* 0x010fe20007ffe0ff */
[----:B------:R-:W-:-:S04]  /*36920*/  IMAD.WIDE R58, R8, 0x4, R72 ;  /* 0x00000004083a7825 */ /* 0x000fc800078e0248 */
[C---:B--2---:R-:W-:Y:S01]  /*36930*/  IMAD.WIDE R56, R8.reuse, 0x4, R78 ;  /* 0x0000000408387825 */ /* 0x044fe200078e024e */
[----:B------:R2:W-:Y:S03]  /*36940*/  STL.64 [R1+0x1420], R58 ;  /* 0x0014203a01007387 */ /* 0x0005e60000100a00 */
[----:B---3--:R-:W-:Y:S01]  /*36950*/  IMAD.WIDE R16, R8, 0x4, R16 ;  /* 0x0000000408107825 */ /* 0x008fe200078e0210 */
[----:B------:R-:W3:Y:S01]  /*36960*/  LDL.LU.64 R66, [R1+0x1118] ;  /* 0x0011180001427983 */ /* 0x000ee20000300a00 */
[----:B------:R-:W-:Y:S01]  /*36970*/  ISETP.GE.U32.AND P5, PT, R240, 0x7ffffef0, PT ;  /* 0x7ffffef0f000780c */ /* 0x000fe20003fa6070 */
[----:B------:R-:W4:Y:S02]  /*36980*/  LDC R53, c[0x0][0x230] ;  /* 0x00008c00ff357b82 */ /* 0x000f240000000800 */
[----:B------:R1:W-:Y:S04]  /*36990*/  STL.64 [R1+0x13f8], R56 ;  /* 0x0013f83801007387 */ /* 0x0003e80000100a00 */
[----:B------:R-:W3:Y:S02]  /*369a0*/  LDL.LU.64 R72, [R1+0x1310] ;  /* 0x0013100001487983 */ /* 0x000ee40000300a00 */
[----:B------:R-:W3:Y:S02]  /*369b0*/  LDC R52, c[0x0][0x230] ;  /* 0x00008c00ff347b82 */ /* 0x000ee40000000800 */
[----:B------:R2:W-:Y:S01]  /*369c0*/  LDGSTS.E [R238+0x3800c], desc[UR60][R58.64], !P4 ;  /* 0x3800c0003aee7fae */ /* 0x0005e2000e12187c */
[----:B------:R-:W-:-:S03]  /*369d0*/  IMAD.WIDE R54, R8, 0x4, R80 ;  /* 0x0000000408367825 */ /* 0x000fc600078e0250 */
[----:B------:R1:W-:Y:S04]  /*369e0*/  LDGSTS.E [R5+0x3c00c], desc[UR60][R56.64], !P4 ;  /* 0x3c00c00038057fae */ /* 0x0003e8000e12187c */
[----:B------:R-:W3:Y:S01]  /*369f0*/  LDL.LU.64 R78, [R1+0x1318] ;  /* 0x00131800014e7983 */ /* 0x000ee20000300a00 */
[----:B--2---:R-:W-:-:S04]  /*36a00*/  IMAD.WIDE R58, R8, 0x4, R64 ;  /* 0x00000004083a7825 */ /* 0x004fc800078e0240 */
[----:B-1----:R-:W-:Y:S01]  /*36a10*/  IMAD.WIDE R56, R8, 0x4, R70 ;  /* 0x0000000408387825 */ /* 0x002fe200078e0246 */
[----:B------:R-:W-:Y:S04]  /*36a20*/  STL.64 [R1+0x1790], R58 ;  /* 0x0017903a01007387 */ /* 0x000fe80000100a00 */
[----:B------:R-:W2:Y:S04]  /*36a30*/  LDL.LU.64 R60, [R1+0x1320] ;  /* 0x00132000013c7983 */ /* 0x000ea80000300a00 */
[----:B------:R-:W-:Y:S04]  /*36a40*/  STL.64 [R1+0x1788], R56 ;  /* 0x0017883801007387 */ /* 0x000fe80000100a00 */
[----:B------:R-:W-:Y:S04]  /*36a50*/  STL.64 [R1+0x1780], R54 ;  /* 0x0017803601007387 */ /* 0x000fe80000100a00 */
[----:B------:R-:W2:Y:S04]  /*36a60*/  LDL.LU.64 R70, [R1+0x1328] ;  /* 0x0013280001467983 */ /* 0x000ea80000300a00 */
[----:B------:R1:W-:Y:S04]  /*36a70*/  STL.64 [R1+0x1778], R16 ;  /* 0x0017781001007387 */ /* 0x0003e80000100a00 */
[----:B------:R-:W2:Y:S01]  /*36a80*/  LDL.LU.64 R80, [R1+0x1330] ;  /* 0x0013300001507983 */ /* 0x000ea20000300a00 */
        /* <DEDUP_REMOVED lines=10> */
[----:B----4-:R-:W-:Y:S01]  /*36b30*/  IADD3 R240, R252, -0xb1, RZ ;  /* 0xffffff4ffcf07810 */ /* 0x010fe20007ffe0ff */
[----:B------:R-:W-:Y:S01]  /*36b40*/  VIADD R241, R53, 0xffffff4c ;  /* 0xffffff4c35f17836 */ /* 0x000fe20000000000 */
[----:B------:R-:W4:Y:S08]  /*36b50*/  LDC R252, c[0x0][0x230] ;  /* 0x00008c00fffc7b82 */ /* 0x000f300000000800 */
[----:B-1----:R-:W1:Y:S08]  /*36b60*/  LDC R16, c[0x0][0x230] ;  /* 0x00008c00ff107b82 */ /* 0x002e700000000800 */
[----:B------:R-:W4:Y:S01]  /*36b70*/  LDC R17, c[0x0][0x230] ;  /* 0x00008c00ff117b82 */ /* 0x000f220000000800 */
[----:B---3--:R-:W-:-:S05]  /*36b80*/  IMAD.WIDE R58, R8, 0x4, R66 ;  /* 0x00000004083a7825 */ /* 0x008fca00078e0242 */
[----:B------:R-:W-:Y:S01]  /*36b90*/  STL.64 [R1+0x1770], R58 ;  /* 0x0017703a01007387 */ /* 0x000fe20000100a00 */
[----:B------:R-:W-:-:S03]  /*36ba0*/  IMAD.WIDE R56, R8, 0x4, R72 ;  /* 0x0000000408387825 */ /* 0x000fc600078e0248 */
[----:B------:R-:W3:Y:S04]  /*36bb0*/  LDL.LU.64 R64, [R1+0x1338] ;  /* 0x0013380001407983 */ /* 0x000ee80000300a00 */
[----:B------:R2:W-:Y:S04]  /*36bc0*/  STL.64 [R1+0x1768], R56 ;  /* 0x0017683801007387 */ /* 0x0005e80000100a00 */
[----:B------:R-:W3:Y:S01]  /*36bd0*/  LDL.LU.64 R66, [R1+0x1340] ;  /* 0x0013400001427983 */ /* 0x000ee20000300a00 */
        /* <DEDUP_REMOVED lines=9> */
[----:B-1----:R-:W-:-:S03]  /*36c70*/  IMAD.WIDE R54, R8, 0x4, R70 ;  /* 0x0000000408367825 */ /* 0x002fc600078e0246 */
        /* <DEDUP_REMOVED lines=17> */
[----:B----4-:R-:W-:Y:S01]  /*36d90*/  VIADD R241, R17, 0xffffff2c ;  /* 0xffffff2c11f17836 */ /* 0x010fe20000000000 */
[----:B------:R-:W4:Y:S01]  /*36da0*/  LDC R52, c[0x0][0x230] ;  /* 0x00008c00ff347b82 */ /* 0x000f220000000800 */
[----:B---3--:R-:W-:-:S02]  /*36db0*/  IMAD.WIDE R60, R8, 0x4, R64 ;  /* 0x00000004083c7825 */ /* 0x008fc400078e0240 */
[----:B------:R-:W3:Y:S04]  /*36dc0*/  LDL.LU.64 R64, [R1+0x1368] ;  /* 0x0013680001407983 */ /* 0x000ee80000300a00 */
[----:B------:R-:W-:Y:S01]  /*36dd0*/  LDGSTS.E [R240+0x28004], desc[UR60][R60.64], !P6 ;  /* 0x280040003cf07fae */ /* 0x000fe2000f12187c */
[----:B------:R-:W-:-:S03]  /*36de0*/  IMAD.WIDE R58, R8, 0x4, R66 ;  /* 0x00000004083a7825 */ /* 0x000fc600078e0242 */
[----:B------:R-:W3:Y:S04]  /*36df0*/  LDL.LU.64 R66, [R1+0x1370] ;  /* 0x0013700001427983 */ /* 0x000ee80000300a00 */
        /* <DEDUP_REMOVED lines=8> */
[----:B-1----:R-:W-:-:S03]  /*36e80*/  IMAD.WIDE R58, R8, 0x4, R70 ;  /* 0x00000004083a7825 */ /* 0x002fc600078e0246 */
[----:B------:R-:W2:Y:S04]  /*36e90*/  LDL.LU.64 R78, [R1+0x1380] ;  /* 0x00138000014e7983 */ /* 0x000ea80000300a00 */
[----:B------:R1:W-:Y:S01]  /*36ea0*/  STL.64 [R1+0x1440], R54 ;  /* 0x0014403601007387 */ /* 0x0003e20000100a00 */
[----:B----4-:R-:W-:-:S03]  /*36eb0*/  IMAD.WIDE R56, R8, 0x4, R80 ;  /* 0x0000000408387825 */ /* 0x010fc600078e0250 */
        /* <DEDUP_REMOVED lines=14> */
[----:B------:R-:W-:Y:S01]  /*36fa0*/  VIADD R240, R4, 0x200000 ;  /* 0x0020000004f07836 */ /* 0x000fe20000000000 */
[----:B------:R-:W-:Y:S01]  /*36fb0*/  IADD3 R241, R52, -0xd3, RZ ;  /* 0xffffff2d34f17810 */ /* 0x000fe20007ffe0ff */
[----:B-1----:R-:W1:Y:S01]  /*36fc0*/  LDC R54, c[0x0][0x230] ;  /* 0x00008c00ff367b82 */ /* 0x002e620000000800 */
[----:B------:R-:W-:-:S07]  /*36fd0*/  IADD3 R239, R4, 0x200000, RZ ;  /* 0x0020000004ef7810 */ /* 0x000fce0007ffe0ff */
[----:B------:R-:W1:Y:S01]  /*36fe0*/  LDC R55, c[0x0][0x230] ;  /* 0x00008c00ff377b82 */ /* 0x000e620000000800 */
[----:B---3--:R-:W-:-:S05]  /*36ff0*/  IMAD.WIDE R60, R8, 0x4, R64 ;  /* 0x00000004083c7825 */ /* 0x008fca00078e0240 */
        /* <DEDUP_REMOVED lines=9> */
[----:B------:R-:W-:-:S03]  /*37090*/  IMAD.WIDE R52, R8, 0x4, R78 ;  /* 0x0000000408347825 */ /* 0x000fc600078e024e */
[----:B------:R2:W-:Y:S04]  /*370a0*/  LDGSTS.E [R238+0x30004], desc[UR60][R56.64], !P4 ;  /* 0x3000400038ee7fae */ /* 0x0005e8000e12187c */
[----:B------:R2:W-:Y:S04]  /*370b0*/  STL.64 [R1+0x1378], R52 ;  /* 0x0013783401007387 */ /* 0x0005e80000100a00 */
[----:B------:R-:W4:Y:S01]  /*370c0*/  LDL.LU.64 R78, [R1+0x13b0] ;  /* 0x0013b000014e7983 */ /* 0x000f220000300a00 */
[----:B---3--:R-:W-:-:S04]  /*370d0*/  IMAD.WIDE R60, R8, 0x4, R70 ;  /* 0x00000004083c7825 */ /* 0x008fc800078e0246 */
[C---:B-1----:R-:W-:Y:S01]  /*370e0*/  IMAD.WIDE R58, R8.reuse, 0x4, R80 ;  /* 0x00000004083a7825 */ /* 0x042fe200078e0250 */
[----:B------:R-:W-:Y:S03]  /*370f0*/  STL.64 [R1+0x1370], R60 ;  /* 0x0013703c01007387 */ /* 0x000fe60000100a00 */
[----:B--2---:R-:W-:Y:S01]  /*37100*/  IMAD.WIDE R56, R8, 0x4, R16 ;  /* 0x0000000408387825 */ /* 0x004fe200078e0210 */
[----:B------:R-:W2:Y:S04]  /*37110*/  LDL.LU.64 R70, [R1+0x13b8] ;  /* 0x0013b80001467983 */ /* 0x000ea80000300a00 */
[----:B------:R4:W-:Y:S04]  /*37120*/  STL.64 [R1+0x1368], R58 ;  /* 0x0013683a01007387 */ /* 0x0009e80000100a00 */
[----:B------:R-:W3:Y:S04]  /*37130*/  LDL.LU.64 R16, [R1+0x13c0] ;  /* 0x0013c00001107983 */ /* 0x000ee80000300a00 */
        /* <DEDUP_REMOVED lines=20> */
[C---:B------:R-:W-:Y:S02]  /*37280*/  IMAD.WIDE R56, R8.reuse, 0x4, R72 ;  /* 0x0000000408387825 */ /* 0x040fe400078e0248 */
[----:B------:R-:W4:Y:S04]  /*37290*/  LDL.LU.64 R72, [R1+0x13d8] ;  /* 0x0013d80001487983 */ /* 0x000f280000300a00 */
[----:B------:R-:W-:Y:S01]  /*372a0*/  STL.64 [R1+0x1348], R56 ;  /* 0x0013483801007387 */ /* 0x000fe20000100a00 */
[----:B------:R-:W-:Y:S01]  /*372b0*/  IMAD.WIDE R54, R8, 0x4, R78 ;  /* 0x0000000408367825 */ /* 0x000fe200078e024e */
[----:B-1----:R-:W-:-:S02]  /*372c0*/  IADD3 R239, R52, -0xf3, RZ ;  /* 0xffffff0d34ef7810 */ /* 0x002fc40007ffe0ff */
[----:B------:R-:W4:Y:S01]  /*372d0*/  LDL.LU.64 R78, [R1+0x13e0] ;  /* 0x0013e000014e7983 */ /* 0x000f220000300a00 */
[----:B---3--:R-:W-:-:S03]  /*372e0*/  IMAD.WIDE R16, R8, 0x4, R16 ;  /* 0x0000000408107825 */ /* 0x008fc600078e0210 */
[----:B------:R1:W-:Y:S01]  /*372f0*/  STL.64 [R1+0x1340], R54 ;  /* 0x0013403601007387 */ /* 0x0003e20000100a00 */
[----:B------:R-:W-:Y:S01]  /*37300*/  ISETP.GE.U32.AND P4, PT, R241, 0x7ffffe8d, PT ;  /* 0x7ffffe8df100780c */ /* 0x000fe20003f86070 */
[----:B------:R-:W3:Y:S01]  /*37310*/  LDC R52, c[0x0][0x230] ;  /* 0x00008c00ff347b82 */ /* 0x000ee20000000800 */
[C---:B--2---:R-:W-:Y:S01]  /*37320*/  IMAD.WIDE R60, R8.reuse, 0x4, R70 ;  /* 0x00000004083c7825 */ /* 0x044fe200078e0246 */
[----:B------:R-:W-:Y:S04]  /*37330*/  LDGSTS.E [R238+0x38000], desc[UR60][R56.64], !P5 ;  /* 0x3800000038ee7fae */ /* 0x000fe8000e92187c */
[----:B------:R-:W2:Y:S01]  /*37340*/  LDL.LU.64 R64, [R1+0x13e8] ;  /* 0x0013e80001407983 */ /* 0x000ea20000300a00 */
        /* <DEDUP_REMOVED lines=15> */
[----:B---3--:R-:W3:Y:S04]  /*37440*/  LDL.LU.64 R16, [R1+0x1218] ;  /* 0x0012180001107983 */ /* 0x008ee80000300a00 */
        /* <DEDUP_REMOVED lines=8> */
[C---:B------:R-:W-:Y:S01]  /*374d0*/  IMAD.WIDE R56, R8.reuse, 0x4, R78 ;  /* 0x0000000408387825 */ /* 0x040fe200078e024e */
        /* <DEDUP_REMOVED lines=9> */
[----:B--2---:R-:W-:-:S03]  /*37570*/  IMAD.WIDE R54, R8, 0x4, R80 ;  /* 0x0000000408367825 */ /* 0x004fc600078e0250 */
        /* <DEDUP_REMOVED lines=26> */
[----:B---3--:R-:W-:-:S05]  /*37720*/  IMAD.WIDE R58, R8, 0x4, R66 ;  /* 0x00000004083a7825 */ /* 0x008fca00078e0242 */
[----:B------:R-:W-:Y:S01]  /*37730*/  STL.64 [R1+0x13d8], R58 ;  /* 0x0013d83a01007387 */ /* 0x000fe20000100a00 */
[----:B------:R-:W-:-:S03]  /*37740*/  IMAD.WIDE R56, R8, 0x4, R72 ;  /* 0x0000000408387825 */ /* 0x000fc600078e0248 */
[----:B------:R-:W3:Y:S04]  /*37750*/  LDL.LU.64 R64, [R1+0x1250] ;  /* 0x0012500001407983 */ /* 0x000ee80000300a00 */
[----:B------:R4:W-:Y:S04]  /*37760*/  STL.64 [R1+0x13d0], R56 ;  /* 0x0013d03801007387 */ /* 0x0009e80000100a00 */
[----:B------:R-:W3:Y:S01]  /*37770*/  LDL.LU.64 R66, [R1+0x1258] ;  /* 0x0012580001427983 */ /* 0x000ee20000300a00 */
[----:B--2---:R-:W-:-:S03]  /*37780*/  IMAD.WIDE R54, R8, 0x4, R78 ;  /* 0x0000000408367825 */ /* 0x004fc600078e024e */
        /* <DEDUP_REMOVED lines=64> */
[----:B---3--:R-:W-:-:S05]  /*37b90*/  IMAD.WIDE R60, R8, 0x4, R64 ;  /* 0x00000004083c7825 */ /* 0x008fca00078e0240 */
[----:B------:R3:W-:Y:S01]  /*37ba0*/  STL.64 [R1+0x1350], R60 ;  /* 0x0013503c01007387 */ /* 0x0007e20000100a00 */
[----:B------:R-:W-:-:S03]  /*37bb0*/  IMAD.WIDE R58, R8, 0x4, R66 ;  /* 0x00000004083a7825 */ /* 0x000fc600078e0242 */
[----:B------:R-:W3:Y:S04]  /*37bc0*/  LDL.LU.64 R64, [R1+0x12b8] ;  /* 0x0012b80001407983 */ /* 0x000ee80000300a00 */
[----:B------:R1:W-:Y:S04]  /*37bd0*/  STL.64 [R1+0x1280], R58 ;  /* 0x0012803a01007387 */ /* 0x0003e80000100a00 */
[----:B------:R3:W-:Y:S04]  /*37be0*/  LDGSTS.E [R240+0x30000], desc[UR60][R60.64], !P5 ;  /* 0x300000003cf07fae */ /* 0x0007e8000e92187c */
[----:B------:R1:W-:Y:S01]  /*37bf0*/  LDGSTS.E [R239+0x34000], desc[UR60][R58.64], !P5 ;  /* 0x340000003aef7fae */ /* 0x0003e2000e92187c */
[----:B----4-:R-:W-:-:S05]  /*37c00*/  IMAD.WIDE R56, R8, 0x4, R72 ;  /* 0x0000000408387825 */ /* 0x010fca00078e0248 */
[----:B------:R4:W-:Y:S04]  /*37c10*/  STL.64 [R1+0x1278], R56 ;  /* 0x0012783801007387 */ /* 0x0009e80000100a00 */
[----:B------:R-:W4:Y:S01]  /*37c20*/  LDL.LU.64 R72, [R1+0x12c0] ;  /* 0x0012c00001487983 */ /* 0x000f220000300a00 */
[----:B--2---:R-:W-:-:S03]  /*37c30*/  IMAD.WIDE R52, R8, 0x4, R78 ;  /* 0x0000000408347825 */ /* 0x004fc600078e024e */
[----:B------:R4:W-:Y:S04]  /*37c40*/  LDGSTS.E [R238+0x30004], desc[UR60][R56.64], !P4 ;  /* 0x3000400038ee7fae */ /* 0x0009e8000e12187c */
[----:B------:R2:W-:Y:S04]  /*37c50*/  STL.64 [R1+0x1270], R52 ;  /* 0x0012703401007387 */ /* 0x0005e80000100a00 */
[----:B------:R-:W2:Y:S01]  /*37c60*/  LDL.LU.64 R78, [R1+0x12c8] ;  /* 0x0012c800014e7983 */ /* 0x000ea20000300a00 */
[----:B---3--:R-:W-:-:S04]  /*37c70*/  IMAD.WIDE R60, R8, 0x4, R70 ;  /* 0x00000004083c7825 */ /* 0x008fc800078e0246 */
[C---:B-1----:R-:W-:Y:S01]  /*37c80*/  IMAD.WIDE R58, R8.reuse, 0x4, R80 ;  /* 0x00000004083a7825 */ /* 0x042fe200078e0250 */
[----:B------:R-:W-:Y:S03]  /*37c90*/  STL.64 [R1+0x1268], R60 ;  /* 0x0012683c01007387 */ /* 0x000fe60000100a00 */
[----:B----4-:R-:W-:Y:S01]  /*37ca0*/  IMAD.WIDE R56, R8, 0x4, R16 ;  /* 0x0000000408387825 */ /* 0x010fe200078e0210 */
        /* <DEDUP_REMOVED lines=164> */
[----:B------:R-:W-:Y:S01]  /*386f0*/  IADD3 R239, R2, 0x200000, RZ ;  /* 0x0020000002ef7810 */ /* 0x000fe20007ffe0ff */
[----:B-1----:R-:W1:Y:S01]  /*38700*/  LDC R55, c[0x0][0x230] ;  /* 0x00008c00ff377b82 */ /* 0x002e620000000800 */
[----:B------:R-:W-:-:S07]  /*38710*/  IADD3 R241, R52, -0xdb, RZ ;  /* 0xffffff2534f17810 */ /* 0x000fce0007ffe0ff */
[----:B------:R-:W1:Y:S01]  /*38720*/  LDC R54, c[0x0][0x230] ;  /* 0x00008c00ff367b82 */ /* 0x000e620000000800 */
[----:B---3--:R-:W-:-:S05]  /*38730*/  IMAD.WIDE R60, R8, 0x4, R64 ;  /* 0x00000004083c7825 */ /* 0x008fca00078e0240 */
[----:B------:R-:W-:Y:S01]  /*38740*/  STL.64 [R1+0x1190], R60 ;  /* 0x0011903c01007387 */ /* 0x000fe20000100a00 */
[----:B----4-:R-:W-:-:S03]  /*38750*/  IMAD.WIDE R58, R8, 0x4, R66 ;  /* 0x00000004083a7825 */ /* 0x010fc600078e0242 */
[----:B------:R-:W3:Y:S04]  /*38760*/  LDL.LU.64 R64, [R1+0x11c8] ;  /* 0x0011c80001407983 */ /* 0x000ee80000300a00 */
[----:B------:R4:W-:Y:S04]  /*38770*/  STL.64 [R1+0x1188], R58 ;  /* 0x0011883a01007387 */ /* 0x0009e80000100a00 */
[----:B------:R-:W-:Y:S04]  /*38780*/  LDGSTS.E [R240+0x30000], desc[UR60][R60.64], !P5 ;  /* 0x300000003cf07fae */ /* 0x000fe8000e92187c */
[----:B------:R4:W-:Y:S01]  /*38790*/  LDGSTS.E [R239+0x34000], desc[UR60][R58.64], !P5 ;  /* 0x340000003aef7fae */ /* 0x0009e2000e92187c */
[----:B------:R-:W-:Y:S01]  /*387a0*/  ISETP.GE.U32.AND P5, PT, R241, 0x7ffffea6, PT ;  /* 0x7ffffea6f100780c */ /* 0x000fe20003fa6070 */
[----:B--2---:R-:W-:-:S05]  /*387b0*/  IMAD.WIDE R56, R8, 0x4, R72 ;  /* 0x0000000408387825 */ /* 0x004fca00078e0248 */
[----:B------:R2:W-:Y:S04]  /*387c0*/  STL.64 [R1+0x1180], R56 ;  /* 0x0011803801007387 */ /* 0x0005e80000100a00 */
[----:B------:R-:W3:Y:S01]  /*387d0*/  LDL.LU.64 R72, [R1+0x11d0] ;  /* 0x0011d00001487983 */ /* 0x000ee20000300a00 */
[----:B------:R-:W-:-:S03]  /*387e0*/  IMAD.WIDE R52, R8, 0x4, R78 ;  /* 0x0000000408347825 */ /* 0x000fc600078e024e */
[----:B------:R2:W-:Y:S04]  /*387f0*/  LDGSTS.E [R238+0x30004], desc[UR60][R56.64], !P4 ;  /* 0x3000400038ee7fae */ /* 0x0005e8000e12187c */
[----:B------:R1:W-:Y:S04]  /*38800*/  STL.64 [R1+0x1178], R52 ;  /* 0x0011783401007387 */ /* 0x0003e80000100a00 */
[----:B------:R-:W3:Y:S01]  /*38810*/  LDL.LU.64 R78, [R1+0x11d8] ;  /* 0x0011d800014e7983 */ /* 0x000ee20000300a00 */
[----:B----4-:R-:W-:-:S03]  /*38820*/  IMAD.WIDE R58, R8, 0x4, R70 ;  /* 0x00000004083a7825 */ /* 0x010fc600078e0246 */
[----:B------:R1:W-:Y:S04]  /*38830*/  LDGSTS.E [R5+0x34004], desc[UR60][R52.64], !P4 ;  /* 0x3400400034057fae */ /* 0x0003e8000e12187c */
[----:B------:R-:W-:Y:S01]  /*38840*/  STL.64 [R1+0x1170], R58 ;  /* 0x0011703a01007387 */ /* 0x000fe20000100a00 */
[----:B--2---:R-:W-:-:S03]  /*38850*/  IMAD.WIDE R56, R8, 0x4, R80 ;  /* 0x0000000408387825 */ /* 0x004fc600078e0250 */
[----:B------:R-:W2:Y:S01]  /*38860*/  LDL.LU.64 R66, [R1+0x11e0] ;  /* 0x0011e00001427983 */ /* 0x000ea20000300a00 */
[----:B------:R-:W-:-:S03]  /*38870*/  IMAD.WIDE R16, R8, 0x4, R16 ;  /* 0x0000000408107825 */ /* 0x000fc600078e0210 */
[----:B------:R-:W-:Y:S01]  /*38880*/  STL.64 [R1+0x1168], R56 ;  /* 0x0011683801007387 */ /* 0x000fe20000100a00 */
[----:B-1----:R-:W1:Y:S03]  /*38890*/  LDC R52, c[0x0][0x230] ;  /* 0x00008c00ff347b82 */ /* 0x002e660000000800 */
[----:B------:R-:W4:Y:S04]  /*388a0*/  LDL.LU.64 R70, [R1+0x11e8] ;  /* 0x0011e80001467983 */ /* 0x000f280000300a00 */
[----:B------:R3:W-:Y:S01]  /*388b0*/  LDGSTS.E [R239+0x30008], desc[UR60][R58.64], !P5 ;  /* 0x300080003aef7fae */ /* 0x0007e2000e92187c */
[----:B------:R-:W3:Y:S03]  /*388c0*/  LDC R53, c[0x0][0x230] ;  /* 0x00008c00ff357b82 */ /* 0x000ee60000000800 */
[----:B------:R1:W-:Y:S04]  /*388d0*/  STL.64 [R1+0x1160], R16 ;  /* 0x0011601001007387 */ /* 0x0003e80000100a00 */
[----:B------:R3:W-:Y:S04]  /*388e0*/  LDGSTS.E [R238+0x34008], desc[UR60][R56.64], !P5 ;  /* 0x3400800038ee7fae */ /* 0x0007e8000e92187c */
[----:B------:R-:W-:Y:S04]  /*388f0*/  LDGSTS.E [R5+0x3000c], desc[UR60][R16.64], !P6 ;  /* 0x3000c00010057fae */ /* 0x000fe8000f12187c */
[----:B------:R-:W2:Y:S04]  /*38900*/  LDL.LU.64 R80, [R1+0x11f0] ;  /* 0x0011f00001507983 */ /* 0x000ea80000300a00 */
[----:B-1----:R-:W2:Y:S01]  /*38910*/  LDL.LU.64 R16, [R1+0x11f8] ;  /* 0x0011f80001107983 */ /* 0x002ea20000300a00 */
[----:B------:R-:W-:Y:S01]  /*38920*/  IADD3 R240, R252, -0xf9, RZ ;  /* 0xffffff07fcf07810 */ /* 0x000fe20007ffe0ff */
[----:B------:R-:W-:Y:S01]  /*38930*/  VIADD R241, R55, 0xffffff04 ;  /* 0xffffff0437f17836 */ /* 0x000fe20000000000 */
[----:B------:R-:W1:Y:S02]  /*38940*/  LDC R252, c[0x0][0x230] ;  /* 0x00008c00fffc7b82 */ /* 0x000e640000000800 */
[----:B------:R-:W-:Y:S01]  /*38950*/  ISETP.GE.U32.AND P5, PT, R240, 0x7ffffe88, PT ;  /* 0x7ffffe88f000780c */ /* 0x000fe20003fa6070 */
[----:B------:R-:W-:Y:S01]  /*38960*/  VIADD R240, R54, 0xffffff06 ;  /* 0xffffff0636f07836 */ /* 0x000fe20000000000 */
[----:B------:R-:W-:Y:S01]  /*38970*/  ISETP.GE.U32.AND P4, PT, R241, 0x7ffffe85, PT ;  /* 0x7ffffe85f100780c */ /* 0x000fe20003f86070 */
[----:B------:R-:W-:-:S02]  /*38980*/  VIADD R241, R52, 0xffffff60 ;  /* 0xffffff6034f17836 */ /* 0x000fc40000000000 */
[----:B---3--:R-:W-:-:S05]  /*38990*/  IMAD.WIDE R58, R8, 0x4, R64 ;  /* 0x00000004083a7825 */ /* 0x008fca00078e0240 */
[----:B------:R3:W-:Y:S04]  /*389a0*/  STL.64 [R1+0x1158], R58 ;  /* 0x0011583a01007387 */ /* 0x0007e80000100a00 */
[----:B------:R1:W-:Y:S01]  /*389b0*/  LDGSTS.E [R239+0x3400c], desc[UR60][R58.64], !P6 ;  /* 0x3400c0003aef7fae */ /* 0x0003e2000f12187c */
[----:B------:R-:W-:-:S03]  /*389c0*/  IMAD.WIDE R56, R8, 0x4, R72 ;  /* 0x0000000408387825 */ /* 0x000fc600078e0248 */
[----:B------:R-:W3:Y:S04]  /*389d0*/  LDL.LU.64 R72, [R1+0x1200] ;  /* 0x0012000001487983 */ /* 0x000ee80000300a00 */
[----:B------:R3:W-:Y:S01]  /*389e0*/  STL.64 [R1+0x1150], R56 ;  /* 0x0011503801007387 */ /* 0x0007e20000100a00 */
[----:B-1----:R-:W-:Y:S01]  /*389f0*/  IADD3 R239, R53, -0xfb, RZ ;  /* 0xffffff0535ef7810 */ /* 0x002fe20007ffe0ff */
[----:B------:R-:W-:-:S04]  /*38a00*/  IMAD.WIDE R54, R8, 0x4, R78 ;  /* 0x0000000408367825 */ /* 0x000fc800078e024e */
[C---:B----4-:R-:W-:Y:S01]  /*38a10*/  IMAD.WIDE R70, R8.reuse, 0x4, R70 ;  /* 0x0000000408467825 */ /* 0x050fe200078e0246 */
[----:B------:R-:W4:Y:S03]  /*38a20*/  LDL.LU.64 R78, [R1+0x1208] ;  /* 0x00120800014e7983 */ /* 0x000f260000300a00 */
[C---:B--2---:R-:W-:Y:S01]  /*38a30*/  IMAD.WIDE R52, R8.reuse, 0x4, R66 ;  /* 0x0000000408347825 */ /* 0x044fe200078e0242 */
[----:B------:R1:W-:Y:S04]  /*38a40*/  STL.64 [R1+0x1148], R54 ;  /* 0x0011483601007387 */ /* 0x0003e80000100a00 */
[----:B------:R-:W2:Y:S04]  /*38a50*/  LDL.LU.64 R64, [R1+0x1078] ;  /* 0x0010780001407983 */ /* 0x000ea80000300a00 */
[----:B------:R-:W2:Y:S04]  /*38a60*/  LDL.LU.64 R66, [R1+0x1080] ;  /* 0x0010800001427983 */ /* 0x000ea80000300a00 */
[----:B------:R1:W-:Y:S01]  /*38a70*/  STL.64 [R1+0x1140], R52 ;  /* 0x0011403401007387 */ /* 0x0003e20000100a00 */
[----:B------:R-:W-:-:S03]  /*38a80*/  IMAD.WIDE R60, R8, 0x4, R80 ;  /* 0x00000004083c7825 */ /* 0x000fc600078e0250 */
[----:B------:R-:W-:Y:S04]  /*38a90*/  STL.64 [R1+0x1138], R70 ;  /* 0x0011384601007387 */ /* 0x000fe80000100a00 */
[----:B------:R-:W2:Y:S01]  /*38aa0*/  LDL.LU.64 R80, [R1+0x1088] ;  /* 0x0010880001507983 */ /* 0x000ea20000300a00 */
[----:B---3--:R-:W-:Y:S01]  /*38ab0*/  IMAD.WIDE R58, R8, 0x4, R16 ;  /* 0x00000004083a7825 */ /* 0x008fe200078e0210 */
[----:B------:R-:W-:Y:S02]  /*38ac0*/  ISETP.GE.U32.AND P6, PT, R240, 0x7ffffe87, PT ;  /* 0x7ffffe87f000780c */ /* 0x000fe40003fc6070 */
[----:B------:R-:W3:Y:S04]  /*38ad0*/  LDL.LU.64 R16, [R1+0x1090] ;  /* 0x0010900001107983 */ /* 0x000ee80000300a00 */
[----:B------:R1:W-:Y:S04]  /*38ae0*/  LDGSTS.E [R238+0x38000], desc[UR60][R56.64], !P5 ;  /* 0x3800000038ee7fae */ /* 0x0003e8000e92187c */
[----:B------:R1:W-:Y:S01]  /*38af0*/  LDGSTS.E [R5+0x3c000], desc[UR60][R54.64], !P5 ;  /* 0x3c00000036057fae */ /* 0x0003e2000e92187c */
[----:B------:R-:W-:Y:S01]  /*38b00*/  ISETP.GE.U32.AND P5, PT, R239, 0x7ffffe86, PT ;  /* 0x7ffffe86ef00780c */ /* 0x000fe20003fa6070 */
[C---:B------:R-:W-:Y:S01]  /*38b10*/  VIADD R239, R2.reuse, 0x200000 ;  /* 0x0020000002ef7836 */ /* 0x040fe20000000000 */
[----:B------:R-:W-:Y:S01]  /*38b20*/  IADD3 R240, R2, 0x200000, RZ ;  /* 0x0020000002f07810 */ /* 0x000fe20007ffe0ff */
[----:B-1----:R-:W1:Y:S04]  /*38b30*/  LDC R56, c[0x0][0x230] ;  /* 0x00008c00ff387b82 */ /* 0x002e680000000800 */
[----:B------:R-:W-:Y:S04]  /*38b40*/  LDGSTS.E [R240+0x38004], desc[UR60][R52.64], !P6 ;  /* 0x3800400034f07fae */ /* 0x000fe8000f12187c */
[----:B------:R-:W-:Y:S01]  /*38b50*/  LDGSTS.E [R239+0x3c004], desc[UR60][R70.64], !P6 ;  /* 0x3c00400046ef7fae */ /* 0x000fe2000f12187c */
[----:B------:R-:W3:Y:S03]  /*38b60*/  LDC R54, c[0x0][0x230] ;  /* 0x00008c00ff367b82 */ /* 0x000ee60000000800 */
[----:B------:R1:W-:Y:S04]  /*38b70*/  STL.64 [R1+0x1130], R60 ;  /* 0x0011303c01007387 */ /* 0x0003e80000100a00 */
[----:B------:R1:W-:Y:S01]  /*38b80*/  LDGSTS.E [R238+0x38008], desc[UR60][R60.64], !P5 ;  /* 0x380080003cee7fae */ /* 0x0003e2000e92187c */
[----:B------:R-:W3:Y:S03]  /*38b90*/  LDC R55, c[0x0][0x230] ;  /* 0x00008c00ff377b82 */ /* 0x000ee60000000800 */
[----:B------:R-:W3:Y:S04]  /*38ba0*/  LDL.LU.64 R52, [R1+0x3100] ;  /* 0x0031000001347983 */ /* 0x000ee80000300a00 */
[----:B------:R4:W-:Y:S04]  /*38bb0*/  STL.64 [R1+0x1120], R58 ;  /* 0x0011203a01007387 */ /* 0x0009e80000100a00 */
[----:B------:R4:W-:Y:S01]  /*38bc0*/  LDGSTS.E [R5+0x3c008], desc[UR60][R58.64], !P5 ;  /* 0x3c0080003a057fae */ /* 0x0009e2000e92187c */
[----:B------:R-:W-:-:S02]  /*38bd0*/  ISETP.GE.U32.AND P6, PT, R241, 0x7ffffee1, PT ;  /* 0x7ffffee1f100780c */ /* 0x000fc40003fc6070 */
[----:B-1----:R-:W-:Y:S01]  /*38be0*/  IADD3 R241, R56, -0x9f, RZ ;  /* 0xffffff6138f17810 */ /* 0x002fe20007ffe0ff */
[----:B------:R-:W-:-:S05]  /*38bf0*/  IMAD.WIDE R60, R8, 0x4, R72 ;  /* 0x00000004083c7825 */ /* 0x000fca00078e0248 */
[----:B------:R1:W-:Y:S04]  /*38c00*/  STL.64 [R1+0x1118], R60 ;  /* 0x0011183c01007387 */ /* 0x0003e80000100a00 */
[----:B------:R-:W3:Y:S04]  /*38c10*/  LDL.LU.64 R70, [R1+0x1098] ;  /* 0x0010980001467983 */ /* 0x000ee80000300a00 */
[----:B------:R1:W-:Y:S01]  /*38c20*/  LDGSTS.E [R238+0x3800c], desc[UR60][R60.64], !P4 ;  /* 0x3800c0003cee7fae */ /* 0x0003e2000e12187c */
[----:B----4-:R-:W-:-:S05]  /*38c30*/  IMAD.WIDE R58, R8, 0x4, R78 ;  /* 0x00000004083a7825 */ /* 0x010fca00078e024e */
[----:B------:R4:W-:Y:S01]  /*38c40*/  STL.64 [R1+0x1010], R58 ;  /* 0x0010103a01007387 */ /* 0x0009e20000100a00 */
[----:B--2---:R-:W-:-:S03]  /*38c50*/  IMAD.WIDE R64, R8, 0x4, R64 ;  /* 0x0000000408407825 */ /* 0x004fc600078e0240 */
[----:B------:R-:W2:Y:S01]  /*38c60*/  LDL.LU.64 R72, [R1+0x10a0] ;  /* 0x0010a00001487983 */ /* 0x000ea20000300a00 */
[----:B-1----:R-:W-:-:S03]  /*38c70*/  IMAD.WIDE R60, R8, 0x4, R66 ;  /* 0x00000004083c7825 */ /* 0x002fc600078e0242 */
[----:B------:R-:W2:Y:S04]  /*38c80*/  LDL.LU.64 R78, [R1+0x10a8] ;  /* 0x0010a800014e7983 */ /* 0x000ea80000300a00 */
[----:B------:R4:W-:Y:S04]  /*38c90*/  LDGSTS.E [R5+0x3c00c], desc[UR60][R58.64], !P4 ;  /* 0x3c00c0003a057fae */ /* 0x0009e8000e12187c */
[----:B------:R-:W-:Y:S04]  /*38ca0*/  STL.64 [R1+0x11e8], R64 ;  /* 0x0011e84001007387 */ /* 0x000fe80000100a00 */
[----:B------:R-:W-:Y:S01]  /*38cb0*/  STL.64 [R1+0x11e0], R60 ;  /* 0x0011e03c01007387 */ /* 0x000fe20000100a00 */
[----:B----4-:R-:W-:-:S04]  /*38cc0*/  IMAD.WIDE R58, R8, 0x4, R80 ;  /* 0x00000004083a7825 */ /* 0x010fc800078e0250 */
[----:B---3--:R-:W-:Y:S02]  /*38cd0*/  IMAD.WIDE R56, R8, 0x4, R16 ;  /* 0x0000000408387825 */ /* 0x008fe400078e0210 */
[----:B------:R-:W3:Y:S04]  /*38ce0*/  LDL.LU.64 R16, [R1+0x10b0] ;  /* 0x0010b00001107983 */ /* 0x000ee80000300a00 */
[----:B------:R1:W-:Y:S04]  /*38cf0*/  STL.64 [R1+0x11d8], R58 ;  /* 0x0011d83a01007387 */ /* 0x0003e80000100a00 */
[----:B------:R4:W-:Y:S04]  /*38d00*/  STL.64 [R1+0x11d0], R56 ;  /* 0x0011d03801007387 */ /* 0x0009e80000100a00 */
[----:B------:R-:W3:Y:S04]  /*38d10*/  LDL.LU.64 R66, [R1+0x10b8] ;  /* 0x0010b80001427983 */ /* 0x000ee80000300a00 */
[----:B------:R-:W3:Y:S01]  /*38d20*/  LDL.LU.64 R80, [R1+0x10c0] ;  /* 0x0010c00001507983 */ /* 0x000ee20000300a00 */
[----:B------:R-:W-:Y:S01]  /*38d30*/  IADD3 R240, R252, -0x9d, RZ ;  /* 0xffffff63fcf07810 */ /* 0x000fe20007ffe0ff */
[----:B------:R-:W-:Y:S01]  /*38d40*/  VIADD R239, R54, 0xffffff62 ;  /* 0xffffff6236ef7836 */ /* 0x000fe20000000000 */
[----:B------:R-:W1:Y:S02]  /*38d50*/  LDC R252, c[0x0][0x230] ;  /* 0x00008c00fffc7b82 */ /* 0x000e640000000800 */
[----:B------:R-:W-:Y:S01]  /*38d60*/  ISETP.GE.U32.AND P5, PT, R240, 0x7ffffee4, PT ;  /* 0x7ffffee4f000780c */ /* 0x000fe20003fa6070 */
[----:B------:R-:W-:Y:S01]  /*38d70*/  VIADD R240, R0, 0x200000 ;  /* 0x0020000000f07836 */ /* 0x000fe20000000000 */
[----:B------:R-:W-:-:S02]  /*38d80*/  ISETP.GE.U32.AND P4, PT, R239, 0x7ffffee3, PT ;  /* 0x7ffffee3ef00780c */ /* 0x000fc40003f86070 */
[C---:B------:R-:W-:Y:S02]  /*38d90*/  IADD3 R239, R0.reuse, 0x200000, RZ ;  /* 0x0020000000ef7810 */ /* 0x040fe40007ffe0ff */
[----:B------:R-:W4:Y:S01]  /*38da0*/  LDC R54, c[0x0][0x230] ;  /* 0x00008c00ff367b82 */ /* 0x000f220000000800 */
[C---:B------:R-:W-:Y:S01]  /*38db0*/  VIADD R238, R0.reuse, 0x200000 ;  /* 0x0020000000ee7836 */ /* 0x040fe20000000000 */
[----:B------:R-:W-:-:S05]  /*38dc0*/  IADD3 R5, R0, 0x200000, RZ ;  /* 0x0020000000057810 */ /* 0x000fca0007ffe0ff */
[----:B------:R1:W-:Y:S04]  /*38dd0*/  LDGSTS.E [R240+0x20000], desc[UR60][R64.64], !P5 ;  /* 0x2000000040f07fae */ /* 0x0003e8000e92187c */
[----:B------:R-:W-:Y:S01]  /*38de0*/  LDGSTS.E [R239+0x24000], desc[UR60][R60.64], !P5 ;  /* 0x240000003cef7fae */ /* 0x000fe2000e92187c */
[----:B------:R-:W-:-:S03]  /*38df0*/  ISETP.GE.U32.AND P5, PT, R241, 0x7ffffee2, PT ;  /* 0x7ffffee2f100780c */ /* 0x000fc60003fa6070 */
[----:B------:R1:W-:Y:S04]  /*38e00*/  LDGSTS.E [R238+0x20004], desc[UR60][R58.64], !P4 ;  /* 0x200040003aee7fae */ /* 0x0003e8000e12187c */
[----:B------:R4:W-:Y:S01]  /*38e10*/  LDGSTS.E [R5+0x24004], desc[UR60][R56.64], !P4 ;  /* 0x2400400038057fae */ /* 0x0009e2000e12187c */
[----:B-1----:R-:W-:Y:S01]  /*38e20*/  IADD3 R240, R252, -0xbd, RZ ;  /* 0xffffff43fcf07810 */ /* 0x002fe20007ffe0ff */
[----:B------:R-:W-:Y:S01]  /*38e30*/  VIADD R241, R55, 0xffffff40 ;  /* 0xffffff4037f17836 */ /* 0x000fe20000000000 */
[----:B------:R-:W1:Y:S08]  /*38e40*/  LDC R252, c[0x0][0x230] ;  /* 0x00008c00fffc7b82 */ /* 0x000e700000000800 */
[----:B------:R-:W1:Y:S08]  /*38e50*/  LDC R59, c[0x0][0x230] ;  /* 0x00008c00ff3b7b82 */ /* 0x000e700000000800 */
[----:B------:R-:W1:Y:S01]  /*38e60*/  LDC R58, c[0x0][0x230] ;  /* 0x00008c00ff3a7b82 */ /* 0x000e620000000800 */
[----:B------:R-:W-:-:S05]  /*38e70*/  IMAD.WIDE R64, R8, 0x4, R70 ;  /* 0x0000000408407825 */ /* 0x000fca00078e0246 */
[----:B------:R-:W-:Y:S04]  /*38e80*/  STL.64 [R1+0x11c8], R64 ;  /* 0x0011c84001007387 */ /* 0x000fe80000100a00 */
[----:B------:R-:W3:Y:S04]  /*38e90*/  LDL.LU.64 R70, [R1+0x10c8] ;  /* 0x0010c80001467983 */ /* 0x000ee80000300a00 */
[----:B------:R-:W-:Y:S01]  /*38ea0*/  LDGSTS.E [R239+0x20008], desc[UR60][R64.64], !P5 ;  /* 0x2000800040ef7fae */ /* 0x000fe2000e92187c */
[----:B--2---:R-:W-:-:S04]  /*38eb0*/  IMAD.WIDE R60, R8, 0x4, R72 ;  /* 0x00000004083c7825 */ /* 0x004fc800078e0248 */
[----:B----4-:R-:W-:Y:S01]  /*38ec0*/  IMAD.WIDE R56, R8, 0x4, R78 ;  /* 0x0000000408387825 */ /* 0x010fe200078e024e */
[----:B------:R2:W-:Y:S04]  /*38ed0*/  STL.64 [R1+0x11c0], R60 ;  /* 0x0011c03c01007387 */ /* 0x0005e80000100a00 */
[----:B------:R-:W4:Y:S04]  /*38ee0*/  LDL.LU.64 R78, [R1+0x10d0] ;  /* 0x0010d000014e7983 */ /* 0x000f280000300a00 */
[----:B------:R1:W-:Y:S04]  /*38ef0*/  STL.64 [R1+0x11b8], R56 ;  /* 0x0011b83801007387 */ /* 0x0003e80000100a00 */
[----:B------:R-:W-:Y:S01]  /*38f00*/  LDGSTS.E [R238+0x24008], desc[UR60][R60.64], !P5 ;  /* 0x240080003cee7fae */ /* 0x000fe2000e92187c */
[----:B------:R-:W-:Y:S01]  /*38f10*/  ISETP.GE.U32.AND P5, PT, R240, 0x7ffffec4, PT ;  /* 0x7ffffec4f000780c */ /* 0x000fe20003fa6070 */
[----:B------:R-:W-:-:S02]  /*38f20*/  VIADD R240, R54, 0xffffff42 ;  /* 0xffffff4236f07836 */ /* 0x000fc40000000000 */
[----:B------:R1:W-:Y:S01]  /*38f30*/  LDGSTS.E [R5+0x2000c], desc[UR60][R56.64], !P6 ;  /* 0x2000c00038057fae */ /* 0x0003e2000f12187c */
[----:B---3--:R-:W-:-:S03]  /*38f40*/  IMAD.WIDE R16, R8, 0x4, R16 ;  /* 0x0000000408107825 */ /* 0x008fc600078e0210 */
[----:B--2---:R-:W2:Y:S04]  /*38f50*/  LDL.LU.64 R60, [R1+0x10d8] ;  /* 0x0010d800013c7983 */ /* 0x004ea80000300a00 */
[----:B------:R-:W3:Y:S01]  /*38f60*/  LDL.LU.64 R72, [R1+0x10e0] ;  /* 0x0010e00001487983 */ /* 0x000ee20000300a00 */
[----:B-1----:R-:W1:Y:S03]  /*38f70*/  LDC R57, c[0x0][0x230] ;  /* 0x00008c00ff397b82 */ /* 0x002e660000000800 */
[----:B------:R1:W-:Y:S01]  /*38f80*/  STL.64 [R1+0x11b0], R16 ;  /* 0x0011b01001007387 */ /* 0x0003e20000100a00 */
[----:B------:R-:W-:-:S03]  /*38f90*/  IMAD.WIDE R54, R8, 0x4, R66 ;  /* 0x0000000408367825 */ /* 0x000fc600078e0242 */
[----:B------:R-:W3:Y:S01]  /*38fa0*/  LDL.LU.64 R66, [R1+0x10e8] ;  /* 0x0010e80001427983 */ /* 0x000ee20000300a00 */
[----:B------:R-:W-:Y:S01]  /*38fb0*/  IMAD.WIDE R64, R8, 0x4, R80 ;  /* 0x0000000408407825 */ /* 0x000fe200078e0250 */
[----:B------:R-:W4:Y:S02]  /*38fc0*/  LDC R56, c[0x0][0x230] ;  /* 0x00008c00ff387b82 */ /* 0x000f240000000800 */
[----:B------:R-:W3:Y:S04]  /*38fd0*/  LDL.LU.64 R80, [R1+0x10f0] ;  /* 0x0010f00001507983 */ /* 0x000ee80000300a00 */
[----:B------:R1:W-:Y:S04]  /*38fe0*/  STL.64 [R1+0x11a8], R54 ;  /* 0x0011a83601007387 */ /* 0x0003e80000100a00 */
[----:B------:R1:W-:Y:S04]  /*38ff0*/  LDGSTS.E [R239+0x2400c], desc[UR60][R16.64], !P6 ;  /* 0x2400c00010ef7fae */ /* 0x0003e8000f12187c */
[----:B------:R4:W-:Y:S01]  /*39000*/  STL.64 [R1+0x11a0], R64 ;  /* 0x0011a04001007387 */ /* 0x0009e20000100a00 */
[----:B------:R-:W-:-:S03]  /*39010*/  ISETP.GE.U32.AND P6, PT, R240, 0x7ffffec3, PT ;  /* 0x7ffffec3f000780c */ /* 0x000fc60003fc6070 */
[----:B------:R-:W-:Y:S04]  /*39020*/  LDGSTS.E [R238+0x28000], desc[UR60][R54.64], !P5 ;  /* 0x2800000036ee7fae */ /* 0x000fe8000e92187c */
[----:B-1----:R-:W3:Y:S01]  /*39030*/  LDL.LU.64 R16, [R1+0x10f8] ;  /* 0x0010f80001107983 */ /* 0x002ee20000300a00 */
[----:B------:R-:W-:-:S03]  /*39040*/  IADD3 R239, R59, -0xbf, RZ ;  /* 0xffffff413bef7810 */ /* 0x000fc60007ffe0ff */
[----:B------:R-:W-:Y:S01]  /*39050*/  LDGSTS.E [R5+0x2c000], desc[UR60][R64.64], !P5 ;  /* 0x2c00000040057fae */ /* 0x000fe2000e92187c */
[----:B------:R-:W-:Y:S01]  /*39060*/  ISETP.GE.U32.AND P5, PT, R239, 0x7ffffec2, PT ;  /* 0x7ffffec2ef00780c */ /* 0x000fe20003fa6070 */
[C---:B------:R-:W-:Y:S01]  /*39070*/  VIADD R239, R0.reuse, 0x200000 ;  /* 0x0020000000ef7836 */ /* 0x040fe20000000000 */
[----:B------:R-:W-:Y:S01]  /*39080*/  IADD3 R240, R0, 0x200000, RZ ;  /* 0x0020000000f07810 */ /* 0x000fe20007ffe0ff */
[----:B------:R-:W3:Y:S01]  /*39090*/  LDL.LU.64 R54, [R1+0x30f8] ;  /* 0x0030f80001367983 */ /* 0x000ee20000300a00 */
[----:B------:R-:W-:Y:S01]  /*390a0*/  ISETP.GE.U32.AND P4, PT, R241, 0x7ffffec1, PT ;  /* 0x7ffffec1f100780c */ /* 0x000fe20003f86070 */
[----:B------:R-:W-:Y:S02]  /*390b0*/  VIADD R241, R58, 0xffffff23 ;  /* 0xffffff233af17836 */ /* 0x000fe40000000000 */
[----:B------:R-:W-:-:S05]  /*390c0*/  IMAD.WIDE R70, R8, 0x4, R70 ;  /* 0x0000000408467825 */ /* 0x000fca00078e0246 */
[----:B------:R4:W-:Y:S02]  /*390d0*/  LDGSTS.E [R240+0x28004], desc[UR60][R70.64], !P6 ;  /* 0x2800400046f07fae */ /* 0x0009e4000f12187c */
[----:B----4-:R-:W-:Y:S02]  /*390e0*/  VIADD R240, R56, 0xffffff22 ;  /* 0xffffff2238f07836 */ /* 0x010fe40000000000 */
[C---:B------:R-:W-:Y:S02]  /*390f0*/  IMAD.WIDE R64, R8.reuse, 0x4, R78 ;  /* 0x0000000408407825 */ /* 0x040fe400078e024e */
[----:B------:R-:W4:Y:S04]  /*39100*/  LDL.LU.64 R78, [R1+0x1100] ;  /* 0x00110000014e7983 */ /* 0x000f280000300a00 */
[----:B------:R-:W-:Y:S04]  /*39110*/  STL.64 [R1+0x1198], R70 ;  /* 0x0011984601007387 */ /* 0x000fe80000100a00 */
[----:B------:R-:W-:Y:S04]  /*39120*/  STL.64 [R1+0x10c8], R64 ;  /* 0x0010c84001007387 */ /* 0x000fe80000100a00 */
[----:B------:R-:W-:Y:S01]  /*39130*/  LDGSTS.E [R239+0x2c004], desc[UR60][R64.64], !P6 ;  /* 0x2c00400040ef7fae */ /* 0x000fe2000f12187c */
[----:B--2---:R-:W-:-:S04]  /*39140*/  IMAD.WIDE R60, R8, 0x4, R60 ;  /* 0x00000004083c7825 */ /* 0x004fc800078e023c */
[C---:B---3--:R-:W-:Y:S01]  /*39150*/  IMAD.WIDE R58, R8.reuse, 0x4, R72 ;  /* 0x00000004083a7825 */ /* 0x048fe200078e0248 */
[----:B------:R1:W-:Y:S04]  /*39160*/  STL.64 [R1+0x10c0], R60 ;  /* 0x0010c03c01007387 */ /* 0x0003e80000100a00 */
[----:B------:R1:W-:Y:S04]  /*39170*/  LDGSTS.E [R238+0x28008], desc[UR60][R60.64], !P5 ;  /* 0x280080003cee7fae */ /* 0x0003e8000e92187c */
[----:B------:R-:W2:Y:S04]  /*39180*/  LDL.LU.64 R72, [R1+0x1108] ;  /* 0x0011080001487983 */ /* 0x000ea80000300a00 */
[----:B------:R3:W-:Y:S01]  /*39190*/  STL.64 [R1+0x10b8], R58 ;  /* 0x0010b83a01007387 */ /* 0x0007e20000100a00 */
[----:B-1----:R-:W-:-:S03]  /*391a0*/  IMAD.WIDE R60, R8, 0x4, R66 ;  /* 0x00000004083c7825 */ /* 0x002fc600078e0242 */
[----:B------:R-:W2:Y:S01]  /*391b0*/  LDL.LU.64 R70, [R1+0x1110] ;  /* 0x0011100001467983 */ /* 0x000ea20000300a00 */
[----:B------:R-:W-:-:S03]  /*391c0*/  IMAD.WIDE R66, R8, 0x4, R80 ;  /* 0x0000000408427825 */ /* 0x000fc600078e0250 */
[----:B------:R1:W-:Y:S01]  /*391d0*/  STL.64 [R1+0x10b0], R60 ;  /* 0x0010b03c01007387 */ /* 0x0003e20000100a00 */
[----:B------:R-:W-:-:S03]  /*391e0*/  ISETP.GE.U32.AND P6, PT, R241, 0x7ffffea4, PT ;  /* 0x7ffffea4f100780c */ /* 0x000fc60003fc6070 */
[----:B------:R-:W2:Y:S01]  /*391f0*/  LDL.LU.64 R80, [R1+0x1068] ;  /* 0x0010680001507983 */ /* 0x000ea20000300a00 */
[----:B------:R-:W-:-:S03]  /*39200*/  IADD3 R241, R57, -0xe0, RZ ;  /* 0xffffff2039f17810 */ /* 0x000fc60007ffe0ff */
[----:B------:R-:W-:Y:S01]  /*39210*/  STL.64 [R1+0x10a8], R66 ;  /* 0x0010a84201007387 */ /* 0x000fe20000100a00 */
[----:B------:R-:W-:-:S03]  /*39220*/  IMAD.WIDE R64, R8, 0x4, R16 ;  /* 0x0000000408407825 */ /* 0x000fc600078e0210 */
[----:B------:R-:W2:Y:S04]  /*39230*/  LDL.LU.64 R16, [R1+0x1070] ;  /* 0x0010700001107983 */ /* 0x000ea80000300a00 */
[----:B------:R-:W2:Y:S04]  /*39240*/  LDL.LU.64 R56, [R1+0x1018] ;  /* 0x0010180001387983 */ /* 0x000ea80000300a00 */
[----:B------:R-:W-:Y:S04]  /*39250*/  LDGSTS.E [R5+0x2c008], desc[UR60][R58.64], !P5 ;  /* 0x2c0080003a057fae */ /* 0x000fe8000e92187c */
[----:B------:R1:W-:Y:S04]  /*39260*/  STL.64 [R1+0x10a0], R64 ;  /* 0x0010a04001007387 */ /* 0x0003e80000100a00 */
[----:B------:R-:W-:Y:S04]  /*39270*/  LDGSTS.E [R239+0x2800c], desc[UR60][R60.64], !P4 ;  /* 0x2800c0003cef7fae */ /* 0x000fe8000e12187c */
[----:B---3--:R-:W3:Y:S04]  /*39280*/  LDL.LU.64 R58, [R1+0x1048] ;  /* 0x00104800013a7983 */ /* 0x008ee80000300a00 */
[----:B------:R-:W-:Y:S04]  /*39290*/  LDGSTS.E [R238+0x2c00c], desc[UR60][R66.64], !P4 ;  /* 0x2c00c00042ee7fae */ /* 0x000fe8000e12187c */
[----:B-1----:R-:W3:Y:S01]  /*392a0*/  LDL.LU.64 R60, [R1+0x1050] ;  /* 0x00105000013c7983 */ /* 0x002ee20000300a00 */
[----:B------:R-:W-:-:S03]  /*392b0*/  ISETP.GE.U32.AND P5, PT, R240, 0x7ffffea3, PT ;  /* 0x7ffffea3f000780c */ /* 0x000fc60003fa6070 */
[----:B------:R-:W-:Y:S01]  /*392c0*/  LDGSTS.E [R5+0x30000], desc[UR60][R64.64], !P6 ;  /* 0x3000000040057fae */ /* 0x000fe2000f12187c */
[----:B------:R-:W-:Y:S02]  /*392d0*/  IADD3 R240, R252, -0xdf, RZ ;  /* 0xffffff21fcf07810 */ /* 0x000fe40007ffe0ff */
[----:B------:R-:W-:Y:S01]  /*392e0*/  ISETP.GE.U32.AND P4, PT, R241, 0x7ffffea1, PT ;  /* 0x7ffffea1f100780c */ /* 0x000fe20003f86070 */
[----:B------:R-:W3:Y:S01]  /*392f0*/  LDL.LU.64 R64, [R1+0x1058] ;  /* 0x0010580001407983 */ /* 0x000ee20000300a00 */
[----:B------:R-:W1:Y:S03]  /*39300*/  LDC R252, c[0x0][0x230] ;  /* 0x00008c00fffc7b82 */ /* 0x000e660000000800 */
[----:B------:R-:W3:Y:S01]  /*39310*/  LDL.LU.64 R66, [R1+0x1060] ;  /* 0x0010600001427983 */ /* 0x000ee20000300a00 */
[----:B------:R-:W-:Y:S02]  /*39320*/  VIADD R241, R0, 0x200000 ;  /* 0x0020000000f17836 */ /* 0x000fe40000000000 */
[----:B----4-:R-:W-:-:S05]  /*39330*/  IMAD.WIDE R78, R8, 0x4, R78 ;  /* 0x00000004084e7825 */ /* 0x010fca00078e024e */
[----:B------:R-:W-:Y:S01]  /*39340*/  LDGSTS.E [R239+0x34000], desc[UR60][R78.64], !P6 ;  /* 0x340000004eef7fae */ /* 0x000fe2000f12187c */
[----:B------:R-:W-:-:S03]  /*39350*/  ISETP.GE.U32.AND P6, PT, R240, 0x7ffffea2, PT ;  /* 0x7ffffea2f000780c */ /* 0x000fc60003fc6070 */
[----:B------:R-:W-:Y:S01]  /*39360*/  STL.64 [R1+0x1098], R78 ;  /* 0x0010984e01007387 */ /* 0x000fe20000100a00 */
[----:B------:R-:W-:Y:S01]  /*39370*/  IADD3 R240, R0, 0x200000, RZ ;  /* 0x0020000000f07810 */ /* 0x000fe20007ffe0ff */
[----:B--2---:R-:W-:-:S05]  /*39380*/  IMAD.WIDE R72, R8, 0x4, R72 ;  /* 0x0000000408487825 */ /* 0x004fca00078e0248 */
[----:B------:R-:W-:Y:S01]  /*39390*/  STL.64 [R1+0x1090], R72 ;  /* 0x0010904801007387 */ /* 0x000fe20000100a00 */
[----:B------:R-:W-:-:S03]  /*393a0*/  IMAD.WIDE R70, R8, 0x4, R70 ;  /* 0x0000000408467825 */ /* 0x000fc600078e0246 */
[----:B------:R-:W-:Y:S04]  /*393b0*/  LDGSTS.E [R238+0x30004], desc[UR60][R72.64], !P5 ;  /* 0x3000400048ee7fae */ /* 0x000fe8000e92187c */
[----:B------:R2:W-:Y:S01]  /*393c0*/  STL.64 [R1+0x1080], R70 ;  /* 0x0010804601007387 */ /* 0x0005e20000100a00 */
[----:B------:R-:W-:-:S03]  /*393d0*/  IMAD.WIDE R80, R8, 0x4, R80 ;  /* 0x0000000408507825 */ /* 0x000fc600078e0250 */
[----:B------:R-:W-:Y:S04]  /*393e0*/  LDGSTS.E [R5+0x34004], desc[UR60][R70.64], !P5 ;  /* 0x3400400046057fae */ /* 0x000fe8000e92187c */
[----:B------:R4:W-:Y:S01]  /*393f0*/  LDGSTS.E [R241+0x30008], desc[UR60][R80.64], !P6 ;  /* 0x3000800050f17fae */ /* 0x0009e2000f12187c */
[----:B------:R-:W-:-:S04]  /*39400*/  IMAD.WIDE R16, R8, 0x4, R16 ;  /* 0x0000000408107825 */ /* 0x000fc800078e0210 */
[C---:B------:R-:W-:Y:S01]  /*39410*/  IMAD.WIDE R56, R8.reuse, 0x4, R56 ;  /* 0x0000000408387825 */ /* 0x040fe200078e0238 */
[----:B--2---:R-:W2:Y:S04]  /*39420*/  LDL.LU.64 R70, [R1+0x1020] ;  /* 0x0010200001467983 */ /* 0x004ea80000300a00 */
[----:B------:R-:W2:Y:S01]  /*39430*/  LDL.LU.64 R72, [R1+0x1028] ;  /* 0x0010280001487983 */ /* 0x000ea20000300a00 */
[----:B----4-:R-:W4:Y:S03]  /*39440*/  LDC R241, c[0x0][0x230] ;  /* 0x00008c00fff17b82 */ /* 0x010f260000000800 */
[----:B------:R-:W4:Y:S04]  /*39450*/  LDL.LU.64 R78, [R1+0x1030] ;  /* 0x00103000014e7983 */ /* 0x000f280000300a00 */
[----:B------:R1:W-:Y:S01]  /*39460*/  STL.64 [R1+0x1078], R80 ;  /* 0x0010785001007387 */ /* 0x0003e20000100a00 */
[----:B---3--:R-:W-:-:S03]  /*39470*/  IMAD.WIDE R58, R8, 0x4, R58 ;  /* 0x00000004083a7825 */ /* 0x008fc600078e023a */
[----:B------:R3:W-:Y:S04]  /*39480*/  STL.64 [R1+0x1070], R16 ;  /* 0x0010701001007387 */ /* 0x0007e80000100a00 */
[----:B------:R3:W-:Y:S01]  /*39490*/  STL.64 [R1+0x1068], R56 ;  /* 0x0010683801007387 */ /* 0x0007e20000100a00 */
[----:B------:R-:W-:-:S03]  /*394a0*/  IMAD.WIDE R60, R8, 0x4, R60 ;  /* 0x00000004083c7825 */ /* 0x000fc600078e023c */
[----:B------:R3:W-:Y:S04]  /*394b0*/  STL.64 [R1+0x1018], R58 ;  /* 0x0010183a01007387 */ /* 0x0007e80000100a00 */
[----:B-1----:R-:W4:Y:S04]  /*394c0*/  LDL.LU.64 R80, [R1+0x1038] ;  /* 0x0010380001507983 */ /* 0x002f280000300a00 */
[----:B------:R1:W-:Y:S04]  /*394d0*/  LDGSTS.E [R240+0x34008], desc[UR60][R16.64], !P6 ;  /* 0x3400800010f07fae */ /* 0x0003e8000f12187c */
[----:B------:R1:W-:Y:S01]  /*394e0*/  STL.64 [R1+0x1008], R60 ;  /* 0x0010083c01007387 */ /* 0x0003e20000100a00 */
[----:B------:R-:W-:-:S03]  /*394f0*/  IMAD.WIDE R64, R8, 0x4, R64 ;  /* 0x0000000408407825 */ /* 0x000fc600078e0240 */
[----:B------:R1:W-:Y:S04]  /*39500*/  LDGSTS.E [R239+0x3000c], desc[UR60][R56.64], !P4 ;  /* 0x3000c00038ef7fae */ /* 0x0003e8000e12187c */
[----:B---3--:R-:W3:Y:S01]  /*39510*/  LDL.LU.64 R16, [R1+0x1040] ;  /* 0x0010400001107983 */ /* 0x008ee20000300a00 */
[----:B-1----:R-:W1:Y:S01]  /*39520*/  S2R R240, SR_TID.X ;  /* 0x0000000000f07919 */ /* 0x002e620000002100 */
[----:B------:R-:W-:Y:S02]  /*39530*/  IMAD.WIDE R66, R8, 0x4, R66 ;  /* 0x0000000408427825 */ /* 0x000fe400078e0242 */
[----:B------:R-:W-:Y:S02]  /*39540*/  LDGSTS.E [R238+0x3400c], desc[UR60][R58.64], !P4 ;  /* 0x3400c0003aee7fae */ /* 0x000fe4000e12187c */
[----:B------:R-:W-:-:S02]  /*39550*/  VIADD R239, R252, 0xffffff00 ;  /* 0xffffff00fcef7836 */ /* 0x000fc40000000000 */
[----:B------:R-:W4:Y:S01]  /*39560*/  LDC R252, c[0x0][0x230] ;  /* 0x00008c00fffc7b82 */ /* 0x000f220000000800 */
[----:B------:R-:W-:Y:S04]  /*39570*/  LDGSTS.E [R5+0x38000], desc[UR60][R60.64], !P3 ;  /* 0x380000003c057fae */ /* 0x000fe8000d92187c */
[----:B------:R-:W-:Y:S04]  /*39580*/  LDGSTS.E [R238+0x3c000], desc[UR60][R64.64], !P3 ;  /* 0x3c00000040ee7fae */ /* 0x000fe8000d92187c */
[----:B------:R1:W-:Y:S01]  /*39590*/  LDGSTS.E [R5+0x38004], desc[UR60][R66.64], !P2 ;  /* 0x3800400042057fae */ /* 0x0003e2000d12187c */
[----:B------:R-:W-:-:S03]  /*395a0*/  ISETP.GE.U32.AND P4, PT, R239, 0x7ffffe81, PT ;  /* 0x7ffffe81ef00780c */ /* 0x000fc60003f86070 */
[----:B------:R-:W3:Y:S04]  /*395b0*/  LDL.LU.64 R56, [R1+0x30f0] ;  /* 0x0030f00001387983 */ /* 0x000ee80000300a00 */
[----:B------:R-:W3:Y:S01]  /*395c0*/  LDL.LU.64 R58, [R1+0x30e8] ;  /* 0x0030e800013a7983 */ /* 0x000ee20000300a00 */
[----:B-1----:R-:W1:Y:S03]  /*395d0*/  LDC R5, c[0x0][0x230] ;  /* 0x00008c00ff057b82 */ /* 0x002e660000000800 */
[----:B------:R-:W3:Y:S01]  /*395e0*/  LDL.LU.64 R60, [R1+0x30e0] ;  /* 0x0030e000013c7983 */ /* 0x000ee20000300a00 */
[----:B------:R-:W-:-:S03]  /*395f0*/  LOP3.LUT R240, R240, 0x7f, RZ, 0xc0, !PT ;  /* 0x0000007ff0f07812 */ /* 0x000fc600078ec0ff */
[----:B------:R1:W-:Y:S01]  /*39600*/  STL.64 [R1+0x1000], R64 ;  /* 0x0010004001007387 */ /* 0x0003e20000100a00 */
[----:B------:R-:W-:-:S03]  /*39610*/  ISETP.GE.AND P5, PT, R240, R239, PT ;  /* 0x000000eff000720c */ /* 0x000fc60003fa6270 */
[----:B------:R1:W-:Y:S01]  /*39620*/  STL.64 [R1+0xff8], R66 ;  /* 0x000ff84201007387 */ /* 0x0003e20000100a00 */
[C---:B------:R-:W-:Y:S01]  /*39630*/  IADD3 R240, R0.reuse, 0x200000, RZ ;  /* 0x0020000000f07810 */ /* 0x040fe20007ffe0ff */
[----:B------:R-:W-:Y:S02]  /*39640*/  VIADD R239, R0, 0x200000 ;  /* 0x0020000000ef7836 */ /* 0x000fe40000000000 */
[----:B-1----:R-:W3:Y:S04]  /*39650*/  LDL.LU.64 R64, [R1+0x30d8] ;  /* 0x0030d80001407983 */ /* 0x002ee80000300a00 */
[----:B------:R-:W3:Y:S01]  /*39660*/  LDL.LU.64 R66, [R1+0x30d0] ;  /* 0x0030d00001427983 */ /* 0x000ee20000300a00 */
[----:B------:R-:W-:-:S04]  /*39670*/  IADD3 R5, R5, 0x7f, RZ ;  /* 0x0000007f05057810 */ /* 0x000fc80007ffe0ff */
[----:B------:R-:W-:Y:S02]  /*39680*/  ISETP.GT.AND P3, PT, R5, 0x17f, PT ;  /* 0x0000017f0500780c */ /* 0x000fe40003f64270 */
[----:B------:R-:W-:-:S04]  /*39690*/  SEL R5, RZ, 0x4, P5 ;  /* 0x00000004ff057807 */ /* 0x000fc80002800000 */
[----:B------:R-:W-:Y:S01]  /*396a0*/  SEL R5, R5, RZ, P3 ;  /* 0x000000ff05057207 */ /* 0x000fe20001800000 */
[----:B--2---:R-:W-:-:S04]  /*396b0*/  IMAD.WIDE R70, R8, 0x4, R70 ;  /* 0x0000000408467825 */ /* 0x004fc800078e0246 */
[C---:B------:R-:W-:Y:S01]  /*396c0*/  IMAD.WIDE R72, R8.reuse, 0x4, R72 ;  /* 0x0000000408487825 */ /* 0x040fe200078e0248 */
[----:B------:R1:W-:Y:S03]  /*396d0*/  STL.64 [R1+0xff0], R70 ;  /* 0x000ff04601007387 */ /* 0x0003e60000100a00 */
[----:B----4-:R-:W-:Y:S01]  /*396e0*/  IMAD.WIDE R78, R8, 0x4, R78 ;  /* 0x00000004084e7825 */ /* 0x010fe200078e024e */
[----:B------:R2:W-:Y:S04]  /*396f0*/  STL.64 [R1+0xfe8], R72 ;  /* 0x000fe84801007387 */ /* 0x0005e80000100a00 */
[----:B------:R4:W-:Y:S04]  /*39700*/  LDGSTS.E [R240+0x3c004], desc[UR60][R70.64], !P2 ;  /* 0x3c00400046f07fae */ /* 0x0009e8000d12187c */
[----:B------:R-:W-:Y:S04]  /*39710*/  LDGSTS.E [R239+0x38008], desc[UR60][R72.64], !P0 ;  /* 0x3800800048ef7fae */ /* 0x000fe8000c12187c */
[----:B------:R-:W-:Y:S04]  /*39720*/  LDGSTS.E [R238+0x3c008], desc[UR60][R78.64], !P0 ;  /* 0x3c0080004eee7fae */ /* 0x000fe8000c12187c */
[----:B-1----:R-:W3:Y:S01]  /*39730*/  LDL.LU.64 R70, [R1+0x30c8] ;  /* 0x0030c80001467983 */ /* 0x002ee20000300a00 */
[----:B----4-:R-:W-:Y:S01]  /*39740*/  IADD3 R240, R252, -0x102, RZ ;  /* 0xfffffefefcf07810 */ /* 0x010fe20007ffe0ff */
[----:B------:R-:W-:-:S02]  /*39750*/  IMAD.WIDE R80, R8, 0x4, R80 ;  /* 0x0000000408507825 */ /* 0x000fc400078e0250 */
[----:B------:R1:W-:Y:S01]  /*39760*/  STL.64 [R1+0xfe0], R78 ;  /* 0x000fe04e01007387 */ /* 0x0003e20000100a00 */
[----:B------:R-:W4:Y:S03]  /*39770*/  LDC R252, c[0x0][0x23c] ;  /* 0x00008f00fffc7b82 */ /* 0x000f260000000800 */
[----:B--2---:R-:W2:Y:S04]  /*39780*/  LDL.LU.64 R72, [R1+0x30c0] ;  /* 0x0030c00001487983 */ /* 0x004ea80000300a00 */
[----:B------:R3:W-:Y:S04]  /*39790*/  LDGSTS.E [R239+0x3800c], desc[UR60][R80.64], !P4 ;  /* 0x3800c00050ef7fae */ /* 0x0007e8000e12187c */
[----:B-1----:R-:W2:Y:S01]  /*397a0*/  LDL.LU.64 R78, [R1+0x30b8] ;  /* 0x0030b800014e7983 */ /* 0x002ea20000300a00 */
[----:B---3--:R-:W-:-:S03]  /*397b0*/  IMAD.WIDE R16, R8, 0x4, R16 ;  /* 0x0000000408107825 */ /* 0x008fc600078e0210 */
[----:B------:R1:W-:Y:S04]  /*397c0*/  STL.64 [R1+0xfd8], R80 ;  /* 0x000fd85001007387 */ /* 0x0003e80000100a00 */
[----:B------:R3:W-:Y:S04]  /*397d0*/  STL.64 [R1+0xfd0], R16 ;  /* 0x000fd01001007387 */ /* 0x0007e80000100a00 */
[----:B------:R4:W-:Y:S04]  /*397e0*/  LDGSTS.E [R238+0x3c00c], desc[UR60][R16.64], !P4 ;  /* 0x3c00c00010ee7fae */ /* 0x0009e8000e12187c */
[----:B-1----:R-:W2:Y:S01]  /*397f0*/  LDL.LU.64 R80, [R1+0x30b0] ;  /* 0x0030b00001507983 */ /* 0x002ea20000300a00 */
[----:B------:R-:W-:-:S02]  /*39800*/  ISETP.NE.U32.AND P0, PT, R5, RZ, PT ;  /* 0x000000ff0500720c */ /* 0x000fc40003f05070 */
[----:B------:R-:W-:Y:S01]  /*39810*/  IADD3 R239, R243, 0x200000, RZ ;  /* 0x00200000f3ef7810 */ /* 0x000fe20007ffe0ff */
[----:B------:R-:W0:Y:S04]  /*39820*/  LDGDEPBAR ;  /* 0x00000000000079af */ /* 0x000e280000000000 */
[----:B---3--:R-:W3:Y:S01]  /*39830*/  LDL.LU.64 R16, [R1+0x30a8] ;  /* 0x0030a80001107983 */ /* 0x008ee20000300a00 */
[----:B------:R-:W-:-:S05]  /*39840*/  VIADD R5, R241, 0xfffffeff ;  /* 0xfffffefff1057836 */ /* 0x000fca0000000000 */
[----:B------:R-:W-:Y:S01]  /*39850*/  ISETP.GE.U32.AND P2, PT, R5, 0x7ffffe80, PT ;  /* 0x7ffffe800500780c */ /* 0x000fe20003f46070 */
[----:B----4-:R-:W-:Y:S02]  /*39860*/  IMAD.SHL.U32 R5, R252, 0x80, RZ ;  /* 0x00000080fc057824 */ /* 0x010fe400078e00ff */
[----:B------:R-:W-:Y:S02]  /*39870*/  VIADD R238, R243, 0x200000 ;  /* 0x00200000f3ee7836 */ /* 0x000fe40000000000 */
[C---:B------:R-:W-:Y:S02]  /*39880*/  IMAD.WIDE R238, R5.reuse, 0x4, R76 ;  /* 0x0000000405ee7825 */ /* 0x040fe400078e024c */
[----:B------:R-:W4:Y:S02]  /*39890*/  LDL.LU.64 R76, [R1+0x30a0] ;  /* 0x0030a000014c7983 */ /* 0x000f240000300a00 */
[----:B---3--:R-:W-:-:S05]  /*398a0*/  IMAD.WIDE R16, R5, 0x4, R16 ;  /* 0x0000000405107825 */ /* 0x008fca00078e0210 */
[----:B------:R2:W-:Y:S04]  /*398b0*/  STL.64 [R1+0xfc8], R16 ;  /* 0x000fc81001007387 */ /* 0x0005e80000100a00 */
[----:B------:R-:W-:Y:S01]  /*398c0*/  STL.64 [R1+0x1968], R238 ;  /* 0x001968ee01007387 */ /* 0x000fe20000100a00 */
[----:B--2---:R-:W-:-:S04]  /*398d0*/  IMAD.WIDE R16, R5, 0x4, R80 ;  /* 0x0000000405107825 */ /* 0x004fc800078e0250 */
[C---:B------:R-:W-:Y:S02]  /*398e0*/  IMAD.WIDE R80, R5.reuse, 0x4, R74 ;  /* 0x0000000405507825 */ /* 0x040fe400078e024a */
[----:B------:R-:W2:Y:S04]  /*398f0*/  LDL.LU.64 R74, [R1+0x3098] ;  /* 0x00309800014a7983 */ /* 0x000ea80000300a00 */
[----:B------:R1:W-:Y:S04]  /*39900*/  STL.64 [R1+0xfc0], R16 ;  /* 0x000fc01001007387 */ /* 0x0003e80000100a00 */
[----:B------:R-:W-:Y:S01]  /*39910*/  STL.64 [R1+0x1958], R80 ;  /* 0x0019585001007387 */ /* 0x000fe20000100a00 */
[----:B-1----:R-:W-:-:S04]  /*39920*/  IMAD.WIDE R16, R5, 0x4, R78 ;  /* 0x0000000405107825 */ /* 0x002fc800078e024e */
[C---:B------:R-:W-:Y:S02]  /*39930*/  IMAD.WIDE R78, R5.reuse, 0x4, R68 ;  /* 0x00000004054e7825 */ /* 0x040fe400078e0244 */
[----:B------:R-:W3:Y:S04]  /*39940*/  LDL.LU.64 R68, [R1+0x3090] ;  /* 0x0030900001447983 */ /* 0x000ee80000300a00 */
[----:B------:R4:W-:Y:S04]  /*39950*/  STL.64 [R1+0xfb0], R16 ;  /* 0x000fb01001007387 */ /* 0x0009e80000100a00 */
[----:B------:R-:W-:Y:S01]  /*39960*/  STL.64 [R1+0x1938], R78 ;  /* 0x0019384e01007387 */ /* 0x000fe20000100a00 */
[----:B----4-:R-:W-:-:S04]  /*39970*/  IMAD.WIDE R16, R5, 0x4, R76 ;  /* 0x0000000405107825 */ /* 0x010fc800078e024c */
[C---:B------:R-:W-:Y:S02]  /*39980*/  IMAD.WIDE R76, R5.reuse, 0x4, R62 ;  /* 0x00000004054c7825 */ /* 0x040fe400078e023e */
[----:B------:R-:W4:Y:S04]  /*39990*/  LDL.LU.64 R62, [R1+0x3088] ;  /* 0x00308800013e7983 */ /* 0x000f280000300a00 */
[----:B------:R2:W-:Y:S01]  /*399a0*/  STL.64 [R1+0xfa8], R16 ;  /* 0x000fa81001007387 */ /* 0x0005e20000100a00 */
[----:B------:R-:W-:-:S03]  /*399b0*/  IMAD.WIDE R72, R5, 0x4, R72 ;  /* 0x0000000405487825 */ /* 0x000fc600078e0248 */
[----:B------:R-:W-:Y:S01]  /*399c0*/  STL.64 [R1+0x1930], R76 ;  /* 0x0019304c01007387 */ /* 0x000fe20000100a00 */
[----:B------:R-:W-:-:S04]  /*399d0*/  IMAD.WIDE R70, R5, 0x4, R70 ;  /* 0x0000000405467825 */ /* 0x000fc800078e0246 */
[----:B------:R-:W-:-:S04]  /*399e0*/  IMAD.WIDE R66, R5, 0x4, R66 ;  /* 0x0000000405427825 */ /* 0x000fc800078e0242 */
[----:B------:R-:W-:-:S04]  /*399f0*/  IMAD.WIDE R64, R5, 0x4, R64 ;  /* 0x0000000405407825 */ /* 0x000fc800078e0240 */
[----:B------:R-:W-:-:S04]  /*39a00*/  IMAD.WIDE R58, R5, 0x4, R58 ;  /* 0x00000004053a7825 */ /* 0x000fc800078e023a */
[----:B------:R-:W-:-:S04]  /*39a10*/  IMAD.WIDE R54, R5, 0x4, R54 ;  /* 0x0000000405367825 */ /* 0x000fc800078e0236 */
[----:B------:R-:W-:-:S04]  /*39a20*/  IMAD.WIDE R52, R5, 0x4, R52 ;  /* 0x0000000405347825 */ /* 0x000fc800078e0234 */
[----:B--2---:R-:W-:-:S05]  /*39a30*/  IMAD.WIDE R16, R5, 0x4, R74 ;  /* 0x0000000405107825 */ /* 0x004fca00078e024a */
[----:B------:R3:W-:Y:S04]  /*39a40*/  STL.64 [R1+0xfa0], R16 ;  /* 0x000fa01001007387 */ /* 0x0007e80000100a00 */
[----:B------:R-:W-:Y:S04]  /*39a50*/  STL.64 [R1+0xf98], R72 ;  /* 0x000f984801007387 */ /* 0x000fe80000100a00 */
[----:B------:R-:W-:Y:S01]  /*39a60*/  STL.64 [R1+0xf90], R70 ;  /* 0x000f904601007387 */ /* 0x000fe20000100a00 */
[----:B---3--:R-:W-:-:S05]  /*39a70*/  IMAD.WIDE R16, R5, 0x4, R68 ;  /* 0x0000000405107825 */ /* 0x008fca00078e0244 */
[----:B------:R-:W-:Y:S04]  /*39a80*/  STL.64 [R1+0xf88], R16 ;  /* 0x000f881001007387 */ /* 0x000fe80000100a00 */
[----:B------:R1:W-:Y:S04]  /*39a90*/  STL.64 [R1+0xf80], R66 ;  /* 0x000f804201007387 */ /* 0x0003e80000100a00 */
[----:B-1----:R-:W2:Y:S01]  /*39aa0*/  LDL.LU.64 R66, [R1+0x7e8] ;  /* 0x0007e80001427983 */ /* 0x002ea20000300a00 */
[----:B----4-:R-:W-:-:S03]  /*39ab0*/  IMAD.WIDE R16, R5, 0x4, R62 ;  /* 0x0000000405107825 */ /* 0x010fc600078e023e */
[----:B------:R-:W-:Y:S04]  /*39ac0*/  STL.64 [R1+0xf10], R64 ;  /* 0x000f104001007387 */ /* 0x000fe80000100a00 */
[----:B------:R-:W3:Y:S04]  /*39ad0*/  LDL.LU.64 R74, [R1+0x7e0] ;  /* 0x0007e000014a7983 */ /* 0x000ee80000300a00 */
[----:B------:R1:W-:Y:S04]  /*39ae0*/  STL.64 [R1+0xf08], R16 ;  /* 0x000f081001007387 */ /* 0x0003e80000100a00 */
[----:B------:R-:W4:Y:S01]  /*39af0*/  LDL.LU.64 R76, [R1+0x7d8] ;  /* 0x0007d800014c7983 */ /* 0x000f220000300a00 */
[----:B-1----:R-:W-:-:S05]  /*39b00*/  IMAD.WIDE R16, R5, 0x4, R60 ;  /* 0x0000000405107825 */ /* 0x002fca00078e023c */
[----:B------:R1:W-:Y:S04]  /*39b10*/  STL.64 [R1+0xf00], R16 ;  /* 0x000f001001007387 */ /* 0x0003e80000100a00 */
[----:B------:R-:W-:Y:S01]  /*39b20*/  STL.64 [R1+0xef8], R58 ;  /* 0x000ef83a01007387 */ /* 0x000fe20000100a00 */
[----:B-1----:R-:W-:-:S05]  /*39b30*/  IMAD.WIDE R16, R5, 0x4, R56 ;  /* 0x0000000405107825 */ /* 0x002fca00078e0238 */
[----:B------:R1:W-:Y:S04]  /*39b40*/  STL.64 [R1+0xee8], R16 ;  /* 0x000ee81001007387 */ /* 0x0003e80000100a00 */
[----:B------:R-:W-:Y:S04]  /*39b50*/  STL.64 [R1+0xee0], R54 ;  /* 0x000ee03601007387 */ /* 0x000fe80000100a00 */
[----:B------:R-:W4:Y:S04]  /*39b60*/  LDL.LU.64 R62, [R1+0x7d0] ;  /* 0x0007d000013e7983 */ /* 0x000f280000300a00 */
[----:B------:R-:W-:Y:S01]  /*39b70*/  STL.64 [R1+0xed0], R52 ;  /* 0x000ed03401007387 */ /* 0x000fe20000100a00 */
[----:B-1----:R-:W-:-:S03]  /*39b80*/  IMAD.WIDE R16, R5, 0x4, R50 ;  /* 0x0000000405107825 */ /* 0x002fc600078e0232 */
[----:B------:R-:W4:Y:S04]  /*39b90*/  LDL.LU.64 R68, [R1+0x7c8] ;  /* 0x0007c80001447983 */ /* 0x000f280000300a00 */
[----:B------:R1:W-:Y:S04]  /*39ba0*/  STL.64 [R1+0xec8], R16 ;  /* 0x000ec81001007387 */ /* 0x0003e80000100a00 */
[----:B------:R-:W4:Y:S04]  /*39bb0*/  LDL.LU.64 R70, [R1+0x7b0] ;  /* 0x0007b00001467983 */ /* 0x000f280000300a00 */
[----:B------:R-:W4:Y:S01]  /*39bc0*/  LDL.LU.64 R78, [R1+0x7a8] ;  /* 0x0007a800014e7983 */ /* 0x000f220000300a00 */
[----:B-1----:R-:W-:-:S05]  /*39bd0*/  IMAD.WIDE R16, R5, 0x4, R48 ;  /* 0x0000000405107825 */ /* 0x002fca00078e0230 */
[----:B------:R1:W-:Y:S04]  /*39be0*/  STL.64 [R1+0xec0], R16 ;  /* 0x000ec01001007387 */ /* 0x0003e80000100a00 */
[----:B------:R-:W4:Y:S01]  /*39bf0*/  LDL.LU.64 R80, [R1+0x7a0] ;  /* 0x0007a00001507983 */ /* 0x000f220000300a00 */
[----:B------:R-:W-:-:S04]  /*39c00*/  IMAD.WIDE R44, R5, 0x4, R44 ;  /* 0x00000004052c7825 */ /* 0x000fc800078e022c */
[----:B-1----:R-:W-:-:S05]  /*39c10*/  IMAD.WIDE R16, R5, 0x4, R46 ;  /* 0x0000000405107825 */ /* 0x002fca00078e022e */
[----:B------:R1:W-:Y:S01]  /*39c20*/  STL.64 [R1+0xeb8], R16 ;  /* 0x000eb81001007387 */ /* 0x0003e20000100a00 */
[----:B------:R-:W-:-:S03]  /*39c30*/  IMAD.WIDE R40, R5, 0x4, R40 ;  /* 0x0000000405287825 */ /* 0x000fc600078e0228 */
[----:B------:R-:W-:Y:S01]  /*39c40*/  STL.64 [R1+0xeb0], R44 ;  /* 0x000eb02c01007387 */ /* 0x000fe20000100a00 */
[----:B------:R-:W-:-:S04]  /*39c50*/  IMAD.WIDE R38, R5, 0x4, R38 ;  /* 0x0000000405267825 */ /* 0x000fc800078e0226 */
[----:B-1----:R-:W-:-:S05]  /*39c60*/  IMAD.WIDE R16, R5, 0x4, R42 ;  /* 0x0000000405107825 */ /* 0x002fca00078e022a */
[----:B------:R1:W-:Y:S04]  /*39c70*/  STL.64 [R1+0xea8], R16 ;  /* 0x000ea81001007387 */ /* 0x0003e80000100a00 */
[----:B------:R-:W-:Y:S04]  /*39c80*/  STL.64 [R1+0xea0], R40 ;  /* 0x000ea02801007387 */ /* 0x000fe80000100a00 */
[----:B------:R-:W4:Y:S01]  /*39c90*/  LDL.LU.64 R64, [R1+0x798] ;  /* 0x0007980001407983 */ /* 0x000f220000300a00 */
[----:B-1----:R-:W-:-:S03]  /*39ca0*/  IMAD.WIDE R16, R5, 0x4, R36 ;  /* 0x0000000405107825 */ /* 0x002fc600078e0224 */
[----:B------:R-:W-:Y:S04]  /*39cb0*/  STL.64 [R1+0xe98], R38 ;  /* 0x000e982601007387 */ /* 0x000fe80000100a00 */
[----:B------:R-:W4:Y:S01]  /*39cc0*/  LDL.LU.64 R72, [R1+0x790] ;  /* 0x0007900001487983 */ /* 0x000f220000300a00 */
[C---:B------:R-:W-:Y:S01]  /*39cd0*/  IMAD.WIDE R34, R5.reuse, 0x4, R34 ;  /* 0x0000000405227825 */ /* 0x040fe200078e0222 */
[----:B------:R-:W-:Y:S02]  /*39ce0*/  ISETP.GE.U32.AND P3, PT, R240, 0x7ffffe7f, PT ;  /* 0x7ffffe7ff000780c */ /* 0x000fe40003f66070 */
[----:B------:R1:W-:Y:S04]  /*39cf0*/  STL.64 [R1+0xe90], R16 ;  /* 0x000e901001007387 */ /* 0x0003e80000100a00 */
[----:B-1----:R-:W4:Y:S04]  /*39d00*/  LDL.LU.64 R16, [R1+0x778] ;  /* 0x0007780001107983 */ /* 0x002f280000300a00 */
[----:B------:R-:W4:Y:S04]  /*39d10*/  LDL.LU.64 R240, [R1+0x770] ;  /* 0x0007700001f07983 */ /* 0x000f280000300a00 */
[----:B------:R1:W-:Y:S04]  /*39d20*/  STL.64 [R1+0xe80], R34 ;  /* 0x000e802201007387 */ /* 0x0003e80000100a00 */
[----:B------:R-:W4:Y:S01]  /*39d30*/  LDL.LU.64 R238, [R1+0x768] ;  /* 0x0007680001ee7983 */ /* 0x000f220000300a00 */
[----:B------:R-:W-:-:S05]  /*39d40*/  IMAD.WIDE R32, R5, 0x4, R32 ;  /* 0x0000000405207825 */ /* 0x000fca00078e0220 */
[----:B------:R1:W-:Y:S02]  /*39d50*/  STL.64 [R1+0xe78], R32 ;  /* 0x000e782001007387 */ /* 0x0003e40000100a00 */
[----:B-1----:R-:W-:-:S04]  /*39d60*/  IMAD.WIDE R34, R5, 0x4, R30 ;  /* 0x0000000405227825 */ /* 0x002fc800078e021e */
[C---:B------:R-:W-:Y:S01]  /*39d70*/  IMAD.WIDE R30, R5.reuse, 0x4, R26 ;  /* 0x00000004051e7825 */ /* 0x040fe200078e021a */
[----:B------:R-:W-:Y:S03]  /*39d80*/  STL.64 [R1+0xe68], R34 ;  /* 0x000e682201007387 */ /* 0x000fe60000100a00 */
[----:B------:R-:W-:-:S05]  /*39d90*/  IMAD.WIDE R32, R5, 0x4, R28 ;  /* 0x0000000405207825 */ /* 0x000fca00078e021c */
[----:B------:R-:W-:Y:S04]  /*39da0*/  STL.64 [R1+0xe60], R32 ;  /* 0x000e602001007387 */ /* 0x000fe80000100a00 */
[----:B------:R-:W-:Y:S04]  /*39db0*/  STL.64 [R1+0xe58], R30 ;  /* 0x000e581e01007387 */ /* 0x000fe80000100a00 */
[----:B------:R-:W4:Y:S01]  /*39dc0*/  LDL.LU.64 R52, [R1+0x760] ;  /* 0x0007600001347983 */ /* 0x000f220000300a00 */
[----:B--2---:R-:W-:-:S05]  /*39dd0*/  IMAD.WIDE R28, R5, 0x4, R66 ;  /* 0x00000004051c7825 */ /* 0x004fca00078e0242 */
[----:B------:R-:W-:Y:S01]  /*39de0*/  STL.64 [R1+0x1a38], R28 ;  /* 0x001a381c01007387 */ /* 0x000fe20000100a00 */
[----:B---3--:R-:W-:-:S03]  /*39df0*/  IMAD.WIDE R26, R5, 0x4, R74 ;  /* 0x00000004051a7825 */ /* 0x008fc600078e024a */
[----:B------:R-:W2:Y:S04]  /*39e00*/  LDL.LU.64 R58, [R1+0x758] ;  /* 0x00075800013a7983 */ /* 0x000ea80000300a00 */
[----:B------:R4:W-:Y:S04]  /*39e10*/  STL.64 [R1+0x1bb0], R26 ;  /* 0x001bb01a01007387 */ /* 0x0009e80000100a00 */
[----:B------:R-:W3:Y:S04]  /*39e20*/  LDL.LU.64 R60, [R1+0x740] ;  /* 0x00074000013c7983 */ /* 0x000ee80000300a00 */
[----:B------:R-:W3:Y:S01]  /*39e30*/  LDL.LU.64 R66, [R1+0x738] ;  /* 0x0007380001427983 */ /* 0x000ee20000300a00 */
[----:B----4-:R-:W-:-:S05]  /*39e40*/  IMAD.WIDE R26, R5, 0x4, R76 ;  /* 0x00000004051a7825 */ /* 0x010fca00078e024c */
[----:B------:R1:W-:Y:S04]  /*39e50*/  STL.64 [R1+0x1d00], R26 ;  /* 0x001d001a01007387 */ /* 0x0003e80000100a00 */
[----:B------:R-:W4:Y:S04]  /*39e60*/  LDL.LU.64 R74, [R1+0x730] ;  /* 0x00073000014a7983 */ /* 0x000f280000300a00 */
[----:B------:R-:W4:Y:S01]  /*39e70*/  LDL.LU.64 R76, [R1+0x728] ;  /* 0x00072800014c7983 */ /* 0x000f220000300a00 */
[----:B------:R-:W-:-:S04]  /*39e80*/  IMAD.WIDE R30, R5, 0x4, R110 ;  /* 0x00000004051e7825 */ /* 0x000fc800078e026e */
[----:B------:R-:W-:-:S05]  /*39e90*/  IMAD.WIDE R28, R5, 0x4, R62 ;  /* 0x00000004051c7825 */ /* 0x000fca00078e023e */
[----:B------:R1:W-:Y:S02]  /*39ea0*/  STL.64 [R1+0x1e00], R28 ;  /* 0x001e001c01007387 */ /* 0x0003e40000100a00 */
[C---:B-1----:R-:W-:Y:S02]  /*39eb0*/  IMAD.WIDE R26, R5.reuse, 0x4, R68 ;  /* 0x00000004051a7825 */ /* 0x042fe400078e0244 */
[----:B------:R-:W4:Y:S04]  /*39ec0*/  LDL.LU.64 R110, [R1+0x3080] ;  /* 0x00308000016e7983 */ /* 0x000f280000300a00 */
[----:B------:R1:W-:Y:S04]  /*39ed0*/  STL.64 [R1+0x1eb0], R26 ;  /* 0x001eb01a01007387 */ /* 0x0003e80000100a00 */
[----:B------:R-:W-:Y:S01]  /*39ee0*/  STL.64 [R1+0x1f08], R30 ;  /* 0x001f081e01007387 */ /* 0x000fe20000100a00 */
[----:B------:R-:W-:-:S03]  /*39ef0*/  IMAD.WIDE R28, R5, 0x4, R78 ;  /* 0x00000004051c7825 */ /* 0x000fc600078e024e */
[----:B------:R-:W4:Y:S01]  /*39f00*/  LDL.LU.64 R54, [R1+0x720] ;  /* 0x0007200001367983 */ /* 0x000f220000300a00 */
[----:B-1----:R-:W-:-:S05]  /*39f10*/  IMAD.WIDE R26, R5, 0x4, R70 ;  /* 0x00000004051a7825 */ /* 0x002fca00078e0246 */
[----:B------:R1:W-:Y:S04]  /*39f20*/  STL.64 [R1+0x1a18], R26 ;  /* 0x001a181a01007387 */ /* 0x0003e80000100a00 */
[----:B------:R1:W-:Y:S04]  /*39f30*/  STL.64 [R1+0x1b90], R28 ;  /* 0x001b901c01007387 */ /* 0x0003e80000100a00 */
[----:B------:R-:W4:Y:S01]  /*39f40*/  LDL.LU.64 R62, [R1+0x710] ;  /* 0x00071000013e7983 */ /* 0x000f220000300a00 */
[----:B-1----:R-:W-:-:S03]  /*39f50*/  IMAD.WIDE R26, R5, 0x4, R80 ;  /* 0x00000004051a7825 */ /* 0x002fc600078e0250 */
[----:B------:R-:W4:Y:S04]  /*39f60*/  LDL.LU.64 R68, [R1+0x708] ;  /* 0x0007080001447983 */ /* 0x000f280000300a00 */
[----:B------:R1:W-:Y:S04]  /*39f70*/  STL.64 [R1+0x1ce0], R26 ;  /* 0x001ce01a01007387 */ /* 0x0003e80000100a00 */
[----:B------:R-:W4:Y:S04]  /*39f80*/  LDL.LU.64 R70, [R1+0x700] ;  /* 0x0007000001467983 */ /* 0x000f280000300a00 */
[----:B------:R-:W4:Y:S04]  /*39f90*/  LDL.LU.64 R78, [R1+0x6f8] ;  /* 0x0006f800014e7983 */ /* 0x000f280000300a00 */
[----:B------:R-:W4:Y:S01]  /*39fa0*/  LDL.LU.64 R80, [R1+0x6f0] ;  /* 0x0006f00001507983 */ /* 0x000f220000300a00 */
[----:B------:R-:W-:-:S04]  /*39fb0*/  IMAD.WIDE R28, R5, 0x4, R142 ;  /* 0x00000004051c7825 */ /* 0x000fc800078e028e */
[----:B------:R-:W-:-:S05]  /*39fc0*/  IMAD.WIDE R30, R5, 0x4, R64 ;  /* 0x00000004051e7825 */ /* 0x000fca00078e0240 */
[----:B------:R-:W-:Y:S01]  /*39fd0*/  STL.64 [R1+0x1de8], R30 ;  /* 0x001de81e01007387 */ /* 0x000fe20000100a00 */
[----:B-1----:R-:W-:-:S03]  /*39fe0*/  IMAD.WIDE R26, R5, 0x4, R72 ;  /* 0x00000004051a7825 */ /* 0x002fc600078e0248 */
[----:B------:R-:W4:Y:S04]  /*39ff0*/  LDL.LU.64 R142, [R1+0x3078] ;  /* 0x00307800018e7983 */ /* 0x000f280000300a00 */
[----:B------:R1:W-:Y:S04]  /*3a000*/  STL.64 [R1+0x1ea0], R26 ;  /* 0x001ea01a01007387 */ /* 0x0003e80000100a00 */
[----:B------:R-:W-:Y:S04]  /*3a010*/  STL.64 [R1+0x1f00], R28 ;  /* 0x001f001c01007387 */ /* 0x000fe80000100a00 */
[----:B------:R-:W4:Y:S01]  /*3a020*/  LDL.LU.64 R56, [R1+0x6e8] ;  /* 0x0006e80001387983 */ /* 0x000f220000300a00 */
[----:B------:R-:W-:-:S04]  /*3a030*/  IMAD.WIDE R16, R5, 0x4, R16 ;  /* 0x0000000405107825 */ /* 0x000fc800078e0210 */
[C---:B-1----:R-:W-:Y:S01]  /*3a040*/  IMAD.WIDE R26, R5.reuse, 0x4, R240 ;  /* 0x00000004051a7825 */ /* 0x042fe200078e02f0 */
[----:B------:R1:W-:Y:S04]  /*3a050*/  STL.64 [R1+0x19f8], R16 ;  /* 0x0019f81001007387 */ /* 0x0003e80000100a00 */
[----:B------:R-:W-:Y:S04]  /*3a060*/  STL.64 [R1+0x1b70], R26 ;  /* 0x001b701a01007387 */ /* 0x000fe80000100a00 */
[----:B------:R-:W4:Y:S01]  /*3a070*/  LDL.LU.64 R64, [R1+0x6d8] ;  /* 0x0006d80001407983 */ /* 0x000f220000300a00 */
[----:B-1----:R-:W-:-:S03]  /*3a080*/  IMAD.WIDE R16, R5, 0x4, R238 ;  /* 0x0000000405107825 */ /* 0x002fc600078e02ee */
[----:B------:R-:W4:Y:S04]  /*3a090*/  LDL.LU.64 R72, [R1+0x6d0] ;  /* 0x0006d00001487983 */ /* 0x000f280000300a00 */
[----:B------:R1:W-:Y:S04]  /*3a0a0*/  STL.64 [R1+0x1cc8], R16 ;  /* 0x001cc81001007387 */ /* 0x0003e80000100a00 */
[----:B-1----:R-:W4:Y:S04]  /*3a0b0*/  LDL.LU.64 R16, [R1+0x6c8] ;  /* 0x0006c80001107983 */ /* 0x002f280000300a00 */
[----:B------:R-:W4:Y:S04]  /*3a0c0*/  LDL.LU.64 R240, [R1+0x6c0] ;  /* 0x0006c00001f07983 */ /* 0x000f280000300a00 */
[----:B------:R-:W4:Y:S01]  /*3a0d0*/  LDL.LU.64 R238, [R1+0x6b8] ;  /* 0x0006b80001ee7983 */ /* 0x000f220000300a00 */
[----:B------:R-:W-:-:S04]  /*3a0e0*/  IMAD.WIDE R30, R5, 0x4, R52 ;  /* 0x00000004051e7825 */ /* 0x000fc800078e0234 */
[C---:B------:R-:W-:Y:S01]  /*3a0f0*/  IMAD.WIDE R28, R5.reuse, 0x4, R174 ;  /* 0x00000004051c7825 */ /* 0x040fe200078e02ae */
[----:B------:R3:W-:Y:S04]  /*3a100*/  STL.64 [R1+0x1dd0], R30 ;  /* 0x001dd01e01007387 */ /* 0x0007e80000100a00 */
[----:B------:R-:W4:Y:S01]  /*3a110*/  LDL.LU.64 R174, [R1+0x3070] ;  /* 0x0030700001ae7983 */ /* 0x000f220000300a00 */
[----:B--2---:R-:W-:-:S05]  /*3a120*/  IMAD.WIDE R26, R5, 0x4, R58 ;  /* 0x00000004051a7825 */ /* 0x004fca00078e023a */
[----:B------:R1:W-:Y:S04]  /*3a130*/  STL.64 [R1+0x1e90], R26 ;  /* 0x001e901a01007387 */ /* 0x0003e80000100a00 */
[----:B------:R4:W-:Y:S01]  /*3a140*/  STL.64 [R1+0x1ef8], R28 ;  /* 0x001ef81c01007387 */ /* 0x0009e20000100a00 */
[----:B---3--:R-:W-:-:S04]  /*3a150*/  IMAD.WIDE R30, R5, 0x4, R66 ;  /* 0x00000004051e7825 */ /* 0x008fc800078e0242 */
[----:B-1----:R-:W-:-:S05]  /*3a160*/  IMAD.WIDE R26, R5, 0x4, R60 ;  /* 0x00000004051a7825 */ /* 0x002fca00078e023c */
[----:B------:R1:W-:Y:S01]  /*3a170*/  STL.64 [R1+0x19d0], R26 ;  /* 0x0019d01a01007387 */ /* 0x0003e20000100a00 */
[----:B----4-:R-:W-:-:S03]  /*3a180*/  IMAD.WIDE R28, R5, 0x4, R74 ;  /* 0x00000004051c7825 */ /* 0x010fc600078e024a */
[----:B------:R2:W-:Y:S04]  /*3a190*/  STL.64 [R1+0x1b50], R30 ;  /* 0x001b501e01007387 */ /* 0x0005e80000100a00 */
[----:B------:R-:W3:Y:S01]  /*3a1a0*/  LDL.LU.64 R58, [R1+0x6a0] ;  /* 0x0006a000013a7983 */ /* 0x000ee20000300a00 */
[----:B-1----:R-:W-:-:S03]  /*3a1b0*/  IMAD.WIDE R26, R5, 0x4, R76 ;  /* 0x00000004051a7825 */ /* 0x002fc600078e024c */
[----:B------:R-:W-:Y:S04]  /*3a1c0*/  STL.64 [R1+0x1cb0], R28 ;  /* 0x001cb01c01007387 */ /* 0x000fe80000100a00 */
[----:B------:R-:W4:Y:S01]  /*3a1d0*/  LDL.LU.64 R60, [R1+0x698] ;  /* 0x00069800013c7983 */ /* 0x000f220000300a00 */
[----:B--2---:R-:W-:-:S03]  /*3a1e0*/  IMAD.WIDE R30, R5, 0x4, R206 ;  /* 0x00000004051e7825 */ /* 0x004fc600078e02ce */
[----:B------:R1:W-:Y:S04]  /*3a1f0*/  STL.64 [R1+0x1dc0], R26 ;  /* 0x001dc01a01007387 */ /* 0x0003e80000100a00 */
[----:B------:R-:W2:Y:S04]  /*3a200*/  LDL.LU.64 R66, [R1+0x690] ;  /* 0x0006900001427983 */ /* 0x000ea80000300a00 */
[----:B------:R-:W2:Y:S04]  /*3a210*/  LDL.LU.64 R74, [R1+0x688] ;  /* 0x00068800014a7983 */ /* 0x000ea80000300a00 */
[----:B------:R-:W2:Y:S04]  /*3a220*/  LDL.LU.64 R76, [R1+0x680] ;  /* 0x00068000014c7983 */ /* 0x000ea80000300a00 */
[----:B------:R-:W4:Y:S01]  /*3a230*/  LDL.LU.64 R206, [R1+0x3068] ;  /* 0x0030680001ce7983 */ /* 0x000f220000300a00 */
[----:B-1----:R-:W-:-:S05]  /*3a240*/  IMAD.WIDE R26, R5, 0x4, R54 ;  /* 0x00000004051a7825 */ /* 0x002fca00078e0236 */
[----:B------:R1:W-:Y:S04]  /*3a250*/  STL.64 [R1+0x1e80], R26 ;  /* 0x001e801a01007387 */ /* 0x0003e80000100a00 */
[----:B------:R1:W-:Y:S01]  /*3a260*/  STL.64 [R1+0x1ef0], R30 ;  /* 0x001ef01e01007387 */ /* 0x0003e20000100a00 */
[----:B------:R-:W-:-:S04]  /*3a270*/  IMAD.WIDE R28, R5, 0x4, R62 ;  /* 0x00000004051c7825 */ /* 0x000fc800078e023e */
[C---:B-1----:R-:W-:Y:S01]  /*3a280*/  IMAD.WIDE R26, R5.reuse, 0x4, R68 ;  /* 0x00000004051a7825 */ /* 0x042fe200078e0244 */
[----:B------:R1:W-:Y:S04]  /*3a290*/  STL.64 [R1+0x1038], R28 ;  /* 0x0010381c01007387 */ /* 0x0003e80000100a00 */
[----:B------:R1:W-:Y:S01]  /*3a2a0*/  STL.64 [R1+0x19a8], R26 ;  /* 0x0019a81a01007387 */ /* 0x0003e20000100a00 */
[----:B------:R-:W-:-:S04]  /*3a2b0*/  IMAD.WIDE R30, R5, 0x4, R70 ;  /* 0x00000004051e7825 */ /* 0x000fc800078e0246 */
[C---:B-1----:R-:W-:Y:S01]  /*3a2c0*/  IMAD.WIDE R28, R5.reuse, 0x4, R78 ;  /* 0x00000004051c7825 */ /* 0x042fe200078e024e */
[----:B------:R-:W-:Y:S03]  /*3a2d0*/  STL.64 [R1+0x1b28], R30 ;  /* 0x001b281e01007387 */ /* 0x000fe60000100a00 */
[C---:B------:R-:W-:Y:S01]  /*3a2e0*/  IMAD.WIDE R26, R5.reuse, 0x4, R80 ;  /* 0x00000004051a7825 */ /* 0x040fe200078e0250 */
[----:B------:R-:W2:Y:S04]  /*3a2f0*/  LDL.LU.64 R62, [R1+0x668] ;  /* 0x00066800013e7983 */ /* 0x000ea80000300a00 */
[----:B------:R1:W-:Y:S04]  /*3a300*/  STL.64 [R1+0x1c88], R28 ;  /* 0x001c881c01007387 */ /* 0x0003e80000100a00 */
[----:B------:R-:W2:Y:S04]  /*3a310*/  LDL.LU.64 R68, [R1+0x660] ;  /* 0x0006600001447983 */ /* 0x000ea80000300a00 */
[----:B------:R1:W-:Y:S04]  /*3a320*/  STL.64 [R1+0x1da8], R26 ;  /* 0x001da81a01007387 */ /* 0x0003e80000100a00 */
[----:B------:R-:W2:Y:S04]  /*3a330*/  LDL.LU.64 R70, [R1+0x658] ;  /* 0x0006580001467983 */ /* 0x000ea80000300a00 */
[----:B------:R-:W2:Y:S04]  /*3a340*/  LDL.LU.64 R78, [R1+0x650] ;  /* 0x00065000014e7983 */ /* 0x000ea80000300a00 */
[----:B------:R-:W2:Y:S01]  /*3a350*/  LDL.LU.64 R80, [R1+0x648] ;  /* 0x0006480001507983 */ /* 0x000ea20000300a00 */
[----:B-1----:R-:W-:-:S03]  /*3a360*/  IMAD.WIDE R28, R5, 0x4, R222 ;  /* 0x00000004051c7825 */ /* 0x002fc600078e02de */
[----:B------:R-:W2:Y:S01]  /*3a370*/  LDL.LU.64 R222, [R1+0x3060] ;  /* 0x0030600001de7983 */ /* 0x000ea20000300a00 */
[----:B------:R-:W-:-:S05]  /*3a380*/  IMAD.WIDE R26, R5, 0x4, R56 ;  /* 0x00000004051a7825 */ /* 0x000fca00078e0238 */
[----:B------:R1:W-:Y:S04]  /*3a390*/  STL.64 [R1+0x1e70], R26 ;  /* 0x001e701a01007387 */ /* 0x0003e80000100a00 */
[----:B------:R1:W-:Y:S02]  /*3a3a0*/  STL.64 [R1+0x1ee8], R28 ;  /* 0x001ee81c01007387 */ /* 0x0003e40000100a00 */
[----:B-1----:R-:W-:-:S04]  /*3a3b0*/  IMAD.WIDE R26, R5, 0x4, R64 ;  /* 0x00000004051a7825 */ /* 0x002fc800078e0240 */
[C---:B------:R-:W-:Y:S01]  /*3a3c0*/  IMAD.WIDE R30, R5.reuse, 0x4, R72 ;  /* 0x00000004051e7825 */ /* 0x040fe200078e0248 */
[----:B------:R1:W-:Y:S04]  /*3a3d0*/  STL.64 [R1+0x1028], R26 ;  /* 0x0010281a01007387 */ /* 0x0003e80000100a00 */
[----:B------:R-:W-:Y:S01]  /*3a3e0*/  STL.64 [R1+0x1980], R30 ;  /* 0x0019801e01007387 */ /* 0x000fe20000100a00 */
[----:B------:R-:W-:-:S04]  /*3a3f0*/  IMAD.WIDE R28, R5, 0x4, R16 ;  /* 0x00000004051c7825 */ /* 0x000fc800078e0210 */
[C---:B-1----:R-:W-:Y:S01]  /*3a400*/  IMAD.WIDE R26, R5.reuse, 0x4, R240 ;  /* 0x00000004051a7825 */ /* 0x042fe200078e02f0 */
[----:B------:R-:W-:Y:S03]  /*3a410*/  STL.64 [R1+0x1b00], R28 ;  /* 0x001b001c01007387 */ /* 0x000fe60000100a00 */
[C---:B------:R-:W-:Y:S01]  /*3a420*/  IMAD.WIDE R16, R5.reuse, 0x4, R238 ;  /* 0x0000000405107825 */ /* 0x040fe200078e02ee */
[----:B------:R-:W2:Y:S04]  /*3a430*/  LDL.LU.64 R64, [R1+0x630] ;  /* 0x0006300001407983 */ /* 0x000ea80000300a00 */
[----:B------:R-:W-:Y:S04]  /*3a440*/  STL.64 [R1+0x1c68], R26 ;  /* 0x001c681a01007387 */ /* 0x000fe80000100a00 */
[----:B------:R-:W2:Y:S04]  /*3a450*/  LDL.LU.64 R72, [R1+0x628] ;  /* 0x0006280001487983 */ /* 0x000ea80000300a00 */
[----:B------:R1:W-:Y:S04]  /*3a460*/  STL.64 [R1+0x1d90], R16 ;  /* 0x001d901001007387 */ /* 0x0003e80000100a00 */
[----:B-1----:R-:W2:Y:S04]  /*3a470*/  LDL.LU.64 R16, [R1+0x620] ;  /* 0x0006200001107983 */ /* 0x002ea80000300a00 */
[----:B------:R-:W2:Y:S04]  /*3a480*/  LDL.LU.64 R240, [R1+0x618] ;  /* 0x0006180001f07983 */ /* 0x000ea80000300a00 */
[----:B------:R-:W2:Y:S01]  /*3a490*/  LDL.LU.64 R238, [R1+0x610] ;  /* 0x0006100001ee7983 */ /* 0x000ea20000300a00 */
[----:B------:R-:W-:-:S04]  /*3a4a0*/  IMAD.WIDE R30, R5, 0x4, R190 ;  /* 0x00000004051e7825 */ /* 0x000fc800078e02be */
[----:B---3--:R-:W-:-:S04]  /*3a4b0*/  IMAD.WIDE R28, R5, 0x4, R58 ;  /* 0x00000004051c7825 */ /* 0x008fc800078e023a */
[C---:B----4-:R-:W-:Y:S02]  /*3a4c0*/  IMAD.WIDE R26, R5.reuse, 0x4, R206 ;  /* 0x00000004051a7825 */ /* 0x050fe400078e02ce */
[----:B------:R-:W3:Y:S04]  /*3a4d0*/  LDL.LU.64 R206, [R1+0x3058] ;  /* 0x0030580001ce7983 */ /* 0x000ee80000300a00 */
[----:B------:R-:W4:Y:S04]  /*3a4e0*/  LDL.LU.64 R190, [R1+0x3050] ;  /* 0x0030500001be7983 */ /* 0x000f280000300a00 */
[----:B------:R1:W-:Y:S04]  /*3a4f0*/  STL.64 [R1+0x1e60], R26 ;  /* 0x001e601a01007387 */ /* 0x0003e80000100a00 */
[----:B------:R2:W-:Y:S04]  /*3a500*/  STL.64 [R1+0x1ee0], R30 ;  /* 0x001ee01e01007387 */ /* 0x0005e80000100a00 */
[----:B------:R2:W-:Y:S01]  /*3a510*/  STL.64 [R1+0xfb8], R28 ;  /* 0x000fb81c01007387 */ /* 0x0005e20000100a00 */
[----:B-1----:R-:W-:-:S04]  /*3a520*/  IMAD.WIDE R26, R5, 0x4, R60 ;  /* 0x00000004051a7825 */ /* 0x002fc800078e023c */
[C---:B--2---:R-:W-:Y:S01]  /*3a530*/  IMAD.WIDE R30, R5.reuse, 0x4, R66 ;  /* 0x00000004051e7825 */ /* 0x044fe200078e0242 */
[----:B------:R1:W-:Y:S03]  /*3a540*/  STL.64 [R1+0x1950], R26 ;  /* 0x0019501a01007387 */ /* 0x0003e60000100a00 */
[C---:B------:R-:W-:Y:S01]  /*3a550*/  IMAD.WIDE R28, R5.reuse, 0x4, R74 ;  /* 0x00000004051c7825 */ /* 0x040fe200078e024a */
[----:B------:R-:W-:Y:S04]  /*3a560*/  STL.64 [R1+0x1ae0], R30 ;  /* 0x001ae01e01007387 */ /* 0x000fe80000100a00 */
[----:B------:R-:W2:Y:S01]  /*3a570*/  LDL.LU.64 R58, [R1+0x5f8] ;  /* 0x0005f800013a7983 */ /* 0x000ea20000300a00 */
[----:B-1----:R-:W-:-:S03]  /*3a580*/  IMAD.WIDE R26, R5, 0x4, R76 ;  /* 0x00000004051a7825 */ /* 0x002fc600078e024c */
[----:B------:R-:W-:Y:S04]  /*3a590*/  STL.64 [R1+0x1c48], R28 ;  /* 0x001c481c01007387 */ /* 0x000fe80000100a00 */
[----:B------:R-:W3:Y:S04]  /*3a5a0*/  LDL.LU.64 R60, [R1+0x5f0] ;  /* 0x0005f000013c7983 */ /* 0x000ee80000300a00 */
[----:B------:R1:W-:Y:S04]  /*3a5b0*/  STL.64 [R1+0x1d78], R26 ;  /* 0x001d781a01007387 */ /* 0x0003e80000100a00 */
[----:B------:R-:W4:Y:S04]  /*3a5c0*/  LDL.LU.64 R66, [R1+0x5e8] ;  /* 0x0005e80001427983 */ /* 0x000f280000300a00 */
[----:B------:R-:W4:Y:S04]  /*3a5d0*/  LDL.LU.64 R74, [R1+0x5e0] ;  /* 0x0005e000014a7983 */ /* 0x000f280000300a00 */
[----:B------:R-:W4:Y:S01]  /*3a5e0*/  LDL.LU.64 R76, [R1+0x5d8] ;  /* 0x0005d800014c7983 */ /* 0x000f220000300a00 */
[----:B-1----:R-:W-:-:S03]  /*3a5f0*/  IMAD.WIDE R26, R5, 0x4, R174 ;  /* 0x00000004051a7825 */ /* 0x002fc600078e02ae */
[----:B------:R-:W4:Y:S01]  /*3a600*/  LDL.LU.64 R174, [R1+0x3048] ;  /* 0x0030480001ae7983 */ /* 0x000f220000300a00 */
[----:B------:R-:W-:-:S03]  /*3a610*/  IMAD.WIDE R30, R5, 0x4, R158 ;  /* 0x00000004051e7825 */ /* 0x000fc600078e029e */
[----:B------:R-:W4:Y:S01]  /*3a620*/  LDL.LU.64 R158, [R1+0x3040] ;  /* 0x00304000019e7983 */ /* 0x000f220000300a00 */
[----:B------:R-:W-:-:S03]  /*3a630*/  IMAD.WIDE R28, R5, 0x4, R62 ;  /* 0x00000004051c7825 */ /* 0x000fc600078e023e */
[----:B------:R1:W-:Y:S04]  /*3a640*/  STL.64 [R1+0x1e50], R26 ;  /* 0x001e501a01007387 */ /* 0x0003e80000100a00 */
[----:B------:R1:W-:Y:S04]  /*3a650*/  STL.64 [R1+0x1ed8], R30 ;  /* 0x001ed81e01007387 */ /* 0x0003e80000100a00 */
[----:B------:R1:W-:Y:S02]  /*3a660*/  STL.64 [R1+0xe50], R28 ;  /* 0x000e501c01007387 */ /* 0x0003e40000100a00 */
[----:B-1----:R-:W-:-:S04]  /*3a670*/  IMAD.WIDE R26, R5, 0x4, R68 ;  /* 0x00000004051a7825 */ /* 0x002fc800078e0244 */
[C---:B------:R-:W-:Y:S01]  /*3a680*/  IMAD.WIDE R30, R5.reuse, 0x4, R70 ;  /* 0x00000004051e7825 */ /* 0x040fe200078e0246 */
[----:B------:R1:W-:Y:S03]  /*3a690*/  STL.64 [R1+0x1208], R26 ;  /* 0x0012081a01007387 */ /* 0x0003e60000100a00 */
[C---:B------:R-:W-:Y:S01]  /*3a6a0*/  IMAD.WIDE R28, R5.reuse, 0x4, R78 ;  /* 0x00000004051c7825 */ /* 0x040fe200078e024e */
[----:B------:R-:W-:Y:S04]  /*3a6b0*/  STL.64 [R1+0x1ac0], R30 ;  /* 0x001ac01e01007387 */ /* 0x000fe80000100a00 */
[----:B------:R-:W4:Y:S01]  /*3a6c0*/  LDL.LU.64 R62, [R1+0x5c0] ;  /* 0x0005c000013e7983 */ /* 0x000f220000300a00 */
[----:B-1----:R-:W-:-:S03]  /*3a6d0*/  IMAD.WIDE R26, R5, 0x4, R80 ;  /* 0x00000004051a7825 */ /* 0x002fc600078e0250 */
[----:B------:R-:W-:Y:S04]  /*3a6e0*/  STL.64 [R1+0x1c30], R28 ;  /* 0x001c301c01007387 */ /* 0x000fe80000100a00 */
[----:B------:R-:W4:Y:S04]  /*3a6f0*/  LDL.LU.64 R78, [R1+0x5b8] ;  /* 0x0005b800014e7983 */ /* 0x000f280000300a00 */
[----:B------:R1:W-:Y:S02]  /*3a700*/  STL.64 [R1+0x1d60], R26 ;  /* 0x001d601a01007387 */ /* 0x0003e40000100a00 */
[----:B-1----:R-:W-:-:S02]  /*3a710*/  IMAD.WIDE R26, R5, 0x4, R142 ;  /* 0x00000004051a7825 */ /* 0x002fc400078e028e */
[----:B------:R-:W4:Y:S04]  /*3a720*/  LDL.LU.64 R142, [R1+0x3038] ;  /* 0x00303800018e7983 */ /* 0x000f280000300a00 */
[----:B------:R-:W4:Y:S04]  /*3a730*/  LDL.LU.64 R68, [R1+0x5b0] ;  /* 0x0005b00001447983 */ /* 0x000f280000300a00 */
[----:B------:R-:W4:Y:S04]  /*3a740*/  LDL.LU.64 R70, [R1+0x5a8] ;  /* 0x0005a80001467983 */ /* 0x000f280000300a00 */
[----:B------:R1:W-:Y:S04]  /*3a750*/  STL.64 [R1+0x1e40], R26 ;  /* 0x001e401a01007387 */ /* 0x0003e80000100a00 */
[----:B------:R-:W4:Y:S01]  /*3a760*/  LDL.LU.64 R80, [R1+0x5a0] ;  /* 0x0005a00001507983 */ /* 0x000f220000300a00 */
[----:B------:R-:W-:-:S03]  /*3a770*/  IMAD.WIDE R28, R5, 0x4, R126 ;  /* 0x00000004051c7825 */ /* 0x000fc600078e027e */
[----:B------:R-:W4:Y:S01]  /*3a780*/  LDL.LU.64 R126, [R1+0x3030] ;  /* 0x00303000017e7983 */ /* 0x000f220000300a00 */
[----:B------:R-:W-:-:S04]  /*3a790*/  IMAD.WIDE R30, R5, 0x4, R72 ;  /* 0x00000004051e7825 */ /* 0x000fc800078e0248 */
[C---:B-1----:R-:W-:Y:S01]  /*3a7a0*/  IMAD.WIDE R26, R5.reuse, 0x4, R64 ;  /* 0x00000004051a7825 */ /* 0x042fe200078e0240 */
[----:B------:R1:W-:Y:S04]  /*3a7b0*/  STL.64 [R1+0x1ed0], R28 ;  /* 0x001ed01c01007387 */ /* 0x0003e80000100a00 */
[----:B------:R1:W-:Y:S04]  /*3a7c0*/  STL.64 [R1+0xe48], R26 ;  /* 0x000e481a01007387 */ /* 0x0003e80000100a00 */
[----:B------:R-:W-:Y:S01]  /*3a7d0*/  STL.64 [R1+0x10d8], R30 ;  /* 0x0010d81e01007387 */ /* 0x000fe20000100a00 */
[----:B-1----:R-:W-:-:S04]  /*3a7e0*/  IMAD.WIDE R28, R5, 0x4, R16 ;  /* 0x00000004051c7825 */ /* 0x002fc800078e0210 */
[C---:B------:R-:W-:Y:S01]  /*3a7f0*/  IMAD.WIDE R26, R5.reuse, 0x4, R240 ;  /* 0x00000004051a7825 */ /* 0x040fe200078e02f0 */
[----:B------:R-:W-:Y:S03]  /*3a800*/  STL.64 [R1+0x1aa0], R28 ;  /* 0x001aa01c01007387 */ /* 0x000fe60000100a00 */
[C---:B------:R-:W-:Y:S01]  /*3a810*/  IMAD.WIDE R16, R5.reuse, 0x4, R238 ;  /* 0x0000000405107825 */ /* 0x040fe200078e02ee */
[----:B------:R-:W4:Y:S04]  /*3a820*/  LDL.LU.64 R64, [R1+0x588] ;  /* 0x0005880001407983 */ /* 0x000f280000300a00 */
[----:B------:R1:W-:Y:S04]  /*3a830*/  STL.64 [R1+0x1c10], R26 ;  /* 0x001c101a01007387 */ /* 0x0003e80000100a00 */
[----:B------:R-:W4:Y:S04]  /*3a840*/  LDL.LU.64 R72, [R1+0x580] ;  /* 0x0005800001487983 */ /* 0x000f280000300a00 */
[----:B------:R1:W-:Y:S02]  /*3a850*/  STL.64 [R1+0x1d48], R16 ;  /* 0x001d481001007387 */ /* 0x0003e40000100a00 */
[----:B-1----:R-:W-:-:S02]  /*3a860*/  IMAD.WIDE R26, R5, 0x4, R110 ;  /* 0x00000004051a7825 */ /* 0x002fc400078e026e */
[----:B------:R-:W4:Y:S04]  /*3a870*/  LDL.LU.64 R16, [R1+0x578] ;  /* 0x0005780001107983 */ /* 0x000f280000300a00 */
[----:B------:R-:W4:Y:S04]  /*3a880*/  LDL.LU.64 R240, [R1+0x570] ;  /* 0x0005700001f07983 */ /* 0x000f280000300a00 */
[----:B------:R-:W4:Y:S04]  /*3a890*/  LDL.LU.64 R110, [R1+0x3028] ;  /* 0x00302800016e7983 */ /* 0x000f280000300a00 */
[----:B------:R-:W4:Y:S01]  /*3a8a0*/  LDL.LU.64 R238, [R1+0x568] ;  /* 0x0005680001ee7983 */ /* 0x000f220000300a00 */
[----:B------:R-:W-:-:S03]  /*3a8b0*/  IMAD.WIDE R30, R5, 0x4, R94 ;  /* 0x00000004051e7825 */ /* 0x000fc600078e025e */
[----:B------:R3:W-:Y:S04]  /*3a8c0*/  STL.64 [R1+0x1e30], R26 ;  /* 0x001e301a01007387 */ /* 0x0007e80000100a00 */
[----:B------:R-:W4:Y:S04]  /*3a8d0*/  LDL.LU.64 R94, [R1+0x3020] ;  /* 0x00302000015e7983 */ /* 0x000f280000300a00 */
[----:B------:R4:W-:Y:S01]  /*3a8e0*/  STL.64 [R1+0x1ec8], R30 ;  /* 0x001ec81e01007387 */ /* 0x0009e20000100a00 */
[----:B--2---:R-:W-:-:S05]  /*3a8f0*/  IMAD.WIDE R28, R5, 0x4, R58 ;  /* 0x00000004051c7825 */ /* 0x004fca00078e023a */
[----:B------:R1:W-:Y:S01]  /*3a900*/  STL.64 [R1+0xe40], R28 ;  /* 0x000e401c01007387 */ /* 0x0003e20000100a00 */
[----:B---3--:R-:W-:-:S05]  /*3a910*/  IMAD.WIDE R26, R5, 0x4, R60 ;  /* 0x00000004051a7825 */ /* 0x008fca00078e023c */
[----:B------:R2:W-:Y:S01]  /*3a920*/  STL.64 [R1+0x10d0], R26 ;  /* 0x0010d01a01007387 */ /* 0x0005e20000100a00 */
[----:B----4-:R-:W-:-:S04]  /*3a930*/  IMAD.WIDE R30, R5, 0x4, R66 ;  /* 0x00000004051e7825 */ /* 0x010fc800078e0242 */
[C---:B-1----:R-:W-:Y:S01]  /*3a940*/  IMAD.WIDE R28, R5.reuse, 0x4, R74 ;  /* 0x00000004051c7825 */ /* 0x042fe200078e024a */
[----:B------:R-:W-:Y:S03]  /*3a950*/  STL.64 [R1+0x1a80], R30 ;  /* 0x001a801e01007387 */ /* 0x000fe60000100a00 */
[C---:B--2---:R-:W-:Y:S01]  /*3a960*/  IMAD.WIDE R26, R5.reuse, 0x4, R76 ;  /* 0x00000004051a7825 */ /* 0x044fe200078e024c */
[----:B------:R-:W2:Y:S04]  /*3a970*/  LDL.LU.64 R58, [R1+0x550] ;  /* 0x00055000013a7983 */ /* 0x000ea80000300a00 */
        /* <DEDUP_REMOVED lines=12> */
[----:B------:R1:W-:Y:S02]  /*3aa40*/  STL.64 [R1+0x1ec0], R30 ;  /* 0x001ec01e01007387 */ /* 0x0003e40000100a00 */
[C---:B-1----:R-:W-:Y:S02]  /*3aa50*/  IMAD.WIDE R26, R5.reuse, 0x4, R78 ;  /* 0x00000004051a7825 */ /* 0x042fe400078e024e */
[----:B------:R-:W4:Y:S04]  /*3aa60*/  LDL.LU.64 R78, [R1+0x518] ;  /* 0x00051800014e7983 */ /* 0x000f280000300a00 */
[----:B------:R1:W-:Y:S04]  /*3aa70*/  STL.64 [R1+0xe38], R28 ;  /* 0x000e381c01007387 */ /* 0x0003e80000100a00 */
[----:B------:R1:W-:Y:S01]  /*3aa80*/  STL.64 [R1+0x1060], R26 ;  /* 0x0010601a01007387 */ /* 0x0003e20000100a00 */
[----:B------:R-:W-:-:S04]  /*3aa90*/  IMAD.WIDE R30, R5, 0x4, R68 ;  /* 0x00000004051e7825 */ /* 0x000fc800078e0244 */
[C---:B-1----:R-:W-:Y:S01]  /*3aaa0*/  IMAD.WIDE R28, R5.reuse, 0x4, R70 ;  /* 0x00000004051c7825 */ /* 0x042fe200078e0246 */
[----:B------:R-:W-:Y:S04]  /*3aab0*/  STL.64 [R1+0x1a58], R30 ;  /* 0x001a581e01007387 */ /* 0x000fe80000100a00 */
[----:B------:R-:W4:Y:S01]  /*3aac0*/  LDL.LU.64 R62, [R1+0x510] ;  /* 0x00051000013e7983 */ /* 0x000f220000300a00 */
[----:B------:R-:W-:-:S03]  /*3aad0*/  IMAD.WIDE R26, R5, 0x4, R80 ;  /* 0x00000004051a7825 */ /* 0x000fc600078e0250 */
[----:B------:R1:W-:Y:S04]  /*3aae0*/  STL.64 [R1+0x1bd0], R28 ;  /* 0x001bd01c01007387 */ /* 0x0003e80000100a00 */
[----:B------:R-:W4:Y:S04]  /*3aaf0*/  LDL.LU.64 R68, [R1+0x508] ;  /* 0x0005080001447983 */ /* 0x000f280000300a00 */
[----:B------:R1:W-:Y:S04]  /*3ab00*/  STL.64 [R1+0x1d18], R26 ;  /* 0x001d181a01007387 */ /* 0x0003e80000100a00 */
[----:B------:R-:W4:Y:S01]  /*3ab10*/  LDL.LU.64 R70, [R1+0x500] ;  /* 0x0005000001467983 */ /* 0x000f220000300a00 */
[----:B-1----:R-:W-:-:S03]  /*3ab20*/  IMAD.WIDE R28, R5, 0x4, R150 ;  /* 0x00000004051c7825 */ /* 0x002fc600078e0296 */
[----:B------:R-:W4:Y:S01]  /*3ab30*/  LDL.LU.64 R150, [R1+0x3008] ;  /* 0x0030080001967983 */ /* 0x000f220000300a00 */
[----:B------:R-:W-:-:S03]  /*3ab40*/  IMAD.WIDE R26, R5, 0x4, R102 ;  /* 0x00000004051a7825 */ /* 0x000fc600078e0266 */
[----:B------:R-:W4:Y:S04]  /*3ab50*/  LDL.LU.64 R102, [R1+0x3000] ;  /* 0x0030000001667983 */ /* 0x000f280000300a00 */
[----:B------:R1:W-:Y:S04]  /*3ab60*/  STL.64 [R1+0x1e10], R28 ;  /* 0x001e101c01007387 */ /* 0x0003e80000100a00 */
[----:B------:R-:W4:Y:S01]  /*3ab70*/  LDL.LU.64 R80, [R1+0x4f8] ;  /* 0x0004f80001507983 */ /* 0x000f220000300a00 */
[----:B------:R-:W-:-:S03]  /*3ab80*/  IMAD.WIDE R30, R5, 0x4, R64 ;  /* 0x00000004051e7825 */ /* 0x000fc600078e0240 */
[----:B------:R1:W-:Y:S02]  /*3ab90*/  STL.64 [R1+0x1eb8], R26 ;  /* 0x001eb81a01007387 */ /* 0x0003e40000100a00 */
[C---:B-1----:R-:W-:Y:S02]  /*3aba0*/  IMAD.WIDE R28, R5.reuse, 0x4, R72 ;  /* 0x00000004051c7825 */ /* 0x042fe400078e0248 */
[----:B------:R-:W-:Y:S04]  /*3abb0*/  STL.64 [R1+0xe30], R30 ;  /* 0x000e301e01007387 */ /* 0x000fe80000100a00 */
[----:B------:R1:W-:Y:S04]  /*3abc0*/  STL.64 [R1+0x1058], R28 ;  /* 0x0010581c01007387 */ /* 0x0003e80000100a00 */
[----:B------:R-:W4:Y:S01]  /*3abd0*/  LDL.LU.64 R64, [R1+0x4e0] ;  /* 0x0004e00001407983 */ /* 0x000f220000300a00 */
[----:B------:R-:W-:-:S04]  /*3abe0*/  IMAD.WIDE R26, R5, 0x4, R16 ;  /* 0x00000004051a7825 */ /* 0x000fc800078e0210 */
[C---:B------:R-:W-:Y:S01]  /*3abf0*/  IMAD.WIDE R16, R5.reuse, 0x4, R240 ;  /* 0x0000000405107825 */ /* 0x040fe200078e02f0 */
[----:B------:R1:W-:Y:S03]  /*3ac00*/  STL.64 [R1+0x1a30], R26 ;  /* 0x001a301a01007387 */ /* 0x0003e60000100a00 */
[C---:B-1----:R-:W-:Y:S01]  /*3ac10*/  IMAD.WIDE R28, R5.reuse, 0x4, R104 ;  /* 0x00000004051c7825 */ /* 0x042fe200078e0268 */
[----:B------:R1:W-:Y:S03]  /*3ac20*/  STL.64 [R1+0x1ba8], R16 ;  /* 0x001ba81001007387 */ /* 0x0003e60000100a00 */
[C---:B------:R-:W-:Y:S01]  /*3ac30*/  IMAD.WIDE R26, R5.reuse, 0x4, R238 ;  /* 0x00000004051a7825 */ /* 0x040fe200078e02ee */
[----:B-1----:R-:W4:Y:S04]  /*3ac40*/  LDL.LU.64 R16, [R1+0x4d8] ;  /* 0x0004d80001107983 */ /* 0x002f280000300a00 */
[----:B------:R-:W4:Y:S04]  /*3ac50*/  LDL.LU.64 R240, [R1+0x4d0] ;  /* 0x0004d00001f07983 */ /* 0x000f280000300a00 */
[----:B------:R1:W-:Y:S04]  /*3ac60*/  STL.64 [R1+0x1cf8], R26 ;  /* 0x001cf81a01007387 */ /* 0x0003e80000100a00 */
[----:B------:R-:W4:Y:S01]  /*3ac70*/  LDL.LU.64 R104, [R1+0x2ff8] ;  /* 0x002ff80001687983 */ /* 0x000f220000300a00 */
[----:B-1----:R-:W-:-:S03]  /*3ac80*/  IMAD.WIDE R26, R5, 0x4, R168 ;  /* 0x00000004051a7825 */ /* 0x002fc600078e02a8 */
[----:B------:R-:W4:Y:S04]  /*3ac90*/  LDL.LU.64 R168, [R1+0x2ff0] ;  /* 0x002ff00001a87983 */ /* 0x000f280000300a00 */
[----:B------:R2:W-:Y:S04]  /*3aca0*/  STL.64 [R1+0x1df8], R28 ;  /* 0x001df81c01007387 */ /* 0x0005e80000100a00 */
[----:B------:R-:W4:Y:S04]  /*3acb0*/  LDL.LU.64 R72, [R1+0x4c8] ;  /* 0x0004c80001487983 */ /* 0x000f280000300a00 */
[----:B------:R-:W4:Y:S04]  /*3acc0*/  LDL.LU.64 R238, [R1+0x4c0] ;  /* 0x0004c00001ee7983 */ /* 0x000f280000300a00 */
[----:B------:R3:W-:Y:S01]  /*3acd0*/  STL.64 [R1+0x1ea8], R26 ;  /* 0x001ea81a01007387 */ /* 0x0007e20000100a00 */
[----:B--2---:R-:W-:-:S05]  /*3ace0*/  IMAD.WIDE R28, R5, 0x4, R58 ;  /* 0x00000004051c7825 */ /* 0x004fca00078e023a */
[----:B------:R1:W-:Y:S01]  /*3acf0*/  STL.64 [R1+0xe28], R28 ;  /* 0x000e281c01007387 */ /* 0x0003e20000100a00 */
[----:B---3--:R-:W-:-:S04]  /*3ad00*/  IMAD.WIDE R26, R5, 0x4, R60 ;  /* 0x00000004051a7825 */ /* 0x008fc800078e023c */
[C---:B----4-:R-:W-:Y:S01]  /*3ad10*/  IMAD.WIDE R30, R5.reuse, 0x4, R66 ;  /* 0x00000004051e7825 */ /* 0x050fe200078e0242 */
[----:B------:R2:W-:Y:S03]  /*3ad20*/  STL.64 [R1+0x1050], R26 ;  /* 0x0010501a01007387 */ /* 0x0005e60000100a00 */
[C---:B-1----:R-:W-:Y:S01]  /*3ad30*/  IMAD.WIDE R28, R5.reuse, 0x4, R74 ;  /* 0x00000004051c7825 */ /* 0x042fe200078e024a */
[----:B------:R-:W-:Y:S04]  /*3ad40*/  STL.64 [R1+0x1a08], R30 ;  /* 0x001a081e01007387 */ /* 0x000fe80000100a00 */
[----:B------:R-:W3:Y:S01]  /*3ad50*/  LDL.LU.64 R74, [R1+0x4a8] ;  /* 0x0004a800014a7983 */ /* 0x000ee20000300a00 */
[----:B--2---:R-:W-:-:S03]  /*3ad60*/  IMAD.WIDE R26, R5, 0x4, R76 ;  /* 0x00000004051a7825 */ /* 0x004fc600078e024c */
[----:B------:R1:W-:Y:S04]  /*3ad70*/  STL.64 [R1+0x1b80], R28 ;  /* 0x001b801c01007387 */ /* 0x0003e80000100a00 */
[----:B------:R-:W2:Y:S04]  /*3ad80*/  LDL.LU.64 R76, [R1+0x4a0] ;  /* 0x0004a000014c7983 */ /* 0x000ea80000300a00 */
[----:B------:R4:W-:Y:S01]  /*3ad90*/  STL.64 [R1+0x1cd8], R26 ;  /* 0x001cd81a01007387 */ /* 0x0009e20000100a00 */
[----:B-1----:R-:W-:-:S04]  /*3ada0*/  IMAD.WIDE R28, R5, 0x4, R182 ;  /* 0x00000004051c7825 */ /* 0x002fc800078e02b6 */
[C---:B----4-:R-:W-:Y:S02]  /*3adb0*/  IMAD.WIDE R26, R5.reuse, 0x4, R200 ;  /* 0x00000004051a7825 */ /* 0x050fe400078e02c8 */
[----:B------:R-:W4:Y:S04]  /*3adc0*/  LDL.LU.64 R200, [R1+0x2fe8] ;  /* 0x002fe80001c87983 */ /* 0x000f280000300a00 */
[----:B------:R-:W4:Y:S04]  /*3add0*/  LDL.LU.64 R182, [R1+0x2fe0] ;  /* 0x002fe00001b67983 */ /* 0x000f280000300a00 */
[----:B------:R1:W-:Y:S04]  /*3ade0*/  STL.64 [R1+0x1de0], R26 ;  /* 0x001de01a01007387 */ /* 0x0003e80000100a00 */
[----:B------:R-:W4:Y:S04]  /*3adf0*/  LDL.LU.64 R56, [R1+0x498] ;  /* 0x0004980001387983 */ /* 0x000f280000300a00 */
[----:B------:R1:W-:Y:S02]  /*3ae00*/  STL.64 [R1+0x1e98], R28 ;  /* 0x001e981c01007387 */ /* 0x0003e40000100a00 */
[----:B-1----:R-:W-:-:S02]  /*3ae10*/  IMAD.WIDE R26, R5, 0x4, R78 ;  /* 0x00000004051a7825 */ /* 0x002fc400078e024e */
[----:B------:R-:W4:Y:S02]  /*3ae20*/  LDL.LU.64 R66, [R1+0x490] ;  /* 0x0004900001427983 */ /* 0x000f240000300a00 */
[C---:B------:R-:W-:Y:S02]  /*3ae30*/  IMAD.WIDE R30, R5.reuse, 0x4, R62 ;  /* 0x00000004051e7825 */ /* 0x040fe400078e023e */
[----:B------:R1:W-:Y:S04]  /*3ae40*/  STL.64 [R1+0xe20], R26 ;  /* 0x000e201a01007387 */ /* 0x0003e80000100a00 */
[----:B------:R-:W4:Y:S01]  /*3ae50*/  LDL.LU.64 R78, [R1+0x488] ;  /* 0x00048800014e7983 */ /* 0x000f220000300a00 */
[----:B------:R-:W-:-:S03]  /*3ae60*/  IMAD.WIDE R28, R5, 0x4, R68 ;  /* 0x00000004051c7825 */ /* 0x000fc600078e0244 */
[----:B------:R-:W-:Y:S04]  /*3ae70*/  STL.64 [R1+0x1048], R30 ;  /* 0x0010481e01007387 */ /* 0x000fe80000100a00 */
[----:B------:R-:W4:Y:S01]  /*3ae80*/  LDL.LU.64 R68, [R1+0x470] ;  /* 0x0004700001447983 */ /* 0x000f220000300a00 */
[----:B-1----:R-:W-:-:S03]  /*3ae90*/  IMAD.WIDE R26, R5, 0x4, R70 ;  /* 0x00000004051a7825 */ /* 0x002fc600078e0246 */
[----:B------:R1:W-:Y:S04]  /*3aea0*/  STL.64 [R1+0x19e0], R28 ;  /* 0x0019e01c01007387 */ /* 0x0003e80000100a00 */
[----:B------:R-:W4:Y:S04]  /*3aeb0*/  LDL.LU.64 R70, [R1+0x468] ;  /* 0x0004680001467983 */ /* 0x000f280000300a00 */
[----:B------:R1:W-:Y:S02]  /*3aec0*/  STL.64 [R1+0x1b58], R26 ;  /* 0x001b581a01007387 */ /* 0x0003e40000100a00 */
[----:B-1----:R-:W-:-:S02]  /*3aed0*/  IMAD.WIDE R28, R5, 0x4, R90 ;  /* 0x00000004051c7825 */ /* 0x002fc400078e025a */
[----:B------:R-:W4:Y:S02]  /*3aee0*/  LDL.LU.64 R90, [R1+0x2fd8] ;  /* 0x002fd800015a7983 */ /* 0x000f240000300a00 */
[----:B------:R-:W-:-:S05]  /*3aef0*/  IMAD.WIDE R26, R5, 0x4, R80 ;  /* 0x00000004051a7825 */ /* 0x000fca00078e0250 */
[----:B------:R1:W-:Y:S02]  /*3af00*/  STL.64 [R1+0x1cb8], R26 ;  /* 0x001cb81a01007387 */ /* 0x0003e40000100a00 */
[C---:B-1----:R-:W-:Y:S02]  /*3af10*/  IMAD.WIDE R26, R5.reuse, 0x4, R154 ;  /* 0x00000004051a7825 */ /* 0x042fe400078e029a */
[----:B------:R-:W4:Y:S04]  /*3af20*/  LDL.LU.64 R154, [R1+0x2fd0] ;  /* 0x002fd000019a7983 */ /* 0x000f280000300a00 */
[----:B------:R1:W-:Y:S04]  /*3af30*/  STL.64 [R1+0x1dc8], R28 ;  /* 0x001dc81c01007387 */ /* 0x0003e80000100a00 */
[----:B------:R-:W4:Y:S04]  /*3af40*/  LDL.LU.64 R58, [R1+0x460] ;  /* 0x00046000013a7983 */ /* 0x000f280000300a00 */
[----:B------:R-:W4:Y:S04]  /*3af50*/  LDL.LU.64 R80, [R1+0x458] ;  /* 0x0004580001507983 */ /* 0x000f280000300a00 */
[----:B------:R1:W-:Y:S04]  /*3af60*/  STL.64 [R1+0x1e88], R26 ;  /* 0x001e881a01007387 */ /* 0x0003e80000100a00 */
[----:B------:R-:W4:Y:S01]  /*3af70*/  LDL.LU.64 R60, [R1+0x450] ;  /* 0x00045000013c7983 */ /* 0x000f220000300a00 */
[----:B-1----:R-:W-:-:S04]  /*3af80*/  IMAD.WIDE R28, R5, 0x4, R16 ;  /* 0x00000004051c7825 */ /* 0x002fc800078e0210 */
[----:B------:R-:W-:-:S05]  /*3af90*/  IMAD.WIDE R26, R5, 0x4, R64 ;  /* 0x00000004051a7825 */ /* 0x000fca00078e0240 */
[----:B------:R1:W-:Y:S04]  /*3afa0*/  STL.64 [R1+0xe18], R26 ;  /* 0x000e181a01007387 */ /* 0x0003e80000100a00 */
[----:B------:R-:W4:Y:S04]  /*3afb0*/  LDL.LU.64 R16, [R1+0x438] ;  /* 0x0004380001107983 */ /* 0x000f280000300a00 */
[----:B------:R1:W-:Y:S02]  /*3afc0*/  STL.64 [R1+0x1040], R28 ;  /* 0x0010401c01007387 */ /* 0x0003e40000100a00 */
[----:B-1----:R-:W-:-:S02]  /*3afd0*/  IMAD.WIDE R26, R5, 0x4, R240 ;  /* 0x00000004051a7825 */ /* 0x002fc400078e02f0 */
[----:B------:R-:W4:Y:S04]  /*3afe0*/  LDL.LU.64 R240, [R1+0x430] ;  /* 0x0004300001f07983 */ /* 0x000f280000300a00 */
[----:B------:R1:W-:Y:S01]  /*3aff0*/  STL.64 [R1+0x19c0], R26 ;  /* 0x0019c01a01007387 */ /* 0x0003e20000100a00 */
[----:B------:R-:W-:-:S03]  /*3b000*/  IMAD.WIDE R28, R5, 0x4, R72 ;  /* 0x00000004051c7825 */ /* 0x000fc600078e0248 */
[----:B------:R-:W4:Y:S04]  /*3b010*/  LDL.LU.64 R72, [R1+0x428] ;  /* 0x0004280001487983 */ /* 0x000f280000300a00 */
[----:B------:R1:W-:Y:S02]  /*3b020*/  STL.64 [R1+0x1b40], R28 ;  /* 0x001b401c01007387 */ /* 0x0003e40000100a00 */
[C---:B-1----:R-:W-:Y:S02]  /*3b030*/  IMAD.WIDE R26, R5.reuse, 0x4, R238 ;  /* 0x00000004051a7825 */ /* 0x042fe400078e02ee */
[----:B------:R-:W4:Y:S04]  /*3b040*/  LDL.LU.64 R238, [R1+0x420] ;  /* 0x0004200001ee7983 */ /* 0x000f280000300a00 */
[----:B------:R1:W-:Y:S01]  /*3b050*/  STL.64 [R1+0x1c98], R26 ;  /* 0x001c981a01007387 */ /* 0x0003e20000100a00 */
[----:B------:R-:W-:-:S03]  /*3b060*/  IMAD.WIDE R28, R5, 0x4, R218 ;  /* 0x00000004051c7825 */ /* 0x000fc600078e02da */
[----:B------:R-:W4:Y:S01]  /*3b070*/  LDL.LU.64 R218, [R1+0x2fc8] ;  /* 0x002fc80001da7983 */ /* 0x000f220000300a00 */
[----:B-1----:R-:W-:-:S03]  /*3b080*/  IMAD.WIDE R26, R5, 0x4, R106 ;  /* 0x00000004051a7825 */ /* 0x002fc600078e026a */
[----:B------:R-:W4:Y:S04]  /*3b090*/  LDL.LU.64 R106, [R1+0x2fc0] ;  /* 0x002fc000016a7983 */ /* 0x000f280000300a00 */
[----:B------:R3:W-:Y:S04]  /*3b0a0*/  STL.64 [R1+0x1db0], R28 ;  /* 0x001db01c01007387 */ /* 0x0007e80000100a00 */
[----:B------:R-:W4:Y:S04]  /*3b0b0*/  LDL.LU.64 R62, [R1+0x418] ;  /* 0x00041800013e7983 */ /* 0x000f280000300a00 */
[----:B------:R2:W-:Y:S04]  /*3b0c0*/  STL.64 [R1+0x1e78], R26 ;  /* 0x001e781a01007387 */ /* 0x0005e80000100a00 */
[----:B------:R-:W4:Y:S01]  /*3b0d0*/  LDL.LU.64 R64, [R1+0x400] ;  /* 0x0004000001407983 */ /* 0x000f220000300a00 */
[----:B---3--:R-:W-:-:S05]  /*3b0e0*/  IMAD.WIDE R28, R5, 0x4, R74 ;  /* 0x00000004051c7825 */ /* 0x008fca00078e024a */
[----:B------:R-:W-:Y:S01]  /*3b0f0*/  STL.64 [R1+0xe10], R28 ;  /* 0x000e101c01007387 */ /* 0x000fe20000100a00 */
[----:B--2---:R-:W-:-:S03]  /*3b100*/  IMAD.WIDE R26, R5, 0x4, R76 ;  /* 0x00000004051a7825 */ /* 0x004fc600078e024c */
[----:B------:R-:W2:Y:S04]  /*3b110*/  LDL.LU.64 R74, [R1+0x3f8] ;  /* 0x0003f800014a7983 */ /* 0x000ea80000300a00 */
[----:B------:R1:W-:Y:S04]  /*3b120*/  STL.64 [R1+0x1030], R26 ;  /* 0x0010301a01007387 */ /* 0x0003e80000100a00 */
[----:B------:R-:W3:Y:S01]  /*3b130*/  LDL.LU.64 R76, [R1+0x3f0] ;  /* 0x0003f000014c7983 */ /* 0x000ee20000300a00 */
[----:B----4-:R-:W-:-:S05]  /*3b140*/  IMAD.WIDE R30, R5, 0x4, R56 ;  /* 0x00000004051e7825 */ /* 0x010fca00078e0238 */
[----:B------:R4:W-:Y:S01]  /*3b150*/  STL.64 [R1+0x1998], R30 ;  /* 0x0019981e01007387 */ /* 0x0009e20000100a00 */
[----:B-1----:R-:W-:-:S04]  /*3b160*/  IMAD.WIDE R26, R5, 0x4, R66 ;  /* 0x00000004051a7825 */ /* 0x002fc800078e0242 */
[C---:B------:R-:W-:Y:S02]  /*3b170*/  IMAD.WIDE R28, R5.reuse, 0x4, R78 ;  /* 0x00000004051c7825 */ /* 0x040fe400078e024e */
[----:B------:R-:W3:Y:S04]  /*3b180*/  LDL.LU.64 R78, [R1+0x3e8] ;  /* 0x0003e800014e7983 */ /* 0x000ee80000300a00 */
[----:B------:R1:W-:Y:S01]  /*3b190*/  STL.64 [R1+0x1b18], R26 ;  /* 0x001b181a01007387 */ /* 0x0003e20000100a00 */
[----:B----4-:R-:W-:-:S03]  /*3b1a0*/  IMAD.WIDE R30, R5, 0x4, R166 ;  /* 0x00000004051e7825 */ /* 0x010fc600078e02a6 */
[----:B------:R4:W-:Y:S01]  /*3b1b0*/  STL.64 [R1+0x1c78], R28 ;  /* 0x001c781c01007387 */ /* 0x0009e20000100a00 */
[----:B-1----:R-:W-:-:S03]  /*3b1c0*/  IMAD.WIDE R26, R5, 0x4, R184 ;  /* 0x00000004051a7825 */ /* 0x002fc600078e02b8 */
[----:B------:R-:W3:Y:S01]  /*3b1d0*/  LDL.LU.64 R184, [R1+0x2fb8] ;  /* 0x002fb80001b87983 */ /* 0x000ee20000300a00 */
[----:B----4-:R-:W-:-:S03]  /*3b1e0*/  IMAD.WIDE R28, R5, 0x4, R68 ;  /* 0x00000004051c7825 */ /* 0x010fc600078e0244 */
[----:B------:R-:W4:Y:S04]  /*3b1f0*/  LDL.LU.64 R166, [R1+0x2fb0] ;  /* 0x002fb00001a67983 */ /* 0x000f280000300a00 */
[----:B------:R1:W-:Y:S04]  /*3b200*/  STL.64 [R1+0x1d98], R26 ;  /* 0x001d981a01007387 */ /* 0x0003e80000100a00 */
[----:B------:R-:W-:Y:S04]  /*3b210*/  STL.64 [R1+0x1e68], R30 ;  /* 0x001e681e01007387 */ /* 0x000fe80000100a00 */
[----:B------:R-:W4:Y:S01]  /*3b220*/  LDL.LU.64 R66, [R1+0x3c8] ;  /* 0x0003c80001427983 */ /* 0x000f220000300a00 */
[----:B-1----:R-:W-:-:S03]  /*3b230*/  IMAD.WIDE R26, R5, 0x4, R70 ;  /* 0x00000004051a7825 */ /* 0x002fc600078e0246 */
[----:B------:R1:W-:Y:S04]  /*3b240*/  STL.64 [R1+0xe08], R28 ;  /* 0x000e081c01007387 */ /* 0x0003e80000100a00 */
[----:B------:R-:W4:Y:S04]  /*3b250*/  LDL.LU.64 R68, [R1+0x3c0] ;  /* 0x0003c00001447983 */ /* 0x000f280000300a00 */
[----:B------:R1:W-:Y:S04]  /*3b260*/  STL.64 [R1+0x1020], R26 ;  /* 0x0010201a01007387 */ /* 0x0003e80000100a00 */
[----:B------:R-:W4:Y:S01]  /*3b270*/  LDL.LU.64 R70, [R1+0x3b8] ;  /* 0x0003b80001467983 */ /* 0x000f220000300a00 */
[----:B-1----:R-:W-:-:S04]  /*3b280*/  IMAD.WIDE R28, R5, 0x4, R58 ;  /* 0x00000004051c7825 */ /* 0x002fc800078e023a */
[C---:B------:R-:W-:Y:S02]  /*3b290*/  IMAD.WIDE R26, R5.reuse, 0x4, R80 ;  /* 0x00000004051a7825 */ /* 0x040fe400078e0250 */
[----:B------:R-:W4:Y:S04]  /*3b2a0*/  LDL.LU.64 R80, [R1+0x3b0] ;  /* 0x0003b00001507983 */ /* 0x000f280000300a00 */
[----:B------:R1:W-:Y:S01]  /*3b2b0*/  STL.64 [R1+0x1970], R28 ;  /* 0x0019701c01007387 */ /* 0x0003e20000100a00 */
[----:B------:R-:W-:-:S03]  /*3b2c0*/  IMAD.WIDE R30, R5, 0x4, R140 ;  /* 0x00000004051e7825 */ /* 0x000fc600078e028c */
[----:B------:R1:W-:Y:S02]  /*3b2d0*/  STL.64 [R1+0x1af0], R26 ;  /* 0x001af01a01007387 */ /* 0x0003e40000100a00 */
[----:B-1----:R-:W-:-:S04]  /*3b2e0*/  IMAD.WIDE R28, R5, 0x4, R60 ;  /* 0x00000004051c7825 */ /* 0x002fc800078e023c */
[C---:B------:R-:W-:Y:S02]  /*3b2f0*/  IMAD.WIDE R26, R5.reuse, 0x4, R92 ;  /* 0x00000004051a7825 */ /* 0x040fe400078e025c */
[----:B------:R-:W4:Y:S04]  /*3b300*/  LDL.LU.64 R92, [R1+0x2fa8] ;  /* 0x002fa800015c7983 */ /* 0x000f280000300a00 */
[----:B------:R1:W-:Y:S04]  /*3b310*/  STL.64 [R1+0x1c58], R28 ;  /* 0x001c581c01007387 */ /* 0x0003e80000100a00 */
[----:B------:R-:W4:Y:S04]  /*3b320*/  LDL.LU.64 R140, [R1+0x2fa0] ;  /* 0x002fa000018c7983 */ /* 0x000f280000300a00 */
[----:B------:R1:W-:Y:S02]  /*3b330*/  STL.64 [R1+0x1d80], R26 ;  /* 0x001d801a01007387 */ /* 0x0003e40000100a00 */
[----:B-1----:R-:W-:-:S02]  /*3b340*/  IMAD.WIDE R28, R5, 0x4, R16 ;  /* 0x00000004051c7825 */ /* 0x002fc400078e0210 */
[----:B------:R-:W-:Y:S04]  /*3b350*/  STL.64 [R1+0x1e58], R30 ;  /* 0x001e581e01007387 */ /* 0x000fe80000100a00 */
[----:B------:R-:W4:Y:S01]  /*3b360*/  LDL.LU.64 R16, [R1+0x390] ;  /* 0x0003900001107983 */ /* 0x000f220000300a00 */
[----:B------:R-:W-:-:S03]  /*3b370*/  IMAD.WIDE R26, R5, 0x4, R240 ;  /* 0x00000004051a7825 */ /* 0x000fc600078e02f0 */
[----:B------:R1:W-:Y:S04]  /*3b380*/  STL.64 [R1+0xe00], R28 ;  /* 0x000e001c01007387 */ /* 0x0003e80000100a00 */
[----:B------:R-:W4:Y:S04]  /*3b390*/  LDL.LU.64 R240, [R1+0x388] ;  /* 0x0003880001f07983 */ /* 0x000f280000300a00 */
[----:B------:R1:W-:Y:S02]  /*3b3a0*/  STL.64 [R1+0xf18], R26 ;  /* 0x000f181a01007387 */ /* 0x0003e40000100a00 */
[----:B-1----:R-:W-:-:S02]  /*3b3b0*/  IMAD.WIDE R28, R5, 0x4, R72 ;  /* 0x00000004051c7825 */ /* 0x002fc400078e0248 */
[----:B------:R-:W4:Y:S02]  /*3b3c0*/  LDL.LU.64 R72, [R1+0x380] ;  /* 0x0003800001487983 */ /* 0x000f240000300a00 */
[C---:B------:R-:W-:Y:S02]  /*3b3d0*/  IMAD.WIDE R26, R5.reuse, 0x4, R238 ;  /* 0x00000004051a7825 */ /* 0x040fe400078e02ee */
        /* <DEDUP_REMOVED lines=8> */
[----:B------:R-:W4:Y:S02]  /*3b460*/  LDL.LU.64 R236, [R1+0x2f90] ;  /* 0x002f900001ec7983 */ /* 0x000f240000300a00 */
[C---:B------:R-:W-:Y:S02]  /*3b470*/  IMAD.WIDE R30, R5.reuse, 0x4, R64 ;  /* 0x00000004051e7825 */ /* 0x040fe400078e0240 */
[----:B------:R2:W-:Y:S04]  /*3b480*/  STL.64 [R1+0x1d68], R28 ;  /* 0x001d681c01007387 */ /* 0x0005e80000100a00 */
[----:B------:R3:W-:Y:S04]  /*3b490*/  STL.64 [R1+0x1e48], R26 ;  /* 0x001e481a01007387 */ /* 0x0007e80000100a00 */
[----:B------:R-:W-:Y:S04]  /*3b4a0*/  STL.64 [R1+0xdf8], R30 ;  /* 0x000df81e01007387 */ /* 0x000fe80000100a00 */
[----:B------:R-:W4:Y:S01]  /*3b4b0*/  LDL.LU.64 R64, [R1+0x358] ;  /* 0x0003580001407983 */ /* 0x000f220000300a00 */
[----:B--2---:R-:W-:-:S05]  /*3b4c0*/  IMAD.WIDE R28, R5, 0x4, R74 ;  /* 0x00000004051c7825 */ /* 0x004fca00078e024a */
[----:B------:R1:W-:Y:S01]  /*3b4d0*/  STL.64 [R1+0xf20], R28 ;  /* 0x000f201c01007387 */ /* 0x0003e20000100a00 */
[----:B---3--:R-:W-:-:S03]  /*3b4e0*/  IMAD.WIDE R26, R5, 0x4, R76 ;  /* 0x00000004051a7825 */ /* 0x008fc600078e024c */
[----:B------:R-:W2:Y:S04]  /*3b4f0*/  LDL.LU.64 R74, [R1+0x350] ;  /* 0x00035000014a7983 */ /* 0x000ea80000300a00 */
[----:B------:R3:W-:Y:S04]  /*3b500*/  STL.64 [R1+0x10e0], R26 ;  /* 0x0010e01a01007387 */ /* 0x0007e80000100a00 */
[----:B------:R-:W2:Y:S01]  /*3b510*/  LDL.LU.64 R76, [R1+0x348] ;  /* 0x00034800014c7983 */ /* 0x000ea20000300a00 */
[----:B-1----:R-:W-:-:S04]  /*3b520*/  IMAD.WIDE R28, R5, 0x4, R78 ;  /* 0x00000004051c7825 */ /* 0x002fc800078e024e */
[----:B----4-:R-:W-:-:S04]  /*3b530*/  IMAD.WIDE R30, R5, 0x4, R66 ;  /* 0x00000004051e7825 */ /* 0x010fc800078e0242 */
[C---:B---3--:R-:W-:Y:S02]  /*3b540*/  IMAD.WIDE R26, R5.reuse, 0x4, R236 ;  /* 0x00000004051a7825 */ /* 0x048fe400078e02ec */
[----:B------:R-:W3:Y:S04]  /*3b550*/  LDL.LU.64 R236, [R1+0x2f88] ;  /* 0x002f880001ec7983 */ /* 0x000ee80000300a00 */
[----:B------:R1:W-:Y:S02]  /*3b560*/  STL.64 [R1+0x1aa8], R28 ;  /* 0x001aa81c01007387 */ /* 0x0003e40000100a00 */
[C---:B-1----:R-:W-:Y:S02]  /*3b570*/  IMAD.WIDE R28, R5.reuse, 0x4, R220 ;  /* 0x00000004051c7825 */ /* 0x042fe400078e02dc */
[----:B------:R-:W4:Y:S04]  /*3b580*/  LDL.LU.64 R220, [R1+0x2f80] ;  /* 0x002f800001dc7983 */ /* 0x000f280000300a00 */
[----:B------:R1:W-:Y:S04]  /*3b590*/  STL.64 [R1+0x1c18], R26 ;  /* 0x001c181a01007387 */ /* 0x0003e80000100a00 */
[----:B------:R-:W3:Y:S04]  /*3b5a0*/  LDL.LU.64 R78, [R1+0x340] ;  /* 0x00034000014e7983 */ /* 0x000ee80000300a00 */
[----:B------:R1:W-:Y:S02]  /*3b5b0*/  STL.64 [R1+0x1d50], R28 ;  /* 0x001d501c01007387 */ /* 0x0003e40000100a00 */
[----:B-1----:R-:W-:-:S02]  /*3b5c0*/  IMAD.WIDE R26, R5, 0x4, R204 ;  /* 0x00000004051a7825 */ /* 0x002fc400078e02cc */
[----:B------:R-:W4:Y:S04]  /*3b5d0*/  LDL.LU.64 R204, [R1+0x2f78] ;  /* 0x002f780001cc7983 */ /* 0x000f280000300a00 */
[----:B------:R1:W-:Y:S01]  /*3b5e0*/  STL.64 [R1+0x1e38], R26 ;  /* 0x001e381a01007387 */ /* 0x0003e20000100a00 */
[----:B------:R-:W-:-:S03]  /*3b5f0*/  IMAD.WIDE R28, R5, 0x4, R68 ;  /* 0x00000004051c7825 */ /* 0x000fc600078e0244 */
[----:B------:R-:W-:Y:S04]  /*3b600*/  STL.64 [R1+0xdf0], R30 ;  /* 0x000df01e01007387 */ /* 0x000fe80000100a00 */
[----:B------:R-:W4:Y:S01]  /*3b610*/  LDL.LU.64 R68, [R1+0x320] ;  /* 0x0003200001447983 */ /* 0x000f220000300a00 */
[----:B-1----:R-:W-:-:S03]  /*3b620*/  IMAD.WIDE R26, R5, 0x4, R70 ;  /* 0x00000004051a7825 */ /* 0x002fc600078e0246 */
[----:B------:R1:W-:Y:S04]  /*3b630*/  STL.64 [R1+0xf28], R28 ;  /* 0x000f281c01007387 */ /* 0x0003e80000100a00 */
[----:B------:R-:W4:Y:S04]  /*3b640*/  LDL.LU.64 R70, [R1+0x318] ;  /* 0x0003180001467983 */ /* 0x000f280000300a00 */
[----:B------:R1:W-:Y:S02]  /*3b650*/  STL.64 [R1+0x10e8], R26 ;  /* 0x0010e81a01007387 */ /* 0x0003e40000100a00 */
[----:B-1----:R-:W-:-:S04]  /*3b660*/  IMAD.WIDE R28, R5, 0x4, R80 ;  /* 0x00000004051c7825 */ /* 0x002fc800078e0250 */
[C---:B------:R-:W-:Y:S02]  /*3b670*/  IMAD.WIDE R26, R5.reuse, 0x4, R188 ;  /* 0x00000004051a7825 */ /* 0x040fe400078e02bc */
[----:B------:R-:W4:Y:S04]  /*3b680*/  LDL.LU.64 R188, [R1+0x2f70] ;  /* 0x002f700001bc7983 */ /* 0x000f280000300a00 */
[----:B------:R1:W-:Y:S04]  /*3b690*/  STL.64 [R1+0x1a88], R28 ;  /* 0x001a881c01007387 */ /* 0x0003e80000100a00 */
[----:B------:R-:W4:Y:S04]  /*3b6a0*/  LDL.LU.64 R62, [R1+0x310] ;  /* 0x00031000013e7983 */ /* 0x000f280000300a00 */
[----:B------:R-:W4:Y:S01]  /*3b6b0*/  LDL.LU.64 R80, [R1+0x308] ;  /* 0x0003080001507983 */ /* 0x000f220000300a00 */
[----:B------:R-:W-:-:S03]  /*3b6c0*/  IMAD.WIDE R30, R5, 0x4, R156 ;  /* 0x00000004051e7825 */ /* 0x000fc600078e029c */
[----:B------:R2:W-:Y:S01]  /*3b6d0*/  STL.64 [R1+0x1bf8], R26 ;  /* 0x001bf81a01007387 */ /* 0x0005e20000100a00 */
[----:B-1----:R-:W-:-:S04]  /*3b6e0*/  IMAD.WIDE R28, R5, 0x4, R16 ;  /* 0x00000004051c7825 */ /* 0x002fc800078e0210 */
[C---:B--2---:R-:W-:Y:S02]  /*3b6f0*/  IMAD.WIDE R26, R5.reuse, 0x4, R172 ;  /* 0x00000004051a7825 */ /* 0x044fe400078e02ac */
[----:B------:R-:W2:Y:S04]  /*3b700*/  LDL.LU.64 R172, [R1+0x2f68] ;  /* 0x002f680001ac7983 */ /* 0x000ea80000300a00 */
[----:B------:R-:W2:Y:S04]  /*3b710*/  LDL.LU.64 R156, [R1+0x2f60] ;  /* 0x002f6000019c7983 */ /* 0x000ea80000300a00 */
[----:B------:R1:W-:Y:S04]  /*3b720*/  STL.64 [R1+0x1d38], R26 ;  /* 0x001d381a01007387 */ /* 0x0003e80000100a00 */
[----:B------:R-:W-:Y:S04]  /*3b730*/  STL.64 [R1+0x1e28], R30 ;  /* 0x001e281e01007387 */ /* 0x000fe80000100a00 */
[----:B------:R-:W2:Y:S01]  /*3b740*/  LDL.LU.64 R16, [R1+0x2e8] ;  /* 0x0002e80001107983 */ /* 0x000ea20000300a00 */
[----:B-1----:R-:W-:-:S03]  /*3b750*/  IMAD.WIDE R26, R5, 0x4, R240 ;  /* 0x00000004051a7825 */ /* 0x002fc600078e02f0 */
[----:B------:R1:W-:Y:S04]  /*3b760*/  STL.64 [R1+0xde8], R28 ;  /* 0x000de81c01007387 */ /* 0x0003e80000100a00 */
[----:B------:R-:W2:Y:S04]  /*3b770*/  LDL.LU.64 R240, [R1+0x2e0] ;  /* 0x0002e00001f07983 */ /* 0x000ea80000300a00 */
[----:B------:R1:W-:Y:S02]  /*3b780*/  STL.64 [R1+0xf30], R26 ;  /* 0x000f301a01007387 */ /* 0x0003e40000100a00 */
[----:B-1----:R-:W-:-:S02]  /*3b790*/  IMAD.WIDE R28, R5, 0x4, R72 ;  /* 0x00000004051c7825 */ /* 0x002fc400078e0248 */
[----:B------:R-:W2:Y:S04]  /*3b7a0*/  LDL.LU.64 R66, [R1+0x2d8] ;  /* 0x0002d80001427983 */ /* 0x000ea80000300a00 */
[----:B------:R1:W-:Y:S01]  /*3b7b0*/  STL.64 [R1+0x10f0], R28 ;  /* 0x0010f01c01007387 */ /* 0x0003e20000100a00 */
[----:B------:R-:W-:-:S03]  /*3b7c0*/  IMAD.WIDE R26, R5, 0x4, R238 ;  /* 0x00000004051a7825 */ /* 0x000fc600078e02ee */
[----:B------:R-:W2:Y:S04]  /*3b7d0*/  LDL.LU.64 R72, [R1+0x2d0] ;  /* 0x0002d00001487983 */ /* 0x000ea80000300a00 */
[----:B------:R1:W-:Y:S02]  /*3b7e0*/  STL.64 [R1+0x1a70], R26 ;  /* 0x001a701a01007387 */ /* 0x0003e40000100a00 */
[----:B-1----:R-:W-:-:S04]  /*3b7f0*/  IMAD.WIDE R28, R5, 0x4, R124 ;  /* 0x00000004051c7825 */ /* 0x002fc800078e027c */
[C---:B------:R-:W-:Y:S02]  /*3b800*/  IMAD.WIDE R26, R5.reuse, 0x4, R140 ;  /* 0x00000004051a7825 */ /* 0x040fe400078e028c */
[----:B------:R-:W2:Y:S04]  /*3b810*/  LDL.LU.64 R140, [R1+0x2f58] ;  /* 0x002f5800018c7983 */ /* 0x000ea80000300a00 */
[----:B------:R-:W2:Y:S01]  /*3b820*/  LDL.LU.64 R124, [R1+0x2f50] ;  /* 0x002f5000017c7983 */ /* 0x000ea20000300a00 */
[----:B------:R-:W-:-:S03]  /*3b830*/  IMAD.WIDE R30, R5, 0x4, R64 ;  /* 0x00000004051e7825 */ /* 0x000fc600078e0240 */
[----:B------:R1:W-:Y:S02]  /*3b840*/  STL.64 [R1+0x1be0], R26 ;  /* 0x001be01a01007387 */ /* 0x0003e40000100a00 */
[C---:B-1----:R-:W-:Y:S02]  /*3b850*/  IMAD.WIDE R26, R5.reuse, 0x4, R108 ;  /* 0x00000004051a7825 */ /* 0x042fe400078e026c */
[----:B------:R-:W2:Y:S04]  /*3b860*/  LDL.LU.64 R108, [R1+0x2f48] ;  /* 0x002f4800016c7983 */ /* 0x000ea80000300a00 */
[----:B------:R1:W-:Y:S04]  /*3b870*/  STL.64 [R1+0x1d20], R28 ;  /* 0x001d201c01007387 */ /* 0x0003e80000100a00 */
[----:B------:R-:W2:Y:S04]  /*3b880*/  LDL.LU.64 R238, [R1+0x2b0] ;  /* 0x0002b00001ee7983 */ /* 0x000ea80000300a00 */
[----:B------:R1:W-:Y:S02]  /*3b890*/  STL.64 [R1+0x1e18], R26 ;  /* 0x001e181a01007387 */ /* 0x0003e40000100a00 */
[----:B-1----:R-:W-:-:S02]  /*3b8a0*/  IMAD.WIDE R28, R5, 0x4, R74 ;  /* 0x00000004051c7825 */ /* 0x002fc400078e024a */
[----:B------:R-:W-:Y:S04]  /*3b8b0*/  STL.64 [R1+0xde0], R30 ;  /* 0x000de01e01007387 */ /* 0x000fe80000100a00 */
[----:B------:R-:W2:Y:S01]  /*3b8c0*/  LDL.LU.64 R64, [R1+0x2a8] ;  /* 0x0002a80001407983 */ /* 0x000ea20000300a00 */
[----:B------:R-:W-:-:S03]  /*3b8d0*/  IMAD.WIDE R26, R5, 0x4, R76 ;  /* 0x00000004051a7825 */ /* 0x000fc600078e024c */
[----:B------:R-:W-:Y:S04]  /*3b8e0*/  STL.64 [R1+0xf38], R28 ;  /* 0x000f381c01007387 */ /* 0x000fe80000100a00 */
[----:B------:R-:W2:Y:S04]  /*3b8f0*/  LDL.LU.64 R74, [R1+0x2a0] ;  /* 0x0002a000014a7983 */ /* 0x000ea80000300a00 */
[----:B------:R1:W-:Y:S04]  /*3b900*/  STL.64 [R1+0x10f8], R26 ;  /* 0x0010f81a01007387 */ /* 0x0003e80000100a00 */
[----:B------:R-:W2:Y:S01]  /*3b910*/  LDL.LU.64 R76, [R1+0x298] ;  /* 0x00029800014c7983 */ /* 0x000ea20000300a00 */
[----:B-1----:R-:W-:-:S03]  /*3b920*/  IMAD.WIDE R26, R5, 0x4, R92 ;  /* 0x00000004051a7825 */ /* 0x002fc600078e025c */
[----:B------:R-:W2:Y:S01]  /*3b930*/  LDL.LU.64 R92, [R1+0x2f40] ;  /* 0x002f4000015c7983 */ /* 0x000ea20000300a00 */
[----:B---3--:R-:W-:-:S05]  /*3b940*/  IMAD.WIDE R28, R5, 0x4, R78 ;  /* 0x00000004051c7825 */ /* 0x008fca00078e024e */
[----:B------:R1:W-:Y:S02]  /*3b950*/  STL.64 [R1+0x1a50], R28 ;  /* 0x001a501c01007387 */ /* 0x0003e40000100a00 */
[C---:B-1----:R-:W-:Y:S02]  /*3b960*/  IMAD.WIDE R28, R5.reuse, 0x4, R148 ;  /* 0x00000004051c7825 */ /* 0x042fe400078e0294 */
[----:B------:R-:W3:Y:S04]  /*3b970*/  LDL.LU.64 R148, [R1+0x2f38] ;  /* 0x002f380001947983 */ /* 0x000ee80000300a00 */
[----:B------:R1:W-:Y:S02]  /*3b980*/  STL.64 [R1+0x1bc8], R26 ;  /* 0x001bc81a01007387 */ /* 0x0003e40000100a00 */
[----:B-1----:R-:W-:-:S02]  /*3b990*/  IMAD.WIDE R26, R5, 0x4, R180 ;  /* 0x00000004051a7825 */ /* 0x002fc400078e02b4 */
[----:B------:R-:W3:Y:S04]  /*3b9a0*/  LDL.LU.64 R180, [R1+0x2f30] ;  /* 0x002f300001b47983 */ /* 0x000ee80000300a00 */
[----:B------:R4:W-:Y:S04]  /*3b9b0*/  STL.64 [R1+0x1d10], R28 ;  /* 0x001d101c01007387 */ /* 0x0009e80000100a00 */
[----:B------:R-:W3:Y:S04]  /*3b9c0*/  LDL.LU.64 R78, [R1+0x278] ;  /* 0x00027800014e7983 */ /* 0x000ee80000300a00 */
[----:B------:R1:W-:Y:S01]  /*3b9d0*/  STL.64 [R1+0x1e08], R26 ;  /* 0x001e081a01007387 */ /* 0x0003e20000100a00 */
[----:B----4-:R-:W-:-:S03]  /*3b9e0*/  IMAD.WIDE R28, R5, 0x4, R68 ;  /* 0x00000004051c7825 */ /* 0x010fc600078e0244 */
[----:B------:R-:W4:Y:S01]  /*3b9f0*/  LDL.LU.64 R68, [R1+0x270] ;  /* 0x0002700001447983 */ /* 0x000f220000300a00 */
[----:B------:R-:W-:-:S04]  /*3ba00*/  IMAD.WIDE R30, R5, 0x4, R62 ;  /* 0x00000004051e7825 */ /* 0x000fc800078e023e */
[C---:B-1----:R-:W-:Y:S01]  /*3ba10*/  IMAD.WIDE R26, R5.reuse, 0x4, R70 ;  /* 0x00000004051a7825 */ /* 0x042fe200078e0246 */
[----:B------:R1:W-:Y:S04]  /*3ba20*/  STL.64 [R1+0xdd8], R28 ;  /* 0x000dd81c01007387 */ /* 0x0003e80000100a00 */
[----:B------:R-:W4:Y:S04]  /*3ba30*/  LDL.LU.64 R70, [R1+0x268] ;  /* 0x0002680001467983 */ /* 0x000f280000300a00 */
[----:B------:R1:W-:Y:S02]  /*3ba40*/  STL.64 [R1+0xf40], R26 ;  /* 0x000f401a01007387 */ /* 0x0003e40000100a00 */
[----:B-1----:R-:W-:-:S02]  /*3ba50*/  IMAD.WIDE R28, R5, 0x4, R166 ;  /* 0x00000004051c7825 */ /* 0x002fc400078e02a6 */
[----:B------:R1:W-:Y:S04]  /*3ba60*/  STL.64 [R1+0x1100], R30 ;  /* 0x0011001e01007387 */ /* 0x0003e80000100a00 */
[----:B------:R-:W4:Y:S01]  /*3ba70*/  LDL.LU.64 R166, [R1+0x2f28] ;  /* 0x002f280001a67983 */ /* 0x000f220000300a00 */
[----:B------:R-:W-:-:S05]  /*3ba80*/  IMAD.WIDE R26, R5, 0x4, R80 ;  /* 0x00000004051a7825 */ /* 0x000fca00078e0250 */
[----:B------:R1:W-:Y:S02]  /*3ba90*/  STL.64 [R1+0x1a28], R26 ;  /* 0x001a281a01007387 */ /* 0x0003e40000100a00 */
[----:B-1----:R-:W-:-:S04]  /*3baa0*/  IMAD.WIDE R30, R5, 0x4, R120 ;  /* 0x00000004051e7825 */ /* 0x002fc800078e0278 */
[C---:B------:R-:W-:Y:S02]  /*3bab0*/  IMAD.WIDE R26, R5.reuse, 0x4, R198 ;  /* 0x00000004051a7825 */ /* 0x040fe400078e02c6 */
[----:B------:R-:W4:Y:S04]  /*3bac0*/  LDL.LU.64 R198, [R1+0x2f20] ;  /* 0x002f200001c67983 */ /* 0x000f280000300a00 */
[----:B------:R2:W-:Y:S04]  /*3bad0*/  STL.64 [R1+0x1ba0], R28 ;  /* 0x001ba01c01007387 */ /* 0x0005e80000100a00 */
[----:B------:R-:W4:Y:S04]  /*3bae0*/  LDL.LU.64 R80, [R1+0x240] ;  /* 0x0002400001507983 */ /* 0x000f280000300a00 */
[----:B------:R1:W-:Y:S01]  /*3baf0*/  STL.64 [R1+0x1cf0], R26 ;  /* 0x001cf01a01007387 */ /* 0x0003e20000100a00 */
[----:B--2---:R-:W-:-:S03]  /*3bb00*/  IMAD.WIDE R28, R5, 0x4, R16 ;  /* 0x00000004051c7825 */ /* 0x004fc600078e0210 */
[----:B------:R-:W2:Y:S04]  /*3bb10*/  LDL.LU.64 R120, [R1+0x2f18] ;  /* 0x002f180001787983 */ /* 0x000ea80000300a00 */
[----:B------:R1:W-:Y:S02]  /*3bb20*/  STL.64 [R1+0x1df0], R30 ;  /* 0x001df01e01007387 */ /* 0x0003e40000100a00 */
[C---:B-1----:R-:W-:Y:S02]  /*3bb30*/  IMAD.WIDE R26, R5.reuse, 0x4, R240 ;  /* 0x00000004051a7825 */ /* 0x042fe400078e02f0 */
[----:B------:R-:W2:Y:S04]  /*3bb40*/  LDL.LU.64 R16, [R1+0x238] ;  /* 0x0002380001107983 */ /* 0x000ea80000300a00 */
[----:B------:R1:W-:Y:S04]  /*3bb50*/  STL.64 [R1+0xdd0], R28 ;  /* 0x000dd01c01007387 */ /* 0x0003e80000100a00 */
[----:B------:R-:W2:Y:S01]  /*3bb60*/  LDL.LU.64 R240, [R1+0x230] ;  /* 0x0002300001f07983 */ /* 0x000ea20000300a00 */
[----:B------:R-:W-:-:S03]  /*3bb70*/  IMAD.WIDE R30, R5, 0x4, R66 ;  /* 0x00000004051e7825 */ /* 0x000fc600078e0242 */
[----:B------:R1:W-:Y:S02]  /*3bb80*/  STL.64 [R1+0xf48], R26 ;  /* 0x000f481a01007387 */ /* 0x0003e40000100a00 */
[C---:B-1----:R-:W-:Y:S02]  /*3bb90*/  IMAD.WIDE R28, R5.reuse, 0x4, R184 ;  /* 0x00000004051c7825 */ /* 0x042fe400078e02b8 */
[----:B------:R-:W-:Y:S04]  /*3bba0*/  STL.64 [R1+0x1108], R30 ;  /* 0x0011081e01007387 */ /* 0x000fe80000100a00 */
[----:B------:R-:W2:Y:S01]  /*3bbb0*/  LDL.LU.64 R184, [R1+0x2f10] ;  /* 0x002f100001b87983 */ /* 0x000ea20000300a00 */
[----:B------:R-:W-:-:S05]  /*3bbc0*/  IMAD.WIDE R26, R5, 0x4, R72 ;  /* 0x00000004051a7825 */ /* 0x000fca00078e0248 */
[----:B------:R1:W-:Y:S02]  /*3bbd0*/  STL.64 [R1+0x1a00], R26 ;  /* 0x001a001a01007387 */ /* 0x0003e40000100a00 */
[C---:B-1----:R-:W-:Y:S02]  /*3bbe0*/  IMAD.WIDE R26, R5.reuse, 0x4, R22 ;  /* 0x00000004051a7825 */ /* 0x042fe400078e0216 */
        /* <DEDUP_REMOVED lines=8> */
[C---:B-1----:R-:W-:Y:S02]  /*3bc70*/  IMAD.WIDE R26, R5.reuse, 0x4, R238 ;  /* 0x00000004051a7825 */ /* 0x042fe400078e02ee */
[----:B------:R-:W2:Y:S04]  /*3bc80*/  LDL.LU.64 R72, [R1+0x200] ;  /* 0x0002000001487983 */ /* 0x000ea80000300a00 */
[----:B------:R1:W-:Y:S01]  /*3bc90*/  STL.64 [R1+0xdc8], R26 ;  /* 0x000dc81a01007387 */ /* 0x0003e20000100a00 */
[----:B------:R-:W-:-:S03]  /*3bca0*/  IMAD.WIDE R28, R5, 0x4, R64 ;  /* 0x00000004051c7825 */ /* 0x000fc600078e0240 */
[----:B------:R-:W2:Y:S04]  /*3bcb0*/  LDL.LU.64 R238, [R1+0x1f8] ;  /* 0x0001f80001ee7983 */ /* 0x000ea80000300a00 */
[----:B------:R1:W-:Y:S02]  /*3bcc0*/  STL.64 [R1+0xf78], R28 ;  /* 0x000f781c01007387 */ /* 0x0003e40000100a00 */
[C---:B-1----:R-:W-:Y:S02]  /*3bcd0*/  IMAD.WIDE R26, R5.reuse, 0x4, R76 ;  /* 0x00000004051a7825 */ /* 0x042fe400078e024c */
[----:B------:R-:W-:Y:S02]  /*3bce0*/  STL.64 [R1+0x1200], R30 ;  /* 0x0012001e01007387 */ /* 0x000fe40000100a00 */
[----:B------:R-:W-:-:S02]  /*3bcf0*/  IMAD.WIDE R28, R5, 0x4, R106 ;  /* 0x00000004051c7825 */ /* 0x000fc400078e026a */
[----:B------:R-:W2:Y:S04]  /*3bd00*/  LDL.LU.64 R106, [R1+0x2ef8] ;  /* 0x002ef800016a7983 */ /* 0x000ea80000300a00 */
[----:B------:R1:W-:Y:S02]  /*3bd10*/  STL.64 [R1+0x19c8], R26 ;  /* 0x0019c81a01007387 */ /* 0x0003e40000100a00 */
[C---:B-1----:R-:W-:Y:S02]  /*3bd20*/  IMAD.WIDE R26, R5.reuse, 0x4, R234 ;  /* 0x00000004051a7825 */ /* 0x042fe400078e02ea */
[----:B------:R-:W2:Y:S04]  /*3bd30*/  LDL.LU.64 R234, [R1+0x2ef0] ;  /* 0x002ef00001ea7983 */ /* 0x000ea80000300a00 */
[----:B------:R1:W-:Y:S02]  /*3bd40*/  STL.64 [R1+0x1b48], R28 ;  /* 0x001b481c01007387 */ /* 0x0003e40000100a00 */
[----:B-1----:R-:W-:-:S02]  /*3bd50*/  IMAD.WIDE R28, R5, 0x4, R170 ;  /* 0x00000004051c7825 */ /* 0x002fc400078e02aa */
[----:B------:R-:W2:Y:S04]  /*3bd60*/  LDL.LU.64 R170, [R1+0x2ee8] ;  /* 0x002ee80001aa7983 */ /* 0x000ea80000300a00 */
[----:B------:R3:W-:Y:S04]  /*3bd70*/  STL.64 [R1+0x1ca8], R26 ;  /* 0x001ca81a01007387 */ /* 0x0007e80000100a00 */
[----:B------:R-:W2:Y:S04]  /*3bd80*/  LDL.LU.64 R74, [R1+0x1d0] ;  /* 0x0001d000014a7983 */ /* 0x000ea80000300a00 */
[----:B------:R1:W-:Y:S04]  /*3bd90*/  STL.64 [R1+0x1db8], R28 ;  /* 0x001db81c01007387 */ /* 0x0003e80000100a00 */
[----:B------:R-:W2:Y:S01]  /*3bda0*/  LDL.LU.64 R76, [R1+0x1c8] ;  /* 0x0001c800014c7983 */ /* 0x000ea20000300a00 */
[----:B---3--:R-:W-:-:S03]  /*3bdb0*/  IMAD.WIDE R26, R5, 0x4, R78 ;  /* 0x00000004051a7825 */ /* 0x008fc600078e024e */
[----:B------:R-:W3:Y:S04]  /*3bdc0*/  LDL.LU.64 R78, [R1+0x1c0] ;  /* 0x0001c000014e7983 */ /* 0x000ee80000300a00 */
[----:B------:R-:W-:Y:S01]  /*3bdd0*/  STL.64 [R1+0xdc0], R26 ;  /* 0x000dc01a01007387 */ /* 0x000fe20000100a00 */
[----:B----4-:R-:W-:-:S05]  /*3bde0*/  IMAD.WIDE R30, R5, 0x4, R68 ;  /* 0x00000004051e7825 */ /* 0x010fca00078e0244 */
[----:B------:R2:W-:Y:S01]  /*3bdf0*/  STL.64 [R1+0xf70], R30 ;  /* 0x000f701e01007387 */ /* 0x0005e20000100a00 */
[----:B-1----:R-:W-:-:S04]  /*3be00*/  IMAD.WIDE R28, R5, 0x4, R70 ;  /* 0x00000004051c7825 */ /* 0x002fc800078e0246 */
[----:B--2---:R-:W-:-:S04]  /*3be10*/  IMAD.WIDE R30, R5, 0x4, R72 ;  /* 0x00000004051e7825 */ /* 0x004fc800078e0248 */
[C---:B------:R-:W-:Y:S02]  /*3be20*/  IMAD.WIDE R26, R5.reuse, 0x4, R234 ;  /* 0x00000004051a7825 */ /* 0x040fe400078e02ea */
[----:B------:R-:W2:Y:S04]  /*3be30*/  LDL.LU.64 R234, [R1+0x2ee0] ;  /* 0x002ee00001ea7983 */ /* 0x000ea80000300a00 */
[----:B------:R1:W-:Y:S02]  /*3be40*/  STL.64 [R1+0x11f8], R28 ;  /* 0x0011f81c01007387 */ /* 0x0003e40000100a00 */
[C---:B-1----:R-:W-:Y:S02]  /*3be50*/  IMAD.WIDE R28, R5.reuse, 0x4, R218 ;  /* 0x00000004051c7825 */ /* 0x042fe400078e02da */
[----:B------:R-:W4:Y:S04]  /*3be60*/  LDL.LU.64 R218, [R1+0x2ed8] ;  /* 0x002ed80001da7983 */ /* 0x000f280000300a00 */
[----:B------:R1:W-:Y:S02]  /*3be70*/  STL.64 [R1+0x19a0], R26 ;  /* 0x0019a01a01007387 */ /* 0x0003e40000100a00 */
[----:B-1----:R-:W-:-:S02]  /*3be80*/  IMAD.WIDE R26, R5, 0x4, R202 ;  /* 0x00000004051a7825 */ /* 0x002fc400078e02ca */
[----:B------:R-:W2:Y:S04]  /*3be90*/  LDL.LU.64 R202, [R1+0x2ed0] ;  /* 0x002ed00001ca7983 */ /* 0x000ea80000300a00 */
[----:B------:R1:W-:Y:S02]  /*3bea0*/  STL.64 [R1+0x1b20], R28 ;  /* 0x001b201c01007387 */ /* 0x0003e40000100a00 */
[C---:B-1----:R-:W-:Y:S02]  /*3beb0*/  IMAD.WIDE R28, R5.reuse, 0x4, R186 ;  /* 0x00000004051c7825 */ /* 0x042fe400078e02ba */
[----:B------:R-:W4:Y:S04]  /*3bec0*/  LDL.LU.64 R186, [R1+0x2ec8] ;  /* 0x002ec80001ba7983 */ /* 0x000f280000300a00 */
[----:B------:R1:W-:Y:S04]  /*3bed0*/  STL.64 [R1+0x1c80], R26 ;  /* 0x001c801a01007387 */ /* 0x0003e80000100a00 */
[----:B------:R-:W2:Y:S04]  /*3bee0*/  LDL.LU.64 R68, [R1+0x198] ;  /* 0x0001980001447983 */ /* 0x000ea80000300a00 */
[----:B------:R1:W-:Y:S02]  /*3bef0*/  STL.64 [R1+0x1da0], R28 ;  /* 0x001da01c01007387 */ /* 0x0003e40000100a00 */
[----:B-1----:R-:W-:-:S02]  /*3bf00*/  IMAD.WIDE R26, R5, 0x4, R80 ;  /* 0x00000004051a7825 */ /* 0x002fc400078e0250 */
[----:B------:R-:W4:Y:S04]  /*3bf10*/  LDL.LU.64 R70, [R1+0x190] ;  /* 0x0001900001467983 */ /* 0x000f280000300a00 */
[----:B------:R1:W-:Y:S01]  /*3bf20*/  STL.64 [R1+0xdb8], R26 ;  /* 0x000db81a01007387 */ /* 0x0003e20000100a00 */
[----:B------:R-:W-:-:S03]  /*3bf30*/  IMAD.WIDE R28, R5, 0x4, R16 ;  /* 0x00000004051c7825 */ /* 0x000fc600078e0210 */
[----:B------:R-:W2:Y:S01]  /*3bf40*/  LDL.LU.64 R80, [R1+0x188] ;  /* 0x0001880001507983 */ /* 0x000ea20000300a00 */
[----:B------:R-:W-:-:S03]  /*3bf50*/  IMAD.WIDE R16, R5, 0x4, R170 ;  /* 0x0000000405107825 */ /* 0x000fc600078e02aa */
[----:B------:R3:W-:Y:S01]  /*3bf60*/  STL.64 [R1+0xf68], R28 ;  /* 0x000f681c01007387 */ /* 0x0007e20000100a00 */
[----:B-1----:R-:W-:-:S03]  /*3bf70*/  IMAD.WIDE R26, R5, 0x4, R240 ;  /* 0x00000004051a7825 */ /* 0x002fc600078e02f0 */
[----:B------:R-:W2:Y:S04]  /*3bf80*/  LDL.LU.64 R170, [R1+0x2ec0] ;  /* 0x002ec00001aa7983 */ /* 0x000ea80000300a00 */
[----:B------:R1:W-:Y:S01]  /*3bf90*/  STL.64 [R1+0x11f0], R26 ;  /* 0x0011f01a01007387 */ /* 0x0003e20000100a00 */
[----:B---3--:R-:W-:-:S04]  /*3bfa0*/  IMAD.WIDE R28, R5, 0x4, R66 ;  /* 0x00000004051c7825 */ /* 0x008fc800078e0242 */
[C---:B-1----:R-:W-:Y:S02]  /*3bfb0*/  IMAD.WIDE R26, R5.reuse, 0x4, R154 ;  /* 0x00000004051a7825 */ /* 0x042fe400078e029a */
[----:B------:R-:W3:Y:S04]  /*3bfc0*/  LDL.LU.64 R154, [R1+0x2eb8] ;  /* 0x002eb800019a7983 */ /* 0x000ee80000300a00 */
[----:B------:R1:W-:Y:S02]  /*3bfd0*/  STL.64 [R1+0x1978], R16 ;  /* 0x0019781001007387 */ /* 0x0003e40000100a00 */
[C---:B-1----:R-:W-:Y:S02]  /*3bfe0*/  IMAD.WIDE R16, R5.reuse, 0x4, R138 ;  /* 0x0000000405107825 */ /* 0x042fe400078e028a */
[----:B------:R-:W3:Y:S04]  /*3bff0*/  LDL.LU.64 R138, [R1+0x2eb0] ;  /* 0x002eb000018a7983 */ /* 0x000ee80000300a00 */
[----:B------:R1:W-:Y:S02]  /*3c000*/  STL.64 [R1+0x1af8], R26 ;  /* 0x001af81a01007387 */ /* 0x0003e40000100a00 */
[----:B-1----:R-:W-:-:S02]  /*3c010*/  IMAD.WIDE R26, R5, 0x4, R122 ;  /* 0x00000004051a7825 */ /* 0x002fc400078e027a */
[----:B------:R-:W3:Y:S04]  /*3c020*/  LDL.LU.64 R122, [R1+0x2ea8] ;  /* 0x002ea800017a7983 */ /* 0x000ee80000300a00 */
[----:B------:R1:W-:Y:S04]  /*3c030*/  STL.64 [R1+0x1c60], R16 ;  /* 0x001c601001007387 */ /* 0x0003e80000100a00 */
[----:B-1----:R-:W3:Y:S04]  /*3c040*/  LDL.LU.64 R16, [R1+0x160] ;  /* 0x0001600001107983 */ /* 0x002ee80000300a00 */
[----:B------:R-:W3:Y:S04]  /*3c050*/  LDL.LU.64 R240, [R1+0x158] ;  /* 0x0001580001f07983 */ /* 0x000ee80000300a00 */
[----:B------:R1:W-:Y:S04]  /*3c060*/  STL.64 [R1+0x1d88], R26 ;  /* 0x001d881a01007387 */ /* 0x0003e80000100a00 */
[----:B------:R1:W-:Y:S04]  /*3c070*/  STL.64 [R1+0xdb0], R28 ;  /* 0x000db01c01007387 */ /* 0x0003e80000100a00 */
[----:B------:R-:W-:Y:S01]  /*3c080*/  STL.64 [R1+0xf60], R30 ;  /* 0x000f601e01007387 */ /* 0x000fe20000100a00 */
[----:B-1----:R-:W-:-:S04]  /*3c090*/  IMAD.WIDE R26, R5, 0x4, R238 ;  /* 0x00000004051a7825 */ /* 0x002fc800078e02ee */
[C---:B------:R-:W-:Y:S02]  /*3c0a0*/  IMAD.WIDE R28, R5.reuse, 0x4, R106 ;  /* 0x00000004051c7825 */ /* 0x040fe400078e026a */
[----:B------:R-:W3:Y:S04]  /*3c0b0*/  LDL.LU.64 R106, [R1+0x2ea0] ;  /* 0x002ea000016a7983 */ /* 0x000ee80000300a00 */
[----:B------:R1:W-:Y:S02]  /*3c0c0*/  STL.64 [R1+0x1128], R26 ;  /* 0x0011281a01007387 */ /* 0x0003e40000100a00 */
[C---:B-1----:R-:W-:Y:S02]  /*3c0d0*/  IMAD.WIDE R26, R5.reuse, 0x4, R90 ;  /* 0x00000004051a7825 */ /* 0x042fe400078e025a */
[----:B------:R-:W3:Y:S04]  /*3c0e0*/  LDL.LU.64 R90, [R1+0x2e98] ;  /* 0x002e9800015a7983 */ /* 0x000ee80000300a00 */
[----:B------:R1:W-:Y:S01]  /*3c0f0*/  STL.64 [R1+0x1948], R28 ;  /* 0x0019481c01007387 */ /* 0x0003e20000100a00 */
[----:B------:R-:W-:-:S04]  /*3c100*/  IMAD.WIDE R30, R5, 0x4, R76 ;  /* 0x00000004051e7825 */ /* 0x000fc800078e024c */
[C---:B-1----:R-:W-:Y:S02]  /*3c110*/  IMAD.WIDE R28, R5.reuse, 0x4, R84 ;  /* 0x00000004051c7825 */ /* 0x042fe400078e0254 */
[----:B------:R-:W3:Y:S04]  /*3c120*/  LDL.LU.64 R84, [R1+0x2e90] ;  /* 0x002e900001547983 */ /* 0x000ee80000300a00 */
[----:B------:R1:W-:Y:S02]  /*3c130*/  STL.64 [R1+0x1ad8], R26 ;  /* 0x001ad81a01007387 */ /* 0x0003e40000100a00 */
[C---:B-1----:R-:W-:Y:S02]  /*3c140*/  IMAD.WIDE R26, R5.reuse, 0x4, R86 ;  /* 0x00000004051a7825 */ /* 0x042fe400078e0256 */
[----:B------:R-:W3:Y:S04]  /*3c150*/  LDL.LU.64 R86, [R1+0x2e88] ;  /* 0x002e880001567983 */ /* 0x000ee80000300a00 */
[----:B------:R1:W-:Y:S04]  /*3c160*/  STL.64 [R1+0x1c40], R28 ;  /* 0x001c401c01007387 */ /* 0x0003e80000100a00 */
[----:B------:R-:W3:Y:S04]  /*3c170*/  LDL.LU.64 R72, [R1+0x128] ;  /* 0x0001280001487983 */ /* 0x000ee80000300a00 */
[----:B------:R-:W3:Y:S04]  /*3c180*/  LDL.LU.64 R238, [R1+0x120] ;  /* 0x0001200001ee7983 */ /* 0x000ee80000300a00 */
[----:B------:R1:W-:Y:S02]  /*3c190*/  STL.64 [R1+0x1d70], R26 ;  /* 0x001d701a01007387 */ /* 0x0003e40000100a00 */
[----:B-1----:R-:W-:-:S04]  /*3c1a0*/  IMAD.WIDE R28, R5, 0x4, R24 ;  /* 0x00000004051c7825 */ /* 0x002fc800078e0218 */
[C---:B------:R-:W-:Y:S02]  /*3c1b0*/  IMAD.WIDE R26, R5.reuse, 0x4, R74 ;  /* 0x00000004051a7825 */ /* 0x040fe400078e024a */
[----:B------:R-:W3:Y:S04]  /*3c1c0*/  LDL.LU.64 R74, [R1+0x118] ;  /* 0x00011800014a7983 */ /* 0x000ee80000300a00 */
[----:B------:R1:W-:Y:S04]  /*3c1d0*/  STL.64 [R1+0xda8], R26 ;  /* 0x000da81a01007387 */ /* 0x0003e80000100a00 */
[----:B------:R-:W-:Y:S04]  /*3c1e0*/  STL.64 [R1+0xf58], R30 ;  /* 0x000f581e01007387 */ /* 0x000fe80000100a00 */
[----:B------:R-:W2:Y:S01]  /*3c1f0*/  LDL.LU.64 R24, [R1+0x2e80] ;  /* 0x002e800001187983 */ /* 0x000ea20000300a00 */
[----:B-1----:R-:W-:-:S05]  /*3c200*/  IMAD.WIDE R26, R5, 0x4, R78 ;  /* 0x00000004051a7825 */ /* 0x002fca00078e024e */
[----:B------:R1:W-:Y:S02]  /*3c210*/  STL.64 [R1+0x1110], R26 ;  /* 0x0011101a01007387 */ /* 0x0003e40000100a00 */
[C---:B-1----:R-:W-:Y:S02]  /*3c220*/  IMAD.WIDE R26, R5.reuse, 0x4, R182 ;  /* 0x00000004051a7825 */ /* 0x042fe400078e02b6 */
[----:B------:R-:W3:Y:S04]  /*3c230*/  LDL.LU.64 R182, [R1+0x2e78] ;  /* 0x002e780001b67983 */ /* 0x000ee80000300a00 */
[----:B------:R1:W-:Y:S02]  /*3c240*/  STL.64 [R1+0x1308], R28 ;  /* 0x0013081c01007387 */ /* 0x0003e40000100a00 */
[----:B-1----:R-:W-:-:S02]  /*3c250*/  IMAD.WIDE R28, R5, 0x4, R18 ;  /* 0x00000004051c7825 */ /* 0x002fc400078e0212 */
[----:B------:R-:W3:Y:S04]  /*3c260*/  LDL.LU.64 R18, [R1+0x2e70] ;  /* 0x002e700001127983 */ /* 0x000ee80000300a00 */
[----:B------:R1:W-:Y:S02]  /*3c270*/  STL.64 [R1+0x1ab8], R26 ;  /* 0x001ab81a01007387 */ /* 0x0003e40000100a00 */
[C---:B-1----:R-:W-:Y:S02]  /*3c280*/  IMAD.WIDE R26, R5.reuse, 0x4, R20 ;  /* 0x00000004051a7825 */ /* 0x042fe400078e0214 */
[----:B------:R-:W3:Y:S04]  /*3c290*/  LDL.LU.64 R20, [R1+0x2e68] ;  /* 0x002e680001147983 */ /* 0x000ee80000300a00 */
[----:B------:R4:W-:Y:S04]  /*3c2a0*/  STL.64 [R1+0x1c28], R28 ;  /* 0x001c281c01007387 */ /* 0x0009e80000100a00 */
[----:B------:R-:W3:Y:S04]  /*3c2b0*/  LDL.LU.64 R76, [R1+0xe8] ;  /* 0x0000e800014c7983 */ /* 0x000ee80000300a00 */
[----:B------:R-:W3:Y:S04]  /*3c2c0*/  LDL.LU.64 R78, [R1+0xe0] ;  /* 0x0000e000014e7983 */ /* 0x000ee80000300a00 */
[----:B------:R2:W-:Y:S01]  /*3c2d0*/  STL.64 [R1+0x1d58], R26 ;  /* 0x001d581a01007387 */ /* 0x0005e20000100a00 */
[----:B----4-:R-:W-:-:S04]  /*3c2e0*/  IMAD.WIDE R28, R5, 0x4, R70 ;  /* 0x00000004051c7825 */ /* 0x010fc800078e0246 */
[----:B--2---:R-:W-:-:S04]  /*3c2f0*/  IMAD.WIDE R26, R5, 0x4, R24 ;  /* 0x00000004051a7825 */ /* 0x004fc800078e0218 */
[C---:B------:R-:W-:Y:S01]  /*3c300*/  IMAD.WIDE R24, R5.reuse, 0x4, R68 ;  /* 0x0000000405187825 */ /* 0x040fe200078e0244 */
[----:B------:R1:W-:Y:S04]  /*3c310*/  STL.64 [R1+0xd58], R26 ;  /* 0x000d581a01007387 */ /* 0x0003e80000100a00 */
[----:B------:R2:W-:Y:S04]  /*3c320*/  STL.64 [R1+0xda0], R24 ;  /* 0x000da01801007387 */ /* 0x0005e80000100a00 */
[----:B------:R-:W-:Y:S01]  /*3c330*/  STL.64 [R1+0xf50], R28 ;  /* 0x000f501c01007387 */ /* 0x000fe20000100a00 */
[----:B-1----:R-:W-:-:S04]  /*3c340*/  IMAD.WIDE R26, R5, 0x4, R80 ;  /* 0x00000004051a7825 */ /* 0x002fc800078e0250 */
[C---:B--2---:R-:W-:Y:S02]  /*3c350*/  IMAD.WIDE R24, R5.reuse, 0x4, R22 ;  /* 0x0000000405187825 */ /* 0x044fe400078e0216 */
[----:B------:R-:W2:Y:S04]  /*3c360*/  LDL.LU.64 R22, [R1+0x2e60] ;  /* 0x002e600001167983 */ /* 0x000ea80000300a00 */
[----:B------:R1:W-:Y:S02]  /*3c370*/  STL.64 [R1+0x1088], R26 ;  /* 0x0010881a01007387 */ /* 0x0003e40000100a00 */
[C---:B-1----:R-:W-:Y:S02]  /*3c380*/  IMAD.WIDE R26, R5.reuse, 0x4, R200 ;  /* 0x00000004051a7825 */ /* 0x042fe400078e02c8 */
[----:B------:R-:W4:Y:S04]  /*3c390*/  LDL.LU.64 R200, [R1+0x2e58] ;  /* 0x002e580001c87983 */ /* 0x000f280000300a00 */
[----:B------:R1:W-:Y:S04]  /*3c3a0*/  STL.64 [R1+0x1910], R24 ;  /* 0x0019101801007387 */ /* 0x0003e80000100a00 */
[----:B------:R-:W4:Y:S04]  /*3c3b0*/  LDL.LU.64 R80, [R1+0xb0] ;  /* 0x0000b00001507983 */ /* 0x000f280000300a00 */
[----:B------:R3:W-:Y:S01]  /*3c3c0*/  STL.64 [R1+0x1a98], R26 ;  /* 0x001a981a01007387 */ /* 0x0007e20000100a00 */
[----:B-1----:R-:W-:-:S03]  /*3c3d0*/  IMAD.WIDE R24, R5, 0x4, R232 ;  /* 0x0000000405187825 */ /* 0x002fc600078e02e8 */
[----:B------:R-:W4:Y:S01]  /*3c3e0*/  LDL.LU.64 R232, [R1+0x2e50] ;  /* 0x002e500001e87983 */ /* 0x000f220000300a00 */
[----:B---3--:R-:W-:-:S03]  /*3c3f0*/  IMAD.WIDE R26, R5, 0x4, R216 ;  /* 0x00000004051a7825 */ /* 0x008fc600078e02d8 */
[----:B------:R-:W3:Y:S04]  /*3c400*/  LDL.LU.64 R216, [R1+0x2e48] ;  /* 0x002e480001d87983 */ /* 0x000ee80000300a00 */
[----:B------:R1:W-:Y:S04]  /*3c410*/  STL.64 [R1+0x1c08], R24 ;  /* 0x001c081801007387 */ /* 0x0003e80000100a00 */
[----:B------:R1:W-:Y:S02]  /*3c420*/  STL.64 [R1+0x1d40], R26 ;  /* 0x001d401a01007387 */ /* 0x0003e40000100a00 */
[----:B-1----:R-:W-:-:S04]  /*3c430*/  IMAD.WIDE R24, R5, 0x4, R16 ;  /* 0x0000000405187825 */ /* 0x002fc800078e0210 */
[----:B------:R-:W-:-:S04]  /*3c440*/  IMAD.WIDE R16, R5, 0x4, R240 ;  /* 0x0000000405107825 */ /* 0x000fc800078e02f0 */
[----:B------:R-:W-:-:S04]  /*3c450*/  IMAD.WIDE R26, R5, 0x4, R136 ;  /* 0x00000004051a7825 */ /* 0x000fc800078e0288 */
[----:B--2---:R-:W-:-:S05]  /*3c460*/  IMAD.WIDE R22, R5, 0x4, R22 ;  /* 0x0000000405167825 */ /* 0x004fca00078e0216 */
[----:B------:R4:W-:Y:S04]  /*3c470*/  STL.64 [R1+0xd38], R22 ;  /* 0x000d381601007387 */ /* 0x0009e80000100a00 */
[----:B------:R1:W-:Y:S01]  /*3c480*/  STL.64 [R1+0xd98], R24 ;  /* 0x000d981801007387 */ /* 0x0003e20000100a00 */
[----:B----4-:R-:W-:-:S03]  /*3c490*/  IMAD.WIDE R22, R5, 0x4, R200 ;  /* 0x0000000405167825 */ /* 0x010fc600078e02c8 */
[----:B------:R-:W2:Y:S04]  /*3c4a0*/  LDL.LU.64 R200, [R1+0x2e40] ;  /* 0x002e400001c87983 */ /* 0x000ea80000300a00 */
[----:B------:R4:W-:Y:S01]  /*3c4b0*/  STL.64 [R1+0xef0], R16 ;  /* 0x000ef01001007387 */ /* 0x0009e20000100a00 */
[----:B-1----:R-:W-:-:S03]  /*3c4c0*/  IMAD.WIDE R24, R5, 0x4, R168 ;  /* 0x0000000405187825 */ /* 0x002fc600078e02a8 */
[----:B----4-:R-:W4:Y:S04]  /*3c4d0*/  LDL.LU.64 R16, [R1+0x78] ;  /* 0x0000780001107983 */ /* 0x010f280000300a00 */
[----:B------:R-:W3:Y:S04]  /*3c4e0*/  LDL.LU.64 R240, [R1+0x70] ;  /* 0x0000700001f07983 */ /* 0x000ee80000300a00 */
[----:B------:R1:W-:Y:S02]  /*3c4f0*/  STL.64 [R1+0xed8], R22 ;  /* 0x000ed81601007387 */ /* 0x0003e40000100a00 */
[----:B-1----:R-:W-:-:S02]  /*3c500*/  IMAD.WIDE R22, R5, 0x4, R184 ;  /* 0x0000000405167825 */ /* 0x002fc400078e02b8 */
[----:B------:R-:W2:Y:S04]  /*3c510*/  LDL.LU.64 R184, [R1+0x2e38] ;  /* 0x002e380001b87983 */ /* 0x000ea80000300a00 */
[----:B------:R-:W2:Y:S04]  /*3c520*/  LDL.LU.64 R168, [R1+0x2e30] ;  /* 0x002e300001a87983 */ /* 0x000ea80000300a00 */
[----:B------:R1:W-:Y:S02]  /*3c530*/  STL.64 [R1+0x18f8], R22 ;  /* 0x0018f81601007387 */ /* 0x0003e40000100a00 */
[----:B-1----:R-:W-:-:S02]  /*3c540*/  IMAD.WIDE R22, R5, 0x4, R152 ;  /* 0x0000000405167825 */ /* 0x002fc400078e0298 */
[----:B------:R-:W2:Y:S04]  /*3c550*/  LDL.LU.64 R152, [R1+0x2e28] ;  /* 0x002e280001987983 */ /* 0x000ea80000300a00 */
[----:B------:R1:W-:Y:S04]  /*3c560*/  STL.64 [R1+0x1a78], R24 ;  /* 0x001a781801007387 */ /* 0x0003e80000100a00 */
[----:B------:R-:W2:Y:S04]  /*3c570*/  LDL.LU.64 R136, [R1+0x2e20] ;  /* 0x002e200001887983 */ /* 0x000ea80000300a00 */
[----:B------:R1:W-:Y:S02]  /*3c580*/  STL.64 [R1+0x1be8], R22 ;  /* 0x001be81601007387 */ /* 0x0003e40000100a00 */
[----:B-1----:R-:W-:-:S02]  /*3c590*/  IMAD.WIDE R24, R5, 0x4, R238 ;  /* 0x0000000405187825 */ /* 0x002fc400078e02ee */
[----:B------:R-:W-:Y:S04]  /*3c5a0*/  STL.64 [R1+0x1d28], R26 ;  /* 0x001d281a01007387 */ /* 0x000fe80000100a00 */
[----:B------:R-:W2:Y:S01]  /*3c5b0*/  LDL.LU.64 R238, [R1+0x38] ;  /* 0x0000380001ee7983 */ /* 0x000ea20000300a00 */
[----:B------:R-:W-:-:S05]  /*3c5c0*/  IMAD.WIDE R22, R5, 0x4, R72 ;  /* 0x0000000405167825 */ /* 0x000fca00078e0248 */
[----:B------:R-:W-:Y:S04]  /*3c5d0*/  STL.64 [R1+0xd30], R22 ;  /* 0x000d301601007387 */ /* 0x000fe80000100a00 */
[----:B------:R1:W-:Y:S02]  /*3c5e0*/  STL.64 [R1+0xd90], R24 ;  /* 0x000d901801007387 */ /* 0x0003e40000100a00 */
[C---:B-1----:R-:W-:Y:S02]  /*3c5f0*/  IMAD.WIDE R24, R5.reuse, 0x4, R20 ;  /* 0x0000000405187825 */ /* 0x042fe400078e0214 */
[----:B------:R-:W4:Y:S02]  /*3c600*/  LDL.LU.64 R20, [R1+0x2e18] ;  /* 0x002e180001147983 */ /* 0x000f240000300a00 */
[----:B------:R-:W-:-:S05]  /*3c610*/  IMAD.WIDE R22, R5, 0x4, R74 ;  /* 0x0000000405167825 */ /* 0x000fca00078e024a */
[----:B------:R1:W-:Y:S01]  /*3c620*/  STL.64 [R1+0xe88], R22 ;  /* 0x000e881601007387 */ /* 0x0003e20000100a00 */
[----:B------:R-:W-:-:S04]  /*3c630*/  IMAD.WIDE R26, R5, 0x4, R164 ;  /* 0x00000004051a7825 */ /* 0x000fc800078e02a4 */
[C---:B-1----:R-:W-:Y:S02]  /*3c640*/  IMAD.WIDE R22, R5.reuse, 0x4, R120 ;  /* 0x0000000405167825 */ /* 0x042fe400078e0278 */
        /* <DEDUP_REMOVED lines=9> */
[----:B------:R4:W-:Y:S01]  /*3c6e0*/  STL.64 [R1+0x1bc0], R22 ;  /* 0x001bc01601007387 */ /* 0x0009e20000100a00 */
[----:B-1----:R-:W-:-:S03]  /*3c6f0*/  IMAD.WIDE R24, R5, 0x4, R76 ;  /* 0x0000000405187825 */ /* 0x002fc600078e024c */
[----:B------:R-:W-:Y:S01]  /*3c700*/  STL.64 [R1+0x1d08], R26 ;  /* 0x001d081a01007387 */ /* 0x000fe20000100a00 */
[----:B----4-:R-:W-:-:S04]  /*3c710*/  IMAD.WIDE R22, R5, 0x4, R20 ;  /* 0x0000000405167825 */ /* 0x010fc800078e0214 */
[C---:B------:R-:W-:Y:S01]  /*3c720*/  IMAD.WIDE R20, R5.reuse, 0x4, R78 ;  /* 0x0000000405147825 */ /* 0x040fe200078e024e */
[----:B------:R1:W-:Y:S04]  /*3c730*/  STL.64 [R1+0xd28], R22 ;  /* 0x000d281601007387 */ /* 0x0003e80000100a00 */
[----:B------:R-:W-:Y:S01]  /*3c740*/  STL.64 [R1+0xd88], R24 ;  /* 0x000d881801007387 */ /* 0x000fe20000100a00 */
[----:B-1----:R-:W-:-:S03]  /*3c750*/  IMAD.WIDE R22, R5, 0x4, R18 ;  /* 0x0000000405167825 */ /* 0x002fc600078e0212 */
[----:B------:R-:W4:Y:S04]  /*3c760*/  LDL.LU.64 R18, [R1+0x2df0] ;  /* 0x002df00001127983 */ /* 0x000f280000300a00 */
[----:B------:R1:W-:Y:S02]  /*3c770*/  STL.64 [R1+0xd80], R20 ;  /* 0x000d801401007387 */ /* 0x0003e40000100a00 */
[C---:B-1----:R-:W-:Y:S02]  /*3c780*/  IMAD.WIDE R20, R5.reuse, 0x4, R198 ;  /* 0x0000000405147825 */ /* 0x042fe400078e02c6 */
[----:B------:R-:W3:Y:S04]  /*3c790*/  LDL.LU.64 R198, [R1+0x2de8] ;  /* 0x002de80001c67983 */ /* 0x000ee80000300a00 */
[----:B------:R1:W-:Y:S02]  /*3c7a0*/  STL.64 [R1+0xd78], R22 ;  /* 0x000d781601007387 */ /* 0x0003e40000100a00 */
[----:B-1----:R-:W-:-:S02]  /*3c7b0*/  IMAD.WIDE R22, R5, 0x4, R102 ;  /* 0x0000000405167825 */ /* 0x002fc400078e0266 */
[----:B------:R-:W2:Y:S04]  /*3c7c0*/  LDL.LU.64 R102, [R1+0x2de0] ;  /* 0x002de00001667983 */ /* 0x000ea80000300a00 */
[----:B------:R1:W-:Y:S01]  /*3c7d0*/  STL.64 [R1+0x18d8], R20 ;  /* 0x0018d81401007387 */ /* 0x0003e20000100a00 */
[----:B------:R-:W-:-:S04]  /*3c7e0*/  IMAD.WIDE R24, R5, 0x4, R214 ;  /* 0x0000000405187825 */ /* 0x000fc800078e02d6 */
[C---:B-1----:R-:W-:Y:S02]  /*3c7f0*/  IMAD.WIDE R20, R5.reuse, 0x4, R230 ;  /* 0x0000000405147825 */ /* 0x042fe400078e02e6 */
[----:B------:R-:W2:Y:S04]  /*3c800*/  LDL.LU.64 R230, [R1+0x2dd8] ;  /* 0x002dd80001e67983 */ /* 0x000ea80000300a00 */
[----:B------:R-:W-:Y:S04]  /*3c810*/  STL.64 [R1+0x1a20], R22 ;  /* 0x001a201601007387 */ /* 0x000fe80000100a00 */
[----:B------:R-:W2:Y:S04]  /*3c820*/  LDL.LU.64 R214, [R1+0x2dd0] ;  /* 0x002dd00001d67983 */ /* 0x000ea80000300a00 */
[----:B------:R1:W-:Y:S04]  /*3c830*/  STL.64 [R1+0x1b98], R20 ;  /* 0x001b981401007387 */ /* 0x0003e80000100a00 */
[----:B------:R-:W-:Y:S01]  /*3c840*/  STL.64 [R1+0x1ce8], R24 ;  /* 0x001ce81801007387 */ /* 0x000fe20000100a00 */
[----:B-1----:R-:W-:-:S04]  /*3c850*/  IMAD.WIDE R20, R5, 0x4, R80 ;  /* 0x0000000405147825 */ /* 0x002fc800078e0250 */
[----:B----4-:R-:W-:-:S05]  /*3c860*/  IMAD.WIDE R22, R5, 0x4, R18 ;  /* 0x0000000405167825 */ /* 0x010fca00078e0212 */
[----:B------:R-:W-:Y:S01]  /*3c870*/  STL.64 [R1+0xd20], R22 ;  /* 0x000d201601007387 */ /* 0x000fe20000100a00 */
[----:B---3--:R-:W-:-:S03]  /*3c880*/  IMAD.WIDE R18, R5, 0x4, R198 ;  /* 0x0000000405127825 */ /* 0x008fc600078e02c6 */
[----:B------:R-:W3:Y:S04]  /*3c890*/  LDL.LU.64 R198, [R1+0x2dc8] ;  /* 0x002dc80001c67983 */ /* 0x000ee80000300a00 */
[----:B------:R1:W-:Y:S02]  /*3c8a0*/  STL.64 [R1+0xd70], R20 ;  /* 0x000d701401007387 */ /* 0x0003e40000100a00 */
[C---:B-1----:R-:W-:Y:S02]  /*3c8b0*/  IMAD.WIDE R20, R5.reuse, 0x4, R182 ;  /* 0x0000000405147825 */ /* 0x042fe400078e02b6 */
[----:B------:R-:W4:Y:S04]  /*3c8c0*/  LDL.LU.64 R182, [R1+0x2dc0] ;  /* 0x002dc00001b67983 */ /* 0x000f280000300a00 */
[----:B------:R1:W-:Y:S01]  /*3c8d0*/  STL.64 [R1+0xd68], R18 ;  /* 0x000d681201007387 */ /* 0x0003e20000100a00 */
[----:B------:R-:W-:-:S04]  /*3c8e0*/  IMAD.WIDE R22, R5, 0x4, R118 ;  /* 0x0000000405167825 */ /* 0x000fc800078e0276 */
[C---:B-1----:R-:W-:Y:S02]  /*3c8f0*/  IMAD.WIDE R18, R5.reuse, 0x4, R166 ;  /* 0x0000000405127825 */ /* 0x042fe400078e02a6 */
[----:B------:R-:W3:Y:S04]  /*3c900*/  LDL.LU.64 R166, [R1+0x2db8] ;  /* 0x002db80001a67983 */ /* 0x000ee80000300a00 */
[----:B------:R1:W-:Y:S02]  /*3c910*/  STL.64 [R1+0xd60], R20 ;  /* 0x000d601401007387 */ /* 0x0003e40000100a00 */
[C---:B-1----:R-:W-:Y:S02]  /*3c920*/  IMAD.WIDE R20, R5.reuse, 0x4, R150 ;  /* 0x0000000405147825 */ /* 0x042fe400078e0296 */
[----:B------:R-:W4:Y:S04]  /*3c930*/  LDL.LU.64 R150, [R1+0x2db0] ;  /* 0x002db00001967983 */ /* 0x000f280000300a00 */
[----:B------:R1:W-:Y:S02]  /*3c940*/  STL.64 [R1+0x18c8], R18 ;  /* 0x0018c81201007387 */ /* 0x0003e40000100a00 */
[----:B-1----:R-:W-:-:S02]  /*3c950*/  IMAD.WIDE R18, R5, 0x4, R134 ;  /* 0x0000000405127825 */ /* 0x002fc400078e0286 */
[----:B------:R-:W3:Y:S04]  /*3c960*/  LDL.LU.64 R134, [R1+0x2da8] ;  /* 0x002da80001867983 */ /* 0x000ee80000300a00 */
[----:B------:R1:W-:Y:S04]  /*3c970*/  STL.64 [R1+0x19f0], R20 ;  /* 0x0019f01401007387 */ /* 0x0003e80000100a00 */
[----:B------:R-:W4:Y:S04]  /*3c980*/  LDL.LU.64 R118, [R1+0x2da0] ;  /* 0x002da00001767983 */ /* 0x000f280000300a00 */
[----:B------:R2:W-:Y:S01]  /*3c990*/  STL.64 [R1+0x1b68], R18 ;  /* 0x001b681201007387 */ /* 0x0005e20000100a00 */
[----:B-1----:R-:W-:-:S03]  /*3c9a0*/  IMAD.WIDE R20, R5, 0x4, R16 ;  /* 0x0000000405147825 */ /* 0x002fc600078e0210 */
[----:B------:R-:W-:Y:S01]  /*3c9b0*/  STL.64 [R1+0x1cc0], R22 ;  /* 0x001cc01601007387 */ /* 0x000fe20000100a00 */
[----:B--2---:R-:W-:-:S03]  /*3c9c0*/  IMAD.WIDE R16, R5, 0x4, R102 ;  /* 0x0000000405107825 */ /* 0x004fc600078e0266 */
[----:B------:R-:W-:Y:S01]  /*3c9d0*/  STL.64 [R1+0xd18], R20 ;  /* 0x000d181401007387 */ /* 0x000fe20000100a00 */
[----:B------:R-:W-:-:S03]  /*3c9e0*/  IMAD.WIDE R18, R5, 0x4, R240 ;  /* 0x0000000405127825 */ /* 0x000fc600078e02f0 */
[----:B------:R-:W2:Y:S04]  /*3c9f0*/  LDL.LU.64 R102, [R1+0x2d98] ;  /* 0x002d980001667983 */ /* 0x000ea80000300a00 */
[----:B------:R1:W-:Y:S02]  /*3ca00*/  STL.64 [R1+0xd50], R18 ;  /* 0x000d501201007387 */ /* 0x0003e40000100a00 */
[C---:B-1----:R-:W-:Y:S02]  /*3ca10*/  IMAD.WIDE R18, R5.reuse, 0x4, R86 ;  /* 0x0000000405127825 */ /* 0x042fe400078e0256 */
[----:B------:R-:W3:Y:S04]  /*3ca20*/  LDL.LU.64 R86, [R1+0x2d90] ;  /* 0x002d900001567983 */ /* 0x000ee80000300a00 */
[----:B------:R1:W-:Y:S02]  /*3ca30*/  STL.64 [R1+0xd48], R16 ;  /* 0x000d481001007387 */ /* 0x0003e40000100a00 */
[----:B-1----:R-:W-:-:S02]  /*3ca40*/  IMAD.WIDE R16, R5, 0x4, R180 ;  /* 0x0000000405107825 */ /* 0x002fc400078e02b4 */
[----:B------:R-:W4:Y:S04]  /*3ca50*/  LDL.LU.64 R180, [R1+0x2d88] ;  /* 0x002d880001b47983 */ /* 0x000f280000300a00 */
[----:B------:R1:W-:Y:S01]  /*3ca60*/  STL.64 [R1+0xd40], R18 ;  /* 0x000d401201007387 */ /* 0x0003e20000100a00 */
[----:B------:R-:W-:-:S04]  /*3ca70*/  IMAD.WIDE R20, R5, 0x4, R196 ;  /* 0x0000000405147825 */ /* 0x000fc800078e02c4 */
[C---:B-1----:R-:W-:Y:S02]  /*3ca80*/  IMAD.WIDE R18, R5.reuse, 0x4, R228 ;  /* 0x0000000405127825 */ /* 0x042fe400078e02e4 */
[----:B------:R-:W2:Y:S04]  /*3ca90*/  LDL.LU.64 R228, [R1+0x2d80] ;  /* 0x002d800001e47983 */ /* 0x000ea80000300a00 */
[----:B------:R1:W-:Y:S02]  /*3caa0*/  STL.64 [R1+0x18b0], R16 ;  /* 0x0018b01001007387 */ /* 0x0003e40000100a00 */
[C---:B-1----:R-:W-:Y:S02]  /*3cab0*/  IMAD.WIDE R16, R5.reuse, 0x4, R212 ;  /* 0x0000000405107825 */ /* 0x042fe400078e02d4 */
[----:B------:R-:W2:Y:S04]  /*3cac0*/  LDL.LU.64 R212, [R1+0x2d78] ;  /* 0x002d780001d47983 */ /* 0x000ea80000300a00 */
[----:B------:R1:W-:Y:S04]  /*3cad0*/  STL.64 [R1+0x19b8], R18 ;  /* 0x0019b81201007387 */ /* 0x0003e80000100a00 */
[----:B------:R-:W2:Y:S04]  /*3cae0*/  LDL.LU.64 R196, [R1+0x2d70] ;  /* 0x002d700001c47983 */ /* 0x000ea80000300a00 */
[----:B------:R4:W-:Y:S01]  /*3caf0*/  STL.64 [R1+0x1b30], R16 ;  /* 0x001b301001007387 */ /* 0x0009e20000100a00 */
[----:B-1----:R-:W-:-:S03]  /*3cb00*/  IMAD.WIDE R18, R5, 0x4, R238 ;  /* 0x0000000405127825 */ /* 0x002fc600078e02ee */
[----:B------:R-:W-:Y:S01]  /*3cb10*/  STL.64 [R1+0x1c90], R20 ;  /* 0x001c901401007387 */ /* 0x000fe20000100a00 */
[----:B----4-:R-:W-:-:S03]  /*3cb20*/  IMAD.WIDE R16, R5, 0x4, R180 ;  /* 0x0000000405107825 */ /* 0x010fc600078e02b4 */
[----:B------:R-:W4:Y:S04]  /*3cb30*/  LDL.LU.64 R180, [R1+0x2d68] ;  /* 0x002d680001b47983 */ /* 0x000f280000300a00 */
        /* <DEDUP_REMOVED lines=9> */
[----:B------:R1:W-:Y:S02]  /*3cbd0*/  STL.64 [R1+0xcf8], R16 ;  /* 0x000cf81001007387 */ /* 0x0003e40000100a00 */
[----:B-1----:R-:W-:-:S02]  /*3cbe0*/  IMAD.WIDE R16, R5, 0x4, R132 ;  /* 0x0000000405107825 */ /* 0x002fc400078e0284 */
[----:B------:R-:W4:Y:S04]  /*3cbf0*/  LDL.LU.64 R132, [R1+0x2d48] ;  /* 0x002d480001847983 */ /* 0x000f280000300a00 */
[----:B------:R1:W-:Y:S02]  /*3cc00*/  STL.64 [R1+0x18a0], R18 ;  /* 0x0018a01201007387 */ /* 0x0003e40000100a00 */
[C---:B-1----:R-:W-:Y:S02]  /*3cc10*/  IMAD.WIDE R18, R5.reuse, 0x4, R116 ;  /* 0x0000000405127825 */ /* 0x042fe400078e0274 */
[----:B------:R-:W4:Y:S04]  /*3cc20*/  LDL.LU.64 R116, [R1+0x2d40] ;  /* 0x002d400001747983 */ /* 0x000f280000300a00 */
[----:B------:R1:W-:Y:S02]  /*3cc30*/  STL.64 [R1+0x1990], R16 ;  /* 0x0019901001007387 */ /* 0x0003e40000100a00 */
[----:B-1----:R-:W-:-:S02]  /*3cc40*/  IMAD.WIDE R16, R5, 0x4, R100 ;  /* 0x0000000405107825 */ /* 0x002fc400078e0264 */
[----:B------:R-:W4:Y:S04]  /*3cc50*/  LDL.LU.64 R100, [R1+0x2d38] ;  /* 0x002d380001647983 */ /* 0x000f280000300a00 */
[----:B------:R3:W-:Y:S04]  /*3cc60*/  STL.64 [R1+0x1b10], R18 ;  /* 0x001b101201007387 */ /* 0x0007e80000100a00 */
[----:B------:R1:W-:Y:S01]  /*3cc70*/  STL.64 [R1+0x1c70], R16 ;  /* 0x001c701001007387 */ /* 0x0003e20000100a00 */
[----:B---3--:R-:W-:-:S04]  /*3cc80*/  IMAD.WIDE R18, R5, 0x4, R86 ;  /* 0x0000000405127825 */ /* 0x008fc800078e0256 */
[----:B-1----:R-:W-:-:S04]  /*3cc90*/  IMAD.WIDE R16, R5, 0x4, R88 ;  /* 0x0000000405107825 */ /* 0x002fc800078e0258 */
[----:B------:R-:W-:-:S04]  /*3cca0*/  IMAD.WIDE R96, R5, 0x4, R96 ;  /* 0x0000000405607825 */ /* 0x000fc800078e0260 */
        /* <DEDUP_REMOVED lines=17> */
[----:B------:R2:W-:Y:S04]  /*3cdc0*/  STL.64 [R1+0xce8], R18 ;  /* 0x000ce81201007387 */ /* 0x0005e80000100a00 */
[----:B------:R3:W-:Y:S01]  /*3cdd0*/  STL.64 [R1+0xce0], R16 ;  /* 0x000ce01001007387 */ /* 0x0007e20000100a00 */
[----:B-1----:R-:W-:-:S04]  /*3cde0*/  IMAD.WIDE R20, R5, 0x4, R90 ;  /* 0x0000000405147825 */ /* 0x002fc800078e025a */
[C---:B--2---:R-:W-:Y:S01]  /*3cdf0*/  IMAD.WIDE R18, R5.reuse, 0x4, R92 ;  /* 0x0000000405127825 */ /* 0x044fe200078e025c */
[----:B------:R-:W-:Y:S03]  /*3ce00*/  STL.64 [R1+0xcd8], R20 ;  /* 0x000cd81401007387 */ /* 0x000fe60000100a00 */
[C---:B---3--:R-:W-:Y:S01]  /*3ce10*/  IMAD.WIDE R16, R5.reuse, 0x4, R94 ;  /* 0x0000000405107825 */ /* 0x048fe200078e025e */
[----:B------:R1:W-:Y:S04]  /*3ce20*/  STL.64 [R1+0xcd0], R18 ;  /* 0x000cd01201007387 */ /* 0x0003e80000100a00 */
[----:B------:R4:W-:Y:S04]  /*3ce30*/  STL.64 [R1+0x1960], R16 ;  /* 0x0019601001007387 */ /* 0x0009e80000100a00 */
[----:B------:R-:W-:Y:S01]  /*3ce40*/  STL.64 [R1+0x1ae8], R96 ;  /* 0x001ae86001007387 */ /* 0x000fe20000100a00 */
[----:B-1----:R-:W-:-:S04]  /*3ce50*/  IMAD.WIDE R18, R5, 0x4, R102 ;  /* 0x0000000405127825 */ /* 0x002fc800078e0266 */
[----:B------:R-:W-:-:S04]  /*3ce60*/  IMAD.WIDE R90, R5, 0x4, R112 ;  /* 0x00000004055a7825 */ /* 0x000fc800078e0270 */
[----:B----4-:R-:W-:-:S05]  /*3ce70*/  IMAD.WIDE R16, R5, 0x4, R100 ;  /* 0x0000000405107825 */ /* 0x010fca00078e0264 */
[----:B------:R1:W-:Y:S04]  /*3ce80*/  STL.64 [R1+0xcc8], R16 ;  /* 0x000cc81001007387 */ /* 0x0003e80000100a00 */
[----:B------:R2:W-:Y:S04]  /*3ce90*/  STL.64 [R1+0xcc0], R18 ;  /* 0x000cc01201007387 */ /* 0x0005e80000100a00 */
[----:B------:R-:W-:Y:S01]  /*3cea0*/  STL.64 [R1+0x1c50], R98 ;  /* 0x001c506201007387 */ /* 0x000fe20000100a00 */
[----:B-1----:R-:W-:-:S04]  /*3ceb0*/  IMAD.WIDE R16, R5, 0x4, R104 ;  /* 0x0000000405107825 */ /* 0x002fc800078e0268 */
[C---:B--2---:R-:W-:Y:S01]  /*3cec0*/  IMAD.WIDE R18, R5.reuse, 0x4, R106 ;  /* 0x0000000405127825 */ /* 0x044fe200078e026a */
[----:B------:R1:W-:Y:S03]  /*3ced0*/  STL.64 [R1+0xcb8], R16 ;  /* 0x000cb81001007387 */ /* 0x0003e60000100a00 */
[C---:B------:R-:W-:Y:S01]  /*3cee0*/  IMAD.WIDE R100, R5.reuse, 0x4, R110 ;  /* 0x0000000405647825 */ /* 0x040fe200078e026e */
[----:B------:R2:W-:Y:S03]  /*3cef0*/  STL.64 [R1+0xcb0], R18 ;  /* 0x000cb01201007387 */ /* 0x0005e60000100a00 */
[----:B-1----:R-:W-:-:S05]  /*3cf00*/  IMAD.WIDE R16, R5, 0x4, R108 ;  /* 0x0000000405107825 */ /* 0x002fca00078e026c */
[----:B------:R1:W-:Y:S01]  /*3cf10*/  STL.64 [R1+0xca8], R16 ;  /* 0x000ca81001007387 */ /* 0x0003e20000100a00 */
[----:B--2---:R-:W-:-:S03]  /*3cf20*/  IMAD.WIDE R18, R5, 0x4, R118 ;  /* 0x0000000405127825 */ /* 0x004fc600078e0276 */
[----:B------:R-:W-:Y:S01]  /*3cf30*/  STL.64 [R1+0x1920], R100 ;  /* 0x0019206401007387 */ /* 0x000fe20000100a00 */
[----:B-1----:R-:W-:-:S05]  /*3cf40*/  IMAD.WIDE R16, R5, 0x4, R116 ;  /* 0x0000000405107825 */ /* 0x002fca00078e0274 */
[----:B------:R1:W-:Y:S01]  /*3cf50*/  STL.64 [R1+0xca0], R16 ;  /* 0x000ca01001007387 */ /* 0x0003e20000100a00 */
[----:B------:R-:W-:-:S03]  /*3cf60*/  IMAD.WIDE R20, R5, 0x4, R82 ;  /* 0x0000000405147825 */ /* 0x000fc600078e0252 */
[----:B------:R-:W-:Y:S04]  /*3cf70*/  STL.64 [R1+0x1ab0], R90 ;  /* 0x001ab05a01007387 */ /* 0x000fe80000100a00 */
[----:B------:R2:W-:Y:S01]  /*3cf80*/  STL.64 [R1+0xc98], R18 ;  /* 0x000c981201007387 */ /* 0x0005e20000100a00 */
[----:B-1----:R-:W-:-:S03]  /*3cf90*/  IMAD.WIDE R16, R5, 0x4, R120 ;  /* 0x0000000405107825 */ /* 0x002fc600078e0278 */
[----:B------:R-:W-:Y:S04]  /*3cfa0*/  STL.64 [R1+0x1c20], R114 ;  /* 0x001c207201007387 */ /* 0x000fe80000100a00 */
[----:B------:R1:W-:Y:S01]  /*3cfb0*/  STL.64 [R1+0xc90], R16 ;  /* 0x000c901001007387 */ /* 0x0003e20000100a00 */
[----:B--2---:R-:W-:-:S03]  /*3cfc0*/  IMAD.WIDE R18, R5, 0x4, R122 ;  /* 0x0000000405127825 */ /* 0x004fc600078e027a */
[----:B------:R-:W-:Y:S04]  /*3cfd0*/  STL.64 [R1+0x1ca0], R20 ;  /* 0x001ca01401007387 */ /* 0x000fe80000100a00 */
[----:B------:R2:W-:Y:S01]  /*3cfe0*/  STL.64 [R1+0xc88], R18 ;  /* 0x000c881201007387 */ /* 0x0005e20000100a00 */
[----:B-1----:R-:W-:-:S04]  /*3cff0*/  IMAD.WIDE R16, R5, 0x4, R124 ;  /* 0x0000000405107825 */ /* 0x002fc800078e027c */
[C---:B------:R-:W-:Y:S01]  /*3d000*/  IMAD.WIDE R94, R5.reuse, 0x4, R126 ;  /* 0x00000004055e7825 */ /* 0x040fe200078e027e */
[----:B------:R1:W-:Y:S03]  /*3d010*/  STL.64 [R1+0x7e8], R16 ;  /* 0x0007e81001007387 */ /* 0x0003e60000100a00 */
[----:B--2---:R-:W-:-:S05]  /*3d020*/  IMAD.WIDE R18, R5, 0x4, R128 ;  /* 0x0000000405127825 */ /* 0x004fca00078e0280 */
[----:B------:R2:W-:Y:S01]  /*3d030*/  STL.64 [R1+0x1a90], R18 ;  /* 0x001a901201007387 */ /* 0x0005e20000100a00 */
[----:B-1----:R-:W-:-:S03]  /*3d040*/  IMAD.WIDE R16, R5, 0x4, R132 ;  /* 0x0000000405107825 */ /* 0x002fc600078e0284 */
[----:B------:R-:W-:Y:S04]  /*3d050*/  STL.64 [R1+0x1908], R94 ;  /* 0x0019085e01007387 */ /* 0x000fe80000100a00 */
[----:B------:R1:W-:Y:S01]  /*3d060*/  STL.64 [R1+0x7c8], R16 ;  /* 0x0007c81001007387 */ /* 0x0003e20000100a00 */
[----:B--2---:R-:W-:-:S03]  /*3d070*/  IMAD.WIDE R18, R5, 0x4, R134 ;  /* 0x0000000405127825 */ /* 0x004fc600078e0286 */
[----:B------:R-:W-:Y:S01]  /*3d080*/  STL.64 [R1+0x1c00], R88 ;  /* 0x001c005801007387 */ /* 0x000fe20000100a00 */
[----:B------:R-:W-:-:S03]  /*3d090*/  IMAD.WIDE R20, R5, 0x4, R138 ;  /* 0x0000000405147825 */ /* 0x000fc600078e028a */
[----:B------:R2:W-:Y:S01]  /*3d0a0*/  STL.64 [R1+0x7a8], R18 ;  /* 0x0007a81201007387 */ /* 0x0005e20000100a00 */
[----:B-1----:R-:W-:-:S05]  /*3d0b0*/  IMAD.WIDE R16, R5, 0x4, R136 ;  /* 0x0000000405107825 */ /* 0x002fca00078e0288 */
[----:B------:R1:W-:Y:S01]  /*3d0c0*/  STL.64 [R1+0x788], R16 ;  /* 0x0007881001007387 */ /* 0x0003e20000100a00 */
[----:B--2---:R-:W-:-:S03]  /*3d0d0*/  IMAD.WIDE R18, R5, 0x4, R140 ;  /* 0x0000000405127825 */ /* 0x004fc600078e028c */
[----:B------:R-:W-:Y:S04]  /*3d0e0*/  STL.64 [R1+0x768], R20 ;  /* 0x0007681401007387 */ /* 0x000fe80000100a00 */
[----:B------:R2:W-:Y:S01]  /*3d0f0*/  STL.64 [R1+0x748], R18 ;  /* 0x0007481201007387 */ /* 0x0005e20000100a00 */
[----:B-1----:R-:W-:-:S05]  /*3d100*/  IMAD.WIDE R16, R5, 0x4, R142 ;  /* 0x0000000405107825 */ /* 0x002fca00078e028e */
[----:B------:R1:W-:Y:S01]  /*3d110*/  STL.64 [R1+0x18f0], R16 ;  /* 0x0018f01001007387 */ /* 0x0003e20000100a00 */
[----:B--2---:R-:W-:-:S03]  /*3d120*/  IMAD.WIDE R18, R5, 0x4, R150 ;  /* 0x0000000405127825 */ /* 0x004fc600078e0296 */
[----:B------:R-:W-:Y:S01]  /*3d130*/  STL.64 [R1+0x1a68], R144 ;  /* 0x001a689001007387 */ /* 0x000fe20000100a00 */
[----:B-1----:R-:W-:-:S05]  /*3d140*/  IMAD.WIDE R16, R5, 0x4, R148 ;  /* 0x0000000405107825 */ /* 0x002fca00078e0294 */
[----:B------:R1:W-:Y:S01]  /*3d150*/  STL.64 [R1+0x728], R16 ;  /* 0x0007281001007387 */ /* 0x0003e20000100a00 */
[----:B------:R-:W-:-:S03]  /*3d160*/  IMAD.WIDE R20, R5, 0x4, R154 ;  /* 0x0000000405147825 */ /* 0x000fc600078e029a */
[----:B------:R2:W-:Y:S04]  /*3d170*/  STL.64 [R1+0x708], R18 ;  /* 0x0007081201007387 */ /* 0x0005e80000100a00 */
[----:B------:R-:W-:Y:S01]  /*3d180*/  STL.64 [R1+0x1bd8], R86 ;  /* 0x001bd85601007387 */ /* 0x000fe20000100a00 */
[----:B-1----:R-:W-:-:S04]  /*3d190*/  IMAD.WIDE R16, R5, 0x4, R152 ;  /* 0x0000000405107825 */ /* 0x002fc800078e0298 */
[C---:B--2---:R-:W-:Y:S01]  /*3d1a0*/  IMAD.WIDE R18, R5.reuse, 0x4, R156 ;  /* 0x0000000405127825 */ /* 0x044fe200078e029c */
[----:B------:R1:W-:Y:S04]  /*3d1b0*/  STL.64 [R1+0x6e8], R16 ;  /* 0x0006e81001007387 */ /* 0x0003e80000100a00 */
[----:B------:R-:W-:Y:S04]  /*3d1c0*/  STL.64 [R1+0x6c8], R20 ;  /* 0x0006c81401007387 */ /* 0x000fe80000100a00 */
[----:B------:R2:W-:Y:S01]  /*3d1d0*/  STL.64 [R1+0x6a8], R18 ;  /* 0x0006a81201007387 */ /* 0x0005e20000100a00 */
[----:B-1----:R-:W-:-:S05]  /*3d1e0*/  IMAD.WIDE R16, R5, 0x4, R158 ;  /* 0x0000000405107825 */ /* 0x002fca00078e029e */
[----:B------:R1:W-:Y:S01]  /*3d1f0*/  STL.64 [R1+0x18e0], R16 ;  /* 0x0018e01001007387 */ /* 0x0003e20000100a00 */
[----:B------:R-:W-:-:S03]  /*3d200*/  IMAD.WIDE R84, R5, 0x4, R162 ;  /* 0x0000000405547825 */ /* 0x000fc600078e02a2 */
[----:B------:R-:W-:Y:S01]  /*3d210*/  STL.64 [R1+0x1a40], R160 ;  /* 0x001a40a001007387 */ /* 0x000fe20000100a00 */
[----:B--2---:R-:W-:-:S04]  /*3d220*/  IMAD.WIDE R18, R5, 0x4, R166 ;  /* 0x0000000405127825 */ /* 0x004fc800078e02a6 */
        /* <DEDUP_REMOVED lines=24> */
[----:B------:R-:W-:Y:S01]  /*3d3b0*/  STL.64 [R1+0x18c0], R190 ;  /* 0x0018c0be01007387 */ /* 0x000fe20000100a00 */
[----:B-1----:R-:W-:-:S03]  /*3d3c0*/  IMAD.WIDE R16, R5, 0x4, R198 ;  /* 0x0000000405107825 */ /* 0x002fc600078e02c6 */
[----:B------:R1:W-:Y:S04]  /*3d3d0*/  STL.64 [R1+0x548], R18 ;  /* 0x0005481201007387 */ /* 0x0003e80000100a00 */
[----:B------:R-:W-:Y:S04]  /*3d3e0*/  STL.64 [R1+0x19d8], R192 ;  /* 0x0019d8c001007387 */ /* 0x000fe80000100a00 */
[----:B------:R2:W-:Y:S01]  /*3d3f0*/  STL.64 [R1+0x528], R16 ;  /* 0x0005281001007387 */ /* 0x0005e20000100a00 */
[----:B-1----:R-:W-:-:S03]  /*3d400*/  IMAD.WIDE R18, R5, 0x4, R200 ;  /* 0x0000000405127825 */ /* 0x002fc600078e02c8 */
[----:B------:R-:W-:Y:S01]  /*3d410*/  STL.64 [R1+0x1b60], R78 ;  /* 0x001b604e01007387 */ /* 0x000fe20000100a00 */
[----:B------:R-:W-:-:S04]  /*3d420*/  IMAD.WIDE R180, R5, 0x4, R204 ;  /* 0x0000000405b47825 */ /* 0x000fc800078e02cc */
[C---:B--2---:R-:W-:Y:S01]  /*3d430*/  IMAD.WIDE R16, R5.reuse, 0x4, R202 ;  /* 0x0000000405107825 */ /* 0x044fe200078e02ca */
[----:B------:R-:W-:Y:S04]  /*3d440*/  STL.64 [R1+0x508], R18 ;  /* 0x0005081201007387 */ /* 0x000fe80000100a00 */
[----:B------:R1:W-:Y:S04]  /*3d450*/  STL.64 [R1+0x4e8], R16 ;  /* 0x0004e81001007387 */ /* 0x0003e80000100a00 */
[----:B------:R-:W-:Y:S04]  /*3d460*/  STL.64 [R1+0x4c0], R180 ;  /* 0x0004c0b401007387 */ /* 0x000fe80000100a00 */
[----:B------:R-:W2:Y:S01]  /*3d470*/  LDL.LU.64 R60, [R1+0x7f8] ;  /* 0x0007f800013c7983 */ /* 0x000ea20000300a00 */
[----:B-1----:R-:W-:-:S03]  /*3d480*/  IMAD.WIDE R16, R5, 0x4, R212 ;  /* 0x0000000405107825 */ /* 0x002fc600078e02d4 */
[----:B------:R-:W3:Y:S04]  /*3d490*/  LDL.LU.64 R72, [R1+0x810] ;  /* 0x0008100001487983 */ /* 0x000ee80000300a00 */
[----:B------:R1:W-:Y:S04]  /*3d4a0*/  STL.64 [R1+0x498], R16 ;  /* 0x0004981001007387 */ /* 0x0003e80000100a00 */
[----:B------:R-:W-:Y:S04]  /*3d4b0*/  STL.64 [R1+0x18a8], R206 ;  /* 0x0018a8ce01007387 */ /* 0x000fe80000100a00 */
[----:B------:R-:W4:Y:S01]  /*3d4c0*/  LDL.LU.64 R240, [R1+0x808] ;  /* 0x0008080001f07983 */ /* 0x000f220000300a00 */
[----:B-1----:R-:W-:-:S03]  /*3d4d0*/  IMAD.WIDE R16, R5, 0x4, R214 ;  /* 0x0000000405107825 */ /* 0x002fc600078e02d6 */
[----:B------:R-:W-:Y:S04]  /*3d4e0*/  STL.64 [R1+0x19b0], R208 ;  /* 0x0019b0d001007387 */ /* 0x000fe80000100a00 */
[----:B------:R1:W-:Y:S04]  /*3d4f0*/  STL.64 [R1+0x478], R16 ;  /* 0x0004781001007387 */ /* 0x0003e80000100a00 */
[----:B------:R-:W4:Y:S04]  /*3d500*/  LDL.LU.64 R68, [R1+0x800] ;  /* 0x0008000001447983 */ /* 0x000f280000300a00 */
[----:B------:R-:W-:Y:S01]  /*3d510*/  STL.64 [R1+0x1b38], R76 ;  /* 0x001b384c01007387 */ /* 0x000fe20000100a00 */
[----:B-1----:R-:W-:-:S05]  /*3d520*/  IMAD.WIDE R16, R5, 0x4, R216 ;  /* 0x0000000405107825 */ /* 0x002fca00078e02d8 */
[----:B------:R1:W-:Y:S04]  /*3d530*/  STL.64 [R1+0x458], R16 ;  /* 0x0004581001007387 */ /* 0x0003e80000100a00 */
[----:B------:R-:W4:Y:S04]  /*3d540*/  LDL.LU.64 R56, [R1+0x818] ;  /* 0x0008180001387983 */ /* 0x000f280000300a00 */
[----:B------:R-:W4:Y:S01]  /*3d550*/  LDL.LU.64 R64, [R1+0x820] ;  /* 0x0008200001407983 */ /* 0x000f220000300a00 */
[----:B-1----:R-:W-:-:S05]  /*3d560*/  IMAD.WIDE R16, R5, 0x4, R218 ;  /* 0x0000000405107825 */ /* 0x002fca00078e02da */
[----:B------:R1:W-:Y:S04]  /*3d570*/  STL.64 [R1+0x438], R16 ;  /* 0x0004381001007387 */ /* 0x0003e80000100a00 */
[----:B------:R-:W4:Y:S04]  /*3d580*/  LDL.LU.64 R58, [R1+0x828] ;  /* 0x00082800013a7983 */ /* 0x000f280000300a00 */
[----:B------:R-:W4:Y:S01]  /*3d590*/  LDL.LU.64 R238, [R1+0x830] ;  /* 0x0008300001ee7983 */ /* 0x000f220000300a00 */
[----:B------:R-:W-:-:S04]  /*3d5a0*/  IMAD.WIDE R178, R5, 0x4, R220 ;  /* 0x0000000405b27825 */ /* 0x000fc800078e02dc */
[C---:B-1----:R-:W-:Y:S01]  /*3d5b0*/  IMAD.WIDE R16, R5.reuse, 0x4, R228 ;  /* 0x0000000405107825 */ /* 0x042fe200078e02e4 */
[----:B------:R-:W-:Y:S04]  /*3d5c0*/  STL.64 [R1+0x418], R178 ;  /* 0x000418b201007387 */ /* 0x000fe80000100a00 */
[----:B------:R-:W4:Y:S01]  /*3d5d0*/  LDL.LU.64 R62, [R1+0x838] ;  /* 0x00083800013e7983 */ /* 0x000f220000300a00 */
[----:B------:R-:W-:-:S03]  /*3d5e0*/  IMAD.WIDE R174, R5, 0x4, R222 ;  /* 0x0000000405ae7825 */ /* 0x000fc600078e02de */
[----:B------:R-:W4:Y:S01]  /*3d5f0*/  LDL.LU.64 R70, [R1+0x850] ;  /* 0x0008500001467983 */ /* 0x000f220000300a00 */
[----:B------:R-:W-:-:S03]  /*3d600*/  IMAD.WIDE R132, R5, 0x4, R224 ;  /* 0x0000000405847825 */ /* 0x000fc600078e02e0 */
[----:B------:R1:W-:Y:S01]  /*3d610*/  STL.64 [R1+0x3f8], R16 ;  /* 0x0003f81001007387 */ /* 0x0003e20000100a00 */
[----:B------:R-:W-:-:S03]  /*3d620*/  IMAD.WIDE R18, R5, 0x4, R230 ;  /* 0x0000000405127825 */ /* 0x000fc600078e02e6 */
[----:B-1----:R-:W4:Y:S01]  /*3d630*/  LDL.LU.64 R16, [R1+0x848] ;  /* 0x0008480001107983 */ /* 0x002f220000300a00 */
[----:B------:R-:W-:-:S03]  /*3d640*/  IMAD.WIDE R74, R5, 0x4, R226 ;  /* 0x00000004054a7825 */ /* 0x000fc600078e02e2 */
[----:B------:R-:W-:Y:S04]  /*3d650*/  STL.64 [R1+0x1898], R174 ;  /* 0x001898ae01007387 */ /* 0x000fe80000100a00 */
[----:B------:R-:W4:Y:S04]  /*3d660*/  LDL.LU.64 R66, [R1+0x840] ;  /* 0x0008400001427983 */ /* 0x000f280000300a00 */
[----:B------:R-:W-:Y:S04]  /*3d670*/  STL.64 [R1+0x1988], R132 ;  /* 0x0019888401007387 */ /* 0x000fe80000100a00 */
[----:B------:R1:W-:Y:S01]  /*3d680*/  STL.64 [R1+0x3d8], R18 ;  /* 0x0003d81201007387 */ /* 0x0003e20000100a00 */
[----:B------:R-:W-:-:S03]  /*3d690*/  IMAD.WIDE R20, R5, 0x4, R234 ;  /* 0x0000000405147825 */ /* 0x000fc600078e02ea */
[----:B------:R-:W-:Y:S01]  /*3d6a0*/  STL.64 [R1+0x1b08], R74 ;  /* 0x001b084a01007387 */ /* 0x000fe20000100a00 */
[----:B-1----:R-:W-:-:S05]  /*3d6b0*/  IMAD.WIDE R18, R5, 0x4, R232 ;  /* 0x0000000405127825 */ /* 0x002fca00078e02e8 */
[----:B------:R1:W-:Y:S04]  /*3d6c0*/  STL.64 [R1+0x3b8], R18 ;  /* 0x0003b81201007387 */ /* 0x0003e80000100a00 */
[----:B------:R-:W-:Y:S04]  /*3d6d0*/  STL.64 [R1+0x398], R20 ;  /* 0x0003981401007387 */ /* 0x000fe80000100a00 */
[----:B------:R-:W4:Y:S01]  /*3d6e0*/  LDL.LU.64 R44, [R1+0x858] ;  /* 0x00085800012c7983 */ /* 0x000f220000300a00 */
[----:B-1----:R-:W-:-:S05]  /*3d6f0*/  IMAD.WIDE R18, R5, 0x4, R236 ;  /* 0x0000000405127825 */ /* 0x002fca00078e02ec */
[----:B------:R1:W-:Y:S04]  /*3d700*/  STL.64 [R1+0x388], R18 ;  /* 0x0003881201007387 */ /* 0x0003e80000100a00 */
[----:B------:R-:W4:Y:S04]  /*3d710*/  LDL.LU.64 R46, [R1+0x860] ;  /* 0x00086000012e7983 */ /* 0x000f280000300a00 */
[----:B------:R-:W4:Y:S01]  /*3d720*/  LDL.LU.64 R50, [R1+0x868] ;  /* 0x0008680001327983 */ /* 0x000f220000300a00 */
[----:B---3--:R-:W-:-:S04]  /*3d730*/  IMAD.WIDE R130, R5, 0x4, R72 ;  /* 0x0000000405827825 */ /* 0x008fc800078e0248 */
[----:B--2---:R-:W-:-:S04]  /*3d740*/  IMAD.WIDE R92, R5, 0x4, R60 ;  /* 0x00000004055c7825 */ /* 0x004fc800078e023c */
[C---:B----4-:R-:W-:Y:S02]  /*3d750*/  IMAD.WIDE R72, R5.reuse, 0x4, R240 ;  /* 0x0000000405487825 */ /* 0x050fe400078e02f0 */
[----:B------:R-:W2:Y:S04]  /*3d760*/  LDL.LU.64 R240, [R1+0x870] ;  /* 0x0008700001f07983 */ /* 0x000ea80000300a00 */
[----:B------:R-:W3:Y:S04]  /*3d770*/  LDL.LU.64 R54, [R1+0x878] ;  /* 0x0008780001367983 */ /* 0x000ee80000300a00 */
[----:B------:R-:W4:Y:S01]  /*3d780*/  LDL.LU.64 R60, [R1+0x890] ;  /* 0x00089000013c7983 */ /* 0x000f220000300a00 */
[----:B-1----:R-:W-:-:S05]  /*3d790*/  IMAD.WIDE R18, R5, 0x4, R68 ;  /* 0x0000000405127825 */ /* 0x002fca00078e0244 */
[----:B------:R1:W-:Y:S04]  /*3d7a0*/  STL.64 [R1+0x378], R18 ;  /* 0x0003781201007387 */ /* 0x0003e80000100a00 */
[----:B------:R-:W4:Y:S04]  /*3d7b0*/  LDL.LU.64 R68, [R1+0x888] ;  /* 0x0008880001447983 */ /* 0x000f280000300a00 */
[----:B------:R-:W-:Y:S01]  /*3d7c0*/  STL.64 [R1+0x380], R92 ;  /* 0x0003805c01007387 */ /* 0x000fe20000100a00 */
[----:B------:R-:W-:-:S03]  /*3d7d0*/  IMAD.WIDE R20, R5, 0x4, R56 ;  /* 0x0000000405147825 */ /* 0x000fc600078e0238 */
[----:B------:R-:W-:Y:S01]  /*3d7e0*/  STL.64 [R1+0x1940], R130 ;  /* 0x0019408201007387 */ /* 0x000fe20000100a00 */
[----:B-1----:R-:W-:-:S03]  /*3d7f0*/  IMAD.WIDE R18, R5, 0x4, R64 ;  /* 0x0000000405127825 */ /* 0x002fc600078e0240 */
[----:B------:R-:W-:Y:S04]  /*3d800*/  STL.64 [R1+0x370], R20 ;  /* 0x0003701401007387 */ /* 0x000fe80000100a00 */
[----:B------:R-:W4:Y:S04]  /*3d810*/  LDL.LU.64 R64, [R1+0x880] ;  /* 0x0008800001407983 */ /* 0x000f280000300a00 */
[----:B------:R-:W-:Y:S04]  /*3d820*/  STL.64 [R1+0x1ac8], R72 ;  /* 0x001ac84801007387 */ /* 0x000fe80000100a00 */
[----:B------:R1:W-:Y:S02]  /*3d830*/  STL.64 [R1+0x368], R18 ;  /* 0x0003681201007387 */ /* 0x0003e40000100a00 */
[----:B-1----:R-:W-:-:S02]  /*3d840*/  IMAD.WIDE R18, R5, 0x4, R238 ;  /* 0x0000000405127825 */ /* 0x002fc400078e02ee */
[----:B------:R-:W4:Y:S02]  /*3d850*/  LDL.LU.64 R238, [R1+0x898] ;  /* 0x0008980001ee7983 */ /* 0x000f240000300a00 */
[----:B------:R-:W-:-:S05]  /*3d860*/  IMAD.WIDE R20, R5, 0x4, R58 ;  /* 0x0000000405147825 */ /* 0x000fca00078e023a */
[----:B------:R-:W-:Y:S04]  /*3d870*/  STL.64 [R1+0x360], R20 ;  /* 0x0003601401007387 */ /* 0x000fe80000100a00 */
[----:B------:R1:W-:Y:S04]  /*3d880*/  STL.64 [R1+0x358], R18 ;  /* 0x0003581201007387 */ /* 0x0003e80000100a00 */
[----:B------:R-:W4:Y:S01]  /*3d890*/  LDL.LU.64 R48, [R1+0x8a0] ;  /* 0x0008a00001307983 */ /* 0x000f220000300a00 */
[----:B------:R-:W-:-:S03]  /*3d8a0*/  IMAD.WIDE R128, R5, 0x4, R70 ;  /* 0x0000000405807825 */ /* 0x000fc600078e0246 */
[----:B------:R-:W4:Y:S01]  /*3d8b0*/  LDL.LU.64 R52, [R1+0x8a8] ;  /* 0x0008a80001347983 */ /* 0x000f220000300a00 */
[----:B------:R-:W-:-:S03]  /*3d8c0*/  IMAD.WIDE R70, R5, 0x4, R16 ;  /* 0x0000000405467825 */ /* 0x000fc600078e0210 */
[----:B------:R-:W4:Y:S04]  /*3d8d0*/  LDL.LU.64 R16, [R1+0x8b0] ;  /* 0x0008b00001107983 */ /* 0x000f280000300a00 */
[----:B------:R-:W4:Y:S01]  /*3d8e0*/  LDL.LU.64 R56, [R1+0x8b8] ;  /* 0x0008b80001387983 */ /* 0x000f220000300a00 */
[----:B-1----:R-:W-:-:S03]  /*3d8f0*/  IMAD.WIDE R18, R5, 0x4, R66 ;  /* 0x0000000405127825 */ /* 0x002fc600078e0242 */
[----:B------:R-:W4:Y:S01]  /*3d900*/  LDL.LU.64 R58, [R1+0x8d0] ;  /* 0x0008d000013a7983 */ /* 0x000f220000300a00 */
[----:B------:R-:W-:-:S03]  /*3d910*/  IMAD.WIDE R172, R5, 0x4, R62 ;  /* 0x0000000405ac7825 */ /* 0x000fc600078e023e */
[----:B------:R1:W-:Y:S04]  /*3d920*/  STL.64 [R1+0x348], R18 ;  /* 0x0003481201007387 */ /* 0x0003e80000100a00 */
[----:B------:R-:W4:Y:S04]  /*3d930*/  LDL.LU.64 R66, [R1+0x8c8] ;  /* 0x0008c80001427983 */ /* 0x000f280000300a00 */
[----:B------:R-:W4:Y:S04]  /*3d940*/  LDL.LU.64 R62, [R1+0x8c0] ;  /* 0x0008c000013e7983 */ /* 0x000f280000300a00 */
[----:B------:R-:W-:Y:S04]  /*3d950*/  STL.64 [R1+0x350], R172 ;  /* 0x000350ac01007387 */ /* 0x000fe80000100a00 */
[----:B------:R-:W-:Y:S01]  /*3d960*/  STL.64 [R1+0x1918], R128 ;  /* 0x0019188001007387 */ /* 0x000fe20000100a00 */
[----:B------:R-:W-:-:S05]  /*3d970*/  IMAD.WIDE R20, R5, 0x4, R44 ;  /* 0x0000000405147825 */ /* 0x000fca00078e022c */
[----:B------:R1:W-:Y:S04]  /*3d980*/  STL.64 [R1+0x340], R20 ;  /* 0x0003401401007387 */ /* 0x0003e80000100a00 */
[----:B------:R-:W-:Y:S01]  /*3d990*/  STL.64 [R1+0x1a60], R70 ;  /* 0x001a604601007387 */ /* 0x000fe20000100a00 */
[----:B-1----:R-:W-:-:S04]  /*3d9a0*/  IMAD.WIDE R18, R5, 0x4, R46 ;  /* 0x0000000405127825 */ /* 0x002fc800078e022e */
[C---:B------:R-:W-:Y:S01]  /*3d9b0*/  IMAD.WIDE R20, R5.reuse, 0x4, R50 ;  /* 0x0000000405147825 */ /* 0x040fe200078e0232 */
[----:B------:R2:W-:Y:S03]  /*3d9c0*/  STL.64 [R1+0x338], R18 ;  /* 0x0003381201007387 */ /* 0x0005e60000100a00 */
[C---:B--2---:R-:W-:Y:S02]  /*3d9d0*/  IMAD.WIDE R18, R5.reuse, 0x4, R240 ;  /* 0x0000000405127825 */ /* 0x044fe400078e02f0 */
[----:B------:R-:W2:Y:S04]  /*3d9e0*/  LDL.LU.64 R240, [R1+0x8d8] ;  /* 0x0008d80001f07983 */ /* 0x000ea80000300a00 */
[----:B------:R-:W-:Y:S04]  /*3d9f0*/  STL.64 [R1+0x330], R20 ;  /* 0x0003301401007387 */ /* 0x000fe80000100a00 */
[----:B------:R1:W-:Y:S04]  /*3da00*/  STL.64 [R1+0x328], R18 ;  /* 0x0003281201007387 */ /* 0x0003e80000100a00 */
[----:B------:R-:W2:Y:S04]  /*3da10*/  LDL.LU.64 R44, [R1+0x8e0] ;  /* 0x0008e000012c7983 */ /* 0x000ea80000300a00 */
[----:B------:R-:W2:Y:S01]  /*3da20*/  LDL.LU.64 R46, [R1+0x8e8] ;  /* 0x0008e800012e7983 */ /* 0x000ea20000300a00 */
[----:B---3--:R-:W-:-:S03]  /*3da30*/  IMAD.WIDE R170, R5, 0x4, R54 ;  /* 0x0000000405aa7825 */ /* 0x008fc600078e0236 */
[----:B------:R-:W3:Y:S01]  /*3da40*/  LDL.LU.64 R50, [R1+0x8f0] ;  /* 0x0008f00001327983 */ /* 0x000ee20000300a00 */
[----:B----4-:R-:W-:-:S03]  /*3da50*/  IMAD.WIDE R126, R5, 0x4, R60 ;  /* 0x00000004057e7825 */ /* 0x010fc600078e023c */
[----:B------:R-:W4:Y:S04]  /*3da60*/  LDL.LU.64 R54, [R1+0x8f8] ;  /* 0x0008f80001367983 */ /* 0x000f280000300a00 */
[----:B------:R-:W4:Y:S01]  /*3da70*/  LDL.LU.64 R60, [R1+0x900] ;  /* 0x00090000013c7983 */ /* 0x000f220000300a00 */
[----:B-1----:R-:W-:-:S03]  /*3da80*/  IMAD.WIDE R18, R5, 0x4, R64 ;  /* 0x0000000405127825 */ /* 0x002fc600078e0240 */
[----:B------:R-:W4:Y:S04]  /*3da90*/  LDL.LU.64 R64, [R1+0x908] ;  /* 0x0009080001407983 */ /* 0x000f280000300a00 */
[----:B------:R-:W-:Y:S04]  /*3daa0*/  STL.64 [R1+0x320], R170 ;  /* 0x000320aa01007387 */ /* 0x000fe80000100a00 */
[----:B------:R1:W-:Y:S02]  /*3dab0*/  STL.64 [R1+0x318], R18 ;  /* 0x0003181201007387 */ /* 0x0003e40000100a00 */
[----:B-1----:R-:W-:-:S02]  /*3dac0*/  IMAD.WIDE R18, R5, 0x4, R238 ;  /* 0x0000000405127825 */ /* 0x002fc400078e02ee */
[----:B------:R-:W4:Y:S02]  /*3dad0*/  LDL.LU.64 R238, [R1+0x910] ;  /* 0x0009100001ee7983 */ /* 0x000f240000300a00 */
[C---:B------:R-:W-:Y:S02]  /*3dae0*/  IMAD.WIDE R68, R5.reuse, 0x4, R68 ;  /* 0x0000000405447825 */ /* 0x040fe400078e0244 */
[----:B------:R-:W-:Y:S04]  /*3daf0*/  STL.64 [R1+0x1900], R126 ;  /* 0x0019007e01007387 */ /* 0x000fe80000100a00 */
[----:B------:R1:W-:Y:S04]  /*3db00*/  STL.64 [R1+0x310], R18 ;  /* 0x0003101201007387 */ /* 0x0003e80000100a00 */
[----:B------:R-:W-:Y:S01]  /*3db10*/  STL.64 [R1+0x19e8], R68 ;  /* 0x0019e84401007387 */ /* 0x000fe20000100a00 */
[----:B-1----:R-:W-:-:S04]  /*3db20*/  IMAD.WIDE R18, R5, 0x4, R48 ;  /* 0x0000000405127825 */ /* 0x002fc800078e0230 */
[C---:B------:R-:W-:Y:S01]  /*3db30*/  IMAD.WIDE R20, R5.reuse, 0x4, R52 ;  /* 0x0000000405147825 */ /* 0x040fe200078e0234 */
[----:B------:R1:W-:Y:S03]  /*3db40*/  STL.64 [R1+0x308], R18 ;  /* 0x0003081201007387 */ /* 0x0003e60000100a00 */
[----:B------:R-:W-:-:S04]  /*3db50*/  IMAD.WIDE R168, R5, 0x4, R56 ;  /* 0x0000000405a87825 */ /* 0x000fc800078e0238 */
[C---:B-1----:R-:W-:Y:S02]  /*3db60*/  IMAD.WIDE R18, R5.reuse, 0x4, R16 ;  /* 0x0000000405127825 */ /* 0x042fe400078e0210 */
[----:B------:R-:W4:Y:S04]  /*3db70*/  LDL.LU.64 R16, [R1+0x918] ;  /* 0x0009180001107983 */ /* 0x000f280000300a00 */
[----:B------:R-:W-:Y:S04]  /*3db80*/  STL.64 [R1+0x300], R20 ;  /* 0x0003001401007387 */ /* 0x000fe80000100a00 */
[----:B------:R1:W-:Y:S04]  /*3db90*/  STL.64 [R1+0x2f8], R18 ;  /* 0x0002f81201007387 */ /* 0x0003e80000100a00 */
[----:B------:R-:W4:Y:S04]  /*3dba0*/  LDL.LU.64 R56, [R1+0x920] ;  /* 0x0009200001387983 */ /* 0x000f280000300a00 */
[----:B------:R-:W4:Y:S01]  /*3dbb0*/  LDL.LU.64 R42, [R1+0x928] ;  /* 0x00092800012a7983 */ /* 0x000f220000300a00 */
[----:B-1----:R-:W-:-:S03]  /*3dbc0*/  IMAD.WIDE R18, R5, 0x4, R62 ;  /* 0x0000000405127825 */ /* 0x002fc600078e023e */
[----:B------:R-:W4:Y:S04]  /*3dbd0*/  LDL.LU.64 R48, [R1+0x930] ;  /* 0x0009300001307983 */ /* 0x000f280000300a00 */
[----:B------:R2:W-:Y:S04]  /*3dbe0*/  STL.64 [R1+0x2e8], R18 ;  /* 0x0002e81201007387 */ /* 0x0005e80000100a00 */
[----:B------:R-:W4:Y:S01]  /*3dbf0*/  LDL.LU.64 R52, [R1+0x938] ;  /* 0x0009380001347983 */ /* 0x000f220000300a00 */
[----:B------:R-:W-:-:S03]  /*3dc00*/  IMAD.WIDE R124, R5, 0x4, R58 ;  /* 0x00000004057c7825 */ /* 0x000fc600078e023a */
[----:B------:R-:W4:Y:S04]  /*3dc10*/  LDL.LU.64 R58, [R1+0x940] ;  /* 0x00094000013a7983 */ /* 0x000f280000300a00 */
[----:B------:R-:W4:Y:S04]  /*3dc20*/  LDL.LU.64 R62, [R1+0x948] ;  /* 0x00094800013e7983 */ /* 0x000f280000300a00 */
[----:B------:R-:W-:Y:S01]  /*3dc30*/  STL.64 [R1+0x2f0], R168 ;  /* 0x0002f0a801007387 */ /* 0x000fe20000100a00 */
[----:B------:R-:W-:-:S04]  /*3dc40*/  IMAD.WIDE R66, R5, 0x4, R66 ;  /* 0x0000000405427825 */ /* 0x000fc800078e0242 */
[C---:B--2---:R-:W-:Y:S02]  /*3dc50*/  IMAD.WIDE R18, R5.reuse, 0x4, R240 ;  /* 0x0000000405127825 */ /* 0x044fe400078e02f0 */
[----:B------:R-:W2:Y:S04]  /*3dc60*/  LDL.LU.64 R240, [R1+0x950] ;  /* 0x0009500001f07983 */ /* 0x000ea80000300a00 */
[----:B------:R-:W-:Y:S04]  /*3dc70*/  STL.64 [R1+0x18b8], R124 ;  /* 0x0018b87c01007387 */ /* 0x000fe80000100a00 */
[----:B------:R1:W-:Y:S01]  /*3dc80*/  STL.64 [R1+0x2e0], R18 ;  /* 0x0002e01201007387 */ /* 0x0003e20000100a00 */
[----:B------:R-:W-:-:S03]  /*3dc90*/  IMAD.WIDE R20, R5, 0x4, R44 ;  /* 0x0000000405147825 */ /* 0x000fc600078e022c */
[----:B------:R-:W-:Y:S04]  /*3dca0*/  STL.64 [R1+0x808], R66 ;  /* 0x0008084201007387 */ /* 0x000fe80000100a00 */
[----:B------:R-:W-:Y:S01]  /*3dcb0*/  STL.64 [R1+0x2d8], R20 ;  /* 0x0002d81401007387 */ /* 0x000fe20000100a00 */
[----:B-1----:R-:W-:-:S04]  /*3dcc0*/  IMAD.WIDE R18, R5, 0x4, R46 ;  /* 0x0000000405127825 */ /* 0x002fc800078e022e */
[C---:B---3--:R-:W-:Y:S01]  /*3dcd0*/  IMAD.WIDE R138, R5.reuse, 0x4, R50 ;  /* 0x00000004058a7825 */ /* 0x048fe200078e0232 */
[----:B------:R4:W-:Y:S04]  /*3dce0*/  STL.64 [R1+0x2d0], R18 ;  /* 0x0002d01201007387 */ /* 0x0009e80000100a00 */
[----:B------:R-:W3:Y:S04]  /*3dcf0*/  LDL.LU.64 R50, [R1+0x958] ;  /* 0x0009580001327983 */ /* 0x000ee80000300a00 */
[----:B------:R-:W3:Y:S04]  /*3dd00*/  LDL.LU.64 R44, [R1+0x960] ;  /* 0x00096000012c7983 */ /* 0x000ee80000300a00 */
[----:B------:R-:W-:Y:S01]  /*3dd10*/  STL.64 [R1+0x2c8], R138 ;  /* 0x0002c88a01007387 */ /* 0x000fe20000100a00 */
[----:B----4-:R-:W-:-:S03]  /*3dd20*/  IMAD.WIDE R18, R5, 0x4, R238 ;  /* 0x0000000405127825 */ /* 0x010fc600078e02ee */
[----:B------:R-:W4:Y:S01]  /*3dd30*/  LDL.LU.64 R238, [R1+0x968] ;  /* 0x0009680001ee7983 */ /* 0x000f220000300a00 */
[----:B------:R-:W-:-:S03]  /*3dd40*/  IMAD.WIDE R166, R5, 0x4, R54 ;  /* 0x0000000405a67825 */ /* 0x000fc600078e0236 */
[----:B------:R-:W4:Y:S01]  /*3dd50*/  LDL.LU.64 R46, [R1+0x970] ;  /* 0x00097000012e7983 */ /* 0x000f220000300a00 */
[----:B------:R-:W-:-:S03]  /*3dd60*/  IMAD.WIDE R122, R5, 0x4, R60 ;  /* 0x00000004057a7825 */ /* 0x000fc600078e023c */
[----:B------:R1:W-:Y:S04]  /*3dd70*/  STL.64 [R1+0x2a8], R18 ;  /* 0x0002a81201007387 */ /* 0x0003e80000100a00 */
[----:B------:R-:W4:Y:S04]  /*3dd80*/  LDL.LU.64 R54, [R1+0x978] ;  /* 0x0009780001367983 */ /* 0x000f280000300a00 */
[----:B------:R-:W4:Y:S01]  /*3dd90*/  LDL.LU.64 R60, [R1+0x980] ;  /* 0x00098000013c7983 */ /* 0x000f220000300a00 */
[----:B------:R-:W-:-:S03]  /*3dda0*/  IMAD.WIDE R64, R5, 0x4, R64 ;  /* 0x0000000405407825 */ /* 0x000fc600078e0240 */
[----:B------:R-:W-:Y:S01]  /*3ddb0*/  STL.64 [R1+0x2c0], R166 ;  /* 0x0002c0a601007387 */ /* 0x000fe20000100a00 */
[----:B-1----:R-:W-:-:S03]  /*3ddc0*/  IMAD.WIDE R18, R5, 0x4, R16 ;  /* 0x0000000405127825 */ /* 0x002fc600078e0210 */
[----:B------:R-:W4:Y:S04]  /*3ddd0*/  LDL.LU.64 R16, [R1+0x988] ;  /* 0x0009880001107983 */ /* 0x000f280000300a00 */
[----:B------:R-:W-:Y:S04]  /*3dde0*/  STL.64 [R1+0x2b8], R122 ;  /* 0x0002b87a01007387 */ /* 0x000fe80000100a00 */
[----:B------:R1:W-:Y:S02]  /*3ddf0*/  STL.64 [R1+0x2a0], R18 ;  /* 0x0002a01201007387 */ /* 0x0003e40000100a00 */
[----:B-1----:R-:W-:-:S02]  /*3de00*/  IMAD.WIDE R18, R5, 0x4, R56 ;  /* 0x0000000405127825 */ /* 0x002fc400078e0238 */
[----:B------:R-:W4:Y:S04]  /*3de10*/  LDL.LU.64 R56, [R1+0x990] ;  /* 0x0009900001387983 */ /* 0x000f280000300a00 */
[----:B------:R-:W-:Y:S04]  /*3de20*/  STL.64 [R1+0x2b0], R64 ;  /* 0x0002b04001007387 */ /* 0x000fe80000100a00 */
[----:B------:R1:W-:Y:S01]  /*3de30*/  STL.64 [R1+0x298], R18 ;  /* 0x0002981201007387 */ /* 0x0003e20000100a00 */
[----:B------:R-:W-:-:S04]  /*3de40*/  IMAD.WIDE R164, R5, 0x4, R52 ;  /* 0x0000000405a47825 */ /* 0x000fc800078e0234 */
[----:B------:R-:W-:-:S04]  /*3de50*/  IMAD.WIDE R136, R5, 0x4, R48 ;  /* 0x0000000405887825 */ /* 0x000fc800078e0230 */
[----:B-1----:R-:W-:-:S05]  /*3de60*/  IMAD.WIDE R18, R5, 0x4, R42 ;  /* 0x0000000405127825 */ /* 0x002fca00078e022a */
[----:B------:R2:W-:Y:S04]  /*3de70*/  STL.64 [R1+0x290], R18 ;  /* 0x0002901201007387 */ /* 0x0005e80000100a00 */
[----:B------:R-:W4:Y:S04]  /*3de80*/  LDL.LU.64 R52, [R1+0x998] ;  /* 0x0009980001347983 */ /* 0x000f280000300a00 */
[----:B------:R-:W4:Y:S04]  /*3de90*/  LDL.LU.64 R36, [R1+0x9a0] ;  /* 0x0009a00001247983 */ /* 0x000f280000300a00 */
[----:B------:R-:W-:Y:S04]  /*3dea0*/  STL.64 [R1+0x288], R136 ;  /* 0x0002888801007387 */ /* 0x000fe80000100a00 */
[----:B------:R-:W4:Y:S04]  /*3deb0*/  LDL.LU.64 R38, [R1+0x9a8] ;  /* 0x0009a80001267983 */ /* 0x000f280000300a00 */
[----:B------:R-:W4:Y:S01]  /*3dec0*/  LDL.LU.64 R42, [R1+0x9b0] ;  /* 0x0009b000012a7983 */ /* 0x000f220000300a00 */
[----:B------:R-:W-:-:S04]  /*3ded0*/  IMAD.WIDE R120, R5, 0x4, R58 ;  /* 0x0000000405787825 */ /* 0x000fc800078e023a */
[----:B------:R-:W-:-:S04]  /*3dee0*/  IMAD.WIDE R62, R5, 0x4, R62 ;  /* 0x00000004053e7825 */ /* 0x000fc800078e023e */
[----:B--2---:R-:W-:-:S05]  /*3def0*/  IMAD.WIDE R18, R5, 0x4, R240 ;  /* 0x0000000405127825 */ /* 0x004fca00078e02f0 */
[----:B------:R3:W-:Y:S04]  /*3df00*/  STL.64 [R1+0x268], R18 ;  /* 0x0002681201007387 */ /* 0x0007e80000100a00 */
[----:B------:R-:W2:Y:S04]  /*3df10*/  LDL.LU.64 R48, [R1+0x9b8] ;  /* 0x0009b80001307983 */ /* 0x000ea80000300a00 */
[----:B------:R-:W2:Y:S04]  /*3df20*/  LDL.LU.64 R58, [R1+0x9c0] ;  /* 0x0009c000013a7983 */ /* 0x000ea80000300a00 */
[----:B------:R-:W2:Y:S04]  /*3df30*/  LDL.LU.64 R240, [R1+0x9c8] ;  /* 0x0009c80001f07983 */ /* 0x000ea80000300a00 */
[----:B------:R-:W-:Y:S01]  /*3df40*/  STL.64 [R1+0x280], R164 ;  /* 0x000280a401007387 */ /* 0x000fe20000100a00 */
[----:B---3--:R-:W-:-:S03]  /*3df50*/  IMAD.WIDE R18, R5, 0x4, R50 ;  /* 0x0000000405127825 */ /* 0x008fc600078e0232 */
[----:B------:R-:W3:Y:S01]  /*3df60*/  LDL.LU.64 R50, [R1+0x9d0] ;  /* 0x0009d00001327983 */ /* 0x000ee20000300a00 */
[----:B------:R-:W-:-:S03]  /*3df70*/  IMAD.WIDE R20, R5, 0x4, R44 ;  /* 0x0000000405147825 */ /* 0x000fc600078e022c */
[----:B------:R-:W-:Y:S04]  /*3df80*/  STL.64 [R1+0x278], R120 ;  /* 0x0002787801007387 */ /* 0x000fe80000100a00 */
[----:B------:R4:W-:Y:S04]  /*3df90*/  STL.64 [R1+0x260], R18 ;  /* 0x0002601201007387 */ /* 0x0009e80000100a00 */
[----:B------:R-:W-:Y:S04]  /*3dfa0*/  STL.64 [R1+0x270], R62 ;  /* 0x0002703e01007387 */ /* 0x000fe80000100a00 */
[----:B------:R-:W-:Y:S01]  /*3dfb0*/  STL.64 [R1+0x258], R20 ;  /* 0x0002581401007387 */ /* 0x000fe20000100a00 */
[----:B----4-:R-:W-:-:S03]  /*3dfc0*/  IMAD.WIDE R18, R5, 0x4, R238 ;  /* 0x0000000405127825 */ /* 0x010fc600078e02ee */
[----:B------:R-:W4:Y:S01]  /*3dfd0*/  LDL.LU.64 R238, [R1+0x9d8] ;  /* 0x0009d80001ee7983 */ /* 0x000f220000300a00 */
[----:B------:R-:W-:-:S03]  /*3dfe0*/  IMAD.WIDE R134, R5, 0x4, R46 ;  /* 0x0000000405867825 */ /* 0x000fc600078e022e */
[----:B------:R1:W-:Y:S01]  /*3dff0*/  STL.64 [R1+0x250], R18 ;  /* 0x0002501201007387 */ /* 0x0003e20000100a00 */
[----:B------:R-:W-:-:S03]  /*3e000*/  IMAD.WIDE R162, R5, 0x4, R54 ;  /* 0x0000000405a27825 */ /* 0x000fc600078e0236 */
[----:B------:R-:W4:Y:S01]  /*3e010*/  LDL.LU.64 R54, [R1+0x9e0] ;  /* 0x0009e00001367983 */ /* 0x000f220000300a00 */
[----:B------:R-:W-:-:S03]  /*3e020*/  IMAD.WIDE R118, R5, 0x4, R60 ;  /* 0x0000000405767825 */ /* 0x000fc600078e023c */
[----:B------:R-:W4:Y:S01]  /*3e030*/  LDL.LU.64 R40, [R1+0x9e8] ;  /* 0x0009e80001287983 */ /* 0x000f220000300a00 */
[----:B------:R-:W-:-:S03]  /*3e040*/  IMAD.WIDE R60, R5, 0x4, R16 ;  /* 0x00000004053c7825 */ /* 0x000fc600078e0210 */
[----:B------:R-:W4:Y:S04]  /*3e050*/  LDL.LU.64 R16, [R1+0x9f0] ;  /* 0x0009f00001107983 */ /* 0x000f280000300a00 */
[----:B------:R-:W-:Y:S04]  /*3e060*/  STL.64 [R1+0x248], R134 ;  /* 0x0002488601007387 */ /* 0x000fe80000100a00 */
[----:B------:R-:W4:Y:S04]  /*3e070*/  LDL.LU.64 R44, [R1+0x9f8] ;  /* 0x0009f800012c7983 */ /* 0x000f280000300a00 */
[----:B------:R-:W4:Y:S01]  /*3e080*/  LDL.LU.64 R46, [R1+0xa00] ;  /* 0x000a0000012e7983 */ /* 0x000f220000300a00 */
[----:B-1----:R-:W-:-:S05]  /*3e090*/  IMAD.WIDE R18, R5, 0x4, R56 ;  /* 0x0000000405127825 */ /* 0x002fca00078e0238 */
[----:B------:R1:W-:Y:S04]  /*3e0a0*/  STL.64 [R1+0x228], R18 ;  /* 0x0002281201007387 */ /* 0x0003e80000100a00 */
[----:B------:R-:W4:Y:S04]  /*3e0b0*/  LDL.LU.64 R56, [R1+0xa08] ;  /* 0x000a080001387983 */ /* 0x000f280000300a00 */
[----:B------:R-:W-:Y:S01]  /*3e0c0*/  STL.64 [R1+0x240], R162 ;  /* 0x000240a201007387 */ /* 0x000fe20000100a00 */
[----:B-1----:R-:W-:-:S03]  /*3e0d0*/  IMAD.WIDE R18, R5, 0x4, R52 ;  /* 0x0000000405127825 */ /* 0x002fc600078e0234 */
[----:B------:R-:W4:Y:S01]  /*3e0e0*/  LDL.LU.64 R52, [R1+0xa10] ;  /* 0x000a100001347983 */ /* 0x000f220000300a00 */
[----:B------:R-:W-:-:S03]  /*3e0f0*/  IMAD.WIDE R20, R5, 0x4, R36 ;  /* 0x0000000405147825 */ /* 0x000fc600078e0224 */
[----:B------:R-:W-:Y:S04]  /*3e100*/  STL.64 [R1+0x238], R118 ;  /* 0x0002387601007387 */ /* 0x000fe80000100a00 */
[----:B------:R1:W-:Y:S04]  /*3e110*/  STL.64 [R1+0x220], R18 ;  /* 0x0002201201007387 */ /* 0x0003e80000100a00 */
[----:B------:R-:W-:Y:S01]  /*3e120*/  STL.64 [R1+0x230], R60 ;  /* 0x0002303c01007387 */ /* 0x000fe20000100a00 */
[----:B------:R-:W-:-:S03]  /*3e130*/  IMAD.WIDE R214, R5, 0x4, R42 ;  /* 0x0000000405d67825 */ /* 0x000fc600078e022a */
[----:B------:R-:W-:Y:S01]  /*3e140*/  STL.64 [R1+0x218], R20 ;  /* 0x0002181401007387 */ /* 0x000fe20000100a00 */
[----:B-1----:R-:W-:-:S05]  /*3e150*/  IMAD.WIDE R18, R5, 0x4, R38 ;  /* 0x0000000405127825 */ /* 0x002fca00078e0226 */
[----:B------:R3:W-:Y:S04]  /*3e160*/  STL.64 [R1+0x210], R18 ;  /* 0x0002101201007387 */ /* 0x0007e80000100a00 */
[----:B------:R-:W4:Y:S01]  /*3e170*/  LDL.LU.64 R42, [R1+0xa18] ;  /* 0x000a1800012a7983 */ /* 0x000f220000300a00 */
[----:B--2---:R-:W-:-:S04]  /*3e180*/  IMAD.WIDE R116, R5, 0x4, R58 ;  /* 0x0000000405747825 */ /* 0x004fc800078e023a */
[C---:B------:R-:W-:Y:S02]  /*3e190*/  IMAD.WIDE R58, R5.reuse, 0x4, R240 ;  /* 0x00000004053a7825 */ /* 0x040fe400078e02f0 */
[----:B------:R-:W2:Y:S02]  /*3e1a0*/  LDL.LU.64 R240, [R1+0xa20] ;  /* 0x000a200001f07983 */ /* 0x000ea40000300a00 */
[C---:B------:R-:W-:Y:S02]  /*3e1b0*/  IMAD.WIDE R158, R5.reuse, 0x4, R48 ;  /* 0x00000004059e7825 */ /* 0x040fe400078e0230 */
[----:B------:R-:W-:Y:S04]  /*3e1c0*/  STL.64 [R1+0x208], R214 ;  /* 0x000208d601007387 */ /* 0x000fe80000100a00 */
[----:B------:R-:W2:Y:S01]  /*3e1d0*/  LDL.LU.64 R38, [R1+0xa28] ;  /* 0x000a280001267983 */ /* 0x000ea20000300a00 */
[----:B---3--:R-:W-:-:S03]  /*3e1e0*/  IMAD.WIDE R18, R5, 0x4, R50 ;  /* 0x0000000405127825 */ /* 0x008fc600078e0232 */
[----:B------:R-:W3:Y:S04]  /*3e1f0*/  LDL.LU.64 R48, [R1+0xa30] ;  /* 0x000a300001307983 */ /* 0x000ee80000300a00 */
[----:B------:R4:W-:Y:S04]  /*3e200*/  STL.64 [R1+0x1e8], R18 ;  /* 0x0001e81201007387 */ /* 0x0009e80000100a00 */
[----:B------:R-:W-:Y:S01]  /*3e210*/  STL.64 [R1+0x200], R158 ;  /* 0x0002009e01007387 */ /* 0x000fe20000100a00 */
[----:B----4-:R-:W-:-:S03]  /*3e220*/  IMAD.WIDE R18, R5, 0x4, R238 ;  /* 0x0000000405127825 */ /* 0x010fc600078e02ee */
[----:B------:R-:W4:Y:S04]  /*3e230*/  LDL.LU.64 R238, [R1+0xa38] ;  /* 0x000a380001ee7983 */ /* 0x000f280000300a00 */
[----:B------:R-:W3:Y:S04]  /*3e240*/  LDL.LU.64 R50, [R1+0xa40] ;  /* 0x000a400001327983 */ /* 0x000ee80000300a00 */
[----:B------:R1:W-:Y:S04]  /*3e250*/  STL.64 [R1+0x1e0], R18 ;  /* 0x0001e01201007387 */ /* 0x0003e80000100a00 */
[----:B------:R-:W-:Y:S01]  /*3e260*/  STL.64 [R1+0x1f8], R116 ;  /* 0x0001f87401007387 */ /* 0x000fe20000100a00 */
[----:B-1----:R-:W-:-:S03]  /*3e270*/  IMAD.WIDE R18, R5, 0x4, R54 ;  /* 0x0000000405127825 */ /* 0x002fc600078e0236 */
[----:B------:R-:W3:Y:S04]  /*3e280*/  LDL.LU.64 R54, [R1+0xa48] ;  /* 0x000a480001367983 */ /* 0x000ee80000300a00 */
[----:B------:R-:W-:Y:S04]  /*3e290*/  STL.64 [R1+0x1f0], R58 ;  /* 0x0001f03a01007387 */ /* 0x000fe80000100a00 */
[----:B------:R1:W-:Y:S01]  /*3e2a0*/  STL.64 [R1+0x1d8], R18 ;  /* 0x0001d81201007387 */ /* 0x0003e20000100a00 */
[----:B------:R-:W-:-:S03]  /*3e2b0*/  IMAD.WIDE R212, R5, 0x4, R16 ;  /* 0x0000000405d47825 */ /* 0x000fc600078e0210 */
[----:B------:R-:W3:Y:S01]  /*3e2c0*/  LDL.LU.64 R16, [R1+0xa50] ;  /* 0x000a500001107983 */ /* 0x000ee20000300a00 */
[----:B-1----:R-:W-:-:S05]  /*3e2d0*/  IMAD.WIDE R18, R5, 0x4, R40 ;  /* 0x0000000405127825 */ /* 0x002fca00078e0228 */
[----:B------:R1:W-:Y:S04]  /*3e2e0*/  STL.64 [R1+0x1d0], R18 ;  /* 0x0001d01201007387 */ /* 0x0003e80000100a00 */
[----:B------:R-:W3:Y:S01]  /*3e2f0*/  LDL.LU.64 R40, [R1+0xa58] ;  /* 0x000a580001287983 */ /* 0x000ee20000300a00 */
[----:B------:R-:W-:-:S03]  /*3e300*/  IMAD.WIDE R156, R5, 0x4, R44 ;  /* 0x00000004059c7825 */ /* 0x000fc600078e022c */
[----:B------:R-:W3:Y:S01]  /*3e310*/  LDL.LU.64 R30, [R1+0xa60] ;  /* 0x000a6000011e7983 */ /* 0x000ee20000300a00 */
[----:B------:R-:W-:-:S03]  /*3e320*/  IMAD.WIDE R112, R5, 0x4, R46 ;  /* 0x0000000405707825 */ /* 0x000fc600078e022e */
[----:B------:R-:W-:Y:S04]  /*3e330*/  STL.64 [R1+0x1c8], R212 ;  /* 0x0001c8d401007387 */ /* 0x000fe80000100a00 */
[----:B------:R-:W3:Y:S04]  /*3e340*/  LDL.LU.64 R32, [R1+0xa68] ;  /* 0x000a680001207983 */ /* 0x000ee80000300a00 */
[----:B------:R-:W3:Y:S01]  /*3e350*/  LDL.LU.64 R34, [R1+0xa70] ;  /* 0x000a700001227983 */ /* 0x000ee20000300a00 */
[----:B------:R-:W-:-:S04]  /*3e360*/  IMAD.WIDE R56, R5, 0x4, R56 ;  /* 0x0000000405387825 */ /* 0x000fc800078e0238 */
[----:B-1----:R-:W-:-:S05]  /*3e370*/  IMAD.WIDE R18, R5, 0x4, R52 ;  /* 0x0000000405127825 */ /* 0x002fca00078e0234 */
[----:B------:R1:W-:Y:S04]  /*3e380*/  STL.64 [R1+0x1a8], R18 ;  /* 0x0001a81201007387 */ /* 0x0003e80000100a00 */
[----:B------:R-:W3:Y:S04]  /*3e390*/  LDL.LU.64 R46, [R1+0xa78] ;  /* 0x000a7800012e7983 */ /* 0x000ee80000300a00 */
[----:B------:R-:W3:Y:S04]  /*3e3a0*/  LDL.LU.64 R44, [R1+0xa80] ;  /* 0x000a8000012c7983 */ /* 0x000ee80000300a00 */
[----:B------:R-:W3:Y:S04]  /*3e3b0*/  LDL.LU.64 R52, [R1+0xa88] ;  /* 0x000a880001347983 */ /* 0x000ee80000300a00 */
[----:B------:R-:W-:Y:S01]  /*3e3c0*/  STL.64 [R1+0x1c0], R156 ;  /* 0x0001c09c01007387 */ /* 0x000fe20000100a00 */
[----:B-1----:R-:W-:-:S03]  /*3e3d0*/  IMAD.WIDE R18, R5, 0x4, R42 ;  /* 0x0000000405127825 */ /* 0x002fc600078e022a */
[----:B------:R-:W3:Y:S04]  /*3e3e0*/  LDL.LU.64 R42, [R1+0xa90] ;  /* 0x000a9000012a7983 */ /* 0x000ee80000300a00 */
[----:B------:R-:W-:Y:S04]  /*3e3f0*/  STL.64 [R1+0x1b8], R112 ;  /* 0x0001b87001007387 */ /* 0x000fe80000100a00 */
[----:B------:R2:W-:Y:S02]  /*3e400*/  STL.64 [R1+0x1a0], R18 ;  /* 0x0001a01201007387 */ /* 0x0005e40000100a00 */
[----:B--2---:R-:W-:-:S02]  /*3e410*/  IMAD.WIDE R18, R5, 0x4, R240 ;  /* 0x0000000405127825 */ /* 0x004fc400078e02f0 */
[----:B------:R-:W2:Y:S04]  /*3e420*/  LDL.LU.64 R240, [R1+0xa98] ;  /* 0x000a980001f07983 */ /* 0x000ea80000300a00 */
[----:B------:R-:W-:Y:S04]  /*3e430*/  STL.64 [R1+0x1b0], R56 ;  /* 0x0001b03801007387 */ /* 0x000fe80000100a00 */
[----:B------:R1:W-:Y:S04]  /*3e440*/  STL.64 [R1+0x198], R18 ;  /* 0x0001981201007387 */ /* 0x0003e80000100a00 */
[----:B------:R-:W2:Y:S01]  /*3e450*/  LDL.LU.64 R36, [R1+0xaa0] ;  /* 0x000aa00001247983 */ /* 0x000ea20000300a00 */
[----:B-1----:R-:W-:-:S05]  /*3e460*/  IMAD.WIDE R18, R5, 0x4, R38 ;  /* 0x0000000405127825 */ /* 0x002fca00078e0226 */
[----:B------:R1:W-:Y:S01]  /*3e470*/  STL.64 [R1+0x190], R18 ;  /* 0x0001901201007387 */ /* 0x0003e20000100a00 */
[----:B----4-:R-:W-:-:S03]  /*3e480*/  IMAD.WIDE R154, R5, 0x4, R238 ;  /* 0x00000004059a7825 */ /* 0x010fc600078e02ee */
[----:B------:R-:W4:Y:S01]  /*3e490*/  LDL.LU.64 R238, [R1+0xaa8] ;  /* 0x000aa80001ee7983 */ /* 0x000f220000300a00 */
[----:B---3--:R-:W-:-:S03]  /*3e4a0*/  IMAD.WIDE R210, R5, 0x4, R48 ;  /* 0x0000000405d27825 */ /* 0x008fc600078e0230 */
[----:B------:R-:W3:Y:S01]  /*3e4b0*/  LDL.LU.64 R38, [R1+0xab0] ;  /* 0x000ab00001267983 */ /* 0x000ee20000300a00 */
[----:B------:R-:W-:-:S03]  /*3e4c0*/  IMAD.WIDE R110, R5, 0x4, R50 ;  /* 0x00000004056e7825 */ /* 0x000fc600078e0232 */
[----:B------:R-:W3:Y:S04]  /*3e4d0*/  LDL.LU.64 R48, [R1+0xab8] ;  /* 0x000ab80001307983 */ /* 0x000ee80000300a00 */
[----:B------:R-:W3:Y:S04]  /*3e4e0*/  LDL.LU.64 R50, [R1+0xac0] ;  /* 0x000ac00001327983 */ /* 0x000ee80000300a00 */
[----:B------:R-:W-:Y:S01]  /*3e4f0*/  STL.64 [R1+0x188], R210 ;  /* 0x000188d201007387 */ /* 0x000fe20000100a00 */
[----:B------:R-:W-:-:S04]  /*3e500*/  IMAD.WIDE R54, R5, 0x4, R54 ;  /* 0x0000000405367825 */ /* 0x000fc800078e0236 */
[C---:B-1----:R-:W-:Y:S02]  /*3e510*/  IMAD.WIDE R18, R5.reuse, 0x4, R16 ;  /* 0x0000000405127825 */ /* 0x042fe400078e0210 */
[----:B------:R-:W3:Y:S04]  /*3e520*/  LDL.LU.64 R16, [R1+0xac8] ;  /* 0x000ac80001107983 */ /* 0x000ee80000300a00 */
[----:B------:R-:W-:Y:S04]  /*3e530*/  STL.64 [R1+0x180], R154 ;  /* 0x0001809a01007387 */ /* 0x000fe80000100a00 */
[----:B------:R1:W-:Y:S01]  /*3e540*/  STL.64 [R1+0x168], R18 ;  /* 0x0001681201007387 */ /* 0x0003e20000100a00 */
[----:B------:R-:W-:-:S04]  /*3e550*/  IMAD.WIDE R20, R5, 0x4, R30 ;  /* 0x0000000405147825 */ /* 0x000fc800078e021e */
[C---:B-1----:R-:W-:Y:S02]  /*3e560*/  IMAD.WIDE R18, R5.reuse, 0x4, R40 ;  /* 0x0000000405127825 */ /* 0x042fe400078e0228 */
[----:B------:R-:W3:Y:S04]  /*3e570*/  LDL.LU.64 R40, [R1+0xad0] ;  /* 0x000ad00001287983 */ /* 0x000ee80000300a00 */
[----:B------:R-:W-:Y:S04]  /*3e580*/  STL.64 [R1+0x178], R110 ;  /* 0x0001786e01007387 */ /* 0x000fe80000100a00 */
[----:B------:R1:W-:Y:S04]  /*3e590*/  STL.64 [R1+0x160], R18 ;  /* 0x0001601201007387 */ /* 0x0003e80000100a00 */
[----:B------:R-:W-:Y:S04]  /*3e5a0*/  STL.64 [R1+0x170], R54 ;  /* 0x0001703601007387 */ /* 0x000fe80000100a00 */
[----:B------:R1:W-:Y:S02]  /*3e5b0*/  STL.64 [R1+0x158], R20 ;  /* 0x0001581401007387 */ /* 0x0003e40000100a00 */
[----:B-1----:R-:W-:-:S05]  /*3e5c0*/  IMAD.WIDE R18, R5, 0x4, R32 ;  /* 0x0000000405127825 */ /* 0x002fca00078e0220 */
[----:B------:R2:W-:Y:S01]  /*3e5d0*/  STL.64 [R1+0x150], R18 ;  /* 0x0001501201007387 */ /* 0x0005e20000100a00 */
[----:B------:R-:W-:-:S04]  /*3e5e0*/  IMAD.WIDE R204, R5, 0x4, R34 ;  /* 0x0000000405cc7825 */ /* 0x000fc800078e0222 */
[C---:B------:R-:W-:Y:S02]  /*3e5f0*/  IMAD.WIDE R152, R5.reuse, 0x4, R46 ;  /* 0x0000000405987825 */ /* 0x040fe400078e022e */
[----:B------:R-:W3:Y:S02]  /*3e600*/  LDL.LU.64 R46, [R1+0xad8] ;  /* 0x000ad800012e7983 */ /* 0x000ee40000300a00 */
[C---:B------:R-:W-:Y:S02]  /*3e610*/  IMAD.WIDE R108, R5.reuse, 0x4, R44 ;  /* 0x00000004056c7825 */ /* 0x040fe400078e022c */
[----:B------:R-:W3:Y:S02]  /*3e620*/  LDL.LU.64 R44, [R1+0xae0] ;  /* 0x000ae000012c7983 */ /* 0x000ee40000300a00 */
[C---:B------:R-:W-:Y:S02]  /*3e630*/  IMAD.WIDE R52, R5.reuse, 0x4, R52 ;  /* 0x0000000405347825 */ /* 0x040fe400078e0234 */
[----:B------:R-:W-:Y:S04]  /*3e640*/  STL.64 [R1+0x148], R204 ;  /* 0x000148cc01007387 */ /* 0x000fe80000100a00 */
[----:B------:R-:W-:Y:S01]  /*3e650*/  STL.64 [R1+0x140], R152 ;  /* 0x0001409801007387 */ /* 0x000fe20000100a00 */
[----:B------:R-:W-:-:S05]  /*3e660*/  IMAD.WIDE R20, R5, 0x4, R42 ;  /* 0x0000000405147825 */ /* 0x000fca00078e022a */
[----:B------:R1:W-:Y:S04]  /*3e670*/  STL.64 [R1+0x128], R20 ;  /* 0x0001281401007387 */ /* 0x0003e80000100a00 */
[----:B------:R-:W3:Y:S01]  /*3e680*/  LDL.LU.64 R42, [R1+0xae8] ;  /* 0x000ae800012a7983 */ /* 0x000ee20000300a00 */
[----:B--2---:R-:W-:-:S03]  /*3e690*/  IMAD.WIDE R18, R5, 0x4, R240 ;  /* 0x0000000405127825 */ /* 0x004fc600078e02f0 */
[----:B------:R-:W2:Y:S04]  /*3e6a0*/  LDL.LU.64 R240, [R1+0xaf0] ;  /* 0x000af00001f07983 */ /* 0x000ea80000300a00 */
[----:B------:R4:W-:Y:S01]  /*3e6b0*/  STL.64 [R1+0x120], R18 ;  /* 0x0001201201007387 */ /* 0x0009e20000100a00 */
[----:B-1----:R-:W-:-:S03]  /*3e6c0*/  IMAD.WIDE R20, R5, 0x4, R36 ;  /* 0x0000000405147825 */ /* 0x002fc600078e0224 */
[----:B------:R-:W-:Y:S04]  /*3e6d0*/  STL.64 [R1+0x138], R108 ;  /* 0x0001386c01007387 */ /* 0x000fe80000100a00 */
[----:B------:R-:W-:Y:S04]  /*3e6e0*/  STL.64 [R1+0x130], R52 ;  /* 0x0001303401007387 */ /* 0x000fe80000100a00 */
[----:B------:R1:W-:Y:S01]  /*3e6f0*/  STL.64 [R1+0x118], R20 ;  /* 0x0001181401007387 */ /* 0x0003e20000100a00 */
[----:B----4-:R-:W-:-:S03]  /*3e700*/  IMAD.WIDE R18, R5, 0x4, R238 ;  /* 0x0000000405127825 */ /* 0x010fc600078e02ee */
[----:B------:R-:W4:Y:S04]  /*3e710*/  LDL.LU.64 R238, [R1+0xaf8] ;  /* 0x000af80001ee7983 */ /* 0x000f280000300a00 */
[----:B------:R1:W-:Y:S01]  /*3e720*/  STL.64 [R1+0x110], R18 ;  /* 0x0001101201007387 */ /* 0x0003e20000100a00 */
[----:B---3--:R-:W-:-:S03]  /*3e730*/  IMAD.WIDE R150, R5, 0x4, R48 ;  /* 0x0000000405967825 */ /* 0x008fc600078e0230 */
[----:B-1----:R-:W3:Y:S01]  /*3e740*/  LDL.LU.64 R20, [R1+0xb00] ;  /* 0x000b000001147983 */ /* 0x002ee20000300a00 */
[----:B------:R-:W-:-:S03]  /*3e750*/  IMAD.WIDE R202, R5, 0x4, R38 ;  /* 0x0000000405ca7825 */ /* 0x000fc600078e0226 */
[----:B------:R-:W3:Y:S01]  /*3e760*/  LDL.LU.64 R48, [R1+0xb08] ;  /* 0x000b080001307983 */ /* 0x000ee20000300a00 */
[----:B------:R-:W-:-:S03]  /*3e770*/  IMAD.WIDE R106, R5, 0x4, R50 ;  /* 0x00000004056a7825 */ /* 0x000fc600078e0232 */
[----:B------:R-:W3:Y:S01]  /*3e780*/  LDL.LU.64 R22, [R1+0xb10] ;  /* 0x000b100001167983 */ /* 0x000ee20000300a00 */
[----:B------:R-:W-:-:S03]  /*3e790*/  IMAD.WIDE R50, R5, 0x4, R16 ;  /* 0x0000000405327825 */ /* 0x000fc600078e0210 */
[----:B------:R-:W3:Y:S04]  /*3e7a0*/  LDL.LU.64 R16, [R1+0xb18] ;  /* 0x000b180001107983 */ /* 0x000ee80000300a00 */
[----:B------:R-:W-:Y:S04]  /*3e7b0*/  STL.64 [R1+0x108], R202 ;  /* 0x000108ca01007387 */ /* 0x000fe80000100a00 */
[----:B------:R-:W3:Y:S04]  /*3e7c0*/  LDL.LU.64 R24, [R1+0xb20] ;  /* 0x000b200001187983 */ /* 0x000ee80000300a00 */
[----:B------:R-:W3:Y:S01]  /*3e7d0*/  LDL.LU.64 R26, [R1+0xb28] ;  /* 0x000b2800011a7983 */ /* 0x000ee20000300a00 */
[----:B------:R-:W-:-:S05]  /*3e7e0*/  IMAD.WIDE R18, R5, 0x4, R40 ;  /* 0x0000000405127825 */ /* 0x000fca00078e0228 */
[----:B------:R1:W-:Y:S04]  /*3e7f0*/  STL.64 [R1+0xe8], R18 ;  /* 0x0000e81201007387 */ /* 0x0003e80000100a00 */
[----:B------:R-:W3:Y:S04]  /*3e800*/  LDL.LU.64 R28, [R1+0xb30] ;  /* 0x000b3000011c7983 */ /* 0x000ee80000300a00 */
[----:B------:R-:W3:Y:S04]  /*3e810*/  LDL.LU.64 R30, [R1+0xb38] ;  /* 0x000b3800011e7983 */ /* 0x000ee80000300a00 */
[----:B------:R-:W3:Y:S04]  /*3e820*/  LDL.LU.64 R32, [R1+0xb40] ;  /* 0x000b400001207983 */ /* 0x000ee80000300a00 */
[----:B------:R-:W-:Y:S01]  /*3e830*/  STL.64 [R1+0x100], R150 ;  /* 0x0001009601007387 */ /* 0x000fe20000100a00 */
[----:B-1----:R-:W-:-:S03]  /*3e840*/  IMAD.WIDE R18, R5, 0x4, R46 ;  /* 0x0000000405127825 */ /* 0x002fc600078e022e */
[----:B------:R-:W3:Y:S04]  /*3e850*/  LDL.LU.64 R46, [R1+0xb48] ;  /* 0x000b4800012e7983 */ /* 0x000ee80000300a00 */
[----:B------:R-:W3:Y:S04]  /*3e860*/  LDL.LU.64 R34, [R1+0xb50] ;  /* 0x000b500001227983 */ /* 0x000ee80000300a00 */
[----:B------:R1:W-:Y:S04]  /*3e870*/  STL.64 [R1+0xe0], R18 ;  /* 0x0000e01201007387 */ /* 0x0003e80000100a00 */
[----:B------:R-:W-:Y:S04]  /*3e880*/  STL.64 [R1+0xf8], R106 ;  /* 0x0000f86a01007387 */ /* 0x000fe80000100a00 */
[----:B------:R-:W3:Y:S01]  /*3e890*/  LDL.LU.64 R36, [R1+0xb58] ;  /* 0x000b580001247983 */ /* 0x000ee20000300a00 */
[----:B-1----:R-:W-:-:S03]  /*3e8a0*/  IMAD.WIDE R18, R5, 0x4, R44 ;  /* 0x0000000405127825 */ /* 0x002fc600078e022c */
[----:B------:R-:W3:Y:S04]  /*3e8b0*/  LDL.LU.64 R44, [R1+0xb60] ;  /* 0x000b6000012c7983 */ /* 0x000ee80000300a00 */
[----:B------:R1:W-:Y:S01]  /*3e8c0*/  STL.64 [R1+0xd8], R18 ;  /* 0x0000d81201007387 */ /* 0x0003e20000100a00 */
[----:B------:R-:W-:-:S03]  /*3e8d0*/  IMAD.WIDE R186, R5, 0x4, R42 ;  /* 0x0000000405ba7825 */ /* 0x000fc600078e022a */
[----:B------:R-:W-:Y:S04]  /*3e8e0*/  STL.64 [R1+0xf0], R50 ;  /* 0x0000f03201007387 */ /* 0x000fe80000100a00 */
[----:B------:R-:W3:Y:S04]  /*3e8f0*/  LDL.LU.64 R38, [R1+0xb68] ;  /* 0x000b680001267983 */ /* 0x000ee80000300a00 */
[----:B------:R-:W3:Y:S04]  /*3e900*/  LDL.LU.64 R40, [R1+0xb70] ;  /* 0x000b700001287983 */ /* 0x000ee80000300a00 */
[----:B------:R-:W3:Y:S01]  /*3e910*/  LDL.LU.64 R42, [R1+0xb78] ;  /* 0x000b7800012a7983 */ /* 0x000ee20000300a00 */
[----:B--2---:R-:W-:-:S03]  /*3e920*/  IMAD.WIDE R200, R5, 0x4, R240 ;  /* 0x0000000405c87825 */ /* 0x004fc600078e02f0 */
[----:B------:R-:W2:Y:S01]  /*3e930*/  LDL.LU.64 R240, [R1+0xb80] ;  /* 0x000b800001f07983 */ /* 0x000ea20000300a00 */
[----:B----4-:R-:W-:-:S03]  /*3e940*/  IMAD.WIDE R148, R5, 0x4, R238 ;  /* 0x0000000405947825 */ /* 0x010fc600078e02ee */
[----:B------:R-:W4:Y:S01]  /*3e950*/  LDL.LU.64 R238, [R1+0xb88] ;  /* 0x000b880001ee7983 */ /* 0x000f220000300a00 */
[----:B---3--:R-:W-:-:S03]  /*3e960*/  IMAD.WIDE R104, R5, 0x4, R20 ;  /* 0x0000000405687825 */ /* 0x008fc600078e0214 */
[----:B------:R-:W-:Y:S04]  /*3e970*/  STL.64 [R1+0xd0], R186 ;  /* 0x0000d0ba01007387 */ /* 0x000fe80000100a00 */
[----:B------:R-:W-:Y:S01]  /*3e980*/  STL.64 [R1+0xc8], R200 ;  /* 0x0000c8c801007387 */ /* 0x000fe20000100a00 */
[----:B------:R-:W-:-:S03]  /*3e990*/  IMAD.WIDE R20, R5, 0x4, R22 ;  /* 0x0000000405147825 */ /* 0x000fc600078e0216 */
[----:B------:R-:W-:Y:S04]  /*3e9a0*/  STL.64 [R1+0xc0], R148 ;  /* 0x0000c09401007387 */ /* 0x000fe80000100a00 */
[----:B------:R-:W-:Y:S01]  /*3e9b0*/  STL.64 [R1+0xa8], R20 ;  /* 0x0000a81401007387 */ /* 0x000fe20000100a00 */
[----:B------:R-:W-:-:S04]  /*3e9c0*/  IMAD.WIDE R48, R5, 0x4, R48 ;  /* 0x0000000405307825 */ /* 0x000fc800078e0230 */
[C---:B-1----:R-:W-:Y:S02]  /*3e9d0*/  IMAD.WIDE R18, R5.reuse, 0x4, R16 ;  /* 0x0000000405127825 */ /* 0x042fe400078e0210 */
[----:B------:R-:W3:Y:S04]  /*3e9e0*/  LDL.LU.64 R16, [R1+0xb90] ;  /* 0x000b900001107983 */ /* 0x000ee80000300a00 */
[----:B------:R-:W-:Y:S04]  /*3e9f0*/  STL.64 [R1+0xb8], R104 ;  /* 0x0000b86801007387 */ /* 0x000fe80000100a00 */
[----:B------:R1:W-:Y:S01]  /*3ea00*/  STL.64 [R1+0xa0], R18 ;  /* 0x0000a01201007387 */ /* 0x0003e20000100a00 */
[----:B------:R-:W-:-:S03]  /*3ea10*/  IMAD.WIDE R184, R5, 0x4, R26 ;  /* 0x0000000405b87825 */ /* 0x000fc600078e021a */
[----:B------:R-:W-:Y:S01]  /*3ea20*/  STL.64 [R1+0xb0], R48 ;  /* 0x0000b03001007387 */ /* 0x000fe20000100a00 */
[----:B-1----:R-:W-:-:S05]  /*3ea30*/  IMAD.WIDE R18, R5, 0x4, R24 ;  /* 0x0000000405127825 */ /* 0x002fca00078e0218 */
[----:B------:R1:W-:Y:S01]  /*3ea40*/  STL.64 [R1+0x98], R18 ;  /* 0x0000981201007387 */ /* 0x0003e20000100a00 */
[----:B------:R-:W-:-:S04]  /*3ea50*/  IMAD.WIDE R198, R5, 0x4, R28 ;  /* 0x0000000405c67825 */ /* 0x000fc800078e021c */
[C---:B------:R-:W-:Y:S01]  /*3ea60*/  IMAD.WIDE R146, R5.reuse, 0x4, R30 ;  /* 0x0000000405927825 */ /* 0x040fe200078e021e */
[----:B------:R-:W-:Y:S03]  /*3ea70*/  STL.64 [R1+0x90], R184 ;  /* 0x000090b801007387 */ /* 0x000fe60000100a00 */
[C---:B------:R-:W-:Y:S01]  /*3ea80*/  IMAD.WIDE R102, R5.reuse, 0x4, R32 ;  /* 0x0000000405667825 */ /* 0x040fe200078e0220 */
[----:B------:R-:W-:Y:S04]  /*3ea90*/  STL.64 [R1+0x88], R198 ;  /* 0x000088c601007387 */ /* 0x000fe80000100a00 */
[----:B------:R-:W-:Y:S01]  /*3eaa0*/  STL.64 [R1+0x80], R146 ;  /* 0x0000809201007387 */ /* 0x000fe20000100a00 */
[----:B-1----:R-:W-:-:S04]  /*3eab0*/  IMAD.WIDE R18, R5, 0x4, R34 ;  /* 0x0000000405127825 */ /* 0x002fc800078e0222 */
[C---:B------:R-:W-:Y:S01]  /*3eac0*/  IMAD.WIDE R46, R5.reuse, 0x4, R46 ;  /* 0x00000004052e7825 */ /* 0x040fe200078e022e */
[----:B------:R1:W-:Y:S03]  /*3ead0*/  STL.64 [R1+0x68], R18 ;  /* 0x0000681201007387 */ /* 0x0003e60000100a00 */
[C---:B------:R-:W-:Y:S01]  /*3eae0*/  IMAD.WIDE R20, R5.reuse, 0x4, R36 ;  /* 0x0000000405147825 */ /* 0x040fe200078e0224 */
[----:B------:R-:W-:Y:S03]  /*3eaf0*/  STL.64 [R1+0x78], R102 ;  /* 0x0000786601007387 */ /* 0x000fe60000100a00 */
[C---:B-1----:R-:W-:Y:S01]  /*3eb00*/  IMAD.WIDE R18, R5.reuse, 0x4, R44 ;  /* 0x0000000405127825 */ /* 0x042fe200078e022c */
[----:B------:R-:W-:Y:S04]  /*3eb10*/  STL.64 [R1+0x60], R20 ;  /* 0x0000601401007387 */ /* 0x000fe80000100a00 */
[----:B------:R-:W3:Y:S04]  /*3eb20*/  LDL.LU.64 R44, [R1+0xb98] ;  /* 0x000b9800012c7983 */ /* 0x000ee80000300a00 */
[----:B------:R-:W-:Y:S01]  /*3eb30*/  STL.64 [R1+0x70], R46 ;  /* 0x0000702e01007387 */ /* 0x000fe20000100a00 */
[----:B------:R-:W-:-:S03]  /*3eb40*/  IMAD.WIDE R182, R5, 0x4, R38 ;  /* 0x0000000405b67825 */ /* 0x000fc600078e0226 */
[----:B------:R4:W-:Y:S04]  /*3eb50*/  STL.64 [R1+0x58], R18 ;  /* 0x0000581201007387 */ /* 0x0009e80000100a00 */
[----:B------:R-:W-:Y:S01]  /*3eb60*/  STL.64 [R1+0x50], R182 ;  /* 0x000050b601007387 */ /* 0x000fe20000100a00 */
[----:B------:R-:W-:-:S03]  /*3eb70*/  IMAD.WIDE R196, R5, 0x4, R40 ;  /* 0x0000000405c47825 */ /* 0x000fc600078e0228 */
[----:B------:R-:W3:Y:S04]  /*3eb80*/  LDL.LU.64 R228, [R1+0xba0] ;  /* 0x000ba00001e47983 */ /* 0x000ee80000300a00 */
[----:B------:R-:W3:Y:S01]  /*3eb90*/  LDL.LU.64 R226, [R1+0xba8] ;  /* 0x000ba80001e27983 */ /* 0x000ee20000300a00 */
[----:B--2---:R-:W-:-:S04]  /*3eba0*/  IMAD.WIDE R82, R5, 0x4, R240 ;  /* 0x0000000405527825 */ /* 0x004fc800078e02f0 */
[----:B----4-:R-:W-:-:S05]  /*3ebb0*/  IMAD.WIDE R18, R5, 0x4, R238 ;  /* 0x0000000405127825 */ /* 0x010fca00078e02ee */
[----:B------:R1:W-:Y:S04]  /*3ebc0*/  STL.64 [R1+0x30], R18 ;  /* 0x0000301201007387 */ /* 0x0003e80000100a00 */
[----:B------:R-:W2:Y:S04]  /*3ebd0*/  LDL.LU.64 R194, [R1+0xbb0] ;  /* 0x000bb00001c27983 */ /* 0x000ea80000300a00 */
[----:B------:R-:W4:Y:S04]  /*3ebe0*/  LDL.LU.64 R140, [R1+0xbb8] ;  /* 0x000bb800018c7983 */ /* 0x000f280000300a00 */
[----:B------:R-:W4:Y:S04]  /*3ebf0*/  LDL.LU.64 R240, [R1+0xbc0] ;  /* 0x000bc00001f07983 */ /* 0x000f280000300a00 */
[----:B------:R-:W4:Y:S04]  /*3ec00*/  LDL.LU.64 R238, [R1+0xbc8] ;  /* 0x000bc80001ee7983 */ /* 0x000f280000300a00 */
[----:B------:R-:W4:Y:S04]  /*3ec10*/  LDL.LU.64 R224, [R1+0xbd0] ;  /* 0x000bd00001e07983 */ /* 0x000f280000300a00 */
[----:B------:R-:W-:Y:S04]  /*3ec20*/  STL.64 [R1+0x48], R196 ;  /* 0x000048c401007387 */ /* 0x000fe80000100a00 */
[----:B------:R-:W4:Y:S04]  /*3ec30*/  LDL.LU.64 R222, [R1+0xbd8] ;  /* 0x000bd80001de7983 */ /* 0x000f280000300a00 */
[----:B------:R-:W4:Y:S01]  /*3ec40*/  LDL.LU.64 R220, [R1+0xbe0] ;  /* 0x000be00001dc7983 */ /* 0x000f220000300a00 */
[----:B---3--:R-:W-:-:S05]  /*3ec50*/  IMAD.WIDE R16, R5, 0x4, R16 ;  /* 0x0000000405107825 */ /* 0x008fca00078e0210 */
[----:B------:R3:W-:Y:S04]  /*3ec60*/  STL.64 [R1+0x28], R16 ;  /* 0x0000281001007387 */ /* 0x0007e80000100a00 */
[----:B------:R-:W4:Y:S04]  /*3ec70*/  LDL.LU.64 R218, [R1+0xbe8] ;  /* 0x000be80001da7983 */ /* 0x000f280000300a00 */
[----:B------:R-:W4:Y:S04]  /*3ec80*/  LDL.LU.64 R216, [R1+0xbf0] ;  /* 0x000bf00001d87983 */ /* 0x000f280000300a00 */
[----:B-1----:R-:W4:Y:S01]  /*3ec90*/  LDL.LU.64 R18, [R1+0xbf8] ;  /* 0x000bf80001127983 */ /* 0x002f220000300a00 */
[----:B------:R-:W-:-:S03]  /*3eca0*/  IMAD.WIDE R142, R5, 0x4, R42 ;  /* 0x00000004058e7825 */ /* 0x000fc600078e022a */
[----:B------:R-:W4:Y:S04]  /*3ecb0*/  LDL.LU.64 R20, [R1+0xc00] ;  /* 0x000c000001147983 */ /* 0x000f280000300a00 */
[----:B------:R-:W4:Y:S04]  /*3ecc0*/  LDL.LU.64 R22, [R1+0xc10] ;  /* 0x000c100001167983 */ /* 0x000f280000300a00 */
[----:B------:R-:W4:Y:S04]  /*3ecd0*/  LDL.LU.64 R24, [R1+0xc18] ;  /* 0x000c180001187983 */ /* 0x000f280000300a00 */
[----:B------:R-:W4:Y:S04]  /*3ece0*/  LDL.LU.64 R26, [R1+0xc20] ;  /* 0x000c2000011a7983 */ /* 0x000f280000300a00 */
[----:B---3--:R-:W3:Y:S04]  /*3ecf0*/  LDL.LU.64 R16, [R1+0xc28] ;  /* 0x000c280001107983 */ /* 0x008ee80000300a00 */
[----:B------:R-:W3:Y:S04]  /*3ed00*/  LDL.LU.64 R28, [R1+0xc30] ;  /* 0x000c3000011c7983 */ /* 0x000ee80000300a00 */
[----:B------:R-:W3:Y:S04]  /*3ed10*/  LDL.LU.64 R30, [R1+0xc38] ;  /* 0x000c3800011e7983 */ /* 0x000ee80000300a00 */
[----:B------:R-:W3:Y:S04]  /*3ed20*/  LDL.LU.64 R32, [R1+0xc40] ;  /* 0x000c400001207983 */ /* 0x000ee80000300a00 */
[----:B------:R-:W-:Y:S04]  /*3ed30*/  STL.64 [R1+0x40], R142 ;  /* 0x0000408e01007387 */ /* 0x000fe80000100a00 */
[----:B------:R-:W3:Y:S04]  /*3ed40*/  LDL.LU.64 R34, [R1+0xc50] ;  /* 0x000c500001227983 */ /* 0x000ee80000300a00 */
[----:B------:R-:W3:Y:S01]  /*3ed50*/  LDL.LU.64 R36, [R1+0xc58] ;  /* 0x000c580001247983 */ /* 0x000ee20000300a00 */
[----:B------:R-:W-:-:S05]  /*3ed60*/  IMAD.WIDE R38, R5, 0x4, R44 ;  /* 0x0000000405267825 */ /* 0x000fca00078e022c */
[----:B------:R1:W-:Y:S01]  /*3ed70*/  STL.64 [R1+0x20], R38 ;  /* 0x0000202601007387 */ /* 0x0003e20000100a00 */
[----:B------:R-:W-:-:S03]  /*3ed80*/  IMAD.WIDE R228, R5, 0x4, R228 ;  /* 0x0000000405e47825 */ /* 0x000fc600078e02e4 */
[----:B-1----:R-:W3:Y:S01]  /*3ed90*/  LDL.LU.64 R38, [R1+0xc60] ;  /* 0x000c600001267983 */ /* 0x002ee20000300a00 */
[----:B------:R-:W-:-:S03]  /*3eda0*/  IMAD.WIDE R226, R5, 0x4, R226 ;  /* 0x0000000405e27825 */ /* 0x000fc600078e02e2 */
[----:B------:R-:W3:Y:S04]  /*3edb0*/  LDL.LU.64 R40, [R1+0xc68] ;  /* 0x000c680001287983 */ /* 0x000ee80000300a00 */
[----:B------:R-:W3:Y:S04]  /*3edc0*/  LDL.LU.64 R42, [R1+0xc70] ;  /* 0x000c7000012a7983 */ /* 0x000ee80000300a00 */
[----:B------:R-:W3:Y:S04]  /*3edd0*/  LDL.LU.64 R44, [R1+0xc80] ;  /* 0x000c8000012c7983 */ /* 0x000ee80000300a00 */
[----:B------:R-:W-:Y:S04]  /*3ede0*/  STL.64 [R1+0x38], R82 ;  /* 0x0000385201007387 */ /* 0x000fe80000100a00 */
[----:B------:R1:W-:Y:S04]  /*3edf0*/  STL.64 [R1+0x18], R228 ;  /* 0x000018e401007387 */ /* 0x0003e80000100a00 */
[----:B------:R1:W-:Y:S01]  /*3ee00*/  STL.64 [R1+0x10], R226 ;  /* 0x000010e201007387 */ /* 0x0003e20000100a00 */
[----:B--2---:R-:W-:-:S04]  /*3ee10*/  IMAD.WIDE R194, R5, 0x4, R194 ;  /* 0x0000000405c27825 */ /* 0x004fc800078e02c2 */
[C---:B----4-:R-:W-:Y:S01]  /*3ee20*/  IMAD.WIDE R140, R5.reuse, 0x4, R140 ;  /* 0x00000004058c7825 */ /* 0x050fe200078e028c */
[----:B------:R-:W-:Y:S04]  /*3ee30*/  STL.64 [R1+0x8], R194 ;  /* 0x000008c201007387 */ /* 0x000fe80000100a00 */
[----:B------:R-:W-:Y:S01]  /*3ee40*/  STL.64 [R1], R140 ;  /* 0x0000008c01007387 */ /* 0x000fe20000100a00 */
[----:B------:R-:W-:-:S04]  /*3ee50*/  IMAD.WIDE R234, R5, 0x4, R222 ;  /* 0x0000000405ea7825 */ /* 0x000fc800078e02de */
[C---:B------:R-:W-:Y:S02]  /*3ee60*/  IMAD.WIDE R222, R5.reuse, 0x4, R246 ;  /* 0x0000000405de7825 */ /* 0x040fe400078e02f6 */
[----:B------:R-:W2:Y:S02]  /*3ee70*/  LDL.LU.64 R246, [R1+0x2d30] ;  /* 0x002d300001f67983 */ /* 0x000ea40000300a00 */
[----:B------:R-:W-:-:S04]  /*3ee80*/  IMAD.WIDE R236, R5, 0x4, R224 ;  /* 0x0000000405ec7825 */ /* 0x000fc800078e02e0 */
[----:B------:R-:W-:-:S04]  /*3ee90*/  IMAD.WIDE R232, R5, 0x4, R220 ;  /* 0x0000000405e87825 */ /* 0x000fc800078e02dc */
[----:B------:R-:W-:-:S04]  /*3eea0*/  IMAD.WIDE R230, R5, 0x4, R218 ;  /* 0x0000000405e67825 */ /* 0x000fc800078e02da */
[----:B-1----:R-:W-:-:S04]  /*3eeb0*/  IMAD.WIDE R228, R5, 0x4, R216 ;  /* 0x0000000405e47825 */ /* 0x002fc800078e02d8 */
[----:B------:R-:W-:-:S04]  /*3eec0*/  IMAD.WIDE R226, R5, 0x4, R18 ;  /* 0x0000000405e27825 */ /* 0x000fc800078e0212 */
[----:B------:R-:W-:-:S04]  /*3eed0*/  IMAD.WIDE R224, R5, 0x4, R20 ;  /* 0x0000000405e07825 */ /* 0x000fc800078e0214 */
[----:B------:R-:W-:-:S04]  /*3eee0*/  IMAD.WIDE R220, R5, 0x4, R22 ;  /* 0x0000000405dc7825 */ /* 0x000fc800078e0216 */
[----:B------:R-:W-:-:S04]  /*3eef0*/  IMAD.WIDE R218, R5, 0x4, R24 ;  /* 0x0000000405da7825 */ /* 0x000fc800078e0218 */
[----:B------:R-:W-:-:S04]  /*3ef00*/  IMAD.WIDE R216, R5, 0x4, R26 ;  /* 0x0000000405d87825 */ /* 0x000fc800078e021a */
[C---:B------:R-:W-:Y:S02]  /*3ef10*/  IMAD.WIDE R24, R5.reuse, 0x4, R248 ;  /* 0x0000000405187825 */ /* 0x040fe400078e02f8 */
[----:B------:R-:W4:Y:S02]  /*3ef20*/  LDL.LU.64 R248, [R1+0x2d28] ;  /* 0x002d280001f87983 */ /* 0x000f240000300a00 */
[----:B---3--:R-:W-:-:S04]  /*3ef30*/  IMAD.WIDE R18, R5, 0x4, R28 ;  /* 0x0000000405127825 */ /* 0x008fc800078e021c */
        /* <DEDUP_REMOVED lines=11> */
[----:B------:R-:W-:Y:S01]  /*3eff0*/  IMAD.WIDE R238, R5, 0x4, R238 ;  /* 0x0000000405ee7825 */ /* 0x000fe200078e02ee */
[----:B------:R-:W-:-:S03]  /*3f000*/  IADD3 R252, R243, 0x200000, RZ ;  /* 0x00200000f3fc7810 */ /* 0x000fc60007ffe0ff */
[----:B------:R-:W-:-:S04]  /*3f010*/  IMAD.WIDE R240, R5, 0x4, R240 ;  /* 0x0000000405f07825 */ /* 0x000fc800078e02f0 */
[----:B------:R-:W-:-:S04]  /*3f020*/  IMAD.WIDE R16, R5, 0x4, R16 ;  /* 0x0000000405107825 */ /* 0x000fc800078e0210 */
[----:B--2---:R-:W-:Y:S02]  /*3f030*/  IMAD.WIDE R38, R5, 0x4, R246 ;  /* 0x0000000405267825 */ /* 0x004fe400078e02f6 */
[----:B------:R-:W2:Y:S04]  /*3f040*/  LDL.LU.64 R246, [R1+0x2d20] ;  /* 0x002d200001f67983 */ /* 0x000ea80000300a00 */
[----:B------:R-:W3:Y:S04]  /*3f050*/  LDL.LU.64 R244, [R1+0x2d18] ;  /* 0x002d180001f47983 */ /* 0x000ee80000300a00 */
[----:B------:R-:W4:Y:S04]  /*3f060*/  LDL.LU.64 R12, [R1+0x2d10] ;  /* 0x002d1000010c7983 */ /* 0x000f280000300a00 */
[----:B------:R-:W2:Y:S04]  /*3f070*/  LDL.LU.64 R6, [R1+0x2d08] ;  /* 0x002d080001067983 */ /* 0x000ea80000300a00 */
[----:B------:R1:W-:Y:S04]  /*3f080*/  STL.64 [R1+0x2e80], R84 ;  /* 0x002e805401007387 */ /* 0x0003e80000100a00 */
[----:B-1----:R-:W3:Y:S04]  /*3f090*/  LDL.64 R84, [R1+0xd58] ;  /* 0x000d580001547983 */ /* 0x002ee80000100a00 */
        /* <DEDUP_REMOVED lines=58> */
[----:B------:R-:W-:Y:S04]  /*3f440*/  STL.64 [R1+0x2d90], R2 ;  /* 0x002d900201007387 */ /* 0x000fe80000100a00 */
[----:B----4-:R1:W-:Y:S04]  /*3f450*/  STL.64 [R1+0x2d10], R12 ;  /* 0x002d100c01007387 */ /* 0x0103e80000100a00 */
[----:B-1----:R-:W4:Y:S04]  /*3f460*/  LDL.LU.64 R12, [R1+0x30] ;  /* 0x00003000010c7983 */ /* 0x002f280000300a00 */
[----:B--2---:R1:W-:Y:S04]  /*3f470*/  STL.64 [R1+0x2d08], R6 ;  /* 0x002d080601007387 */ /* 0x0043e80000100a00 */
[----:B-1----:R-:W2:Y:S04]  /*3f480*/  LDL.LU.64 R6, [R1+0x1ca0] ;  /* 0x001ca00001067983 */ /* 0x002ea80000300a00 */
[----:B------:R-:W4:Y:S04]  /*3f490*/  LDL.64 R2, [R1+0xd20] ;  /* 0x000d200001027983 */ /* 0x000f280000100a00 */
        /* <DEDUP_REMOVED lines=30> */
[----:B------:R-:W3:Y:S04]  /*3f680*/  LDL.64 R78, [R1+0xd28] ;  /* 0x000d2800014e7983 */ /* 0x000ee80000100a00 */
[----:B------:R-:W2:Y:S04]  /*3f690*/  LDL.64 R80, [R1+0xd30] ;  /* 0x000d300001507983 */ /* 0x000ea80000100a00 */
[----:B------:R-:W4:Y:S04]  /*3f6a0*/  LDL.64 R84, [R1+0xd38] ;  /* 0x000d380001547983 */ /* 0x000f280000100a00 */
[----:B------:R-:W3:Y:S04]  /*3f6b0*/  LDL.64 R4, [R1+0xd18] ;  /* 0x000d180001047983 */ /* 0x000ee80000100a00 */
        /* <DEDUP_REMOVED lines=56> */
[----:B------:R-:W3:Y:S04]  /*3fa40*/  LDL.LU.64 R80, [R1+0x2e78] ;  /* 0x002e780001507983 */ /* 0x000ee80000300a00 */
[----:B------:R-:W-:Y:S04]  /*3fa50*/  LDGSTS.E [R244+0x66c00], desc[UR60][R74.64], P1 ;  /* 0x66c000004af47fae */ /* 0x000fe8000892187c */
[----:B------:R-:W4:Y:S04]  /*3fa60*/  LDL.LU.64 R78, [R1+0x2e70] ;  /* 0x002e7000014e7983 */ /* 0x000f280000300a00 */
[----:B------:R-:W-:Y:S04]  /*3fa70*/  LDGSTS.E [R244+0x67000], desc[UR60][R76.64], P1 ;  /* 0x670000004cf47fae */ /* 0x000fe8000892187c */
[----:B------:R-:W2:Y:S04]  /*3fa80*/  LDL.64 R2, [R1+0x1938] ;  /* 0x0019380001027983 */ /* 0x000ea80000100a00 */
[----:B------:R-:W3:Y:S04]  /*3fa90*/  LDL.64 R4, [R1+0x1930] ;  /* 0x0019300001047983 */ /* 0x000ee80000100a00 */
        /* <DEDUP_REMOVED lines=27> */
[----:B------:R1:W-:Y:S04]  /*3fc50*/  STL.64 [R1+0x2d78], R236 ;  /* 0x002d78ec01007387 */ /* 0x0003e80000100a00 */
[----:B------:R-:W-:Y:S04]  /*3fc60*/  LDGSTS.E [R244+0x67800], desc[UR60][R220.64], P1 ;  /* 0x67800000dcf47fae */ /* 0x000fe8000892187c */
[----:B------:R-:W-:Y:S04]  /*3fc70*/  LDGSTS.E [R244+0x67c00], desc[UR60][R26.64], P1 ;  /* 0x67c000001af47fae */ /* 0x000fe8000892187c */
[----:B-1----:R-:W2:Y:S04]  /*3fc80*/  LDL.64 R236, [R1+0x1958] ;  /* 0x0019580001ec7983 */ /* 0x002ea80000100a00 */
[----:B------:R1:W-:Y:S04]  /*3fc90*/  STL.64 [R1+0x2d80], R220 ;  /* 0x002d80dc01007387 */ /* 0x0003e80000100a00 */
[----:B-1----:R-:W3:Y:S04]  /*3fca0*/  LDL.64 R220, [R1+0x1968] ;  /* 0x0019680001dc7983 */ /* 0x002ee80000100a00 */
[----:B------:R1:W-:Y:S04]  /*3fcb0*/  STL.64 [R1+0x2d88], R26 ;  /* 0x002d881a01007387 */ /* 0x0003e80000100a00 */
[----:B-1----:R-:W4:Y:S04]  /*3fcc0*/  LDL.64 R26, [R1+0xc98] ;  /* 0x000c9800011a7983 */ /* 0x002f280000100a00 */
[----:B---3--:R-:W-:Y:S04]  /*3fcd0*/  LDGSTS.E [R245+0x40080], desc[UR60][R220.64], P1 ;  /* 0x40080000dcf57fae */ /* 0x008fe8000892187c */
[----:B--2---:R-:W-:Y:S04]  /*3fce0*/  LDGSTS.E [R245+0x40480], desc[UR60][R236.64], P1 ;  /* 0x40480000ecf57fae */ /* 0x004fe8000892187c */
        /* <DEDUP_REMOVED lines=58> */
[----:B----4-:R-:W-:Y:S04]  /*40090*/  LDGSTS.E [R245+0x47880], desc[UR60][R76.64], P1 ;  /* 0x478800004cf57fae */ /* 0x010fe8000892187c */
[----:B---3--:R-:W-:Y:S04]  /*400a0*/  LDGSTS.E [R245+0x47c80], desc[UR60][R74.64], P1 ;  /* 0x47c800004af57fae */ /* 0x008fe8000892187c */
        /* <DEDUP_REMOVED lines=64> */
[----:B-1----:R-:W4:Y:S04]  /*404b0*/  LDL.64 R234, [R1+0x1950] ;  /* 0x0019500001ea7983 */ /* 0x002f280000100a00 */
[----:B------:R1:W-:Y:S04]  /*404c0*/  STL.64 [R1+0x2d68], R218 ;  /* 0x002d68da01007387 */ /* 0x0003e80000100a00 */
[----:B-1----:R-:W2:Y:S04]  /*404d0*/  LDL.64 R218, [R1+0x1a38] ;  /* 0x001a380001da7983 */ /* 0x002ea80000100a00 */
[----:B------:R1:W-:Y:S04]  /*404e0*/  STL.64 [R1+0x2d70], R28 ;  /* 0x002d701c01007387 */ /* 0x0003e80000100a00 */
[----:B-1----:R-:W4:Y:S04]  /*404f0*/  LDL.64 R28, [R1+0x6e8] ;  /* 0x0006e800011c7983 */ /* 0x002f280000100a00 */
[----:B--2---:R-:W-:Y:S04]  /*40500*/  LDGSTS.E [R246+0x40100], desc[UR60][R218.64], P1 ;  /* 0x40100000daf67fae */ /* 0x004fe8000892187c */
[----:B------:R-:W-:Y:S04]  /*40510*/  LDGSTS.E [R246+0x40500], desc[UR60][R24.64], P1 ;  /* 0x4050000018f67fae */ /* 0x000fe8000892187c */
[----:B---3--:R-:W-:Y:S04]  /*40520*/  LDGSTS.E [R246+0x40900], desc[UR60][R222.64], P1 ;  /* 0x40900000def67fae */ /* 0x008fe8000892187c */
[----:B----4-:R-:W-:Y:S04]  /*40530*/  LDGSTS.E [R246+0x40d00], desc[UR60][R52.64], P1 ;  /* 0x40d0000034f67fae */ /* 0x010fe8000892187c */
        /* <DEDUP_REMOVED lines=54> */
[----:B------:R-:W2:Y:S04]  /*408a0*/  LDL.64 R222, [R1+0x158] ;  /* 0x0001580001de7983 */ /* 0x000ea80000100a00 */
[----:B------:R-:W3:Y:S04]  /*408b0*/  LDL.64 R56, [R1+0xcb8] ;  /* 0x000cb80001387983 */ /* 0x000ee80000100a00 */
[----:B------:R-:W-:Y:S04]  /*408c0*/  LDGSTS.E [R246+0x47900], desc[UR60][R60.64], P1 ;  /* 0x479000003cf67fae */ /* 0x000fe8000892187c */
[----:B------:R-:W-:Y:S04]  /*408d0*/  LDGSTS.E [R246+0x47d00], desc[UR60][R58.64], P1 ;  /* 0x47d000003af67fae */ /* 0x000fe8000892187c */
[----:B------:R-:W-:Y:S04]  /*408e0*/  LDGSTS.E [R246+0x60100], desc[UR60][R42.64], P1 ;  /* 0x601000002af67fae */ /* 0x000fe8000892187c */
[----:B------:R-:W2:Y:S04]  /*408f0*/  LDL.LU.64 R60, [R1+0x2e28] ;  /* 0x002e2800013c7983 */ /* 0x000ea80000300a00 */
[----:B------:R-:W2:Y:S04]  /*40900*/  LDL.LU.64 R58, [R1+0x2e20] ;  /* 0x002e2000013a7983 */ /* 0x000ea80000300a00 */
[----:B------:R-:W-:Y:S04]  /*40910*/  LDGSTS.E [R246+0x60500], desc[UR60][R238.64], P1 ;  /* 0x60500000eef67fae */ /* 0x000fe8000892187c */
[----:B------:R-:W2:Y:S04]  /*40920*/  LDL.64 R42, [R1+0x118] ;  /* 0x00011800012a7983 */ /* 0x000ea80000100a00 */
[----:B------:R-:W-:Y:S04]  /*40930*/  LDGSTS.E [R246+0x60900], desc[UR60][R46.64], P1 ;  /* 0x609000002ef67fae */ /* 0x000fe8000892187c */
[----:B------:R-:W2:Y:S04]  /*40940*/  LDL.64 R238, [R1+0xd8] ;  /* 0x0000d80001ee7983 */ /* 0x000ea80000100a00 */
[----:B------:R-:W-:Y:S04]  /*40950*/  LDGSTS.E [R246+0x60d00], desc[UR60][R48.64], P1 ;  /* 0x60d0000030f67fae */ /* 0x000fe8000892187c */
[----:B------:R-:W2:Y:S04]  /*40960*/  LDL.64 R46, [R1+0x98] ;  /* 0x00009800012e7983 */ /* 0x000ea80000100a00 */
[----:B------:R-:W-:Y:S04]  /*40970*/  LDGSTS.E [R246+0x61100], desc[UR60][R50.64], P1 ;  /* 0x6110000032f67fae */ /* 0x000fe8000892187c */
[----:B------:R-:W2:Y:S04]  /*40980*/  LDL.64 R48, [R1+0x58] ;  /* 0x0000580001307983 */ /* 0x000ea80000100a00 */
[----:B------:R-:W2:Y:S04]  /*40990*/  LDL.64 R50, [R1+0x18] ;  /* 0x0000180001327983 */ /* 0x000ea80000100a00 */
[----:B---3--:R-:W-:Y:S04]  /*409a0*/  LDGSTS.E [R246+0x61500], desc[UR60][R56.64], P1 ;  /* 0x6150000038f67fae */ /* 0x008fe8000892187c */
        /* <DEDUP_REMOVED lines=9> */
[----:B------:R-:W3:Y:S04]  /*40a40*/  LDL.LU.64 R56, [R1+0x2e18] ;  /* 0x002e180001387983 */ /* 0x000ee80000300a00 */
[----:B------:R-:W-:Y:S04]  /*40a50*/  LDGSTS.E [R246+0x63d00], desc[UR60][R4.64], P1 ;  /* 0x63d0000004f67fae */ /* 0x000fe8000892187c */
[----:B------:R-:W4:Y:S04]  /*40a60*/  LDL.LU.64 R54, [R1+0x2e10] ;  /* 0x002e100001367983 */ /* 0x000f280000300a00 */
[----:B------:R-:W-:Y:S04]  /*40a70*/  LDGSTS.E [R246+0x64100], desc[UR60][R10.64], P1 ;  /* 0x641000000af67fae */ /* 0x000fe8000892187c */
[----:B------:R-:W4:Y:S04]  /*40a80*/  LDL.LU.64 R52, [R1+0x2e08] ;  /* 0x002e080001347983 */ /* 0x000f280000300a00 */
[----:B------:R-:W-:Y:S04]  /*40a90*/  LDGSTS.E [R246+0x64500], desc[UR60][R14.64], P1 ;  /* 0x645000000ef67fae */ /* 0x000fe8000892187c */
        /* <DEDUP_REMOVED lines=10> */
[----:B------:R-:W-:Y:S04]  /*40b40*/  LDGSTS.E [R246+0x65d00], desc[UR60][R222.64], P1 ;  /* 0x65d00000def67fae */ /* 0x000fe8000892187c */
        /* <DEDUP_REMOVED lines=8> */
[----:B------:R-:W-:Y:S04]  /*40bd0*/  LDGSTS.E [R246+0x66500], desc[UR60][R238.64], P1 ;  /* 0x66500000eef67fae */ /* 0x000fe8000892187c */
        /* <DEDUP_REMOVED lines=13> */
[----:B------:R-:W-:Y:S04]  /*40cb0*/  LDGSTS.E [R246+0x67d00], desc[UR60][R30.64], P1 ;  /* 0x67d000001ef67fae */ /* 0x000fe8000892187c */
[----:B------:R-:W-:Y:S04]  /*40cc0*/  STL.64 [R1+0x2d48], R232 ;  /* 0x002d48e801007387 */ /* 0x000fe80000100a00 */
[----:B------:R1:W-:Y:S04]  /*40cd0*/  STL.64 [R1+0x2d50], R216 ;  /* 0x002d50d801007387 */ /* 0x0003e80000100a00 */
[----:B------:R1:W-:Y:S04]  /*40ce0*/  STL.64 [R1+0x2d58], R30 ;  /* 0x002d581e01007387 */ /* 0x0003e80000100a00 */
[----:B------:R-:W2:Y:S04]  /*40cf0*/  LDL.64 R28, [R1+0xd78] ;  /* 0x000d7800011c7983 */ /* 0x000ea80000100a00 */
[----:B-1----:R-:W2:Y:S04]  /*40d00*/  LDL.64 R216, [R1+0xe70] ;  /* 0x000e700001d87983 */ /* 0x002ea80000100a00 */
[----:B------:R-:W2:Y:S04]  /*40d10*/  LDL.64 R30, [R1+0xed8] ;  /* 0x000ed800011e7983 */ /* 0x000ea80000100a00 */
[----:B------:R-:W2:Y:S04]  /*40d20*/  LDL.64 R232, [R1+0xc88] ;  /* 0x000c880001e87983 */ /* 0x000ea80000100a00 */
[----:B---3--:R-:W-:Y:S04]  /*40d30*/  LDGSTS.E [R247+0x40180], desc[UR60][R218.64], P1 ;  /* 0x40180000daf77fae */ /* 0x008fe8000892187c */
[----:B----4-:R-:W-:Y:S04]  /*40d40*/  LDGSTS.E [R247+0x40580], desc[UR60][R8.64], P1 ;  /* 0x4058000008f77fae */ /* 0x010fe8000892187c */
[----:B------:R-:W3:Y:S04]  /*40d50*/  LDL.64 R218, [R1+0xd60] ;  /* 0x000d600001da7983 */ /* 0x000ee80000100a00 */
[----:B------:R-:W-:Y:S04]  /*40d60*/  LDGSTS.E [R247+0x40980], desc[UR60][R44.64], P1 ;  /* 0x409800002cf77fae */ /* 0x000fe8000892187c */
[----:B------:R-:W4:Y:S04]  /*40d70*/  LDL.64 R8, [R1+0x10f0] ;  /* 0x0010f00001087983 */ /* 0x000f280000100a00 */
[----:B------:R-:W-:Y:S04]  /*40d80*/  LDGSTS.E [R247+0x40d80], desc[UR60][R40.64], P1 ;  /* 0x40d8000028f77fae */ /* 0x000fe8000892187c */
[----:B------:R-:W3:Y:S04]  /*40d90*/  LDL.64 R44, [R1+0x10f8] ;  /* 0x0010f800012c7983 */ /* 0x000ee80000100a00 */
[----:B--2---:R-:W-:Y:S04]  /*40da0*/  LDGSTS.E [R247+0x41180], desc[UR60][R242.64], P1 ;  /* 0x41180000f2f77fae */ /* 0x004fe8000892187c */
[----:B------:R-:W2:Y:S04]  /*40db0*/  LDL.64 R40, [R1+0x1100] ;  /* 0x0011000001287983 */ /* 0x000ea80000100a00 */
[----:B------:R-:W-:Y:S04]  /*40dc0*/  LDGSTS.E [R247+0x41580], desc[UR60][R24.64], P1 ;  /* 0x4158000018f77fae */ /* 0x000fe8000892187c */
[----:B------:R-:W2:Y:S04]  /*40dd0*/  LDL.64 R242, [R1+0x1108] ;  /* 0x0011080001f27983 */ /* 0x000ea80000100a00 */
[----:B------:R-:W-:Y:S04]  /*40de0*/  LDGSTS.E [R247+0x41980], desc[UR60][R222.64], P1 ;  /* 0x41980000def77fae */ /* 0x000fe8000892187c */
[----:B------:R-:W-:Y:S04]  /*40df0*/  LDGSTS.E [R247+0x41d80], desc[UR60][R234.64], P1 ;  /* 0x41d80000eaf77fae */ /* 0x000fe8000892187c */
[----:B------:R-:W-:Y:S04]  /*40e00*/  LDGSTS.E [R247+0x42180], desc[UR60][R26.64], P1 ;  /* 0x421800001af77fae */ /* 0x000fe8000892187c */
[----:B------:R-:W-:Y:S04]  /*40e10*/  LDGSTS.E [R247+0x42580], desc[UR60][R220.64], P1 ;  /* 0x42580000dcf77fae */ /* 0x000fe8000892187c */
[----:B------:R-:W-:Y:S04]  /*40e20*/  LDGSTS.E [R247+0x42980], desc[UR60][R236.64], P1 ;  /* 0x42980000ecf77fae */ /* 0x000fe8000892187c */
[----:B------:R-:W-:Y:S04]  /*40e30*/  LDGSTS.E [R247+0x42d80], desc[UR60][R2.64], P1 ;  /* 0x42d8000002f77fae */ /* 0x000fe8000892187c */
[----:B------:R-:W2:Y:S04]  /*40e40*/  LDL.64 R24, [R1+0x1200] ;  /* 0x0012000001187983 */ /* 0x000ea80000100a00 */
[----:B------:R-:W-:Y:S04]  /*40e50*/  LDGSTS.E [R247+0x43180], desc[UR60][R4.64], P1 ;  /* 0x4318000004f77fae */ /* 0x000fe8000892187c */
[----:B------:R-:W2:Y:S04]  /*40e60*/  LDL.64 R222, [R1+0x11f8] ;  /* 0x0011f80001de7983 */ /* 0x000ea80000100a00 */
[----:B------:R-:W-:Y:S04]  /*40e70*/  LDGSTS.E [R247+0x43580], desc[UR60][R238.64], P1 ;  /* 0x43580000eef77fae */ /* 0x000fe8000892187c */
[----:B------:R-:W-:Y:S04]  /*40e80*/  LDGSTS.E [R247+0x43980], desc[UR60][R10.64], P1 ;  /* 0x439800000af77fae */ /* 0x000fe8000892187c */
[----:B------:R-:W-:Y:S04]  /*40e90*/  LDGSTS.E [R247+0x43d80], desc[UR60][R14.64], P1 ;  /* 0x43d800000ef77fae */ /* 0x000fe8000892187c */
[----:B------:R-:W2:Y:S04]  /*40ea0*/  LDL.64 R238, [R1+0x11f0] ;  /* 0x0011f00001ee7983 */ /* 0x000ea80000100a00 */
[----:B------:R-:W-:Y:S04]  /*40eb0*/  LDGSTS.E [R247+0x44180], desc[UR60][R42.64], P1 ;  /* 0x441800002af77fae */ /* 0x000fe8000892187c */
[----:B------:R-:W-:Y:S04]  /*40ec0*/  LDGSTS.E [R247+0x44580], desc[UR60][R46.64], P1 ;  /* 0x445800002ef77fae */ /* 0x000fe8000892187c */
        /* <DEDUP_REMOVED lines=16> */
[----:B------:R-:W3:Y:S04]  /*40fd0*/  LDL.64 R8, [R1+0x438] ;  /* 0x0004380001087983 */ /* 0x000ee80000100a00 */
[----:B--2---:R-:W-:Y:S04]  /*40fe0*/  LDGSTS.E [R247+0x45980], desc[UR60][R40.64], P1 ;  /* 0x4598000028f77fae */ /* 0x004fe8000892187c */
[----:B------:R-:W2:Y:S04]  /*40ff0*/  LDL.64 R44, [R1+0x398] ;  /* 0x00039800012c7983 */ /* 0x000ea80000100a00 */
[----:B------:R-:W-:Y:S04]  /*41000*/  LDGSTS.E [R247+0x45d80], desc[UR60][R242.64], P1 ;  /* 0x45d80000f2f77fae */ /* 0x000fe8000892187c */
[----:B------:R-:W4:Y:S04]  /*41010*/  LDL.64 R40, [R1+0x360] ;  /* 0x0003600001287983 */ /* 0x000f280000100a00 */
[----:B------:R-:W4:Y:S04]  /*41020*/  LDL.64 R242, [R1+0x330] ;  /* 0x0003300001f27983 */ /* 0x000f280000100a00 */
[----:B------:R-:W-:Y:S04]  /*41030*/  LDGSTS.E [R247+0x46180], desc[UR60][R24.64], P1 ;  /* 0x4618000018f77fae */ /* 0x000fe8000892187c */
[----:B------:R-:W-:Y:S04]  /*41040*/  LDGSTS.E [R247+0x46580], desc[UR60][R222.64], P1 ;  /* 0x46580000def77fae */ /* 0x000fe8000892187c */
[----:B------:R-:W4:Y:S04]  /*41050*/  LDL.64 R24, [R1+0x300] ;  /* 0x0003000001187983 */ /* 0x000f280000100a00 */
[----:B------:R-:W4:Y:S04]  /*41060*/  LDL.64 R222, [R1+0x2d0] ;  /* 0x0002d00001de7983 */ /* 0x000f280000100a00 */
[----:B------:R-:W-:Y:S04]  /*41070*/  LDGSTS.E [R247+0x46980], desc[UR60][R238.64], P1 ;  /* 0x46980000eef77fae */ /* 0x000fe8000892187c */
[----:B------:R-:W4:Y:S04]  /*41080*/  LDL.64 R238, [R1+0x290] ;  /* 0x0002900001ee7983 */ /* 0x000f280000100a00 */
[----:B------:R-:W-:Y:S04]  /*41090*/  LDGSTS.E [R247+0x46d80], desc[UR60][R50.64], P1 ;  /* 0x46d8000032f77fae */ /* 0x000fe8000892187c */
[----:B------:R-:W-:Y:S04]  /*410a0*/  LDGSTS.E [R247+0x47180], desc[UR60][R48.64], P1 ;  /* 0x4718000030f77fae */ /* 0x000fe8000892187c */
[----:B------:R-:W-:Y:S04]  /*410b0*/  LDGSTS.E [R247+0x47580], desc[UR60][R46.64], P1 ;  /* 0x475800002ef77fae */ /* 0x000fe8000892187c */
[----:B------:R-:W4:Y:S04]  /*410c0*/  LDL.LU.64 R50, [R1+0x2e00] ;  /* 0x002e000001327983 */ /* 0x000f280000300a00 */
[----:B------:R-:W-:Y:S04]  /*410d0*/  LDGSTS.E [R247+0x47980], desc[UR60][R30.64], P1 ;  /* 0x479800001ef77fae */ /* 0x000fe8000892187c */
[----:B------:R-:W4:Y:S04]  /*410e0*/  LDL.LU.64 R48, [R1+0x2df8] ;  /* 0x002df80001307983 */ /* 0x000f280000300a00 */
        /* <DEDUP_REMOVED lines=24> */
[----:B------:R-:W4:Y:S04]  /*41270*/  LDL.64 R14, [R1+0x1cb0] ;  /* 0x001cb000010e7983 */ /* 0x000f280000100a00 */
[----:B---3--:R-:W-:Y:S04]  /*41280*/  LDGSTS.E [R247+0x63180], desc[UR60][R8.64], P1 ;  /* 0x6318000008f77fae */ /* 0x008fe8000892187c */
[----:B--2---:R-:W-:Y:S04]  /*41290*/  LDGSTS.E [R247+0x63580], desc[UR60][R44.64], P1 ;  /* 0x635800002cf77fae */ /* 0x004fe8000892187c */
[----:B------:R-:W2:Y:S04]  /*412a0*/  LDL.64 R8, [R1+0x1c88] ;  /* 0x001c880001087983 */ /* 0x000ea80000100a00 */
[----:B----4-:R-:W-:Y:S04]  /*412b0*/  LDGSTS.E [R247+0x63980], desc[UR60][R40.64], P1 ;  /* 0x6398000028f77fae */ /* 0x010fe8000892187c */
[----:B------:R-:W3:Y:S04]  /*412c0*/  LDL.64 R44, [R1+0x1c68] ;  /* 0x001c6800012c7983 */ /* 0x000ee80000100a00 */
        /* <DEDUP_REMOVED lines=41> */
[----:B-1----:R-:W4:Y:S04]  /*41560*/  LDL.64 R32, [R1+0x18e8] ;  /* 0x0018e80001207983 */ /* 0x002f280000100a00 */
        /* <DEDUP_REMOVED lines=9> */
[----:B----4-:R-:W-:Y:S04]  /*41600*/  LDGSTS.E [R248+0x41a00], desc[UR60][R40.64], P1 ;  /* 0x41a0000028f87fae */ /* 0x010fe8000892187c */
[----:B------:R-:W4:Y:S04]  /*41610*/  LDL.64 R44, [R1+0x19a0] ;  /* 0x0019a000012c7983 */ /* 0x000f280000100a00 */
[----:B------:R-:W-:Y:S04]  /*41620*/  LDGSTS.E [R248+0x41e00], desc[UR60][R242.64], P1 ;  /* 0x41e00000f2f87fae */ /* 0x000fe8000892187c */
[----:B------:R-:W2:Y:S04]  /*41630*/  LDL.64 R40, [R1+0x1a88] ;  /* 0x001a880001287983 */ /* 0x000ea80000100a00 */
[----:B------:R-:W3:Y:S04]  /*41640*/  LDL.64 R218, [R1+0x7e8] ;  /* 0x0007e80001da7983 */ /* 0x000ee80000100a00 */
[----:B------:R-:W4:Y:S04]  /*41650*/  LDL.64 R242, [R1+0x1aa8] ;  /* 0x001aa80001f27983 */ /* 0x000f280000100a00 */
[----:B------:R-:W-:Y:S04]  /*41660*/  LDGSTS.E [R248+0x42200], desc[UR60][R24.64], P1 ;  /* 0x4220000018f87fae */ /* 0x000fe8000892187c */
[----:B------:R-:W-:Y:S04]  /*41670*/  LDGSTS.E [R248+0x42600], desc[UR60][R222.64], P1 ;  /* 0x42600000def87fae */ /* 0x000fe8000892187c */
[----:B------:R-:W2:Y:S04]  /*41680*/  LDL.64 R24, [R1+0x1ad0] ;  /* 0x001ad00001187983 */ /* 0x000ea80000100a00 */
[----:B------:R-:W3:Y:S04]  /*41690*/  LDL.64 R222, [R1+0x1af0] ;  /* 0x001af00001de7983 */ /* 0x000ee80000100a00 */
[----:B------:R-:W-:Y:S04]  /*416a0*/  LDGSTS.E [R248+0x42a00], desc[UR60][R238.64], P1 ;  /* 0x42a00000eef87fae */ /* 0x000fe8000892187c */
[----:B------:R-:W4:Y:S04]  /*416b0*/  LDL.64 R238, [R1+0x1b18] ;  /* 0x001b180001ee7983 */ /* 0x000f280000100a00 */
        /* <DEDUP_REMOVED lines=8> */
[----:B----4-:R-:W-:Y:S04]  /*41740*/  LDGSTS.E [R248+0x43e00], desc[UR60][R238.64], P1 ;  /* 0x43e00000eef87fae */ /* 0x010fe8000892187c */
[----:B---3--:R-:W-:Y:S04]  /*41750*/  LDGSTS.E [R248+0x44200], desc[UR60][R222.64], P1 ;  /* 0x44200000def87fae */ /* 0x008fe8000892187c */
[----:B--2---:R-:W-:Y:S04]  /*41760*/  LDGSTS.E [R248+0x44600], desc[UR60][R24.64], P1 ;  /* 0x4460000018f87fae */ /* 0x004fe8000892187c */
[----:B------:R-:W2:Y:S04]  /*41770*/  LDL.LU.64 R238, [R1+0x2de8] ;  /* 0x002de80001ee7983 */ /* 0x000ea80000300a00 */
[----:B------:R-:W3:Y:S04]  /*41780*/  LDL.LU.64 R222, [R1+0x2de0] ;  /* 0x002de00001de7983 */ /* 0x000ee80000300a00 */
[----:B------:R-:W4:Y:S04]  /*41790*/  LDL.LU.64 R24, [R1+0x2dd8] ;  /* 0x002dd80001187983 */ /* 0x000f280000300a00 */
[----:B------:R-:W-:Y:S04]  /*417a0*/  LDGSTS.E [R248+0x44a00], desc[UR60][R242.64], P1 ;  /* 0x44a00000f2f87fae */ /* 0x000fe8000892187c */
[----:B------:R-:W-:Y:S04]  /*417b0*/  LDGSTS.E [R248+0x44e00], desc[UR60][R40.64], P1 ;  /* 0x44e0000028f87fae */ /* 0x000fe8000892187c */
[----:B------:R-:W-:Y:S04]  /*417c0*/  LDGSTS.E [R248+0x45200], desc[UR60][R234.64], P1 ;  /* 0x45200000eaf87fae */ /* 0x000fe8000892187c */
[----:B------:R-:W2:Y:S04]  /*417d0*/  LDL.LU.64 R242, [R1+0x2dd0] ;  /* 0x002dd00001f27983 */ /* 0x000ea80000300a00 */
[----:B------:R-:W4:Y:S04]  /*417e0*/  LDL.LU.64 R40, [R1+0x2dc8] ;  /* 0x002dc80001287983 */ /* 0x000f280000300a00 */
[----:B------:R-:W-:Y:S04]  /*417f0*/  LDGSTS.E [R248+0x45600], desc[UR60][R26.64], P1 ;  /* 0x456000001af87fae */ /* 0x000fe8000892187c */
[----:B------:R-:W3:Y:S04]  /*41800*/  LDL.64 R234, [R1+0x388] ;  /* 0x0003880001ea7983 */ /* 0x000ee80000100a00 */
[----:B------:R-:W-:Y:S04]  /*41810*/  LDGSTS.E [R248+0x45a00], desc[UR60][R220.64], P1 ;  /* 0x45a00000dcf87fae */ /* 0x000fe8000892187c */
[----:B------:R-:W2:Y:S04]  /*41820*/  LDL.64 R26, [R1+0x358] ;  /* 0x00035800011a7983 */ /* 0x000ea80000100a00 */
[----:B------:R-:W-:Y:S04]  /*41830*/  LDGSTS.E [R248+0x45e00], desc[UR60][R236.64], P1 ;  /* 0x45e00000ecf87fae */ /* 0x000fe8000892187c */
[----:B------:R-:W4:Y:S04]  /*41840*/  LDL.64 R220, [R1+0x328] ;  /* 0x0003280001dc7983 */ /* 0x000f280000100a00 */
        /* <DEDUP_REMOVED lines=9> */
[----:B------:R1:W-:Y:S04]  /*418e0*/  LDGSTS.E [R248+0x60200], desc[UR60][R16.64], P1 ;  /* 0x6020000010f87fae */ /* 0x0003e8000892187c */
[----:B------:R-:W-:Y:S04]  /*418f0*/  LDGSTS.E [R248+0x60600], desc[UR60][R230.64], P1 ;  /* 0x60600000e6f87fae */ /* 0x000fe8000892187c */
[----:B------:R-:W-:Y:S04]  /*41900*/  LDGSTS.E [R248+0x60a00], desc[UR60][R30.64], P1 ;  /* 0x60a000001ef87fae */ /* 0x000fe8000892187c */
[----:B------:R-:W-:Y:S01]  /*41910*/  LDGSTS.E [R248+0x60e00], desc[UR60][R216.64], P1 ;  /* 0x60e00000d8f87fae */ /* 0x000fe2000892187c */
[----:B-1----:R-:W1:Y:S03]  /*41920*/  LDC R16, c[0x0][0x230] ;  /* 0x00008c00ff107b82 */ /* 0x002e660000000800 */
        /* <DEDUP_REMOVED lines=14> */
[----:B------:R-:W4:Y:S04]  /*41a10*/  LDL.64 R186, [R1+0x1de8] ;  /* 0x001de80001ba7983 */ /* 0x000f280000100a00 */
        /* <DEDUP_REMOVED lines=9> */
[----:B----4-:R-:W-:Y:S04]  /*41ab0*/  LDGSTS.E [R248+0x63e00], desc[UR60][R220.64], P1 ;  /* 0x63e00000dcf87fae */ /* 0x010fe8000892187c */
[----:B------:R-:W-:Y:S04]  /*41ac0*/  LDGSTS.E [R248+0x64200], desc[UR60][R236.64], P1 ;  /* 0x64200000ecf87fae */ /* 0x000fe8000892187c */
[----:B------:R-:W-:Y:S04]  /*41ad0*/  LDGSTS.E [R248+0x64600], desc[UR60][R138.64], P1 ;  /* 0x646000008af87fae */ /* 0x000fe8000892187c */
[----:B------:R-:W-:Y:S04]  /*41ae0*/  LDGSTS.E [R248+0x64a00], desc[UR60][R136.64], P1 ;  /* 0x64a0000088f87fae */ /* 0x000fe8000892187c */
[----:B------:R-:W-:Y:S04]  /*41af0*/  LDGSTS.E [R248+0x64e00], desc[UR60][R134.64], P1 ;  /* 0x64e0000086f87fae */ /* 0x000fe8000892187c */
[----:B------:R-:W2:Y:S04]  /*41b00*/  LDL.64 R138, [R1+0x1d78] ;  /* 0x001d7800018a7983 */ /* 0x000ea80000100a00 */
[----:B------:R-:W3:Y:S04]  /*41b10*/  LDL.64 R136, [R1+0x1d60] ;  /* 0x001d600001887983 */ /* 0x000ee80000100a00 */
        /* <DEDUP_REMOVED lines=12> */
[----:B------:R1:W-:Y:S04]  /*41be0*/  LDGSTS.E [R248+0x67a00], desc[UR60][R18.64], P1 ;  /* 0x67a0000012f87fae */ /* 0x0003e8000892187c */
[----:B------:R1:W-:Y:S04]  /*41bf0*/  STL.64 [R1+0x2d20], R18 ;  /* 0x002d201201007387 */ /* 0x0003e80000100a00 */
[----:B------:R-:W-:Y:S04]  /*41c00*/  LDGSTS.E [R248+0x67e00], desc[UR60][R34.64], P1 ;  /* 0x67e0000022f87fae */ /* 0x000fe8000892187c */
[----:B------:R4:W-:Y:S04]  /*41c10*/  STL.64 [R1+0x2d28], R34 ;  /* 0x002d282201007387 */ /* 0x0009e80000100a00 */
[----:B------:R-:W4:Y:S01]  /*41c20*/  LDL.64 R230, [R1+0x1d30] ;  /* 0x001d300001e67983 */ /* 0x000f220000100a00 */
[----:B-1----:R-:W1:Y:S03]  /*41c30*/  LDC R18, c[0x0][0x230] ;  /* 0x00008c00ff127b82 */ /* 0x002e660000000800 */
        /* <DEDUP_REMOVED lines=34> */
[----:B------:R-:W3:Y:S04]  /*41e60*/  LDL.64 R136, [R1+0x1990] ;  /* 0x0019900001887983 */ /* 0x000ee80000100a00 */
[----:B------:R-:W4:Y:S04]  /*41e70*/  LDL.64 R134, [R1+0x1960] ;  /* 0x0019600001867983 */ /* 0x000f280000100a00 */
[----:B------:R-:W-:Y:S04]  /*41e80*/  LDGSTS.E [R249+0x42680], desc[UR60][R230.64], P1 ;  /* 0x42680000e6f97fae */ /* 0x000fe8000892187c */
[----:B------:R1:W-:Y:S04]  /*41e90*/  LDGSTS.E [R249+0x42a80], desc[UR60][R30.64], P1 ;  /* 0x42a800001ef97fae */ /* 0x0003e8000892187c */
[----:B------:R-:W-:Y:S04]  /*41ea0*/  LDGSTS.E [R249+0x42e80], desc[UR60][R216.64], P1 ;  /* 0x42e80000d8f97fae */ /* 0x000fe8000892187c */
[----:B------:R-:W-:Y:S01]  /*41eb0*/  LDGSTS.E [R249+0x43280], desc[UR60][R232.64], P1 ;  /* 0x43280000e8f97fae */ /* 0x000fe2000892187c */
[----:B------:R-:W-:Y:S01]  /*41ec0*/  IADD3 R19, R15, 0x200000, RZ ;  /* 0x002000000f137810 */ /* 0x000fe20007ffe0ff */
[----:B-1----:R-:W1:Y:S02]  /*41ed0*/  LDC R30, c[0x0][0x230] ;  /* 0x00008c00ff1e7b82 */ /* 0x002e640000000800 */
        /* <DEDUP_REMOVED lines=13> */
[----:B------:R1:W-:Y:S04]  /*41fb0*/  LDGSTS.E [R249+0x45e80], desc[UR60][R212.64], P1 ;  /* 0x45e80000d4f97fae */ /* 0x0003e8000892187c */
[----:B------:R1:W-:Y:S04]  /*41fc0*/  LDGSTS.E [R249+0x46280], desc[UR60][R210.64], P1 ;  /* 0x46280000d2f97fae */ /* 0x0003e8000892187c */
[----:B------:R-:W-:Y:S04]  /*41fd0*/  LDGSTS.E [R249+0x46680], desc[UR60][R204.64], P1 ;  /* 0x46680000ccf97fae */ /* 0x000fe8000892187c */
[----:B------:R-:W-:Y:S01]  /*41fe0*/  LDGSTS.E [R249+0x46a80], desc[UR60][R202.64], P1 ;  /* 0x46a80000caf97fae */ /* 0x000fe2000892187c */
[----:B-1----:R-:W1:Y:S03]  /*41ff0*/  LDC R212, c[0x0][0x230] ;  /* 0x00008c00ffd47b82 */ /* 0x002e660000000800 */
[----:B------:R-:W-:Y:S04]  /*42000*/  LDGSTS.E [R249+0x46e80], desc[UR60][R200.64], P1 ;  /* 0x46e80000c8f97fae */ /* 0x000fe8000892187c */
[----:B------:R-:W-:Y:S01]  /*42010*/  LDGSTS.E [R249+0x47280], desc[UR60][R198.64], P1 ;  /* 0x47280000c6f97fae */ /* 0x000fe2000892187c */
[----:B------:R-:W1:Y:S03]  /*42020*/  LDC R211, c[0x0][0x230] ;  /* 0x00008c00ffd37b82 */ /* 0x000e660000000800 */
[----:B------:R1:W-:Y:S04]  /*42030*/  LDGSTS.E [R249+0x47680], desc[UR60][R196.64], P1 ;  /* 0x47680000c4f97fae */ /* 0x0003e8000892187c */
[----:B------:R-:W-:Y:S01]  /*42040*/  LDGSTS.E [R249+0x47a80], desc[UR60][R194.64], P1 ;  /* 0x47a80000c2f97fae */ /* 0x000fe2000892187c */
[----:B------:R-:W4:Y:S03]  /*42050*/  LDC R213, c[0x0][0x230] ;  /* 0x00008c00ffd57b82 */ /* 0x000f260000000800 */
[----:B------:R-:W-:Y:S04]  /*42060*/  LDGSTS.E [R249+0x47e80], desc[UR60][R188.64], P1 ;  /* 0x47e80000bcf97fae */ /* 0x000fe8000892187c */
[----:B------:R-:W-:Y:S01]  /*42070*/  LDGSTS.E [R249+0x60280], desc[UR60][R186.64], P1 ;  /* 0x60280000baf97fae */ /* 0x000fe2000892187c */
[----:B-1----:R-:W1:Y:S03]  /*42080*/  LDC R196, c[0x0][0x230] ;  /* 0x00008c00ffc47b82 */ /* 0x002e660000000800 */
[----:B------:R-:W-:Y:S04]  /*42090*/  LDGSTS.E [R249+0x60680], desc[UR60][R184.64], P1 ;  /* 0x60680000b8f97fae */ /* 0x000fe8000892187c */
[----:B------:R-:W4:Y:S01]  /*420a0*/  LDL.64 R194, [R1+0x1e50] ;  /* 0x001e500001c27983 */ /* 0x000f220000100a00 */
[----:B------:R-:W1:Y:S03]  /*420b0*/  LDC R197, c[0x0][0x230] ;  /* 0x00008c00ffc57b82 */ /* 0x000e660000000800 */
        /* <DEDUP_REMOVED lines=10> */
[----:B------:R-:W-:Y:S04]  /*42160*/  LDGSTS.E [R249+0x61a80], desc[UR60][R94.64], P1 ;  /* 0x61a800005ef97fae */ /* 0x000fe8000892187c */
[----:B------:R-:W4:Y:S04]  /*42170*/  LDL.64 R100, [R1+0x1e80] ;  /* 0x001e800001647983 */ /* 0x000f280000100a00 */
[----:B------:R-:W4:Y:S04]  /*42180*/  LDL.64 R94, [R1+0x1e70] ;  /* 0x001e7000015e7983 */ /* 0x000f280000100a00 */
[----:B------:R-:W-:Y:S04]  /*42190*/  LDGSTS.E [R249+0x61e80], desc[UR60][R182.64], P1 ;  /* 0x61e80000b6f97fae */ /* 0x000fe8000892187c */
        /* <DEDUP_REMOVED lines=44> */
[----:B------:R-:W3:Y:S04]  /*42460*/  LDL.64 R150, [R1+0x1c60] ;  /* 0x001c600001967983 */ /* 0x000ee80000100a00 */
[----:B------:R-:W3:Y:S04]  /*42470*/  LDL.64 R148, [R1+0x1c40] ;  /* 0x001c400001947983 */ /* 0x000ee80000100a00 */
[----:B------:R-:W3:Y:S04]  /*42480*/  LDL.64 R146, [R1+0x1c28] ;  /* 0x001c280001927983 */ /* 0x000ee80000100a00 */
[----:B------:R-:W3:Y:S04]  /*42490*/  LDL.64 R142, [R1+0x1c08] ;  /* 0x001c0800018e7983 */ /* 0x000ee80000100a00 */
[----:B------:R-:W3:Y:S04]  /*424a0*/  LDL.64 R140, [R1+0x1be8] ;  /* 0x001be800018c7983 */ /* 0x000ee80000100a00 */
[----:B------:R-:W3:Y:S04]  /*424b0*/  LDL.64 R138, [R1+0x1bc0] ;  /* 0x001bc000018a7983 */ /* 0x000ee80000100a00 */
[----:B------:R-:W-:Y:S04]  /*424c0*/  LDGSTS.E [R250+0x40f00], desc[UR60][R100.64], P1 ;  /* 0x40f0000064fa7fae */ /* 0x000fe8000892187c */
[----:B------:R-:W3:Y:S04]  /*424d0*/  LDL.64 R136, [R1+0x1b98] ;  /* 0x001b980001887983 */ /* 0x000ee80000100a00 */
[----:B------:R-:W-:Y:S04]  /*424e0*/  LDGSTS.E [R250+0x41300], desc[UR60][R94.64], P1 ;  /* 0x413000005efa7fae */ /* 0x000fe8000892187c */
[----:B------:R-:W3:Y:S04]  /*424f0*/  LDL.64 R100, [R1+0x1b68] ;  /* 0x001b680001647983 */ /* 0x000ee80000100a00 */
[----:B------:R-:W3:Y:S04]  /*42500*/  LDL.64 R94, [R1+0x1b30] ;  /* 0x001b3000015e7983 */ /* 0x000ee80000100a00 */
[----:B------:R-:W-:Y:S04]  /*42510*/  LDGSTS.E [R250+0x41700], desc[UR60][R92.64], P1 ;  /* 0x417000005cfa7fae */ /* 0x000fe8000892187c */
[----:B------:R-:W-:Y:S04]  /*42520*/  LDGSTS.E [R250+0x41b00], desc[UR60][R194.64], P1 ;  /* 0x41b00000c2fa7fae */ /* 0x000fe8000892187c */
[----:B------:R-:W3:Y:S04]  /*42530*/  LDL.64 R92, [R1+0x1b10] ;  /* 0x001b1000015c7983 */ /* 0x000ee80000100a00 */
[----:B------:R-:W-:Y:S04]  /*42540*/  LDGSTS.E [R250+0x41f00], desc[UR60][R190.64], P1 ;  /* 0x41f00000befa7fae */ /* 0x000fe8000892187c */
[----:B------:R-:W-:Y:S04]  /*42550*/  LDGSTS.E [R250+0x42300], desc[UR60][R188.64], P1 ;  /* 0x42300000bcfa7fae */ /* 0x000fe8000892187c */
[----:B------:R1:W-:Y:S04]  /*42560*/  LDGSTS.E [R250+0x42700], desc[UR60][R186.64], P1 ;  /* 0x42700000bafa7fae */ /* 0x0003e8000892187c */
[----:B------:R-:W-:Y:S04]  /*42570*/  LDGSTS.E [R250+0x42b00], desc[UR60][R184.64], P1 ;  /* 0x42b00000b8fa7fae */ /* 0x000fe8000892187c */
[----:B------:R1:W-:Y:S02]  /*42580*/  LDGSTS.E [R250+0x42f00], desc[UR60][R182.64], P1 ;  /* 0x42f00000b6fa7fae */ /* 0x0003e4000892187c */
[----:B-1----:R-:W1:Y:S08]  /*42590*/  LDC R187, c[0x0][0x230] ;  /* 0x00008c00ffbb7b82 */ /* 0x002e700000000800 */
[----:B------:R-:W1:Y:S01]  /*425a0*/  LDC R182, c[0x0][0x230] ;  /* 0x00008c00ffb67b82 */ /* 0x000e620000000800 */
[----:B----4-:R-:W-:Y:S04]  /*425b0*/  LDGSTS.E [R250+0x43300], desc[UR60][R134.64], P1 ;  /* 0x4330000086fa7fae */ /* 0x010fe8000892187c */
[----:B------:R4:W-:Y:S04]  /*425c0*/  LDGSTS.E [R250+0x43700], desc[UR60][R180.64], P1 ;  /* 0x43700000b4fa7fae */ /* 0x0009e8000892187c */
[----:B------:R-:W-:Y:S04]  /*425d0*/  LDGSTS.E [R250+0x43b00], desc[UR60][R178.64], P1 ;  /* 0x43b00000b2fa7fae */ /* 0x000fe8000892187c */
[----:B------:R-:W3:Y:S04]  /*425e0*/  LDL.64 R134, [R1+0x1a90] ;  /* 0x001a900001867983 */ /* 0x000ee80000100a00 */
[----:B------:R2:W-:Y:S01]  /*425f0*/  LDGSTS.E [R250+0x43f00], desc[UR60][R174.64], P1 ;  /* 0x43f00000aefa7fae */ /* 0x0005e2000892187c */
[----:B----4-:R-:W4:Y:S03]  /*42600*/  LDC R181, c[0x0][0x230] ;  /* 0x00008c00ffb57b82 */ /* 0x010f260000000800 */
[----:B------:R-:W-:Y:S04]  /*42610*/  LDGSTS.E [R250+0x44300], desc[UR60][R172.64], P1 ;  /* 0x44300000acfa7fae */ /* 0x000fe8000892187c */
[----:B------:R-:W-:Y:S04]  /*42620*/  LDGSTS.E [R250+0x44700], desc[UR60][R170.64], P1 ;  /* 0x44700000aafa7fae */ /* 0x000fe8000892187c */
[----:B------:R-:W-:Y:S01]  /*42630*/  LDGSTS.E [R250+0x44b00], desc[UR60][R168.64], P1 ;  /* 0x44b00000a8fa7fae */ /* 0x000fe2000892187c */
[----:B--2---:R-:W2:Y:S03]  /*42640*/  LDC R175, c[0x0][0x230] ;  /* 0x00008c00ffaf7b82 */ /* 0x004ea60000000800 */
[----:B------:R-:W-:Y:S04]  /*42650*/  LDGSTS.E [R250+0x44f00], desc[UR60][R166.64], P1 ;  /* 0x44f00000a6fa7fae */ /* 0x000fe8000892187c */
[----:B------:R-:W-:Y:S04]  /*42660*/  LDGSTS.E [R250+0x45300], desc[UR60][R164.64], P1 ;  /* 0x45300000a4fa7fae */ /* 0x000fe8000892187c */
[----:B------:R-:W-:Y:S04]  /*42670*/  LDGSTS.E [R250+0x45700], desc[UR60][R162.64], P1 ;  /* 0x45700000a2fa7fae */ /* 0x000fe8000892187c */
[----:B------:R-:W-:Y:S04]  /*42680*/  LDGSTS.E [R250+0x45b00], desc[UR60][R158.64], P1 ;  /* 0x45b000009efa7fae */ /* 0x000fe8000892187c */
[----:B------:R1:W-:Y:S04]  /*42690*/  LDGSTS.E [R250+0x45f00], desc[UR60][R156.64], P1 ;  /* 0x45f000009cfa7fae */ /* 0x0003e8000892187c */
[----:B------:R-:W-:Y:S04]  /*426a0*/  LDGSTS.E [R250+0x46300], desc[UR60][R154.64], P1 ;  /* 0x463000009afa7fae */ /* 0x000fe8000892187c */
[----:B---3--:R-:W-:Y:S04]  /*426b0*/  LDGSTS.E [R250+0x46700], desc[UR60][R152.64], P1 ;  /* 0x4670000098fa7fae */ /* 0x008fe8000892187c */
[----:B------:R-:W-:Y:S01]  /*426c0*/  LDGSTS.E [R250+0x46b00], desc[UR60][R150.64], P1 ;  /* 0x46b0000096fa7fae */ /* 0x000fe2000892187c */
[----:B-1----:R-:W1:Y:S03]  /*426d0*/  LDC R157, c[0x0][0x230] ;  /* 0x00008c00ff9d7b82 */ /* 0x002e660000000800 */
        /* <DEDUP_REMOVED lines=9> */
[----:B------:R-:W4:Y:S04]  /*42770*/  LDL.64 R100, [R1+0x1f08] ;  /* 0x001f080001647983 */ /* 0x000f280000100a00 */
[----:B------:R-:W2:Y:S04]  /*42780*/  LDL.64 R94, [R1+0x1ef8] ;  /* 0x001ef800015e7983 */ /* 0x000ea80000100a00 */
[----:B------:R-:W3:Y:S04]  /*42790*/  LDL.64 R150, [R1+0x1ed8] ;  /* 0x001ed80001967983 */ /* 0x000ee80000100a00 */
[----:B------:R-:W3:Y:S04]  /*427a0*/  LDL.64 R148, [R1+0x1ed0] ;  /* 0x001ed00001947983 */ /* 0x000ee80000100a00 */
[----:B------:R-:W3:Y:S04]  /*427b0*/  LDL.64 R146, [R1+0x1ec8] ;  /* 0x001ec80001927983 */ /* 0x000ee80000100a00 */
[----:B------:R-:W3:Y:S04]  /*427c0*/  LDL.64 R142, [R1+0x1eb8] ;  /* 0x001eb800018e7983 */ /* 0x000ee80000100a00 */
[----:B------:R-:W3:Y:S04]  /*427d0*/  LDL.64 R140, [R1+0x1ea8] ;  /* 0x001ea800018c7983 */ /* 0x000ee80000100a00 */
[----:B------:R-:W3:Y:S04]  /*427e0*/  LDL.64 R138, [R1+0x1e98] ;  /* 0x001e9800018a7983 */ /* 0x000ee80000100a00 */
[----:B------:R-:W3:Y:S04]  /*427f0*/  LDL.64 R136, [R1+0x1e88] ;  /* 0x001e880001887983 */ /* 0x000ee80000100a00 */
[----:B------:R-:W-:Y:S04]  /*42800*/  LDGSTS.E [R250+0x60f00], desc[UR60][R92.64], P1 ;  /* 0x60f000005cfa7fae */ /* 0x000fe8000892187c */
[----:B------:R-:W-:Y:S04]  /*42810*/  LDGSTS.E [R250+0x61300], desc[UR60][R96.64], P1 ;  /* 0x6130000060fa7fae */ /* 0x000fe8000892187c */
[----:B------:R-:W-:Y:S04]  /*42820*/  LDGSTS.E [R250+0x61700], desc[UR60][R90.64], P1 ;  /* 0x617000005afa7fae */ /* 0x000fe8000892187c */
[----:B------:R-:W3:Y:S04]  /*42830*/  LDL.64 R92, [R1+0x1ef0] ;  /* 0x001ef000015c7983 */ /* 0x000ee80000100a00 */
[----:B------:R-:W2:Y:S04]  /*42840*/  LDL.64 R96, [R1+0x1f00] ;  /* 0x001f000001607983 */ /* 0x000ea80000100a00 */
[----:B------:R-:W3:Y:S04]  /*42850*/  LDL.64 R90, [R1+0x1ee8] ;  /* 0x001ee800015a7983 */ /* 0x000ee80000100a00 */
[----:B------:R-:W-:Y:S04]  /*42860*/  LDGSTS.E [R250+0x61b00], desc[UR60][R134.64], P1 ;  /* 0x61b0000086fa7fae */ /* 0x000fe8000892187c */
[----:B------:R-:W-:Y:S04]  /*42870*/  LDGSTS.E [R250+0x61f00], desc[UR60][R144.64], P1 ;  /* 0x61f0000090fa7fae */ /* 0x000fe8000892187c */
[----:B------:R1:W-:Y:S04]  /*42880*/  LDGSTS.E [R250+0x62300], desc[UR60][R160.64], P1 ;  /* 0x62300000a0fa7fae */ /* 0x0003e8000892187c */
[----:B------:R1:W-:Y:S04]  /*42890*/  LDGSTS.E [R250+0x62700], desc[UR60][R176.64], P1 ;  /* 0x62700000b0fa7fae */ /* 0x0003e8000892187c */
[----:B------:R-:W-:Y:S04]  /*428a0*/  LDGSTS.E [R250+0x62b00], desc[UR60][R192.64], P1 ;  /* 0x62b00000c0fa7fae */ /* 0x000fe8000892187c */
[----:B------:R-:W-:Y:S01]  /*428b0*/  LDGSTS.E [R250+0x62f00], desc[UR60][R208.64], P1 ;  /* 0x62f00000d0fa7fae */ /* 0x000fe2000892187c */
[----:B-1----:R-:W-:Y:S01]  /*428c0*/  VIADD R157, R157, 0xfffffe9a ;  /* 0xfffffe9a9d9d7836 */ /* 0x002fe20000000000 */
[----:B------:R-:W-:Y:S01]  /*428d0*/  IADD3 R156, R242, 0x200000, RZ ;  /* 0x00200000f29c7810 */ /* 0x000fe20007ffe0ff */
[----:B------:R-:W1:Y:S01]  /*428e0*/  LDC R160, c[0x0][0x230] ;  /* 0x00008c00ffa07b82 */ /* 0x000e620000000800 */
[----:B------:R-:W-:Y:S04]  /*428f0*/  LDGSTS.E [R250+0x63300], desc[UR60][R132.64], P1 ;  /* 0x6330000084fa7fae */ /* 0x000fe8000892187c */
[----:B------:R-:W-:Y:S03]  /*42900*/  LDGSTS.E [R250+0x63700], desc[UR60][R130.64], P1 ;  /* 0x6370000082fa7fae */ /* 0x000fe6000892187c */
[----:B------:R-:W1:Y:S01]  /*42910*/  LDC R161, c[0x0][0x230] ;  /* 0x00008c00ffa17b82 */ /* 0x000e620000000800 */
[----:B------:R-:W-:Y:S04]  /*42920*/  LDGSTS.E [R250+0x63b00], desc[UR60][R128.64], P1 ;  /* 0x63b0000080fa7fae */ /* 0x000fe8000892187c */
[----:B------:R-:W-:Y:S03]  /*42930*/  LDGSTS.E [R250+0x63f00], desc[UR60][R126.64], P1 ;  /* 0x63f000007efa7fae */ /* 0x000fe6000892187c */
[----:B------:R-:W1:Y:S01]  /*42940*/  LDC R176, c[0x0][0x230] ;  /* 0x00008c00ffb07b82 */ /* 0x000e620000000800 */
[----:B------:R-:W-:Y:S04]  /*42950*/  LDGSTS.E [R250+0x64300], desc[UR60][R124.64], P1 ;  /* 0x643000007cfa7fae */ /* 0x000fe8000892187c */
[----:B------:R-:W3:Y:S04]  /*42960*/  LDL.64 R144, [R1+0x1ec0] ;  /* 0x001ec00001907983 */ /* 0x000ee80000100a00 */
[----:B------:R-:W-:Y:S04]  /*42970*/  LDGSTS.E [R250+0x64700], desc[UR60][R122.64], P1 ;  /* 0x647000007afa7fae */ /* 0x000fe8000892187c */
[----:B------:R-:W-:Y:S04]  /*42980*/  LDGSTS.E [R250+0x64b00], desc[UR60][R120.64], P1 ;  /* 0x64b0000078fa7fae */ /* 0x000fe8000892187c */
[----:B------:R-:W-:Y:S04]  /*42990*/  LDGSTS.E [R250+0x64f00], desc[UR60][R118.64], P1 ;  /* 0x64f0000076fa7fae */ /* 0x000fe8000892187c */
[----:B------:R-:W-:Y:S04]  /*429a0*/  LDGSTS.E [R250+0x65300], desc[UR60][R116.64], P1 ;  /* 0x6530000074fa7fae */ /* 0x000fe8000892187c */
[----:B------:R-:W-:Y:S04]  /*429b0*/  LDGSTS.E [R250+0x65700], desc[UR60][R112.64], P1 ;  /* 0x6570000070fa7fae */ /* 0x000fe8000892187c */
[----:B------:R-:W3:Y:S04]  /*429c0*/  LDL.64 R134, [R1+0x1e78] ;  /* 0x001e780001867983 */ /* 0x000ee80000100a00 */
        /* <DEDUP_REMOVED lines=25> */
[----:B----4-:R-:W-:Y:S04]  /*42b60*/  LDGSTS.E [R251+0x40380], desc[UR60][R100.64], P1 ;  /* 0x4038000064fb7fae */ /* 0x010fe8000892187c */
[----:B------:R-:W4:Y:S04]  /*42b70*/  LDL.64 R102, [R1+0x1d28] ;  /* 0x001d280001667983 */ /* 0x000f280000100a00 */
[----:B--2---:R-:W-:Y:S04]  /*42b80*/  LDGSTS.E [R251+0x40780], desc[UR60][R96.64], P1 ;  /* 0x4078000060fb7fae */ /* 0x004fe8000892187c */
[----:B------:R-:W2:Y:S04]  /*42b90*/  LDL.64 R100, [R1+0x1d08] ;  /* 0x001d080001647983 */ /* 0x000ea80000100a00 */
[----:B------:R-:W-:Y:S04]  /*42ba0*/  LDGSTS.E [R251+0x40b80], desc[UR60][R94.64], P1 ;  /* 0x40b800005efb7fae */ /* 0x000fe8000892187c */
[----:B------:R-:W2:Y:S04]  /*42bb0*/  LDL.64 R96, [R1+0x1ce8] ;  /* 0x001ce80001607983 */ /* 0x000ea80000100a00 */
[----:B---3--:R-:W-:Y:S04]  /*42bc0*/  LDGSTS.E [R251+0x40f80], desc[UR60][R92.64], P1 ;  /* 0x40f800005cfb7fae */ /* 0x008fe8000892187c */
[----:B------:R-:W3:Y:S04]  /*42bd0*/  LDL.64 R94, [R1+0x1cc0] ;  /* 0x001cc000015e7983 */ /* 0x000ee80000100a00 */
[----:B------:R-:W-:Y:S04]  /*42be0*/  LDGSTS.E [R251+0x41380], desc[UR60][R90.64], P1 ;  /* 0x413800005afb7fae */ /* 0x000fe8000892187c */
[----:B------:R-:W3:Y:S04]  /*42bf0*/  LDL.64 R92, [R1+0x1c90] ;  /* 0x001c9000015c7983 */ /* 0x000ee80000100a00 */
[----:B------:R1:W-:Y:S04]  /*42c00*/  LDGSTS.E [R251+0x41780], desc[UR60][R152.64], P1 ;  /* 0x4178000098fb7fae */ /* 0x0003e8000892187c */
[----:B------:R-:W3:Y:S04]  /*42c10*/  LDL.64 R90, [R1+0x1c70] ;  /* 0x001c7000015a7983 */ /* 0x000ee80000100a00 */
[----:B------:R1:W-:Y:S04]  /*42c20*/  LDGSTS.E [R251+0x41b80], desc[UR60][R150.64], P1 ;  /* 0x41b8000096fb7fae */ /* 0x0003e8000892187c */
[----:B------:R-:W-:Y:S01]  /*42c30*/  LDGSTS.E [R251+0x41f80], desc[UR60][R148.64], P1 ;  /* 0x41f8000094fb7fae */ /* 0x000fe2000892187c */
[----:B-1----:R-:W1:Y:S03]  /*42c40*/  LDC R152, c[0x0][0x230] ;  /* 0x00008c00ff987b82 */ /* 0x002e660000000800 */
[----:B------:R-:W-:Y:S05]  /*42c50*/  LDGSTS.E [R251+0x42380], desc[UR60][R146.64], P1 ;  /* 0x4238000092fb7fae */ /* 0x000fea000892187c */
[----:B------:R-:W1:Y:S01]  /*42c60*/  LDC R151, c[0x0][0x230] ;  /* 0x00008c00ff977b82 */ /* 0x000e620000000800 */
[----:B------:R-:W-:Y:S04]  /*42c70*/  LDGSTS.E [R251+0x42780], desc[UR60][R144.64], P1 ;  /* 0x4278000090fb7fae */ /* 0x000fe8000892187c */
[----:B------:R-:W-:Y:S04]  /*42c80*/  LDGSTS.E [R251+0x42b80], desc[UR60][R142.64], P1 ;  /* 0x42b800008efb7fae */ /* 0x000fe8000892187c */
[----:B------:R-:W-:Y:S04]  /*42c90*/  LDGSTS.E [R251+0x42f80], desc[UR60][R140.64], P1 ;  /* 0x42f800008cfb7fae */ /* 0x000fe8000892187c */
[----:B------:R-:W-:Y:S04]  /*42ca0*/  LDGSTS.E [R251+0x43380], desc[UR60][R138.64], P1 ;  /* 0x433800008afb7fae */ /* 0x000fe8000892187c */
[----:B------:R1:W-:Y:S04]  /*42cb0*/  LDGSTS.E [R251+0x43780], desc[UR60][R136.64], P1 ;  /* 0x4378000088fb7fae */ /* 0x0003e8000892187c */
[----:B------:R-:W-:Y:S01]  /*42cc0*/  LDGSTS.E [R251+0x43b80], desc[UR60][R134.64], P1 ;  /* 0x43b8000086fb7fae */ /* 0x000fe2000892187c */
[----:B-1----:R-:W1:Y:S03]  /*42cd0*/  LDC R136, c[0x0][0x230] ;  /* 0x00008c00ff887b82 */ /* 0x002e660000000800 */
[----:B------:R-:W-:Y:S05]  /*42ce0*/  LDGSTS.E [R251+0x43f80], desc[UR60][R132.64], P1 ;  /* 0x43f8000084fb7fae */ /* 0x000fea000892187c */
[----:B------:R-:W1:Y:S01]  /*42cf0*/  LDC R137, c[0x0][0x230] ;  /* 0x00008c00ff897b82 */ /* 0x000e620000000800 */
[----:B------:R-:W-:Y:S04]  /*42d00*/  LDGSTS.E [R251+0x44380], desc[UR60][R130.64], P1 ;  /* 0x4438000082fb7fae */ /* 0x000fe8000892187c */
[----:B------:R-:W-:Y:S04]  /*42d10*/  LDGSTS.E [R251+0x44780], desc[UR60][R128.64], P1 ;  /* 0x4478000080fb7fae */ /* 0x000fe8000892187c */
[----:B------:R1:W-:Y:S04]  /*42d20*/  LDGSTS.E [R251+0x44b80], desc[UR60][R126.64], P1 ;  /* 0x44b800007efb7fae */ /* 0x0003e8000892187c */
[----:B------:R-:W-:Y:S01]  /*42d30*/  LDGSTS.E [R251+0x44f80], desc[UR60][R124.64], P1 ;  /* 0x44f800007cfb7fae */ /* 0x000fe2000892187c */
[----:B-1----:R-:W1:Y:S03]  /*42d40*/  LDC R127, c[0x0][0x230] ;  /* 0x00008c00ff7f7b82 */ /* 0x002e660000000800 */
[----:B------:R1:W-:Y:S04]  /*42d50*/  LDGSTS.E [R251+0x45380], desc[UR60][R122.64], P1 ;  /* 0x453800007afb7fae */ /* 0x0003e8000892187c */
[----:B------:R1:W-:Y:S04]  /*42d60*/  LDGSTS.E [R251+0x45780], desc[UR60][R82.64], P1 ;  /* 0x4578000052fb7fae */ /* 0x0003e8000892187c */
[----:B------:R1:W-:Y:S02]  /*42d70*/  LDGSTS.E [R251+0x45b80], desc[UR60][R120.64], P1 ;  /* 0x45b8000078fb7fae */ /* 0x0003e4000892187c */
[----:B-1----:R-:W1:Y:S02]  /*42d80*/  LDC R122, c[0x0][0x230] ;  /* 0x00008c00ff7a7b82 */ /* 0x002e640000000800 */
[----:B------:R-:W-:Y:S04]  /*42d90*/  LDGSTS.E [R251+0x45f80], desc[UR60][R118.64], P1 ;  /* 0x45f8000076fb7fae */ /* 0x000fe8000892187c */
[----:B------:R4:W-:Y:S04]  /*42da0*/  LDGSTS.E [R251+0x46380], desc[UR60][R116.64], P1 ;  /* 0x4638000074fb7fae */ /* 0x0009e8000892187c */
[----:B------:R-:W-:Y:S01]  /*42db0*/  LDGSTS.E [R251+0x46780], desc[UR60][R112.64], P1 ;  /* 0x4678000070fb7fae */ /* 0x000fe2000892187c */
[C---:B------:R-:W-:Y:S01]  /*42dc0*/  IADD3 R83, R243.reuse, 0x200000, RZ ;  /* 0x00200000f3537810 */ /* 0x040fe20007ffe0ff */
[C---:B------:R-:W-:Y:S01]  /*42dd0*/  VIADD R82, R243.reuse, 0x200000 ;  /* 0x00200000f3527836 */ /* 0x040fe20000000000 */
[----:B------:R-:W1:Y:S01]  /*42de0*/  LDC R121, c[0x0][0x230] ;  /* 0x00008c00ff797b82 */ /* 0x000e620000000800 */
[----:B------:R-:W-:Y:S07]  /*42df0*/  LDGSTS.E [R251+0x46b80], desc[UR60][R110.64], P1 ;  /* 0x46b800006efb7fae */ /* 0x000fee000892187c */
[----:B----4-:R-:W4:Y:S01]  /*42e00*/  LDC R116, c[0x0][0x230] ;  /* 0x00008c00ff747b82 */ /* 0x010f220000000800 */
[----:B------:R-:W-:Y:S04]  /*42e10*/  LDGSTS.E [R251+0x46f80], desc[UR60][R108.64], P1 ;  /* 0x46f800006cfb7fae */ /* 0x000fe8000892187c */
[----:B------:R-:W-:Y:S04]  /*42e20*/  LDGSTS.E [R251+0x47380], desc[UR60][R106.64], P1 ;  /* 0x473800006afb7fae */ /* 0x000fe8000892187c */
[----:B------:R-:W-:Y:S04]  /*42e30*/  LDGSTS.E [R251+0x47780], desc[UR60][R104.64], P1 ;  /* 0x4778000068fb7fae */ /* 0x000fe8000892187c */
[----:B------:R-:W-:Y:S04]  /*42e40*/  LDGSTS.E [R251+0x47b80], desc[UR60][R102.64], P1 ;  /* 0x47b8000066fb7fae */ /* 0x000fe8000892187c */
[----:B--2---:R2:W-:Y:S04]  /*42e50*/  LDGSTS.E [R251+0x47f80], desc[UR60][R100.64], P1 ;  /* 0x47f8000064fb7fae */ /* 0x0045e8000892187c */
[----:B------:R1:W-:Y:S01]  /*42e60*/  LDGSTS.E [R251+0x60380], desc[UR60][R96.64], P1 ;  /* 0x6038000060fb7fae */ /* 0x0003e2000892187c */
[----:B--2---:R-:W2:Y:S03]  /*42e70*/  LDC R100, c[0x0][0x230] ;  /* 0x00008c00ff647b82 */ /* 0x004ea60000000800 */
[----:B---3--:R-:W-:Y:S05]  /*42e80*/  LDGSTS.E [R251+0x60780], desc[UR60][R94.64], P1 ;  /* 0x607800005efb7fae */ /* 0x008fea000892187c */
[----:B-1----:R-:W1:Y:S01]  /*42e90*/  LDC R97, c[0x0][0x230] ;  /* 0x00008c00ff617b82 */ /* 0x002e620000000800 */
[----:B------:R-:W-:Y:S07]  /*42ea0*/  LDGSTS.E [R251+0x60b80], desc[UR60][R92.64], P1 ;  /* 0x60b800005cfb7fae */ /* 0x000fee000892187c */
[----:B------:R-:W3:Y:S01]  /*42eb0*/  LDC R101, c[0x0][0x230] ;  /* 0x00008c00ff657b82 */ /* 0x000ee20000000800 */
[----:B------:R4:W-:Y:S04]  /*42ec0*/  LDGSTS.E [R251+0x60f80], desc[UR60][R90.64], P1 ;  /* 0x60f800005afb7fae */ /* 0x0009e8000892187c */
[----:B------:R-:W-:Y:S04]  /*42ed0*/  LDGSTS.E [R251+0x61380], desc[UR60][R98.64], P1 ;  /* 0x6138000062fb7fae */ /* 0x000fe8000892187c */
[----:B------:R1:W-:Y:S04]  /*42ee0*/  LDGSTS.E [R251+0x61780], desc[UR60][R114.64], P1 ;  /* 0x6178000072fb7fae */ /* 0x0003e8000892187c */
[----:B------:R-:W-:Y:S01]  /*42ef0*/  LDGSTS.E [R251+0x61b80], desc[UR60][R88.64], P1 ;  /* 0x61b8000058fb7fae */ /* 0x000fe2000892187c */
[----:B----4-:R-:W4:Y:S03]  /*42f00*/  LDC R91, c[0x0][0x230] ;  /* 0x00008c00ff5b7b82 */ /* 0x010f260000000800 */
[----:B------:R-:W-:Y:S04]  /*42f10*/  LDGSTS.E [R251+0x61f80], desc[UR60][R86.64], P1 ;  /* 0x61f8000056fb7fae */ /* 0x000fe8000892187c */
[----:B------:R-:W-:Y:S01]  /*42f20*/  LDGSTS.E [R251+0x62380], desc[UR60][R84.64], P1 ;  /* 0x6238000054fb7fae */ /* 0x000fe2000892187c */
[----:B------:R-:W-:Y:S01]  /*42f30*/  VIADD R90, R243, 0x200000 ;  /* 0x00200000f35a7836 */ /* 0x000fe20000000000 */
[----:B-1----:R-:W-:Y:S01]  /*42f40*/  IADD3 R97, R97, -0x163, RZ ;  /* 0xfffffe9d61617810 */ /* 0x002fe20007ffe0ff */
[C---:B------:R-:W-:Y:S01]  /*42f50*/  VIADD R96, R243.reuse, 0x200000 ;  /* 0x00200000f3607836 */ /* 0x040fe20000000000 */
[----:B------:R1:W-:Y:S01]  /*42f60*/  LDGSTS.E [R251+0x62780], desc[UR60][R80.64], P1 ;  /* 0x6278000050fb7fae */ /* 0x0003e2000892187c */
[----:B------:R-:W3:Y:S03]  /*42f70*/  LDC R115, c[0x0][0x230] ;  /* 0x00008c00ff737b82 */ /* 0x000ee60000000800 */
[----:B------:R-:W-:Y:S04]  /*42f80*/  LDGSTS.E [R251+0x62b80], desc[UR60][R78.64], P1 ;  /* 0x62b800004efb7fae */ /* 0x000fe8000892187c */
[----:B------:R-:W-:Y:S04]  /*42f90*/  LDGSTS.E [R251+0x62f80], desc[UR60][R76.64], P1 ;  /* 0x62f800004cfb7fae */ /* 0x000fe8000892187c */
[----:B------:R-:W-:Y:S04]  /*42fa0*/  LDGSTS.E [R251+0x63380], desc[UR60][R74.64], P1 ;  /* 0x633800004afb7fae */ /* 0x000fe8000892187c */
[----:B------:R-:W-:Y:S04]  /*42fb0*/  LDGSTS.E [R251+0x63780], desc[UR60][R72.64], P1 ;  /* 0x6378000048fb7fae */ /* 0x000fe8000892187c */
[----:B------:R-:W-:Y:S04]  /*42fc0*/  LDGSTS.E [R251+0x63b80], desc[UR60][R70.64], P1 ;  /* 0x63b8000046fb7fae */ /* 0x000fe8000892187c */
[----:B------:R2:W-:Y:S04]  /*42fd0*/  LDGSTS.E [R251+0x63f80], desc[UR60][R68.64], P1 ;  /* 0x63f8000044fb7fae */ /* 0x0005e8000892187c */
[----:B------:R4:W-:Y:S04]  /*42fe0*/  LDGSTS.E [R251+0x64380], desc[UR60][R66.64], P1 ;  /* 0x6438000042fb7fae */ /* 0x0009e8000892187c */
[----:B------:R-:W3:Y:S04]  /*42ff0*/  LDL.LU.64 R70, [R1+0x1878] ;  /* 0x0018780001467983 */ /* 0x000ee80000300a00 */
[----:B------:R-:W3:Y:S01]  /*43000*/  LDL.LU.64 R72, [R1+0x1870] ;  /* 0x0018700001487983 */ /* 0x000ee20000300a00 */
[C---:B-1----:R-:W-:Y:S01]  /*43010*/  VIADD R81, R243.reuse, 0x200000 ;  /* 0x00200000f3517836 */ /* 0x042fe20000000000 */
[C---:B--2---:R-:W-:Y:S01]  /*43020*/  IADD3 R69, R243.reuse, 0x200000, RZ ;  /* 0x00200000f3457810 */ /* 0x044fe20007ffe0ff */
[----:B------:R-:W1:Y:S01]  /*43030*/  LDC R68, c[0x0][0x230] ;  /* 0x00008c00ff447b82 */ /* 0x000e620000000800 */
[----:B------:R-:W2:Y:S04]  /*43040*/  LDL.LU.64 R74, [R1+0x1868] ;  /* 0x00186800014a7983 */ /* 0x000ea80000300a00 */
[----:B------:R-:W-:Y:S03]  /*43050*/  LDGSTS.E [R251+0x64780], desc[UR60][R64.64], P1 ;  /* 0x6478000040fb7fae */ /* 0x000fe6000892187c */
[----:B----4-:R-:W4:Y:S01]  /*43060*/  LDC R67, c[0x0][0x230] ;  /* 0x00008c00ff437b82 */ /* 0x010f220000000800 */
[----:B------:R1:W-:Y:S04]  /*43070*/  LDGSTS.E [R251+0x64b80], desc[UR60][R62.64], P1 ;  /* 0x64b800003efb7fae */ /* 0x0003e8000892187c */
[----:B------:R-:W-:Y:S04]  /*43080*/  LDGSTS.E [R251+0x64f80], desc[UR60][R60.64], P1 ;  /* 0x64f800003cfb7fae */ /* 0x000fe8000892187c */
[----:B------:R-:W-:Y:S04]  /*43090*/  LDGSTS.E [R251+0x65380], desc[UR60][R58.64], P1 ;  /* 0x653800003afb7fae */ /* 0x000fe8000892187c */
[----:B------:R-:W-:Y:S01]  /*430a0*/  LDGSTS.E [R251+0x65780], desc[UR60][R56.64], P1 ;  /* 0x6578000038fb7fae */ /* 0x000fe2000892187c */
[----:B-1----:R-:W1:Y:S03]  /*430b0*/  LDC R62, c[0x0][0x230] ;  /* 0x00008c00ff3e7b82 */ /* 0x002e660000000800 */
[----:B------:R-:W-:Y:S04]  /*430c0*/  LDGSTS.E [R251+0x65b80], desc[UR60][R54.64], P1 ;  /* 0x65b8000036fb7fae */ /* 0x000fe8000892187c */
[----:B------:R4:W-:Y:S04]  /*430d0*/  LDGSTS.E [R251+0x65f80], desc[UR60][R52.64], P1 ;  /* 0x65f8000034fb7fae */ /* 0x0009e8000892187c */
        /* <DEDUP_REMOVED lines=8> */
[----:B------:R-:W0:Y:S01]  /*43160*/  LDGDEPBAR ;  /* 0x00000000000079af */ /* 0x000e220000000000 */
[----:B------:R-:W-:Y:S06]  /*43170*/  BAR.SYNC.DEFER_BLOCKING 0x0 ;  /* 0x0000000000007b1d */ /* 0x000fec0000010000 */
[----:B------:R-:W3:Y:S04]  /*43180*/  LDL.LU.64 R78, [R1+0x1860] ;  /* 0x00186000014e7983 */ /* 0x000ee80000300a00 */
[----:B------:R-:W3:Y:S04]  /*43190*/  LDL.LU.64 R76, [R1+0x1858] ;  /* 0x00185800014c7983 */ /* 0x000ee80000300a00 */
[----:B------:R-:W-:Y:S01]  /*431a0*/  @!PT LDS RZ, [RZ] ;  /* 0x00000000fffff984 */ /* 0x000fe20000000800 */
[----:B------:R-:W-:Y:S01]  /*431b0*/  @!PT LDS RZ, [RZ] ;  /* 0x00000000fffff984 */ /* 0x000fe20000000800 */
[----:B------:R-:W-:Y:S01]  /*431c0*/  @!PT LDS RZ, [RZ] ;  /* 0x00000000fffff984 */ /* 0x000fe20000000800 */
[----:B------:R-:W-:Y:S04]  /*431d0*/  LDGSTS.E [R81+0x40000], desc[UR60][R40.64], !P2 ;  /* 0x4000000028517fae */ /* 0x000fe8000d12187c */
[----:B------:R1:W-:Y:S01]  /*431e0*/  LDGSTS.E [R69+0x44000], desc[UR60][R42.64], !P2 ;  /* 0x440000002a457fae */ /* 0x0003e2000d12187c */
[----:B------:R-:W-:Y:S01]  /*431f0*/  VIADD R68, R68, 0xfffffefd ;  /* 0xfffffefd44447836 */ /* 0x000fe20000000000 */
[C---:B----4-:R-:W-:Y:S01]  /*43200*/  IADD3 R53, R243.reuse, 0x200000, RZ ;  /* 0x00200000f3357810 */ /* 0x050fe20007ffe0ff */
[C---:B------:R-:W-:Y:S01]  /*43210*/  VIADD R54, R243.reuse, 0x200000 ;  /* 0x00200000f3367836 */ /* 0x040fe20000000000 */
[----:B------:R-:W-:Y:S04]  /*43220*/  LDGSTS.E [R252+0x40004], desc[UR60][R44.64], !P3 ;  /* 0x400040002cfc7fae */ /* 0x000fe8000d92187c */
[----:B------:R-:W4:Y:S01]  /*43230*/  LDL.LU.64 R80, [R1+0x1748] ;  /* 0x0017480001507983 */ /* 0x000f220000300a00 */
[----:B-1----:R-:W1:Y:S01]  /*43240*/  LDC R69, c[0x0][0x230] ;  /* 0x00008c00ff457b82 */ /* 0x002e620000000800 */
[----:B------:R-:W-:Y:S01]  /*43250*/  ISETP.GE.U32.AND P1, PT, R68, 0x7ffffe7e, PT ;  /* 0x7ffffe7e4400780c */ /* 0x000fe20003f26070 */
[----:B------:R-:W-:Y:S01]  /*43260*/  VIADD R52, R243, 0x200000 ;  /* 0x00200000f3347836 */ /* 0x000fe20000000000 */
[----:B------:R-:W4:Y:S01]  /*43270*/  LDL.LU.64 R86, [R1+0x1740] ;  /* 0x0017400001567983 */ /* 0x000f220000300a00 */
[----:B-1----:R-:W-:-:S03]  /*43280*/  IADD3 R55, R69, -0x104, RZ ;  /* 0xfffffefc45377810 */ /* 0x002fc60007ffe0ff */
[----:B------:R-:W4:Y:S01]  /*43290*/  LDL.LU.64 R68, [R1+0x1738] ;  /* 0x0017380001447983 */ /* 0x000f220000300a00 */
[----:B------:R-:W-:Y:S01]  /*432a0*/  ISETP.GE.U32.AND P2, PT, R55, 0x7ffffe7d, PT ;  /* 0x7ffffe7d3700780c */ /* 0x000fe20003f46070 */
[C---:B--2---:R-:W-:Y:S02]  /*432b0*/  IMAD.WIDE R50, R8.reuse, 0x4, R74 ;  /* 0x0000000408327825 */ /* 0x044fe400078e024a */
[----:B------:R-:W1:Y:S02]  /*432c0*/  LDC R75, c[0x0][0x230] ;  /* 0x00008c00ff4b7b82 */ /* 0x000e640000000800 */
[C---:B---3--:R-:W-:Y:S02]  /*432d0*/  IMAD.WIDE R46, R8.reuse, 0x4, R70 ;  /* 0x00000004082e7825 */ /* 0x048fe400078e0246 */
[----:B------:R-:W2:Y:S02]  /*432e0*/  LDL.LU.64 R70, [R1+0x1730] ;  /* 0x0017300001467983 */ /* 0x000ea40000300a00 */
[----:B------:R-:W-:-:S02]  /*432f0*/  IMAD.WIDE R48, R8, 0x4, R72 ;  /* 0x0000000408307825 */ /* 0x000fc400078e0248 */
[----:B------:R-:W-:Y:S01]  /*43300*/  LDGSTS.E [R54+0x44004], desc[UR60][R46.64], !P3 ;  /* 0x440040002e367fae */ /* 0x000fe2000d92187c */
[----:B------:R-:W3:Y:S03]  /*43310*/  LDC R73, c[0x0][0x230] ;  /* 0x00008c00ff497b82 */ /* 0x000ee60000000800 */
[----:B------:R-:W-:Y:S04]  /*43320*/  LDGSTS.E [R53+0x40008], desc[UR60][R48.64], !P1 ;  /* 0x4000800030357fae */ /* 0x000fe8000c92187c */
[----:B------:R3:W-:Y:S01]  /*43330*/  LDGSTS.E [R52+0x44008], desc[UR60][R50.64], !P1 ;  /* 0x4400800032347fae */ /* 0x0007e2000c92187c */
[----:B-1----:R-:W-:Y:S02]  /*43340*/  IADD3 R55, R75, -0x121, RZ ;  /* 0xfffffedf4b377810 */ /* 0x002fe40007ffe0ff */
[----:B------:R-:W1:Y:S02]  /*43350*/  LDC R75, c[0x0][0x230] ;  /* 0x00008c00ff4b7b82 */ /* 0x000e640000000800 */
[----:B-1----:R-:W-:-:S02]  /*43360*/  VIADD R61, R75, 0xfffffede ;  /* 0xfffffede4b3d7836 */ /* 0x002fc40000000000 */
[----:B------:R-:W2:Y:S01]  /*43370*/  LDL.LU.64 R74, [R1+0x1728] ;  /* 0x00172800014a7983 */ /* 0x000ea20000300a00 */
[----:B---3--:R-:W-:-:S03]  /*43380*/  IMAD.WIDE R52, R8, 0x4, R78 ;  /* 0x0000000408347825 */ /* 0x008fc600078e024e */
[----:B------:R-:W3:Y:S01]  /*43390*/  LDL.LU.64 R78, [R1+0x1720] ;  /* 0x00172000014e7983 */ /* 0x000ee20000300a00 */
[----:B----4-:R-:W-:-:S03]  /*433a0*/  IMAD.WIDE R56, R8, 0x4, R80 ;  /* 0x0000000408387825 */ /* 0x010fc600078e0250 */
[----:B------:R-:W4:Y:S04]  /*433b0*/  LDL.LU.64 R80, [R1+0x1718] ;  /* 0x0017180001507983 */ /* 0x000f280000300a00 */
[----:B------:R-:W4:Y:S04]  /*433c0*/  LDL.LU.64 R92, [R1+0x1710] ;  /* 0x00171000015c7983 */ /* 0x000f280000300a00 */
[----:B------:R-:W4:Y:S04]  /*433d0*/  LDL.LU.64 R84, [R1+0x1628] ;  /* 0x0016280001547983 */ /* 0x000f280000300a00 */
[----:B------:R-:W4:Y:S01]  /*433e0*/  LDL.LU.64 R98, [R1+0x1620] ;  /* 0x0016200001627983 */ /* 0x000f220000300a00 */
[----:B------:R-:W-:Y:S01]  /*433f0*/  ISETP.GE.U32.AND P1, PT, R55, 0x7ffffe60, PT ;  /* 0x7ffffe603700780c */ /* 0x000fe20003f26070 */
[C---:B------:R-:W-:Y:S01]  /*43400*/  VIADD R59, R243.reuse, 0x200000 ;  /* 0x00200000f33b7836 */ /* 0x040fe20000000000 */
[C---:B------:R-:W-:Y:S01]  /*43410*/  IADD3 R60, R243.reuse, 0x200000, RZ ;  /* 0x00200000f33c7810 */ /* 0x040fe20007ffe0ff */
[----:B------:R-:W-:Y:S01]  /*43420*/  IMAD.WIDE R54, R8, 0x4, R76 ;  /* 0x0000000408367825 */ /* 0x000fe200078e024c */
[----:B------:R-:W-:Y:S01]  /*43430*/  IADD3 R58, R243, 0x200000, RZ ;  /* 0x00200000f33a7810 */ /* 0x000fe20007ffe0ff */
[----:B------:R-:W4:Y:S01]  /*43440*/  LDL.LU.64 R88, [R1+0x1618] ;  /* 0x0016180001587983 */ /* 0x000f220000300a00 */
[----:B------:R-:W-:Y:S01]  /*43450*/  ISETP.GE.U32.AND P3, PT, R61, 0x7ffffe5f, PT ;  /* 0x7ffffe5f3d00780c */ /* 0x000fe20003f66070 */
[----:B------:R-:W-:Y:S01]  /*43460*/  VIADD R66, R243, 0x200000 ;  /* 0x00200000f3427836 */ /* 0x000fe20000000000 */
[----:B------:R-:W-:Y:S01]  /*43470*/  IADD3 R67, R67, -0x124, RZ ;  /* 0xfffffedc43437810 */ /* 0x000fe20007ffe0ff */
[----:B------:R1:W-:Y:S01]  /*43480*/  LDGSTS.E [R60+0x4000c], desc[UR60][R52.64], !P2 ;  /* 0x4000c000343c7fae */ /* 0x0003e2000d12187c */
[C---:B------:R-:W-:Y:S01]  /*43490*/  IADD3 R65, R243.reuse, 0x200000, RZ ;  /* 0x00200000f3417810 */ /* 0x040fe20007ffe0ff */
[----:B------:R-:W-:Y:S01]  /*434a0*/  VIADD R64, R243, 0x200000 ;  /* 0x00200000f3407836 */ /* 0x000fe20000000000 */
[----:B------:R-:W-:Y:S01]  /*434b0*/  IADD3 R73, R73, -0x141, RZ ;  /* 0xfffffebf49497810 */ /* 0x000fe20007ffe0ff */
[----:B------:R-:W-:Y:S01]  /*434c0*/  LDGSTS.E [R59+0x4400c], desc[UR60][R54.64], !P2 ;  /* 0x4400c000363b7fae */ /* 0x000fe2000d12187c */
[----:B------:R-:W-:Y:S01]  /*434d0*/  VIADD R72, R243, 0x200000 ;  /* 0x00200000f3487836 */ /* 0x000fe20000000000 */
[----:B------:R-:W4:Y:S02]  /*434e0*/  LDC R76, c[0x0][0x230] ;  /* 0x00008c00ff4c7b82 */ /* 0x000f240000000800 */
[----:B------:R1:W-:Y:S02]  /*434f0*/  LDGSTS.E [R58+0x48000], desc[UR60][R56.64], !P1 ;  /* 0x48000000383a7fae */ /* 0x0003e4000c92187c */
[----:B-1----:R-:W-:-:S04]  /*43500*/  VIADD R60, R62, 0xfffffedd ;  /* 0xfffffedd3e3c7836 */ /* 0x002fc80000000000 */
[----:B------:R-:W1:Y:S01]  /*43510*/  LDC R77, c[0x0][0x230] ;  /* 0x00008c00ff4d7b82 */ /* 0x000e620000000800 */
[----:B------:R-:W-:Y:S01]  /*43520*/  IMAD.WIDE R58, R8, 0x4, R86 ;  /* 0x00000004083a7825 */ /* 0x000fe200078e0256 */
[----:B------:R-:W-:-:S06]  /*43530*/  ISETP.GE.U32.AND P2, PT, R60, 0x7ffffe5e, PT ;  /* 0x7ffffe5e3c00780c */ /* 0x000fcc0003f46070 */
[----:B------:R-:W1:Y:S01]  /*43540*/  LDC R86, c[0x0][0x230] ;  /* 0x00008c00ff567b82 */ /* 0x000e620000000800 */
[----:B------:R-:W-:Y:S01]  /*43550*/  LDGSTS.E [R66+0x4c000], desc[UR60][R58.64], !P1 ;  /* 0x4c0000003a427fae */ /* 0x000fe2000c92187c */
[----:B------:R-:W-:Y:S01]  /*43560*/  ISETP.GE.U32.AND P1, PT, R67, 0x7ffffe5d, PT ;  /* 0x7ffffe5d4300780c */ /* 0x000fe20003f26070 */
[----:B------:R-:W-:-:S05]  /*43570*/  IMAD.WIDE R60, R8, 0x4, R68 ;  /* 0x00000004083c7825 */ /* 0x000fca00078e0244 */
[----:B------:R-:W-:Y:S01]  /*43580*/  LDGSTS.E [R65+0x48004], desc[UR60][R60.64], !P3 ;  /* 0x480040003c417fae */ /* 0x000fe2000d92187c */
[----:B--2---:R-:W-:Y:S01]  /*43590*/  IMAD.WIDE R62, R8, 0x4, R70 ;  /* 0x00000004083e7825 */ /* 0x004fe200078e0246 */
[----:B------:R-:W-:-:S04]  /*435a0*/  IADD3 R71, R243, 0x200000, RZ ;  /* 0x00200000f3477810 */ /* 0x000fc80007ffe0ff */
[----:B------:R2:W-:Y:S01]  /*435b0*/  LDGSTS.E [R64+0x4c004], desc[UR60][R62.64], !P3 ;  /* 0x4c0040003e407fae */ /* 0x0005e2000d92187c */
[----:B------:R-:W-:Y:S01]  /*435c0*/  ISETP.GE.U32.AND P3, PT, R73, 0x7ffffe40, PT ;  /* 0x7ffffe404900780c */ /* 0x000fe20003f66070 */
[C---:B------:R-:W-:Y:S02]  /*435d0*/  VIADD R70, R243.reuse, 0x200000 ;  /* 0x00200000f3467836 */ /* 0x040fe40000000000 */
[----:B--2---:R-:W-:Y:S01]  /*435e0*/  IMAD.WIDE R64, R8, 0x4, R74 ;  /* 0x0000000408407825 */ /* 0x004fe200078e024a */
[----:B------:R-:W-:-:S04]  /*435f0*/  IADD3 R75, R243, 0x200000, RZ ;  /* 0x00200000f34b7810 */ /* 0x000fc80007ffe0ff */
[----:B------:R2:W-:Y:S01]  /*43600*/  LDGSTS.E [R72+0x48008], desc[UR60][R64.64], !P2 ;  /* 0x4800800040487fae */ /* 0x0005e2000d12187c */
[----:B------:R-:W-:Y:S02]  /*43610*/  VIADD R74, R243, 0x200000 ;  /* 0x00200000f34a7836 */ /* 0x000fe40000000000 */
[C---:B---3--:R-:W-:Y:S02]  /*43620*/  IMAD.WIDE R66, R8.reuse, 0x4, R78 ;  /* 0x0000000408427825 */ /* 0x048fe400078e024e */
[----:B------:R-:W3:Y:S04]  /*43630*/  LDL.LU.64 R78, [R1+0x1610] ;  /* 0x00161000014e7983 */ /* 0x000ee80000300a00 */
[----:B------:R-:W-:Y:S01]  /*43640*/  LDGSTS.E [R71+0x4c008], desc[UR60][R66.64], !P2 ;  /* 0x4c00800042477fae */ /* 0x000fe2000d12187c */
[----:B----4-:R-:W-:-:S03]  /*43650*/  IMAD.WIDE R68, R8, 0x4, R80 ;  /* 0x0000000408447825 */ /* 0x010fc600078e0250 */
[----:B------:R-:W4:Y:S04]  /*43660*/  LDL.LU.64 R80, [R1+0x1608] ;  /* 0x0016080001507983 */ /* 0x000f280000300a00 */
[----:B------:R-:W4:Y:S04]  /*43670*/  LDL.LU.64 R112, [R1+0x1600] ;  /* 0x0016000001707983 */ /* 0x000f280000300a00 */
[----:B------:R-:W4:Y:S01]  /*43680*/  LDL.LU.64 R110, [R1+0x15f8] ;  /* 0x0015f800016e7983 */ /* 0x000f220000300a00 */
[----:B--2---:R-:W-:-:S03]  /*43690*/  IMAD.WIDE R72, R8, 0x4, R84 ;  /* 0x0000000408487825 */ /* 0x004fc600078e0254 */
[----:B------:R-:W2:Y:S04]  /*436a0*/  LDL.LU.64 R94, [R1+0x15f0] ;  /* 0x0015f000015e7983 */ /* 0x000ea80000300a00 */
[----:B------:R1:W-:Y:S04]  /*436b0*/  LDGSTS.E [R70+0x4800c], desc[UR60][R68.64], !P1 ;  /* 0x4800c00044467fae */ /* 0x0003e8000c92187c */
[----:B------:R-:W2:Y:S04]  /*436c0*/  LDL.LU.64 R104, [R1+0x1528] ;  /* 0x0015280001687983 */ /* 0x000ea80000300a00 */
[----:B------:R-:W2:Y:S01]  /*436d0*/  LDL.LU.64 R102, [R1+0x1520] ;  /* 0x0015200001667983 */ /* 0x000ea20000300a00 */
[----:B-1----:R-:W-:Y:S01]  /*436e0*/  IMAD.WIDE R70, R8, 0x4, R92 ;  /* 0x0000000408467825 */ /* 0x002fe200078e025c */
[----:B------:R-:W-:Y:S01]  /*436f0*/  IADD3 R76, R76, -0x142, RZ ;  /* 0xfffffebe4c4c7810 */ /* 0x000fe20007ffe0ff */
[----:B------:R-:W1:Y:S03]  /*43700*/  LDC R92, c[0x0][0x230] ;  /* 0x00008c00ff5c7b82 */ /* 0x000e660000000800 */
[----:B------:R-:W-:Y:S04]  /*43710*/  LDGSTS.E [R75+0x4c00c], desc[UR60][R70.64], !P1 ;  /* 0x4c00c000464b7fae */ /* 0x000fe8000c92187c */
[----:B------:R1:W-:Y:S02]  /*43720*/  LDGSTS.E [R74+0x50000], desc[UR60][R72.64], !P3 ;  /* 0x50000000484a7fae */ /* 0x0003e4000d92187c */
[----:B-1----:R-:W-:-:S02]  /*43730*/  IMAD.WIDE R74, R8, 0x4, R98 ;  /* 0x00000004084a7825 */ /* 0x002fc400078e0262 */
[----:B------:R-:W2:Y:S04]  /*43740*/  LDL.LU.64 R98, [R1+0x1518] ;  /* 0x0015180001627983 */ /* 0x000ea80000300a00 */
[----:B------:R-:W2:Y:S04]  /*43750*/  LDL.LU.64 R108, [R1+0x1510] ;  /* 0x00151000016c7983 */ /* 0x000ea80000300a00 */
[----:B------:R-:W2:Y:S04]  /*43760*/  LDL.LU.64 R106, [R1+0x1508] ;  /* 0x00150800016a7983 */ /* 0x000ea80000300a00 */
[----:B------:R-:W2:Y:S01]  /*43770*/  LDL.LU.64 R118, [R1+0x1500] ;  /* 0x0015000001767983 */ /* 0x000ea20000300a00 */
[----:B------:R-:W-:Y:S01]  /*43780*/  VIADD R77, R77, 0xfffffebd ;  /* 0xfffffebd4d4d7836 */ /* 0x000fe20000000000 */
[----:B------:R-:W-:-:S02]  /*43790*/  ISETP.GE.U32.AND P2, PT, R76, 0x7ffffe3f, PT ;  /* 0x7ffffe3f4c00780c */ /* 0x000fc40003f46070 */
[----:B------:R-:W-:Y:S02]  /*437a0*/  IADD3 R85, R243, 0x200000, RZ ;  /* 0x00200000f3557810 */ /* 0x000fe40007ffe0ff */
[----:B------:R-:W-:Y:S01]  /*437b0*/  ISETP.GE.U32.AND P1, PT, R77, 0x7ffffe3e, PT ;  /* 0x7ffffe3e4d00780c */ /* 0x000fe20003f26070 */
[----:B------:R-:W-:Y:S02]  /*437c0*/  VIADD R84, R243, 0x200000 ;  /* 0x00200000f3547836 */ /* 0x000fe40000000000 */
[----:B------:R-:W-:Y:S01]  /*437d0*/  IMAD.WIDE R76, R8, 0x4, R88 ;  /* 0x00000004084c7825 */ /* 0x000fe200078e0258 */
[----:B------:R1:W-:Y:S05]  /*437e0*/  LDGSTS.E [R85+0x54000], desc[UR60][R74.64], !P3 ;  /* 0x540000004a557fae */ /* 0x0003ea000d92187c */
[----:B------:R4:W-:Y:S01]  /*437f0*/  LDGSTS.E [R84+0x50004], desc[UR60][R76.64], !P2 ;  /* 0x500040004c547fae */ /* 0x0009e2000d12187c */
[----:B------:R-:W-:Y:S01]  /*43800*/  VIADD R91, R91, 0xfffffe9f ;  /* 0xfffffe9f5b5b7836 */ /* 0x000fe20000000000 */
[----:B-1----:R-:W-:-:S02]  /*43810*/  IADD3 R85, R86, -0x144, RZ ;  /* 0xfffffebc56557810 */ /* 0x002fc40007ffe0ff */
[----:B------:R-:W-:Y:S02]  /*43820*/  IADD3 R92, R92, -0x162, RZ ;  /* 0xfffffe9e5c5c7810 */ /* 0x000fe40007ffe0ff */
[----:B------:R-:W-:Y:S01]  /*43830*/  ISETP.GE.U32.AND P3, PT, R91, 0x7ffffe20, PT ;  /* 0x7ffffe205b00780c */ /* 0x000fe20003f66070 */
[C---:B------:R-:W-:Y:S01]  /*43840*/  VIADD R88, R243.reuse, 0x200000 ;  /* 0x00200000f3587836 */ /* 0x040fe20000000000 */
[----:B------:R-:W-:Y:S01]  /*43850*/  IADD3 R89, R243, 0x200000, RZ ;  /* 0x00200000f3597810 */ /* 0x000fe20007ffe0ff */
[----:B---3--:R-:W-:-:S05]  /*43860*/  IMAD.WIDE R78, R8, 0x4, R78 ;  /* 0x00000004084e7825 */ /* 0x008fca00078e024e */
[----:B------:R-:W-:Y:S01]  /*43870*/  LDGSTS.E [R83+0x54004], desc[UR60][R78.64], !P2 ;  /* 0x540040004e537fae */ /* 0x000fe2000d12187c */
[----:B------:R-:W-:Y:S01]  /*43880*/  ISETP.GE.U32.AND P2, PT, R85, 0x7ffffe3d, PT ;  /* 0x7ffffe3d5500780c */ /* 0x000fe20003f46070 */
[----:B----4-:R-:W-:-:S05]  /*43890*/  IMAD.WIDE R80, R8, 0x4, R80 ;  /* 0x0000000408507825 */ /* 0x010fca00078e0250 */
[----:B------:R1:W-:Y:S01]  /*438a0*/  LDGSTS.E [R82+0x50008], desc[UR60][R80.64], !P1 ;  /* 0x5000800050527fae */ /* 0x0003e2000c92187c */
[C---:B------:R-:W-:Y:S02]  /*438b0*/  IMAD.WIDE R84, R8.reuse, 0x4, R110 ;  /* 0x0000000408547825 */ /* 0x040fe400078e026e */
[----:B------:R-:W3:Y:S02]  /*438c0*/  LDC R110, c[0x0][0x230] ;  /* 0x00008c00ff6e7b82 */ /* 0x000ee40000000800 */
[C---:B-1----:R-:W-:Y:S02]  /*438d0*/  IMAD.WIDE R82, R8.reuse, 0x4, R112 ;  /* 0x0000000408527825 */ /* 0x042fe400078e0270 */
[----:B------:R-:W4:Y:S02]  /*438e0*/  LDL.LU.64 R112, [R1+0x14f8] ;  /* 0x0014f80001707983 */ /* 0x000f240000300a00 */
[----:B--2---:R-:W-:Y:S02]  /*438f0*/  IMAD.WIDE R86, R8, 0x4, R94 ;  /* 0x0000000408567825 */ /* 0x004fe400078e025e */
[----:B------:R1:W-:Y:S01]  /*43900*/  LDGSTS.E [R90+0x54008], desc[UR60][R82.64], !P1 ;  /* 0x54008000525a7fae */ /* 0x0003e2000c92187c */
[----:B------:R-:W-:-:S03]  /*43910*/  ISETP.GE.U32.AND P1, PT, R92, 0x7ffffe1f, PT ;  /* 0x7ffffe1f5c00780c */ /* 0x000fc60003f26070 */
[----:B------:R-:W-:Y:S01]  /*43920*/  LDGSTS.E [R89+0x5000c], desc[UR60][R84.64], !P2 ;  /* 0x5000c00054597fae */ /* 0x000fe2000d12187c */
[----:B------:R-:W-:-:S03]  /*43930*/  IADD3 R95, R243, 0x200000, RZ ;  /* 0x00200000f35f7810 */ /* 0x000fc60007ffe0ff */
[----:B------:R2:W-:Y:S01]  /*43940*/  LDGSTS.E [R88+0x5400c], desc[UR60][R86.64], !P2 ;  /* 0x5400c00056587fae */ /* 0x0005e2000d12187c */
[----:B-1----:R-:W-:-:S03]  /*43950*/  IMAD.WIDE R90, R8, 0x4, R102 ;  /* 0x00000004085a7825 */ /* 0x002fc600078e0266 */
[----:B------:R-:W4:Y:S01]  /*43960*/  LDL.LU.64 R102, [R1+0x14f0] ;  /* 0x0014f00001667983 */ /* 0x000f220000300a00 */
[----:B------:R-:W-:Y:S01]  /*43970*/  ISETP.GE.U32.AND P2, PT, R97, 0x7ffffe1e, PT ;  /* 0x7ffffe1e6100780c */ /* 0x000fe20003f46070 */
[----:B------:R-:W-:Y:S02]  /*43980*/  VIADD R94, R243, 0x200000 ;  /* 0x00200000f35e7836 */ /* 0x000fe40000000000 */
[C---:B--2---:R-:W-:Y:S02]  /*43990*/  IMAD.WIDE R88, R8.reuse, 0x4, R104 ;  /* 0x0000000408587825 */ /* 0x044fe400078e0268 */
[----:B------:R-:W2:Y:S04]  /*439a0*/  LDL.LU.64 R104, [R1+0x1850] ;  /* 0x0018500001687983 */ /* 0x000ea80000300a00 */
[----:B------:R1:W-:Y:S01]  /*439b0*/  LDGSTS.E [R96+0x58000], desc[UR60][R88.64], !P3 ;  /* 0x5800000058607fae */ /* 0x0003e2000d92187c */
[----:B------:R-:W-:-:S03]  /*439c0*/  IMAD.WIDE R92, R8, 0x4, R98 ;  /* 0x00000004085c7825 */ /* 0x000fc600078e0262 */
[----:B------:R-:W-:Y:S01]  /*439d0*/  LDGSTS.E [R95+0x5c000], desc[UR60][R90.64], !P3 ;  /* 0x5c0000005a5f7fae */ /* 0x000fe2000d92187c */
[C---:B------:R-:W-:Y:S01]  /*439e0*/  IADD3 R99, R243.reuse, 0x200000, RZ ;  /* 0x00200000f3637810 */ /* 0x040fe20007ffe0ff */
[----:B------:R-:W-:Y:S02]  /*439f0*/  VIADD R98, R243, 0x200000 ;  /* 0x00200000f3627836 */ /* 0x000fe40000000000 */
[----:B------:R3:W-:Y:S04]  /*43a00*/  LDGSTS.E [R94+0x58004], desc[UR60][R92.64], !P1 ;  /* 0x580040005c5e7fae */ /* 0x0007e8000c92187c */
[----:B------:R-:W2:Y:S01]  /*43a10*/  LDL.LU.64 R134, [R1+0x1848] ;  /* 0x0018480001867983 */ /* 0x000ea20000300a00 */
[----:B-1----:R-:W-:-:S03]  /*43a20*/  IMAD.WIDE R96, R8, 0x4, R106 ;  /* 0x0000000408607825 */ /* 0x002fc600078e026a */
[----:B------:R-:W2:Y:S01]  /*43a30*/  LDL.LU.64 R132, [R1+0x1840] ;  /* 0x0018400001847983 */ /* 0x000ea20000300a00 */
[----:B---3--:R-:W-:-:S03]  /*43a40*/  IMAD.WIDE R94, R8, 0x4, R108 ;  /* 0x00000004085e7825 */ /* 0x008fc600078e026c */
[----:B------:R-:W3:Y:S04]  /*43a50*/  LDL.LU.64 R130, [R1+0x1838] ;  /* 0x0018380001827983 */ /* 0x000ee80000300a00 */
[----:B------:R-:W-:Y:S04]  /*43a60*/  LDGSTS.E [R99+0x5c004], desc[UR60][R94.64], !P1 ;  /* 0x5c0040005e637fae */ /* 0x000fe8000c92187c */
[----:B------:R1:W-:Y:S02]  /*43a70*/  LDGSTS.E [R98+0x58008], desc[UR60][R96.64], !P2 ;  /* 0x5800800060627fae */ /* 0x0003e4000d12187c */
[----:B-1----:R-:W-:-:S02]  /*43a80*/  IMAD.WIDE R98, R8, 0x4, R118 ;  /* 0x0000000408627825 */ /* 0x002fc400078e0276 */
[----:B------:R-:W3:Y:S04]  /*43a90*/  LDL.LU.64 R118, [R1+0x1830] ;  /* 0x0018300001767983 */ /* 0x000ee80000300a00 */
[----:B------:R-:W3:Y:S01]  /*43aa0*/  LDL.LU.64 R128, [R1+0x1828] ;  /* 0x0018280001807983 */ /* 0x000ee20000300a00 */
[----:B------:R-:W-:Y:S01]  /*43ab0*/  IADD3 R100, R100, -0x164, RZ ;  /* 0xfffffe9c64647810 */ /* 0x000fe20007ffe0ff */
[----:B------:R-:W-:Y:S01]  /*43ac0*/  VIADD R101, R101, 0xfffffefb ;  /* 0xfffffefb65657836 */ /* 0x000fe20000000000 */
[C---:B------:R-:W-:Y:S01]  /*43ad0*/  IADD3 R109, R243.reuse, 0x200000, RZ ;  /* 0x00200000f36d7810 */ /* 0x040fe20007ffe0ff */
[----:B------:R-:W-:Y:S01]  /*43ae0*/  VIADD R108, R243, 0x200000 ;  /* 0x00200000f36c7836 */ /* 0x000fe20000000000 */
[----:B------:R-:W-:Y:S01]  /*43af0*/  ISETP.GE.U32.AND P1, PT, R100, 0x7ffffe1d, PT ;  /* 0x7ffffe1d6400780c */ /* 0x000fe20003f26070 */
[----:B------:R-:W3:Y:S01]  /*43b00*/  LDL.LU.64 R124, [R1+0x1820] ;  /* 0x00182000017c7983 */ /* 0x000ee20000300a00 */
[----:B------:R-:W-:-:S02]  /*43b10*/  ISETP.GE.U32.AND P3, PT, R101, 0x7ffffe7c, PT ;  /* 0x7ffffe7c6500780c */ /* 0x000fc40003f66070 */
[----:B------:R-:W-:Y:S01]  /*43b20*/  IADD3 R107, R243, 0x200000, RZ ;  /* 0x00200000f36b7810 */ /* 0x000fe20007ffe0ff */
[----:B------:R1:W-:Y:S01]  /*43b30*/  LDGSTS.E [R109+0x5c008], desc[UR60][R98.64], !P2 ;  /* 0x5c008000626d7fae */ /* 0x0003e2000d12187c */
[C---:B------:R-:W-:Y:S02]  /*43b40*/  VIADD R106, R242.reuse, 0x200000 ;  /* 0x00200000f26a7836 */ /* 0x040fe40000000000 */
[----:B------:R-:W-:Y:S01]  /*43b50*/  VIADD R115, R115, 0xfffffef9 ;  /* 0xfffffef973737836 */ /* 0x000fe20000000000 */
[----:B------:R-:W3:Y:S01]  /*43b60*/  LDL.LU.64 R146, [R1+0x1818] ;  /* 0x0018180001927983 */ /* 0x000ee20000300a00 */
[----:B------:R-:W-:-:S03]  /*43b70*/  IADD3 R114, R242, 0x200000, RZ ;  /* 0x00200000f2727810 */ /* 0x000fc60007ffe0ff */
[----:B------:R-:W3:Y:S01]  /*43b80*/  LDL.LU.64 R140, [R1+0x1708] ;  /* 0x00170800018c7983 */ /* 0x000ee20000300a00 */
[----:B-1----:R-:W-:-:S03]  /*43b90*/  IADD3 R109, R110, -0x106, RZ ;  /* 0xfffffefa6e6d7810 */ /* 0x002fc60007ffe0ff */
[----:B------:R-:W3:Y:S01]  /*43ba0*/  LDL.LU.64 R138, [R1+0x1700] ;  /* 0x00170000018a7983 */ /* 0x000ee20000300a00 */
[----:B------:R-:W-:Y:S01]  /*43bb0*/  ISETP.GE.U32.AND P2, PT, R115, 0x7ffffe7a, PT ;  /* 0x7ffffe7a7300780c */ /* 0x000fe20003f46070 */
[----:B------:R-:W-:Y:S02]  /*43bc0*/  VIADD R115, R116, 0xfffffef8 ;  /* 0xfffffef874737836 */ /* 0x000fe40000000000 */
[----:B----4-:R-:W-:-:S05]  /*43bd0*/  IMAD.WIDE R100, R8, 0x4, R112 ;  /* 0x0000000408647825 */ /* 0x010fca00078e0270 */
[----:B------:R-:W-:Y:S01]  /*43be0*/  LDGSTS.E [R108+0x5800c], desc[UR60][R100.64], !P1 ;  /* 0x5800c000646c7fae */ /* 0x000fe2000c92187c */
[----:B------:R-:W-:-:S05]  /*43bf0*/  IMAD.WIDE R102, R8, 0x4, R102 ;  /* 0x0000000408667825 */ /* 0x000fca00078e0266 */
[----:B------:R-:W-:Y:S01]  /*43c00*/  LDGSTS.E [R107+0x5c00c], desc[UR60][R102.64], !P1 ;  /* 0x5c00c000666b7fae */ /* 0x000fe2000c92187c */
[----:B------:R-:W-:Y:S01]  /*43c10*/  ISETP.GE.U32.AND P1, PT, R109, 0x7ffffe7b, PT ;  /* 0x7ffffe7b6d00780c */ /* 0x000fe20003f26070 */
[----:B--2---:R-:W-:Y:S01]  /*43c20*/  IMAD.WIDE R104, R8, 0x4, R104 ;  /* 0x0000000408687825 */ /* 0x004fe200078e0268 */
[----:B------:R-:W-:-:S04]  /*43c30*/  IADD3 R112, R242, 0x200000, RZ ;  /* 0x00200000f2707810 */ /* 0x000fc80007ffe0ff */
[----:B------:R1:W-:Y:S01]  /*43c40*/  LDGSTS.E [R106+0x40000], desc[UR60][R104.64], !P3 ;  /* 0x40000000686a7fae */ /* 0x0003e2000d92187c */
[----:B------:R-:W-:Y:S02]  /*43c50*/  VIADD R113, R242, 0x200000 ;  /* 0x00200000f2717836 */ /* 0x000fe40000000000 */
[----:B-1----:R-:W-:-:S04]  /*43c60*/  IMAD.WIDE R106, R8, 0x4, R134 ;  /* 0x00000004086a7825 */ /* 0x002fc800078e0286 */
[C---:B------:R-:W-:Y:S01]  /*43c70*/  IMAD.WIDE R108, R8.reuse, 0x4, R132 ;  /* 0x00000004086c7825 */ /* 0x040fe200078e0284 */
[----:B------:R1:W-:Y:S01]  /*43c80*/  LDGSTS.E [R114+0x44000], desc[UR60][R106.64], !P3 ;  /* 0x440000006a727fae */ /* 0x0003e2000d92187c */
[----:B------:R-:W2:Y:S02]  /*43c90*/  LDC R133, c[0x0][0x230] ;  /* 0x00008c00ff857b82 */ /* 0x000ea40000000800 */
[----:B---3--:R-:W-:Y:S01]  /*43ca0*/  IMAD.WIDE R110, R8, 0x4, R130 ;  /* 0x00000004086e7825 */ /* 0x008fe200078e0282 */
[----:B------:R-:W-:Y:S04]  /*43cb0*/  LDGSTS.E [R113+0x40004], desc[UR60][R108.64], !P1 ;  /* 0x400040006c717fae */ /* 0x000fe8000c92187c */
[----:B------:R3:W-:Y:S01]  /*43cc0*/  LDGSTS.E [R112+0x44004], desc[UR60][R110.64], !P1 ;  /* 0x440040006e707fae */ /* 0x0007e2000c92187c */
[----:B------:R-:W-:-:S03]  /*43cd0*/  ISETP.GE.U32.AND P1, PT, R115, 0x7ffffe79, PT ;  /* 0x7ffffe797300780c */ /* 0x000fc60003f26070 */
[----:B------:R-:W4:Y:S04]  /*43ce0*/  LDL.LU.64 R130, [R1+0x16f8] ;  /* 0x0016f80001827983 */ /* 0x000f280000300a00 */
[----:B------:R-:W4:Y:S01]  /*43cf0*/  LDL.LU.64 R134, [R1+0x16f0] ;  /* 0x0016f00001867983 */ /* 0x000f220000300a00 */
[----:B-1----:R-:W-:-:S03]  /*43d00*/  IMAD.WIDE R114, R8, 0x4, R128 ;  /* 0x0000000408727825 */ /* 0x002fc600078e0280 */
[----:B------:R-:W4:Y:S04]  /*43d10*/  LDL.LU.64 R128, [R1+0x16e8] ;  /* 0x0016e80001807983 */ /* 0x000f280000300a00 */
[----:B------:R-:W4:Y:S04]  /*43d20*/  LDL.LU.64 R144, [R1+0x16e0] ;  /* 0x0016e00001907983 */ /* 0x000f280000300a00 */
[----:B------:R-:W4:Y:S04]  /*43d30*/  LDL.LU.64 R142, [R1+0x16d8] ;  /* 0x0016d800018e7983 */ /* 0x000f280000300a00 */
[----:B------:R-:W4:Y:S01]  /*43d40*/  LDL.LU.64 R158, [R1+0x16d0] ;  /* 0x0016d000019e7983 */ /* 0x000f220000300a00 */
[----:B------:R-:W-:Y:S01]  /*43d50*/  VIADD R120, R242, 0x200000 ;  /* 0x00200000f2787836 */ /* 0x000fe20000000000 */
[----:B------:R-:W-:Y:S01]  /*43d60*/  IADD3 R121, R121, -0x125, RZ ;  /* 0xfffffedb79797810 */ /* 0x000fe20007ffe0ff */
[----:B---3--:R-:W-:Y:S01]  /*43d70*/  IMAD.WIDE R112, R8, 0x4, R118 ;  /* 0x0000000408707825 */ /* 0x008fe200078e0276 */
[C---:B------:R-:W-:Y:S01]  /*43d80*/  IADD3 R119, R242.reuse, 0x200000, RZ ;  /* 0x00200000f2777810 */ /* 0x040fe20007ffe0ff */
[----:B------:R-:W3:Y:S02]  /*43d90*/  LDL.LU.64 R148, [R1+0x15e8] ;  /* 0x0015e80001947983 */ /* 0x000ee40000300a00 */
[----:B------:R-:W-:-:S02]  /*43da0*/  VIADD R118, R242, 0x200000 ;  /* 0x00200000f2767836 */ /* 0x000fc40000000000 */
[----:B------:R-:W-:Y:S01]  /*43db0*/  IMAD.WIDE R116, R8, 0x4, R124 ;  /* 0x0000000408747825 */ /* 0x000fe200078e027c */
[----:B------:R1:W-:Y:S01]  /*43dc0*/  LDGSTS.E [R120+0x40008], desc[UR60][R112.64], !P2 ;  /* 0x4000800070787fae */ /* 0x0003e2000d12187c */
[----:B------:R-:W-:-:S03]  /*43dd0*/  ISETP.GE.U32.AND P3, PT, R121, 0x7ffffe5c, PT ;  /* 0x7ffffe5c7900780c */ /* 0x000fc60003f66070 */
[----:B------:R-:W-:Y:S01]  /*43de0*/  LDGSTS.E [R119+0x44008], desc[UR60][R114.64], !P2 ;  /* 0x4400800072777fae */ /* 0x000fe2000d12187c */
[----:B------:R-:W-:Y:S01]  /*43df0*/  IADD3 R126, R242, 0x200000, RZ ;  /* 0x00200000f27e7810 */ /* 0x000fe20007ffe0ff */
[----:B------:R-:W-:Y:S02]  /*43e00*/  VIADD R127, R127, 0xfffffed9 ;  /* 0xfffffed97f7f7836 */ /* 0x000fe40000000000 */
[----:B------:R2:W-:Y:S01]  /*43e10*/  LDGSTS.E [R118+0x4000c], desc[UR60][R116.64], !P1 ;  /* 0x4000c00074767fae */ /* 0x0005e2000c92187c */
[----:B-1----:R-:W-:Y:S01]  /*43e20*/  IADD3 R120, R122, -0x126, RZ ;  /* 0xfffffeda7a787810 */ /* 0x002fe20007ffe0ff */
[----:B------:R-:W-:Y:S01]  /*43e30*/  IMAD.WIDE R122, R8, 0x4, R138 ;  /* 0x00000004087a7825 */ /* 0x000fe200078e028a */
[----:B------:R-:W-:Y:S01]  /*43e40*/  IADD3 R124, R242, 0x200000, RZ ;  /* 0x00200000f27c7810 */ /* 0x000fe20007ffe0ff */
[----:B------:R-:W3:Y:S01]  /*43e50*/  LDL.LU.64 R138, [R1+0x15e0] ;  /* 0x0015e000018a7983 */ /* 0x000ee20000300a00 */
[----:B------:R-:W-:Y:S01]  /*43e60*/  ISETP.GE.U32.AND P2, PT, R120, 0x7ffffe5b, PT ;  /* 0x7ffffe5b7800780c */ /* 0x000fe20003f46070 */
[----:B--2---:R-:W-:Y:S01]  /*43e70*/  IMAD.WIDE R118, R8, 0x4, R146 ;  /* 0x0000000408767825 */ /* 0x004fe200078e0292 */
[C---:B------:R-:W-:Y:S01]  /*43e80*/  IADD3 R132, R242.reuse, 0x200000, RZ ;  /* 0x00200000f2847810 */ /* 0x040fe20007ffe0ff */
[----:B------:R-:W1:Y:S02]  /*43e90*/  LDC R146, c[0x0][0x230] ;  /* 0x00008c00ff927b82 */ /* 0x000e640000000800 */
[----:B------:R-:W-:Y:S01]  /*43ea0*/  VIADD R125, R242, 0x200000 ;  /* 0x00200000f27d7836 */ /* 0x000fe20000000000 */
[----:B------:R-:W-:Y:S01]  /*43eb0*/  LDGSTS.E [R126+0x4400c], desc[UR60][R118.64], !P1 ;  /* 0x4400c000767e7fae */ /* 0x000fe2000c92187c */
[----:B------:R-:W-:Y:S01]  /*43ec0*/  IMAD.WIDE R120, R8, 0x4, R140 ;  /* 0x0000000408787825 */ /* 0x000fe200078e028c */
[----:B------:R-:W-:-:S02]  /*43ed0*/  ISETP.GE.U32.AND P1, PT, R127, 0x7ffffe5a, PT ;  /* 0x7ffffe5a7f00780c */ /* 0x000fc40003f26070 */
[----:B------:R-:W2:Y:S01]  /*43ee0*/  LDL.LU.64 R140, [R1+0x15d8] ;  /* 0x0015d800018c7983 */ /* 0x000ea20000300a00 */
[----:B------:R-:W-:-:S03]  /*43ef0*/  VIADD R133, R133, 0xfffffed8 ;  /* 0xfffffed885857836 */ /* 0x000fc60000000000 */
[----:B------:R-:W-:Y:S04]  /*43f00*/  LDGSTS.E [R125+0x48000], desc[UR60][R120.64], !P3 ;  /* 0x48000000787d7fae */ /* 0x000fe8000d92187c */
[----:B------:R4:W-:Y:S01]  /*43f10*/  LDGSTS.E [R124+0x4c000], desc[UR60][R122.64], !P3 ;  /* 0x4c0000007a7c7fae */ /* 0x0009e2000d92187c */
[----:B------:R-:W-:-:S03]  /*43f20*/  ISETP.GE.U32.AND P3, PT, R133, 0x7ffffe59, PT ;  /* 0x7ffffe598500780c */ /* 0x000fc60003f66070 */
[----:B------:R-:W2:Y:S04]  /*43f30*/  LDL.LU.64 R172, [R1+0x15d0] ;  /* 0x0015d00001ac7983 */ /* 0x000ea80000300a00 */
[----:B------:R-:W2:Y:S04]  /*43f40*/  LDL.LU.64 R170, [R1+0x15c8] ;  /* 0x0015c80001aa7983 */ /* 0x000ea80000300a00 */
[----:B------:R-:W2:Y:S04]  /*43f50*/  LDL.LU.64 R154, [R1+0x15c0] ;  /* 0x0015c000019a7983 */ /* 0x000ea80000300a00 */
[----:B------:R-:W2:Y:S04]  /*43f60*/  LDL.LU.64 R164, [R1+0x15b8] ;  /* 0x0015b80001a47983 */ /* 0x000ea80000300a00 */
[----:B------:R-:W2:Y:S01]  /*43f70*/  LDL.LU.64 R162, [R1+0x15b0] ;  /* 0x0015b00001a27983 */ /* 0x000ea20000300a00 */
[----:B----4-:R-:W-:Y:S01]  /*43f80*/  IMAD.WIDE R124, R8, 0x4, R130 ;  /* 0x00000004087c7825 */ /* 0x010fe200078e0282 */
[----:B------:R-:W-:-:S03]  /*43f90*/  IADD3 R130, R242, 0x200000, RZ ;  /* 0x00200000f2827810 */ /* 0x000fc60007ffe0ff */
[----:B------:R-:W-:Y:S01]  /*43fa0*/  VIADD R131, R242, 0x200000 ;  /* 0x00200000f2837836 */ /* 0x000fe20000000000 */
[----:B------:R4:W-:Y:S01]  /*43fb0*/  LDGSTS.E [R132+0x48004], desc[UR60][R124.64], !P2 ;  /* 0x480040007c847fae */ /* 0x0009e2000d12187c */
[----:B------:R-:W-:Y:S01]  /*43fc0*/  IMAD.WIDE R126, R8, 0x4, R134 ;  /* 0x00000004087e7825 */ /* 0x000fe200078e0286 */
[----:B------:R-:W-:-:S04]  /*43fd0*/  IADD3 R134, R242, 0x200000, RZ ;  /* 0x00200000f2867810 */ /* 0x000fc80007ffe0ff */
[----:B------:R-:W-:Y:S01]  /*43fe0*/  LDGSTS.E [R131+0x4c004], desc[UR60][R126.64], !P2 ;  /* 0x4c0040007e837fae */ /* 0x000fe2000d12187c */
[----:B------:R-:W-:Y:S02]  /*43ff0*/  VIADD R135, R242, 0x200000 ;  /* 0x00200000f2877836 */ /* 0x000fe40000000000 */
[----:B------:R-:W-:-:S05]  /*44000*/  IMAD.WIDE R128, R8, 0x4, R128 ;  /* 0x0000000408807825 */ /* 0x000fca00078e0280 */
[----:B------:R1:W-:Y:S01]  /*44010*/  LDGSTS.E [R130+0x48008], desc[UR60][R128.64], !P1 ;  /* 0x4800800080827fae */ /* 0x0003e2000c92187c */
[----:B----4-:R-:W-:-:S04]  /*44020*/  IMAD.WIDE R132, R8, 0x4, R142 ;  /* 0x0000000408847825 */ /* 0x010fc800078e028e */
[----:B-1----:R-:W-:-:S05]  /*44030*/  IMAD.WIDE R130, R8, 0x4, R144 ;  /* 0x0000000408827825 */ /* 0x002fca00078e0290 */
[----:B------:R-:W-:Y:S04]  /*44040*/  LDGSTS.E [R135+0x4c008], desc[UR60][R130.64], !P1 ;  /* 0x4c00800082877fae */ /* 0x000fe8000c92187c */
[----:B------:R1:W-:Y:S02]  /*44050*/  LDGSTS.E [R134+0x4800c], desc[UR60][R132.64], !P3 ;  /* 0x4800c00084867fae */ /* 0x0003e4000d92187c */
[----:B-1----:R-:W-:Y:S02]  /*44060*/  IMAD.WIDE R134, R8, 0x4, R158 ;  /* 0x0000000408867825 */ /* 0x002fe400078e029e */
[----:B------:R-:W4:Y:S04]  /*44070*/  LDL.LU.64 R158, [R1+0x14e8] ;  /* 0x0014e800019e7983 */ /* 0x000f280000300a00 */
[----:B------:R-:W4:Y:S04]  /*44080*/  LDL.LU.64 R168, [R1+0x14e0] ;  /* 0x0014e00001a87983 */ /* 0x000f280000300a00 */
[----:B------:R-:W4:Y:S04]  /*44090*/  LDL.LU.64 R166, [R1+0x14d8] ;  /* 0x0014d80001a67983 */ /* 0x000f280000300a00 */
[----:B------:R-:W4:Y:S01]  /*440a0*/  LDL.LU.64 R178, [R1+0x14d0] ;  /* 0x0014d00001b27983 */ /* 0x000f220000300a00 */
[----:B------:R-:W-:Y:S01]  /*440b0*/  VIADD R136, R136, 0xfffffebb ;  /* 0xfffffebb88887836 */ /* 0x000fe20000000000 */
[----:B------:R-:W-:-:S04]  /*440c0*/  IADD3 R137, R137, -0x146, RZ ;  /* 0xfffffeba89897810 */ /* 0x000fc80007ffe0ff */
[----:B------:R-:W-:Y:S01]  /*440d0*/  ISETP.GE.U32.AND P2, PT, R136, 0x7ffffe3c, PT ;  /* 0x7ffffe3c8800780c */ /* 0x000fe20003f46070 */
[----:B------:R-:W-:Y:S01]  /*440e0*/  VIADD R145, R242, 0x200000 ;  /* 0x00200000f2917836 */ /* 0x000fe20000000000 */
[----:B------:R-:W-:Y:S01]  /*440f0*/  ISETP.GE.U32.AND P1, PT, R137, 0x7ffffe3b, PT ;  /* 0x7ffffe3b8900780c */ /* 0x000fe20003f26070 */
[----:B---3--:R-:W-:Y:S01]  /*44100*/  IMAD.WIDE R136, R8, 0x4, R148 ;  /* 0x0000000408887825 */ /* 0x008fe200078e0294 */
[C---:B------:R-:W-:Y:S02]  /*44110*/  IADD3 R144, R242.reuse, 0x200000, RZ ;  /* 0x00200000f2907810 */ /* 0x040fe40007ffe0ff */
[----:B------:R1:W-:Y:S01]  /*44120*/  LDGSTS.E [R145+0x4c00c], desc[UR60][R134.64], !P3 ;  /* 0x4c00c00086917fae */ /* 0x0003e2000d92187c */
[----:B------:R-:W-:Y:S02]  /*44130*/  VIADD R143, R242, 0x200000 ;  /* 0x00200000f28f7836 */ /* 0x000fe40000000000 */
[----:B------:R-:W-:Y:S01]  /*44140*/  IMAD.WIDE R138, R8, 0x4, R138 ;  /* 0x00000004088a7825 */ /* 0x000fe200078e028a */
[----:B------:R-:W-:-:S03]  /*44150*/  IADD3 R142, R242, 0x200000, RZ ;  /* 0x00200000f28e7810 */ /* 0x000fc60007ffe0ff */
[----:B--2---:R-:W-:Y:S01]  /*44160*/  IMAD.WIDE R140, R8, 0x4, R140 ;  /* 0x00000004088c7825 */ /* 0x004fe200078e028c */
[----:B------:R2:W-:Y:S03]  /*44170*/  LDGSTS.E [R144+0x50000], desc[UR60][R136.64], !P2 ;  /* 0x5000000088907fae */ /* 0x0005e6000d12187c */
[----:B-1----:R-:W-:Y:S01]  /*44180*/  VIADD R145, R146, 0xfffffeb9 ;  /* 0xfffffeb992917836 */ /* 0x002fe20000000000 */
[----:B------:R-:W-:Y:S01]  /*44190*/  LDGSTS.E [R143+0x54000], desc[UR60][R138.64], !P2 ;  /* 0x540000008a8f7fae */ /* 0x000fe2000d12187c */
[----:B------:R-:W-:-:S03]  /*441a0*/  IADD3 R151, R151, -0x148, RZ ;  /* 0xfffffeb897977810 */ /* 0x000fc60007ffe0ff */
[----:B------:R-:W-:Y:S01]  /*441b0*/  ISETP.GE.U32.AND P2, PT, R145, 0x7ffffe3a, PT ;  /* 0x7ffffe3a9100780c */ /* 0x000fe20003f46070 */
[----:B------:R1:W-:Y:S01]  /*441c0*/  LDGSTS.E [R142+0x50004], desc[UR60][R140.64], !P1 ;  /* 0x500040008c8e7fae */ /* 0x0003e2000c92187c */
[----:B------:R-:W-:Y:S01]  /*441d0*/  IADD3 R150, R242, 0x200000, RZ ;  /* 0x00200000f2967810 */ /* 0x000fe20007ffe0ff */
[----:B------:R-:W-:Y:S01]  /*441e0*/  VIADD R152, R152, 0xfffffe9b ;  /* 0xfffffe9b98987836 */ /* 0x000fe20000000000 */
[----:B------:R-:W-:Y:S01]  /*441f0*/  ISETP.GE.U32.AND P3, PT, R151, 0x7ffffe39, PT ;  /* 0x7ffffe399700780c */ /* 0x000fe20003f66070 */
[C---:B------:R-:W-:Y:S01]  /*44200*/  VIADD R149, R242.reuse, 0x200000 ;  /* 0x00200000f2957836 */ /* 0x040fe20000000000 */
[----:B------:R-:W-:Y:S01]  /*44210*/  IADD3 R148, R242, 0x200000, RZ ;  /* 0x00200000f2947810 */ /* 0x000fe20007ffe0ff */
[C---:B--2---:R-:W-:Y:S02]  /*44220*/  IMAD.WIDE R144, R8.reuse, 0x4, R170 ;  /* 0x0000000408907825 */ /* 0x044fe400078e02aa */
[----:B------:R-:W2:Y:S02]  /*44230*/  LDC R170, c[0x0][0x230] ;  /* 0x00008c00ffaa7b82 */ /* 0x000ea40000000800 */
[----:B-1----:R-:W-:-:S02]  /*44240*/  IMAD.WIDE R142, R8, 0x4, R172 ;  /* 0x00000004088e7825 */ /* 0x002fc400078e02ac */
[----:B------:R-:W3:Y:S02]  /*44250*/  LDL.LU.64 R172, [R1+0x14c8] ;  /* 0x0014c80001ac7983 */ /* 0x000ee40000300a00 */
[----:B------:R-:W-:Y:S02]  /*44260*/  IMAD.WIDE R146, R8, 0x4, R154 ;  /* 0x0000000408927825 */ /* 0x000fe400078e029a */
[----:B------:R1:W-:Y:S01]  /*44270*/  LDGSTS.E [R150+0x54004], desc[UR60][R142.64], !P1 ;  /* 0x540040008e967fae */ /* 0x0003e2000c92187c */
[----:B------:R-:W-:-:S03]  /*44280*/  ISETP.GE.U32.AND P1, PT, R152, 0x7ffffe1c, PT ;  /* 0x7ffffe1c9800780c */ /* 0x000fc60003f26070 */
[----:B------:R-:W-:Y:S01]  /*44290*/  LDGSTS.E [R149+0x50008], desc[UR60][R144.64], !P2 ;  /* 0x5000800090957fae */ /* 0x000fe2000d12187c */
[----:B------:R-:W-:-:S03]  /*442a0*/  VIADD R155, R242, 0x200000 ;  /* 0x00200000f29b7836 */ /* 0x000fc60000000000 */
[----:B------:R1:W-:Y:S02]  /*442b0*/  LDGSTS.E [R148+0x54008], desc[UR60][R146.64], !P2 ;  /* 0x5400800092947fae */ /* 0x0003e4000d12187c */
[----:B-1----:R-:W-:Y:S02]  /*442c0*/  IMAD.WIDE R150, R8, 0x4, R162 ;  /* 0x0000000408967825 */ /* 0x002fe400078e02a2 */
[----:B------:R-:W2:Y:S01]  /*442d0*/  LDL.LU.64 R162, [R1+0x14c0] ;  /* 0x0014c00001a27983 */ /* 0x000ea20000300a00 */
[----:B------:R-:W-:Y:S02]  /*442e0*/  ISETP.GE.U32.AND P2, PT, R157, 0x7ffffe1b, PT ;  /* 0x7ffffe1b9d00780c */ /* 0x000fe40003f46070 */
[----:B------:R-:W-:Y:S01]  /*442f0*/  IADD3 R154, R242, 0x200000, RZ ;  /* 0x00200000f29a7810 */ /* 0x000fe20007ffe0ff */
[C---:B------:R-:W-:Y:S02]  /*44300*/  IMAD.WIDE R148, R8.reuse, 0x4, R164 ;  /* 0x0000000408947825 */ /* 0x040fe400078e02a4 */
[----:B------:R-:W2:Y:S04]  /*44310*/  LDL.LU.64 R164, [R1+0x14b8] ;  /* 0x0014b80001a47983 */ /* 0x000ea80000300a00 */
[----:B------:R1:W-:Y:S04]  /*44320*/  LDGSTS.E [R156+0x5000c], desc[UR60][R148.64], !P3 ;  /* 0x5000c000949c7fae */ /* 0x0003e8000d92187c */
[----:B------:R-:W-:Y:S04]  /*44330*/  LDGSTS.E [R155+0x5400c], desc[UR60][R150.64], !P3 ;  /* 0x5400c000969b7fae */ /* 0x000fe8000d92187c */
[----:B------:R-:W2:Y:S04]  /*44340*/  LDL.LU.64 R194, [R1+0x14b0] ;  /* 0x0014b00001c27983 */ /* 0x000ea80000300a00 */
[----:B------:R-:W2:Y:S04]  /*44350*/  LDL.LU.64 R192, [R1+0x1810] ;  /* 0x0018100001c07983 */ /* 0x000ea80000300a00 */
[----:B------:R-:W2:Y:S01]  /*44360*/  LDL.LU.64 R190, [R1+0x1808] ;  /* 0x0018080001be7983 */ /* 0x000ea20000300a00 */
[----:B----4-:R-:W-:Y:S01]  /*44370*/  IMAD.WIDE R152, R8, 0x4, R158 ;  /* 0x0000000408987825 */ /* 0x010fe200078e029e */
[----:B------:R-:W-:-:S03]  /*44380*/  IADD3 R158, R242, 0x200000, RZ ;  /* 0x00200000f29e7810 */ /* 0x000fc60007ffe0ff */
[----:B------:R-:W-:Y:S01]  /*44390*/  VIADD R159, R242, 0x200000 ;  /* 0x00200000f29f7836 */ /* 0x000fe20000000000 */
[----:B------:R4:W-:Y:S01]  /*443a0*/  LDGSTS.E [R154+0x58000], desc[UR60][R152.64], !P1 ;  /* 0x58000000989a7fae */ /* 0x0009e2000c92187c */
[----:B-1----:R-:W-:-:S04]  /*443b0*/  IMAD.WIDE R156, R8, 0x4, R166 ;  /* 0x00000004089c7825 */ /* 0x002fc800078e02a6 */
[----:B----4-:R-:W-:-:S05]  /*443c0*/  IMAD.WIDE R154, R8, 0x4, R168 ;  /* 0x00000004089a7825 */ /* 0x010fca00078e02a8 */
[----:B------:R-:W-:Y:S04]  /*443d0*/  LDGSTS.E [R159+0x5c000], desc[UR60][R154.64], !P1 ;  /* 0x5c0000009a9f7fae */ /* 0x000fe8000c92187c */
[----:B------:R1:W-:Y:S02]  /*443e0*/  LDGSTS.E [R158+0x58004], desc[UR60][R156.64], !P2 ;  /* 0x580040009c9e7fae */ /* 0x0003e4000d12187c */
[----:B-1----:R-:W-:Y:S02]  /*443f0*/  IMAD.WIDE R158, R8, 0x4, R178 ;  /* 0x00000004089e7825 */ /* 0x002fe400078e02b2 */
[----:B------:R-:W4:Y:S04]  /*44400*/  LDL.LU.64 R178, [R1+0x1800] ;  /* 0x0018000001b27983 */ /* 0x000f280000300a00 */
[----:B------:R-:W4:Y:S01]  /*44410*/  LDL.LU.64 R188, [R1+0x17f8] ;  /* 0x0017f80001bc7983 */ /* 0x000f220000300a00 */
[----:B------:R-:W-:Y:S01]  /*44420*/  VIADD R160, R160, 0xfffffe99 ;  /* 0xfffffe99a0a07836 */ /* 0x000fe20000000000 */
[----:B------:R-:W-:Y:S01]  /*44430*/  IADD3 R161, R161, -0x168, RZ ;  /* 0xfffffe98a1a17810 */ /* 0x000fe20007ffe0ff */
[C---:B------:R-:W-:Y:S01]  /*44440*/  VIADD R169, R242.reuse, 0x200000 ;  /* 0x00200000f2a97836 */ /* 0x040fe20000000000 */
[C---:B------:R-:W-:Y:S01]  /*44450*/  IADD3 R168, R242.reuse, 0x200000, RZ ;  /* 0x00200000f2a87810 */ /* 0x040fe20007ffe0ff */
[----:B------:R-:W-:Y:S01]  /*44460*/  VIADD R167, R242, 0x200000 ;  /* 0x00200000f2a77836 */ /* 0x000fe20000000000 */
[----:B------:R-:W-:Y:S01]  /*44470*/  ISETP.GE.U32.AND P1, PT, R160, 0x7ffffe1a, PT ;  /* 0x7ffffe1aa000780c */ /* 0x000fe20003f26070 */
[----:B------:R-:W4:Y:S01]  /*44480*/  LDL.LU.64 R184, [R1+0x17f0] ;  /* 0x0017f00001b87983 */ /* 0x000f220000300a00 */
[----:B------:R-:W-:-:S03]  /*44490*/  ISETP.GE.U32.AND P3, PT, R161, 0x7ffffe19, PT ;  /* 0x7ffffe19a100780c */ /* 0x000fc60003f66070 */
[----:B------:R2:W-:Y:S01]  /*444a0*/  LDGSTS.E [R169+0x5c004], desc[UR60][R158.64], !P2 ;  /* 0x5c0040009ea97fae */ /* 0x0005e2000d12187c */
[----:B---3--:R-:W-:Y:S01]  /*444b0*/  IMAD.WIDE R160, R8, 0x4, R172 ;  /* 0x0000000408a07825 */ /* 0x008fe200078e02ac */
[----:B------:R-:W-:Y:S02]  /*444c0*/  IADD3 R166, R242, 0x200000, RZ ;  /* 0x00200000f2a67810 */ /* 0x000fe40007ffe0ff */
[----:B------:R-:W3:Y:S04]  /*444d0*/  LDL.LU.64 R206, [R1+0x17e8] ;  /* 0x0017e80001ce7983 */ /* 0x000ee80000300a00 */
[----:B------:R1:W-:Y:S01]  /*444e0*/  LDGSTS.E [R168+0x58008], desc[UR60][R160.64], !P1 ;  /* 0x58008000a0a87fae */ /* 0x0003e2000c92187c */
[----:B--2---:R-:W-:Y:S01]  /*444f0*/  VIADD R169, R170, 0xfffffef7 ;  /* 0xfffffef7aaa97836 */ /* 0x004fe20000000000 */
[----:B------:R-:W-:Y:S01]  /*44500*/  IADD3 R175, R175, -0x10a, RZ ;  /* 0xfffffef6afaf7810 */ /* 0x000fe20007ffe0ff */
[----:B------:R-:W-:Y:S01]  /*44510*/  VIADD R174, R242, 0x200000 ;  /* 0x00200000f2ae7836 */ /* 0x000fe20000000000 */
[----:B------:R-:W2:Y:S01]  /*44520*/  LDL.LU.64 R200, [R1+0x17e0] ;  /* 0x0017e00001c87983 */ /* 0x000ea20000300a00 */
[----:B------:R-:W-:Y:S01]  /*44530*/  IMAD.WIDE R162, R8, 0x4, R162 ;  /* 0x0000000408a27825 */ /* 0x000fe200078e02a2 */
[----:B------:R-:W-:-:S02]  /*44540*/  IADD3 R173, R15, 0x200000, RZ ;  /* 0x002000000fad7810 */ /* 0x000fc40007ffe0ff */
[----:B------:R-:W3:Y:S04]  /*44550*/  LDL.LU.64 R198, [R1+0x17d8] ;  /* 0x0017d80001c67983 */ /* 0x000ee80000300a00 */
[----:B------:R-:W-:Y:S01]  /*44560*/  LDGSTS.E [R167+0x5c008], desc[UR60][R162.64], !P1 ;  /* 0x5c008000a2a77fae */ /* 0x000fe2000c92187c */
[----:B------:R-:W-:Y:S01]  /*44570*/  ISETP.GE.U32.AND P1, PT, R169, 0x7ffffe78, PT ;  /* 0x7ffffe78a900780c */ /* 0x000fe20003f26070 */
[----:B------:R-:W-:Y:S01]  /*44580*/  IMAD.WIDE R164, R8, 0x4, R164 ;  /* 0x0000000408a47825 */ /* 0x000fe200078e02a4 */
[----:B------:R-:W-:-:S04]  /*44590*/  ISETP.GE.U32.AND P2, PT, R175, 0x7ffffe77, PT ;  /* 0x7ffffe77af00780c */ /* 0x000fc80003f46070 */
[----:B------:R1:W-:Y:S01]  /*445a0*/  LDGSTS.E [R166+0x5800c], desc[UR60][R164.64], !P3 ;  /* 0x5800c000a4a67fae */ /* 0x0003e2000d92187c */
[----:B------:R-:W-:Y:S01]  /*445b0*/  VIADD R172, R15, 0x200000 ;  /* 0x002000000fac7836 */ /* 0x000fe20000000000 */
[----:B------:R-:W-:Y:S01]  /*445c0*/  IADD3 R175, R176, -0x10b, RZ ;  /* 0xfffffef5b0af7810 */ /* 0x000fe20007ffe0ff */
[C---:B-1----:R-:W-:Y:S02]  /*445d0*/  IMAD.WIDE R168, R8.reuse, 0x4, R192 ;  /* 0x0000000408a87825 */ /* 0x042fe400078e02c0 */
[----:B------:R-:W1:Y:S02]  /*445e0*/  LDC R193, c[0x0][0x230] ;  /* 0x00008c00ffc17b82 */ /* 0x000e640000000800 */
[----:B------:R-:W-:-:S04]  /*445f0*/  IMAD.WIDE R166, R8, 0x4, R194 ;  /* 0x0000000408a67825 */ /* 0x000fc800078e02c2 */
[----:B------:R-:W-:Y:S01]  /*44600*/  IMAD.WIDE R170, R8, 0x4, R190 ;  /* 0x0000000408aa7825 */ /* 0x000fe200078e02be */
[----:B------:R4:W-:Y:S04]  /*44610*/  LDGSTS.E [R174+0x5c00c], desc[UR60][R166.64], !P3 ;  /* 0x5c00c000a6ae7fae */ /* 0x0009e8000d92187c */
[----:B------:R-:W-:Y:S04]  /*44620*/  LDGSTS.E [R173+0x40000], desc[UR60][R168.64], !P1 ;  /* 0x40000000a8ad7fae */ /* 0x000fe8000c92187c */
[----:B------:R4:W-:Y:S01]  /*44630*/  LDGSTS.E [R172+0x44000], desc[UR60][R170.64], !P1 ;  /* 0x44000000aaac7fae */ /* 0x0009e2000c92187c */
[----:B------:R-:W-:-:S03]  /*44640*/  ISETP.GE.U32.AND P1, PT, R175, 0x7ffffe76, PT ;  /* 0x7ffffe76af00780c */ /* 0x000fc60003f26070 */
[----:B------:R-:W2:Y:S04]  /*44650*/  LDL.LU.64 R190, [R1+0x16c8] ;  /* 0x0016c80001be7983 */ /* 0x000ea80000300a00 */
[----:B------:R-:W2:Y:S01]  /*44660*/  LDL.LU.64 R194, [R1+0x16c0] ;  /* 0x0016c00001c27983 */ /* 0x000ea20000300a00 */
[----:B----4-:R-:W-:-:S03]  /*44670*/  IMAD.WIDE R174, R8, 0x4, R188 ;  /* 0x0000000408ae7825 */ /* 0x010fc600078e02bc */
[----:B------:R-:W4:Y:S04]  /*44680*/  LDL.LU.64 R188, [R1+0x16b8] ;  /* 0x0016b80001bc7983 */ /* 0x000f280000300a00 */
[----:B------:R-:W4:Y:S04]  /*44690*/  LDL.LU.64 R204, [R1+0x16b0] ;  /* 0x0016b00001cc7983 */ /* 0x000f280000300a00 */
[----:B------:R-:W4:Y:S04]  /*446a0*/  LDL.LU.64 R202, [R1+0x16a8] ;  /* 0x0016a80001ca7983 */ /* 0x000f280000300a00 */
[----:B------:R-:W4:Y:S01]  /*446b0*/  LDL.LU.64 R236, [R1+0x16a0] ;  /* 0x0016a00001ec7983 */ /* 0x000f220000300a00 */
[----:B------:R-:W-:Y:S01]  /*446c0*/  VIADD R181, R181, 0xfffffef4 ;  /* 0xfffffef4b5b57836 */ /* 0x000fe20000000000 */
[C---:B------:R-:W-:Y:S01]  /*446d0*/  IADD3 R180, R15.reuse, 0x200000, RZ ;  /* 0x002000000fb47810 */ /* 0x040fe20007ffe0ff */
[----:B------:R-:W-:Y:S01]  /*446e0*/  IMAD.WIDE R172, R8, 0x4, R178 ;  /* 0x0000000408ac7825 */ /* 0x000fe200078e02b2 */
[C---:B------:R-:W-:Y:S01]  /*446f0*/  IADD3 R178, R15.reuse, 0x200000, RZ ;  /* 0x002000000fb27810 */ /* 0x040fe20007ffe0ff */
[----:B------:R-:W4:Y:S02]  /*44700*/  LDL.LU.64 R208, [R1+0x1698] ;  /* 0x0016980001d07983 */ /* 0x000f240000300a00 */
[----:B------:R-:W-:-:S02]  /*44710*/  VIADD R179, R15, 0x200000 ;  /* 0x002000000fb37836 */ /* 0x000fc40000000000 */
[----:B------:R-:W-:Y:S01]  /*44720*/  IMAD.WIDE R176, R8, 0x4, R184 ;  /* 0x0000000408b07825 */ /* 0x000fe200078e02b8 */
[----:B------:R1:W-:Y:S01]  /*44730*/  LDGSTS.E [R180+0x40004], desc[UR60][R172.64], !P2 ;  /* 0x40004000acb47fae */ /* 0x0003e2000d12187c */
[----:B------:R-:W-:-:S03]  /*44740*/  ISETP.GE.U32.AND P3, PT, R181, 0x7ffffe75, PT ;  /* 0x7ffffe75b500780c */ /* 0x000fc60003f66070 */
[----:B------:R-:W-:Y:S01]  /*44750*/  LDGSTS.E [R179+0x44004], desc[UR60][R174.64], !P2 ;  /* 0x44004000aeb37fae */ /* 0x000fe2000d12187c */
[----:B------:R-:W-:-:S03]  /*44760*/  VIADD R186, R15, 0x200000 ;  /* 0x002000000fba7836 */ /* 0x000fc60000000000 */
[----:B------:R2:W-:Y:S01]  /*44770*/  LDGSTS.E [R178+0x40008], desc[UR60][R176.64], !P1 ;  /* 0x40008000b0b27fae */ /* 0x0005e2000c92187c */
[----:B------:R-:W-:Y:S01]  /*44780*/  IADD3 R187, R187, -0x12a, RZ ;  /* 0xfffffed6bbbb7810 */ /* 0x000fe20007ffe0ff */
[----:B-1----:R-:W-:Y:S01]  /*44790*/  VIADD R180, R182, 0xfffffed7 ;  /* 0xfffffed7b6b47836 */ /* 0x002fe20000000000 */
[----:B------:R-:W-:Y:S01]  /*447a0*/  IADD3 R185, R15, 0x200000, RZ ;  /* 0x002000000fb97810 */ /* 0x000fe20007ffe0ff */
[C---:B---3--:R-:W-:Y:S02]  /*447b0*/  IMAD.WIDE R182, R8.reuse, 0x4, R198 ;  /* 0x0000000408b67825 */ /* 0x048fe400078e02c6 */
[----:B------:R-:W3:Y:S02]  /*447c0*/  LDL.LU.64 R198, [R1+0x1690] ;  /* 0x0016900001c67983 */ /* 0x000ee40000300a00 */
[----:B--2---:R-:W-:Y:S01]  /*447d0*/  IMAD.WIDE R178, R8, 0x4, R206 ;  /* 0x0000000408b27825 */ /* 0x004fe200078e02ce */
[----:B------:R-:W-:Y:S01]  /*447e0*/  ISETP.GE.U32.AND P2, PT, R180, 0x7ffffe58, PT ;  /* 0x7ffffe58b400780c */ /* 0x000fe20003f46070 */
[----:B------:R-:W1:Y:S02]  /*447f0*/  LDC R206, c[0x0][0x230] ;  /* 0x00008c00ffce7b82 */ /* 0x000e640000000800 */
[----:B------:R-:W-:Y:S01]  /*44800*/  IMAD.WIDE R180, R8, 0x4, R200 ;  /* 0x0000000408b47825 */ /* 0x000fe200078e02c8 */
[----:B------:R-:W-:Y:S01]  /*44810*/  LDGSTS.E [R186+0x44008], desc[UR60][R178.64], !P1 ;  /* 0x44008000b2ba7fae */ /* 0x000fe2000c92187c */
[----:B------:R-:W-:-:S02]  /*44820*/  ISETP.GE.U32.AND P1, PT, R187, 0x7ffffe57, PT ;  /* 0x7ffffe57bb00780c */ /* 0x000fc40003f26070 */
[----:B------:R-:W-:Y:S01]  /*44830*/  VIADD R184, R15, 0x200000 ;  /* 0x002000000fb87836 */ /* 0x000fe20000000000 */
[----:B------:R-:W-:Y:S01]  /*44840*/  IADD3 R193, R193, -0x12b, RZ ;  /* 0xfffffed5c1c17810 */ /* 0x000fe20007ffe0ff */
[----:B------:R-:W-:Y:S01]  /*44850*/  LDGSTS.E [R185+0x4000c], desc[UR60][R180.64], !P3 ;  /* 0x4000c000b4b97fae */ /* 0x000fe2000d92187c */
[----:B------:R-:W-:-:S03]  /*44860*/  VIADD R192, R15, 0x200000 ;  /* 0x002000000fc07836 */ /* 0x000fc60000000000 */
[----:B------:R2:W-:Y:S01]  /*44870*/  LDGSTS.E [R184+0x4400c], desc[UR60][R182.64], !P3 ;  /* 0x4400c000b6b87fae */ /* 0x0005e2000d92187c */
[----:B------:R-:W-:-:S03]  /*44880*/  ISETP.GE.U32.AND P3, PT, R193, 0x7ffffe56, PT ;  /* 0x7ffffe56c100780c */ /* 0x000fc60003f66070 */
[----:B------:R-:W3:Y:S04]  /*44890*/  LDL.LU.64 R200, [R1+0x15a8] ;  /* 0x0015a80001c87983 */ /* 0x000ee80000300a00 */
[----:B------:R-:W3:Y:S04]  /*448a0*/  LDL.LU.64 R232, [R1+0x15a0] ;  /* 0x0015a00001e87983 */ /* 0x000ee80000300a00 */
[----:B------:R-:W3:Y:S04]  /*448b0*/  LDL.LU.64 R28, [R1+0x1598] ;  /* 0x00159800011c7983 */ /* 0x000ee80000300a00 */
[----:B------:R-:W3:Y:S01]  /*448c0*/  LDL.LU.64 R214, [R1+0x1590] ;  /* 0x0015900001d67983 */ /* 0x000ee20000300a00 */
[----:B--2---:R-:W-:Y:S01]  /*448d0*/  IMAD.WIDE R184, R8, 0x4, R190 ;  /* 0x0000000408b87825 */ /* 0x004fe200078e02be */
[----:B------:R-:W-:-:S02]  /*448e0*/  IADD3 R191, R15, 0x200000, RZ ;  /* 0x002000000fbf7810 */ /* 0x000fc40007ffe0ff */
[----:B------:R-:W2:Y:S01]  /*448f0*/  LDL.LU.64 R26, [R1+0x1588] ;  /* 0x00158800011a7983 */ /* 0x000ea20000300a00 */
[----:B------:R-:W-:-:S03]  /*44900*/  IMAD.WIDE R186, R8, 0x4, R194 ;  /* 0x0000000408ba7825 */ /* 0x000fc600078e02c2 */
[----:B------:R1:W-:Y:S01]  /*44910*/  LDGSTS.E [R192+0x48000], desc[UR60][R184.64], !P2 ;  /* 0x48000000b8c07fae */ /* 0x0003e2000d12187c */
[C---:B------:R-:W-:Y:S01]  /*44920*/  VIADD R190, R15.reuse, 0x200000 ;  /* 0x002000000fbe7836 */ /* 0x040fe20000000000 */
[C---:B------:R-:W-:Y:S02]  /*44930*/  IADD3 R195, R15.reuse, 0x200000, RZ ;  /* 0x002000000fc37810 */ /* 0x040fe40007ffe0ff */
[----:B------:R-:W-:Y:S01]  /*44940*/  LDGSTS.E [R191+0x4c000], desc[UR60][R186.64], !P2 ;  /* 0x4c000000babf7fae */ /* 0x000fe2000d12187c */
[----:B------:R-:W-:Y:S02]  /*44950*/  VIADD R194, R15, 0x200000 ;  /* 0x002000000fc27836 */ /* 0x000fe40000000000 */
[----:B----4-:R-:W-:-:S05]  /*44960*/  IMAD.WIDE R188, R8, 0x4, R188 ;  /* 0x0000000408bc7825 */ /* 0x010fca00078e02bc */
[----:B------:R4:W-:Y:S01]  /*44970*/  LDGSTS.E [R190+0x48004], desc[UR60][R188.64], !P1 ;  /* 0x48004000bcbe7fae */ /* 0x0009e2000c92187c */
[----:B-1----:R-:W-:-:S04]  /*44980*/  IMAD.WIDE R192, R8, 0x4, R202 ;  /* 0x0000000408c07825 */ /* 0x002fc800078e02ca */
[----:B----4-:R-:W-:-:S05]  /*44990*/  IMAD.WIDE R190, R8, 0x4, R204 ;  /* 0x0000000408be7825 */ /* 0x010fca00078e02cc */
[----:B------:R-:W-:Y:S04]  /*449a0*/  LDGSTS.E [R195+0x4c004], desc[UR60][R190.64], !P1 ;  /* 0x4c004000bec37fae */ /* 0x000fe8000c92187c */
[----:B------:R1:W-:Y:S02]  /*449b0*/  LDGSTS.E [R194+0x48008], desc[UR60][R192.64], !P3 ;  /* 0x48008000c0c27fae */ /* 0x0003e4000d92187c */
[----:B-1----:R-:W-:Y:S02]  /*449c0*/  IMAD.WIDE R194, R8, 0x4, R236 ;  /* 0x0000000408c27825 */ /* 0x002fe400078e02ec */
[----:B------:R-:W4:Y:S01]  /*449d0*/  LDL.LU.64 R236, [R1+0x1580] ;  /* 0x0015800001ec7983 */ /* 0x000f220000300a00 */
[----:B------:R-:W-:Y:S01]  /*449e0*/  IADD3 R196, R196, -0x12c, RZ ;  /* 0xfffffed4c4c47810 */ /* 0x000fe20007ffe0ff */
[----:B------:R-:W-:Y:S01]  /*449f0*/  VIADD R197, R197, 0xfffffeb7 ;  /* 0xfffffeb7c5c57836 */ /* 0x000fe20000000000 */
[C---:B------:R-:W-:Y:S01]  /*44a00*/  IADD3 R205, R15.reuse, 0x200000, RZ ;  /* 0x002000000fcd7810 */ /* 0x040fe20007ffe0ff */
[----:B------:R-:W-:Y:S01]  /*44a10*/  VIADD R204, R15, 0x200000 ;  /* 0x002000000fcc7836 */ /* 0x000fe20000000000 */
[----:B------:R-:W-:Y:S01]  /*44a20*/  ISETP.GE.U32.AND P2, PT, R196, 0x7ffffe55, PT ;  /* 0x7ffffe55c400780c */ /* 0x000fe20003f46070 */
[C---:B---3--:R-:W-:Y:S01]  /*44a30*/  IMAD.WIDE R198, R8.reuse, 0x4, R198 ;  /* 0x0000000408c67825 */ /* 0x048fe200078e02c6 */
[----:B------:R-:W-:Y:S01]  /*44a40*/  ISETP.GE.U32.AND P1, PT, R197, 0x7ffffe38, PT ;  /* 0x7ffffe38c500780c */ /* 0x000fe20003f26070 */
[----:B------:R-:W3:Y:S01]  /*44a50*/  LDL.LU.64 R218, [R1+0x1578] ;  /* 0x0015780001da7983 */ /* 0x000ee20000300a00 */
[----:B------:R-:W-:Y:S01]  /*44a60*/  IADD3 R203, R15, 0x200000, RZ ;  /* 0x002000000fcb7810 */ /* 0x000fe20007ffe0ff */
[----:B------:R-:W-:-:S02]  /*44a70*/  IMAD.WIDE R196, R8, 0x4, R208 ;  /* 0x0000000408c47825 */ /* 0x000fc400078e02d0 */
[----:B------:R-:W3:Y:S04]  /*44a80*/  LDL.LU.64 R234, [R1+0x1570] ;  /* 0x0015700001ea7983 */ /* 0x000ee80000300a00 */
[----:B------:R1:W-:Y:S04]  /*44a90*/  LDGSTS.E [R205+0x4c008], desc[UR60][R194.64], !P3 ;  /* 0x4c008000c2cd7fae */ /* 0x0003e8000d92187c */
[----:B------:R-:W3:Y:S01]  /*44aa0*/  LDL.LU.64 R220, [R1+0x14a8] ;  /* 0x0014a80001dc7983 */ /* 0x000ee20000300a00 */
[----:B------:R-:W-:-:S03]  /*44ab0*/  VIADD R202, R15, 0x200000 ;  /* 0x002000000fca7836 */ /* 0x000fc60000000000 */
[----:B------:R2:W-:Y:S01]  /*44ac0*/  LDGSTS.E [R204+0x4800c], desc[UR60][R196.64], !P2 ;  /* 0x4800c000c4cc7fae */ /* 0x0005e2000d12187c */
[----:B-1----:R-:W-:-:S03]  /*44ad0*/  IADD3 R205, R206, -0x14a, RZ ;  /* 0xfffffeb6cecd7810 */ /* 0x002fc60007ffe0ff */
[----:B------:R-:W-:Y:S01]  /*44ae0*/  LDGSTS.E [R203+0x4c00c], desc[UR60][R198.64], !P2 ;  /* 0x4c00c000c6cb7fae */ /* 0x000fe2000d12187c */
[C---:B------:R-:W-:Y:S01]  /*44af0*/  IMAD.WIDE R200, R8.reuse, 0x4, R200 ;  /* 0x0000000408c87825 */ /* 0x040fe200078e02c8 */
[----:B------:R-:W-:Y:S02]  /*44b00*/  ISETP.GE.U32.AND P2, PT, R205, 0x7ffffe37, PT ;  /* 0x7ffffe37cd00780c */ /* 0x000fe40003f46070 */
[----:B------:R-:W3:Y:S01]  /*44b10*/  LDL.LU.64 R216, [R1+0x14a0] ;  /* 0x0014a00001d87983 */ /* 0x000ee20000300a00 */
[C---:B------:R-:W-:Y:S01]  /*44b20*/  VIADD R210, R15.reuse, 0x200000 ;  /* 0x002000000fd27836 */ /* 0x040fe20000000000 */
[----:B------:R-:W-:Y:S02]  /*44b30*/  IADD3 R209, R15, 0x200000, RZ ;  /* 0x002000000fd17810 */ /* 0x000fe40007ffe0ff */
[----:B------:R1:W-:Y:S01]  /*44b40*/  LDGSTS.E [R202+0x50000], desc[UR60][R200.64], !P1 ;  /* 0x50000000c8ca7fae */ /* 0x0003e2000c92187c */
[----:B--2---:R-:W-:-:S04]  /*44b50*/  IMAD.WIDE R204, R8, 0x4, R28 ;  /* 0x0000000408cc7825 */ /* 0x004fc800078e021c */
[----:B------:R-:W-:Y:S02]  /*44b60*/  VIADD R208, R15, 0x200000 ;  /* 0x002000000fd07836 */ /* 0x000fe40000000000 */
[----:B------:R-:W-:-:S04]  /*44b70*/  IMAD.WIDE R206, R8, 0x4, R214 ;  /* 0x0000000408ce7825 */ /* 0x000fc800078e02d6 */
[----:B-1----:R-:W-:Y:S02]  /*44b80*/  IMAD.WIDE R202, R8, 0x4, R232 ;  /* 0x0000000408ca7825 */ /* 0x002fe400078e02e8 */
[----:B------:R-:W2:Y:S02]  /*44b90*/  LDL.LU.64 R232, [R1+0x1498] ;  /* 0x0014980001e87983 */ /* 0x000ea40000300a00 */
[----:B------:R-:W-:Y:S02]  /*44ba0*/  VIADD R211, R211, 0xfffffeb5 ;  /* 0xfffffeb5d3d37836 */ /* 0x000fe40000000000 */
[----:B------:R-:W-:Y:S04]  /*44bb0*/  LDGSTS.E [R210+0x54000], desc[UR60][R202.64], !P1 ;  /* 0x54000000cad27fae */ /* 0x000fe8000c92187c */
[----:B------:R-:W-:Y:S01]  /*44bc0*/  LDGSTS.E [R209+0x50004], desc[UR60][R204.64], !P2 ;  /* 0x50004000ccd17fae */ /* 0x000fe2000d12187c */
[----:B------:R-:W-:-:S03]  /*44bd0*/  ISETP.GE.U32.AND P3, PT, R211, 0x7ffffe36, PT ;  /* 0x7ffffe36d300780c */ /* 0x000fc60003f66070 */
[----:B------:R1:W-:Y:S02]  /*44be0*/  LDGSTS.E [R208+0x54004], desc[UR60][R206.64], !P2 ;  /* 0x54004000ced07fae */ /* 0x0003e4000d12187c */
[C---:B-1----:R-:W-:Y:S02]  /*44bf0*/  IMAD.WIDE R208, R8.reuse, 0x4, R26 ;  /* 0x0000000408d07825 */ /* 0x042fe400078e021a */
[----:B------:R-:W2:Y:S02]  /*44c00*/  LDL.LU.64 R26, [R1+0x1490] ;  /* 0x00149000011a7983 */ /* 0x000ea40000300a00 */
[----:B----4-:R-:W-:Y:S02]  /*44c10*/  IMAD.WIDE R210, R8, 0x4, R236 ;  /* 0x0000000408d27825 */ /* 0x010fe400078e02ec */
[----:B------:R-:W4:Y:S01]  /*44c20*/  LDL.LU.64 R236, [R1+0x1488] ;  /* 0x0014880001ec7983 */ /* 0x000f220000300a00 */
[----:B------:R-:W-:-:S04]  /*44c30*/  IADD3 R212, R212, -0x14c, RZ ;  /* 0xfffffeb4d4d47810 */ /* 0x000fc80007ffe0ff */
[----:B------:R-:W-:Y:S01]  /*44c40*/  ISETP.GE.U32.AND P1, PT, R212, 0x7ffffe35, PT ;  /* 0x7ffffe35d400780c */ /* 0x000fe20003f26070 */
[----:B------:R-:W-:Y:S01]  /*44c50*/  VIADD R252, R15, 0x200000 ;  /* 0x002000000ffc7836 */ /* 0x000fe20000000000 */
[----:B------:R-:W-:Y:S01]  /*44c60*/  IADD3 R17, R213, -0x169, RZ ;  /* 0xfffffe97d5117810 */ /* 0x000fe20007ffe0ff */
[C---:B------:R-:W-:Y:S01]  /*44c70*/  VIADD R214, R15.reuse, 0x200000 ;  /* 0x002000000fd67836 */ /* 0x040fe20000000000 */
[----:B------:R-:W-:Y:S01]  /*44c80*/  IADD3 R215, R15, 0x200000, RZ ;  /* 0x002000000fd77810 */ /* 0x000fe20007ffe0ff */
[C---:B---3--:R-:W-:Y:S01]  /*44c90*/  IMAD.WIDE R212, R8.reuse, 0x4, R218 ;  /* 0x0000000408d47825 */ /* 0x048fe200078e02da */
[----:B------:R-:W-:Y:S03]  /*44ca0*/  LDGSTS.E [R252+0x50008], desc[UR60][R208.64], !P3 ;  /* 0x50008000d0fc7fae */ /* 0x000fe6000d92187c */
[----:B------:R-:W-:Y:S01]  /*44cb0*/  IMAD.WIDE R32, R8, 0x4, R220 ;  /* 0x0000000408207825 */ /* 0x000fe200078e02dc */
[----:B------:R-:W-:Y:S01]  /*44cc0*/  LDGSTS.E [R215+0x54008], desc[UR60][R210.64], !P3 ;  /* 0x54008000d2d77fae */ /* 0x000fe2000d92187c */
[----:B------:R-:W-:-:S02]  /*44cd0*/  ISETP.GE.U32.AND P2, PT, R17, 0x7ffffe18, PT ;  /* 0x7ffffe181100780c */ /* 0x000fc40003f46070 */
[----:B------:R-:W-:Y:S01]  /*44ce0*/  VIADD R218, R15, 0x200000 ;  /* 0x002000000fda7836 */ /* 0x000fe20000000000 */
[----:B------:R4:W-:Y:S01]  /*44cf0*/  STL.64 [R1+0x390], R32 ;  /* 0x0003902001007387 */ /* 0x0009e20000100a00 */
[----:B------:R-:W1:Y:S03]  /*44d00*/  LDC R17, c[0x0][0x230] ;  /* 0x00008c00ff117b82 */ /* 0x000e660000000800 */
[----:B------:R3:W-:Y:S04]  /*44d10*/  LDGSTS.E [R214+0x5000c], desc[UR60][R212.64], !P1 ;  /* 0x5000c000d4d67fae */ /* 0x0007e8000c92187c */
[----:B------:R-:W4:Y:S01]  /*44d20*/  LDL.LU.64 R28, [R1+0x1480] ;  /* 0x00148000011c7983 */ /* 0x000f220000300a00 */
[----:B---3--:R-:W-:-:S03]  /*44d30*/  IMAD.WIDE R214, R8, 0x4, R234 ;  /* 0x0000000408d67825 */ /* 0x008fc600078e02ea */
[----:B------:R-:W3:Y:S04]  /*44d40*/  LDL.LU.64 R234, [R1+0x1478] ;  /* 0x0014780001ea7983 */ /* 0x000ee80000300a00 */
[----:B------:R-:W3:Y:S01]  /*44d50*/  LDL.LU.64 R220, [R1+0x1470] ;  /* 0x0014700001dc7983 */ /* 0x000ee20000300a00 */
[----:B------:R-:W-:-:S03]  /*44d60*/  IMAD.WIDE R228, R8, 0x4, R216 ;  /* 0x0000000408e47825 */ /* 0x000fc600078e02d8 */
[----:B------:R1:W-:Y:S01]  /*44d70*/  LDGSTS.E [R19+0x5400c], desc[UR60][R214.64], !P1 ;  /* 0x5400c000d6137fae */ /* 0x0003e2000c92187c */
[----:B--2---:R-:W-:-:S03]  /*44d80*/  IMAD.WIDE R216, R8, 0x4, R232 ;  /* 0x0000000408d87825 */ /* 0x004fc600078e02e8 */
[----:B------:R4:W-:Y:S04]  /*44d90*/  LDGSTS.E [R252+0x58000], desc[UR60][R32.64], !P2 ;  /* 0x5800000020fc7fae */ /* 0x0009e8000d12187c */
[----:B------:R-:W-:Y:S04]  /*44da0*/  STL.64 [R1+0x3a0], R228 ;  /* 0x0003a0e401007387 */ /* 0x000fe80000100a00 */
[----:B------:R-:W-:Y:S01]  /*44db0*/  LDGSTS.E [R218+0x5c000], desc[UR60][R228.64], !P2 ;  /* 0x5c000000e4da7fae */ /* 0x000fe2000d12187c */
[----:B------:R-:W-:-:S04]  /*44dc0*/  IMAD.WIDE R34, R8, 0x4, R26 ;  /* 0x0000000408227825 */ /* 0x000fc800078e021a */
[----:B------:R-:W-:Y:S01]  /*44dd0*/  VIADD R18, R18, 0xfffffe96 ;  /* 0xfffffe9612127836 */ /* 0x000fe20000000000 */
[----:B------:R-:W2:Y:S01]  /*44de0*/  LDL.LU.64 R26, [R1+0x17d0] ;  /* 0x0017d000011a7983 */ /* 0x000ea20000300a00 */
[----:B------:R-:W-:Y:S01]  /*44df0*/  IADD3 R16, R16, -0x16b, RZ ;  /* 0xfffffe9510107810 */ /* 0x000fe20007ffe0ff */
[----:B-1----:R-:W1:Y:S02]  /*44e00*/  LDC R19, c[0x0][0x230] ;  /* 0x00008c00ff137b82 */ /* 0x002e640000000800 */
[----:B------:R1:W-:Y:S04]  /*44e10*/  STL.64 [R1+0x3a8], R216 ;  /* 0x0003a8d801007387 */ /* 0x0003e80000100a00 */
[----:B------:R1:W-:Y:S01]  /*44e20*/  STL.64 [R1+0x3b0], R34 ;  /* 0x0003b02201007387 */ /* 0x0003e20000100a00 */
[----:B----4-:R-:W-:-:S05]  /*44e30*/  IMAD.WIDE R32, R8, 0x4, R236 ;  /* 0x0000000408207825 */ /* 0x010fca00078e02ec */
[----:B------:R3:W-:Y:S04]  /*44e40*/  STL.64 [R1+0x3c0], R32 ;  /* 0x0003c02001007387 */ /* 0x0007e80000100a00 */
[----:B------:R-:W4:Y:S04]  /*44e50*/  LDL.LU.64 R218, [R1+0x17c8] ;  /* 0x0017c80001da7983 */ /* 0x000f280000300a00 */
[----:B------:R-:W4:Y:S01]  /*44e60*/  LDL.LU.64 R236, [R1+0x17c0] ;  /* 0x0017c00001ec7983 */ /* 0x000f220000300a00 */
[----:B------:R-:W-:Y:S02]  /*44e70*/  ISETP.GE.U32.AND P1, PT, R18, 0x7ffffe17, PT ;  /* 0x7ffffe171200780c */ /* 0x000fe40003f26070 */
[----:B------:R-:W-:Y:S01]  /*44e80*/  ISETP.GE.U32.AND P3, PT, R16, 0x7ffffe16, PT ;  /* 0x7ffffe161000780c */ /* 0x000fe20003f66070 */
[C---:B------:R-:W-:Y:S01]  /*44e90*/  VIADD R18, R15.reuse, 0x200000 ;  /* 0x002000000f127836 */ /* 0x040fe20000000000 */
[----:B------:R-:W-:Y:S01]  /*44ea0*/  IADD3 R31, R15, 0x200000, RZ ;  /* 0x002000000f1f7810 */ /* 0x000fe20007ffe0ff */
[----:B------:R-:W2:Y:S01]  /*44eb0*/  LDC R16, c[0x0][0x230] ;  /* 0x00008c00ff107b82 */ /* 0x000ea20000000800 */
[----:B------:R-:W-:-:S07]  /*44ec0*/  IADD3 R17, R17, -0x16c, RZ ;  /* 0xfffffe9411117810 */ /* 0x000fce0007ffe0ff */
[----:B------:R1:W-:Y:S04]  /*44ed0*/  LDGSTS.E [R31+0x58004], desc[UR60][R216.64], !P1 ;  /* 0x58004000d81f7fae */ /* 0x0003e8000c92187c */
[----:B------:R3:W-:Y:S04]  /*44ee0*/  LDGSTS.E [R18+0x5c004], desc[UR60][R34.64], !P1 ;  /* 0x5c00400022127fae */ /* 0x0007e8000c92187c */
[----:B------:R3:W-:Y:S01]  /*44ef0*/  LDGSTS.E [R252+0x58008], desc[UR60][R32.64], !P3 ;  /* 0x5800800020fc7fae */ /* 0x0007e2000d92187c */
[----:B-1----:R-:W-:Y:S02]  /*44f00*/  VIADD R216, R30, 0xfffffef3 ;  /* 0xfffffef31ed87836 */ /* 0x002fe40000000000 */
[----:B---3--:R-:W-:-:S03]  /*44f10*/  IMAD.WIDE R34, R8, 0x4, R28 ;  /* 0x0000000408227825 */ /* 0x008fc600078e021c */
[----:B------:R-:W-:Y:S01]  /*44f20*/  ISETP.GE.U32.AND P2, PT, R216, 0x7ffffe74, PT ;  /* 0x7ffffe74d800780c */ /* 0x000fe20003f46070 */
[----:B------:R-:W1:Y:S01]  /*44f30*/  LDC R18, c[0x0][0x230] ;  /* 0x00008c00ff127b82 */ /* 0x000e620000000800 */
[C---:B------:R-:W-:Y:S01]  /*44f40*/  IMAD.WIDE R32, R8.reuse, 0x4, R234 ;  /* 0x0000000408207825 */ /* 0x040fe200078e02ea */
[----:B------:R3:W-:Y:S03]  /*44f50*/  STL.64 [R1+0x3c8], R34 ;  /* 0x0003c82201007387 */ /* 0x0007e60000100a00 */
[----:B------:R-:W-:Y:S01]  /*44f60*/  IMAD.WIDE R28, R8, 0x4, R220 ;  /* 0x00000004081c7825 */ /* 0x000fe200078e02dc */
[----:B------:R-:W4:Y:S01]  /*44f70*/  LDL.LU.64 R216, [R1+0x17b8] ;  /* 0x0017b80001d87983 */ /* 0x000f220000300a00 */
[----:B------:R-:W-:Y:S02]  /*44f80*/  ISETP.GE.U32.AND P1, PT, R17, 0x7ffffe15, PT ;  /* 0x7ffffe151100780c */ /* 0x000fe40003f26070 */
[----:B------:R-:W-:Y:S01]  /*44f90*/  IADD3 R30, R15, 0x200000, RZ ;  /* 0x002000000f1e7810 */ /* 0x000fe20007ffe0ff */
[----:B------:R-:W-:Y:S01]  /*44fa0*/  STL.64 [R1+0x3d0], R32 ;  /* 0x0003d02001007387 */ /* 0x000fe20000100a00 */
[----:B--2---:R-:W-:Y:S01]  /*44fb0*/  VIADD R16, R16, 0xfffffef2 ;  /* 0xfffffef210107836 */ /* 0x004fe20000000000 */
[----:B------:R-:W-:Y:S01]  /*44fc0*/  IADD3 R19, R19, -0x10f, RZ ;  /* 0xfffffef113137810 */ /* 0x000fe20007ffe0ff */
[----:B------:R-:W2:Y:S01]  /*44fd0*/  LDC R17, c[0x0][0x230] ;  /* 0x00008c00ff117b82 */ /* 0x000ea20000000800 */
[----:B------:R-:W2:Y:S04]  /*44fe0*/  LDL.LU.64 R232, [R1+0x17b0] ;  /* 0x0017b00001e87983 */ /* 0x000ea80000300a00 */
[----:B------:R4:W-:Y:S04]  /*44ff0*/  STL.64 [R1+0x3e0], R28 ;  /* 0x0003e01c01007387 */ /* 0x0009e80000100a00 */
[----:B------:R-:W2:Y:S04]  /*45000*/  LDL.LU.64 R234, [R1+0x17a8] ;  /* 0x0017a80001ea7983 */ /* 0x000ea80000300a00 */
[----:B------:R-:W2:Y:S04]  /*45010*/  LDL.LU.64 R220, [R1+0x17a0] ;  /* 0x0017a00001dc7983 */ /* 0x000ea80000300a00 */
[----:B------:R3:W-:Y:S04]  /*45020*/  LDGSTS.E [R31+0x5c008], desc[UR60][R34.64], !P3 ;  /* 0x5c008000221f7fae */ /* 0x0007e8000d92187c */
[----:B------:R-:W-:Y:S04]  /*45030*/  LDGSTS.E [R30+0x5800c], desc[UR60][R32.64], !P1 ;  /* 0x5800c000201e7fae */ /* 0x000fe8000c92187c */
[----:B------:R4:W-:Y:S01]  /*45040*/  LDGSTS.E [R252+0x5c00c], desc[UR60][R28.64], !P1 ;  /* 0x5c00c0001cfc7fae */ /* 0x0009e2000c92187c */
[----:B---3--:R-:W-:-:S03]  /*45050*/  IMAD.WIDE R34, R8, 0x4, R26 ;  /* 0x0000000408227825 */ /* 0x008fc600078e021a */
[----:B------:R-:W3:Y:S04]  /*45060*/  LDL.LU.64 R26, [R1+0x1798] ;  /* 0x00179800011a7983 */ /* 0x000ee80000300a00 */
[----:B------:R-:W-:Y:S01]  /*45070*/  STL.64 [R1+0x3e8], R34 ;  /* 0x0003e82201007387 */ /* 0x000fe20000100a00 */
[----:B----4-:R-:W-:-:S03]  /*45080*/  IMAD.WIDE R28, R8, 0x4, R236 ;  /* 0x00000004081c7825 */ /* 0x010fc600078e02ec */
[----:B------:R-:W4:Y:S01]  /*45090*/  LDL.LU.64 R236, [R1+0x1688] ;  /* 0x0016880001ec7983 */ /* 0x000f220000300a00 */
[----:B------:R-:W-:Y:S01]  /*450a0*/  ISETP.GE.U32.AND P1, PT, R16, 0x7ffffe73, PT ;  /* 0x7ffffe731000780c */ /* 0x000fe20003f26070 */
[C---:B------:R-:W-:Y:S01]  /*450b0*/  VIADD R31, R11.reuse, 0x200000 ;  /* 0x002000000b1f7836 */ /* 0x040fe20000000000 */
[----:B------:R-:W-:Y:S01]  /*450c0*/  IADD3 R30, R11, 0x200000, RZ ;  /* 0x002000000b1e7810 */ /* 0x000fe20007ffe0ff */
[----:B------:R-:W-:Y:S01]  /*450d0*/  IMAD.WIDE R32, R8, 0x4, R218 ;  /* 0x0000000408207825 */ /* 0x000fe200078e02da */
[----:B------:R-:W-:Y:S01]  /*450e0*/  ISETP.GE.U32.AND P3, PT, R19, 0x7ffffe72, PT ;  /* 0x7ffffe721300780c */ /* 0x000fe20003f66070 */
[----:B------:R-:W1:Y:S01]  /*450f0*/  LDC R16, c[0x0][0x230] ;  /* 0x00008c00ff107b82 */ /* 0x000e620000000800 */
[----:B------:R-:W-:Y:S01]  /*45100*/  LDGSTS.E [R31+0x40000], desc[UR60][R34.64], !P2 ;  /* 0x40000000221f7fae */ /* 0x000fe2000d12187c */
[----:B------:R-:W-:-:S03]  /*45110*/  VIADD R252, R11, 0x200000 ;  /* 0x002000000bfc7836 */ /* 0x000fc60000000000 */
[----:B------:R1:W-:Y:S04]  /*45120*/  STL.64 [R1+0x3f0], R32 ;  /* 0x0003f02001007387 */ /* 0x0003e80000100a00 */
[----:B------:R1:W-:Y:S04]  /*45130*/  LDGSTS.E [R30+0x44000], desc[UR60][R32.64], !P2 ;  /* 0x44000000201e7fae */ /* 0x0003e8000d12187c */
[----:B------:R1:W-:Y:S04]  /*45140*/  STL.64 [R1+0x400], R28 ;  /* 0x0004001c01007387 */ /* 0x0003e80000100a00 */
[----:B------:R-:W-:Y:S01]  /*45150*/  LDGSTS.E [R252+0x40004], desc[UR60][R28.64], !P1 ;  /* 0x400040001cfc7fae */ /* 0x000fe2000c92187c */
[C---:B-1----:R-:W-:Y:S01]  /*45160*/  IADD3 R33, R11.reuse, 0x200000, RZ ;  /* 0x002000000b217810 */ /* 0x042fe20007ffe0ff */
[----:B------:R-:W-:-:S02]  /*45170*/  VIADD R32, R11, 0x200000 ;  /* 0x002000000b207836 */ /* 0x000fc40000000000 */
[----:B------:R-:W4:Y:S01]  /*45180*/  LDL.LU.64 R28, [R1+0x1680] ;  /* 0x00168000011c7983 */ /* 0x000f220000300a00 */
[----:B------:R-:W-:-:S03]  /*45190*/  IMAD.WIDE R216, R8, 0x4, R216 ;  /* 0x0000000408d87825 */ /* 0x000fc600078e02d8 */
[----:B------:R-:W4:Y:S04]  /*451a0*/  LDL.LU.64 R218, [R1+0x1678] ;  /* 0x0016780001da7983 */ /* 0x000f280000300a00 */
[----:B------:R1:W-:Y:S01]  /*451b0*/  STL.64 [R1+0x408], R216 ;  /* 0x000408d801007387 */ /* 0x0003e20000100a00 */
[----:B--2---:R-:W-:-:S03]  /*451c0*/  IMAD.WIDE R34, R8, 0x4, R232 ;  /* 0x0000000408227825 */ /* 0x004fc600078e02e8 */
[----:B------:R1:W-:Y:S01]  /*451d0*/  LDGSTS.E [R33+0x44004], desc[UR60][R216.64], !P1 ;  /* 0x44004000d8217fae */ /* 0x0003e2000c92187c */
[----:B------:R-:W-:-:S03]  /*451e0*/  IMAD.WIDE R30, R8, 0x4, R234 ;  /* 0x00000004081e7825 */ /* 0x000fc600078e02ea */
[----:B------:R-:W-:Y:S01]  /*451f0*/  STL.64 [R1+0x410], R34 ;  /* 0x0004102201007387 */ /* 0x000fe20000100a00 */
[----:B-1----:R-:W-:-:S03]  /*45200*/  IMAD.WIDE R216, R8, 0x4, R220 ;  /* 0x0000000408d87825 */ /* 0x002fc600078e02dc */
[----:B------:R4:W-:Y:S04]  /*45210*/  STL.64 [R1+0x420], R30 ;  /* 0x0004201e01007387 */ /* 0x0009e80000100a00 */
[----:B------:R3:W-:Y:S04]  /*45220*/  LDGSTS.E [R32+0x40008], desc[UR60][R34.64], !P3 ;  /* 0x4000800022207fae */ /* 0x0007e8000d92187c */
[----:B------:R-:W2:Y:S04]  /*45230*/  LDL.LU.64 R220, [R1+0x1670] ;  /* 0x0016700001dc7983 */ /* 0x000ea80000300a00 */
[----:B------:R-:W-:Y:S01]  /*45240*/  STL.64 [R1+0x428], R216 ;  /* 0x000428d801007387 */ /* 0x000fe20000100a00 */
[----:B---3--:R-:W-:-:S03]  /*45250*/  IMAD.WIDE R32, R8, 0x4, R26 ;  /* 0x0000000408207825 */ /* 0x008fc600078e021a */
[----:B------:R4:W-:Y:S04]  /*45260*/  LDGSTS.E [R252+0x44008], desc[UR60][R30.64], !P3 ;  /* 0x440080001efc7fae */ /* 0x0009e8000d92187c */
[----:B------:R-:W3:Y:S04]  /*45270*/  LDL.LU.64 R26, [R1+0x1668] ;  /* 0x00166800011a7983 */ /* 0x000ee80000300a00 */
[----:B------:R1:W-:Y:S01]  /*45280*/  STL.64 [R1+0x430], R32 ;  /* 0x0004302001007387 */ /* 0x0003e20000100a00 */
[----:B----4-:R-:W-:-:S03]  /*45290*/  IMAD.WIDE R30, R8, 0x4, R236 ;  /* 0x00000004081e7825 */ /* 0x010fc600078e02ec */
[----:B------:R-:W4:Y:S01]  /*452a0*/  LDL.LU.64 R236, [R1+0x1660] ;  /* 0x0016600001ec7983 */ /* 0x000f220000300a00 */
[----:B------:R-:W-:Y:S01]  /*452b0*/  IADD3 R18, R18, -0x110, RZ ;  /* 0xfffffef012127810 */ /* 0x000fe20007ffe0ff */
[----:B------:R-:W-:Y:S02]  /*452c0*/  VIADD R19, R17, 0xfffffed3 ;  /* 0xfffffed311137836 */ /* 0x000fe40000000000 */
[----:B------:R1:W-:Y:S01]  /*452d0*/  STL.64 [R1+0x440], R30 ;  /* 0x0004401e01007387 */ /* 0x0003e20000100a00 */
[----:B------:R-:W-:Y:S01]  /*452e0*/  ISETP.GE.U32.AND P2, PT, R18, 0x7ffffe71, PT ;  /* 0x7ffffe711200780c */ /* 0x000fe20003f46070 */
[----:B------:R-:W-:Y:S01]  /*452f0*/  VIADD R34, R11, 0x200000 ;  /* 0x002000000b227836 */ /* 0x000fe20000000000 */
[----:B------:R-:W-:Y:S01]  /*45300*/  ISETP.GE.U32.AND P1, PT, R19, 0x7ffffe54, PT ;  /* 0x7ffffe541300780c */ /* 0x000fe20003f26070 */
[----:B------:R-:W4:Y:S01]  /*45310*/  LDL.LU.64 R234, [R1+0x1658] ;  /* 0x0016580001ea7983 */ /* 0x000f220000300a00 */
[----:B------:R-:W-:Y:S01]  /*45320*/  IADD3 R19, R16, -0x12e, RZ ;  /* 0xfffffed210137810 */ /* 0x000fe20007ffe0ff */
[----:B------:R-:W2:Y:S01]  /*45330*/  LDC R18, c[0x0][0x230] ;  /* 0x00008c00ff127b82 */ /* 0x000ea20000000800 */
[----:B------:R-:W-:-:S02]  /*45340*/  IADD3 R16, R11, 0x200000, RZ ;  /* 0x002000000b107810 */ /* 0x000fc40007ffe0ff */
[----:B------:R-:W-:-:S05]  /*45350*/  ISETP.GE.U32.AND P3, PT, R19, 0x7ffffe53, PT ;  /* 0x7ffffe531300780c */ /* 0x000fca0003f66070 */
[----:B------:R-:W-:Y:S01]  /*45360*/  LDGSTS.E [R34+0x4000c], desc[UR60][R216.64], !P2 ;  /* 0x4000c000d8227fae */ /* 0x000fe2000d12187c */
[----:B------:R-:W4:Y:S03]  /*45370*/  LDC R17, c[0x0][0x230] ;  /* 0x00008c00ff117b82 */ /* 0x000f260000000800 */
[----:B------:R1:W-:Y:S04]  /*45380*/  LDGSTS.E [R16+0x4400c], desc[UR60][R32.64], !P2 ;  /* 0x4400c00020107fae */ /* 0x0003e8000d12187c */
[----:B------:R1:W-:Y:S01]  /*45390*/  LDGSTS.E [R252+0x48000], desc[UR60][R30.64], !P1 ;  /* 0x480000001efc7fae */ /* 0x0003e2000c92187c */
[----:B------:R-:W4:Y:S01]  /*453a0*/  LDC R19, c[0x0][0x230] ;  /* 0x00008c00ff137b82 */ /* 0x000f220000000800 */
[----:B-1----:R-:W-:-:S07]  /*453b0*/  IMAD.WIDE R32, R8, 0x4, R28 ;  /* 0x0000000408207825 */ /* 0x002fce00078e021c */
[----:B------:R-:W1:Y:S01]  /*453c0*/  LDC R16, c[0x0][0x230] ;  /* 0x00008c00ff107b82 */ /* 0x000e620000000800 */
[C---:B------:R-:W-:Y:S01]  /*453d0*/  IMAD.WIDE R28, R8.reuse, 0x4, R218 ;  /* 0x00000004081c7825 */ /* 0x040fe200078e02da */
[----:B------:R-:W-:Y:S03]  /*453e0*/  STL.64 [R1+0x448], R32 ;  /* 0x0004482001007387 */ /* 0x000fe60000100a00 */
[----:B------:R-:W-:Y:S01]  /*453f0*/  VIADD R31, R11, 0x200000 ;  /* 0x002000000b1f7836 */ /* 0x000fe20000000000 */
[----:B------:R3:W-:Y:S01]  /*45400*/  STL.64 [R1+0x450], R28 ;  /* 0x0004501c01007387 */ /* 0x0007e20000100a00 */
[----:B--2---:R-:W-:-:S03]  /*45410*/  IMAD.WIDE R220, R8, 0x4, R220 ;  /* 0x0000000408dc7825 */ /* 0x004fc600078e02dc */
[----:B------:R-:W2:Y:S01]  /*45420*/  LDL.LU.64 R230, [R1+0x1650] ;  /* 0x0016500001e67983 */ /* 0x000ea20000300a00 */
[----:B------:R-:W-:Y:S01]  /*45430*/  IADD3 R18, R18, -0x12f, RZ ;  /* 0xfffffed112127810 */ /* 0x000fe20007ffe0ff */
[----:B------:R-:W1:Y:S02]  /*45440*/  LDC R30, c[0x0][0x230] ;  /* 0x00008c00ff1e7b82 */ /* 0x000e640000000800 */
[----:B------:R4:W-:Y:S04]  /*45450*/  LDGSTS.E [R31+0x4c000], desc[UR60][R32.64], !P1 ;  /* 0x4c000000201f7fae */ /* 0x0009e8000c92187c */
[----:B------:R-:W2:Y:S04]  /*45460*/  LDL.LU.64 R232, [R1+0x1568] ;  /* 0x0015680001e87983 */ /* 0x000ea80000300a00 */
[----:B------:R-:W-:Y:S01]  /*45470*/  LDGSTS.E [R252+0x48004], desc[UR60][R28.64], !P3 ;  /* 0x480040001cfc7fae */ /* 0x000fe2000d92187c */
[----:B---3--:R-:W-:-:S03]  /*45480*/  IMAD.WIDE R216, R8, 0x4, R26 ;  /* 0x0000000408d87825 */ /* 0x008fc600078e021a */
[----:B------:R-:W3:Y:S04]  /*45490*/  LDL.LU.64 R28, [R1+0x1560] ;  /* 0x00156000011c7983 */ /* 0x000ee80000300a00 */
[----:B------:R-:W3:Y:S04]  /*454a0*/  LDL.LU.64 R26, [R1+0x1558] ;  /* 0x00155800011a7983 */ /* 0x000ee80000300a00 */
[----:B------:R-:W-:Y:S01]  /*454b0*/  STL.64 [R1+0x460], R220 ;  /* 0x000460dc01007387 */ /* 0x000fe20000100a00 */
[----:B----4-:R-:W-:-:S03]  /*454c0*/  IMAD.WIDE R34, R8, 0x4, R236 ;  /* 0x0000000408227825 */ /* 0x010fc600078e02ec */
[----:B------:R-:W4:Y:S01]  /*454d0*/  LDL.LU.64 R236, [R1+0x1550] ;  /* 0x0015500001ec7983 */ /* 0x000f220000300a00 */
[----:B------:R-:W-:Y:S02]  /*454e0*/  ISETP.GE.U32.AND P2, PT, R18, 0x7ffffe52, PT ;  /* 0x7ffffe521200780c */ /* 0x000fe40003f46070 */
[----:B------:R-:W-:Y:S01]  /*454f0*/  IADD3 R218, R11, 0x200000, RZ ;  /* 0x002000000bda7810 */ /* 0x000fe20007ffe0ff */
[----:B------:R-:W-:Y:S02]  /*45500*/  VIADD R17, R17, 0xfffffed0 ;  /* 0xfffffed011117836 */ /* 0x000fe40000000000 */
[----:B------:R-:W-:Y:S01]  /*45510*/  IMAD.WIDE R32, R8, 0x4, R234 ;  /* 0x0000000408207825 */ /* 0x000fe200078e02ea */
[----:B------:R1:W-:Y:S04]  /*45520*/  STL.64 [R1+0x468], R216 ;  /* 0x000468d801007387 */ /* 0x0003e80000100a00 */
[----:B------:R2:W-:Y:S01]  /*45530*/  STL.64 [R1+0x470], R34 ;  /* 0x0004702201007387 */ /* 0x0005e20000100a00 */
[----:B------:R-:W-:Y:S01]  /*45540*/  ISETP.GE.U32.AND P1, PT, R17, 0x7ffffe51, PT ;  /* 0x7ffffe511100780c */ /* 0x000fe20003f26070 */
[----:B------:R-:W-:Y:S01]  /*45550*/  VIADD R18, R11, 0x200000 ;  /* 0x002000000b127836 */ /* 0x000fe20000000000 */
[----:B-1----:R-:W-:Y:S01]  /*45560*/  IADD3 R16, R16, -0x14d, RZ ;  /* 0xfffffeb310107810 */ /* 0x002fe20007ffe0ff */
[----:B------:R-:W-:Y:S01]  /*45570*/  LDGSTS.E [R218+0x4c004], desc[UR60][R220.64], !P3 ;  /* 0x4c004000dcda7fae */ /* 0x000fe2000d92187c */
[----:B------:R-:W1:Y:S03]  /*45580*/  LDC R17, c[0x0][0x230] ;  /* 0x00008c00ff117b82 */ /* 0x000e660000000800 */
[----:B------:R2:W-:Y:S04]  /*45590*/  STL.64 [R1+0x480], R32 ;  /* 0x0004802001007387 */ /* 0x0005e80000100a00 */
[----:B------:R1:W-:Y:S04]  /*455a0*/  LDGSTS.E [R31+0x48008], desc[UR60][R216.64], !P2 ;  /* 0x48008000d81f7fae */ /* 0x0003e8000d12187c */
[----:B------:R-:W4:Y:S04]  /*455b0*/  LDL.LU.64 R218, [R1+0x1548] ;  /* 0x0015480001da7983 */ /* 0x000f280000300a00 */
[----:B------:R1:W-:Y:S01]  /*455c0*/  LDGSTS.E [R18+0x4c008], desc[UR60][R34.64], !P2 ;  /* 0x4c00800022127fae */ /* 0x0003e2000d12187c */
[----:B------:R-:W-:-:S02]  /*455d0*/  ISETP.GE.U32.AND P2, PT, R16, 0x7ffffe34, PT ;  /* 0x7ffffe341000780c */ /* 0x000fc40003f46070 */
[----:B------:R-:W-:Y:S01]  /*455e0*/  IADD3 R19, R19, -0x14f, RZ ;  /* 0xfffffeb113137810 */ /* 0x000fe20007ffe0ff */
[----:B------:R-:W4:Y:S01]  /*455f0*/  LDL.LU.64 R234, [R1+0x1540] ;  /* 0x0015400001ea7983 */ /* 0x000f220000300a00 */
[----:B-1----:R-:W-:Y:S01]  /*45600*/  VIADD R216, R30, 0xfffffeb2 ;  /* 0xfffffeb21ed87836 */ /* 0x002fe20000000000 */
[----:B------:R-:W1:Y:S02]  /*45610*/  LDC R16, c[0x0][0x230] ;  /* 0x00008c00ff107b82 */ /* 0x000e640000000800 */
[----:B------:R-:W4:Y:S01]  /*45620*/  LDL.LU.64 R220, [R1+0x1538] ;  /* 0x0015380001dc7983 */ /* 0x000f220000300a00 */
[----:B------:R-:W-:-:S03]  /*45630*/  VIADD R30, R11, 0x200000 ;  /* 0x002000000b1e7836 */ /* 0x000fc60000000000 */
[----:B------:R2:W-:Y:S01]  /*45640*/  LDGSTS.E [R252+0x4800c], desc[UR60][R32.64], !P1 ;  /* 0x4800c00020fc7fae */ /* 0x0005e2000c92187c */
[----:B------:R-:W-:Y:S01]  /*45650*/  ISETP.GE.U32.AND P3, PT, R216, 0x7ffffe33, PT ;  /* 0x7ffffe33d800780c */ /* 0x000fe20003f66070 */
[----:B------:R-:W1:Y:S01]  /*45660*/  LDC R18, c[0x0][0x230] ;  /* 0x00008c00ff127b82 */ /* 0x000e620000000800 */
[----:B--2---:R-:W-:-:S04]  /*45670*/  IMAD.WIDE R34, R8, 0x4, R230 ;  /* 0x0000000408227825 */ /* 0x004fc800078e02e6 */
[C---:B------:R-:W-:Y:S01]  /*45680*/  IMAD.WIDE R32, R8.reuse, 0x4, R232 ;  /* 0x0000000408207825 */ /* 0x040fe200078e02e8 */
[----:B------:R-:W-:Y:S04]  /*45690*/  STL.64 [R1+0x488], R34 ;  /* 0x0004882201007387 */ /* 0x000fe80000100a00 */
[----:B------:R-:W-:Y:S04]  /*456a0*/  LDGSTS.E [R31+0x4c00c], desc[UR60][R34.64], !P1 ;  /* 0x4c00c000221f7fae */ /* 0x000fe8000c92187c */
[----:B------:R2:W-:Y:S04]  /*456b0*/  STL.64 [R1+0x490], R32 ;  /* 0x0004902001007387 */ /* 0x0005e80000100a00 */
[----:B------:R2:W-:Y:S01]  /*456c0*/  LDGSTS.E [R30+0x50000], desc[UR60][R32.64], !P2 ;  /* 0x50000000201e7fae */ /* 0x0005e2000d12187c */
[----:B---3--:R-:W-:-:S05]  /*456d0*/  IMAD.WIDE R28, R8, 0x4, R28 ;  /* 0x00000004081c7825 */ /* 0x008fca00078e021c */
[----:B------:R3:W-:Y:S01]  /*456e0*/  STL.64 [R1+0x4a0], R28 ;  /* 0x0004a01c01007387 */ /* 0x0007e20000100a00 */
[----:B--2---:R-:W-:-:S03]  /*456f0*/  IMAD.WIDE R32, R8, 0x4, R26 ;  /* 0x0000000408207825 */ /* 0x004fc600078e021a */
[----:B------:R-:W2:Y:S04]  /*45700*/  LDL.LU.64 R216, [R1+0x1530] ;  /* 0x0015300001d87983 */ /* 0x000ea80000300a00 */
[----:B------:R-:W2:Y:S04]  /*45710*/  LDL.LU.64 R232, [R1+0x1468] ;  /* 0x0014680001e87983 */ /* 0x000ea80000300a00 */
[----:B------:R-:W-:Y:S04]  /*45720*/  STL.64 [R1+0x4a8], R32 ;  /* 0x0004a82001007387 */ /* 0x000fe80000100a00 */
[----:B------:R-:W2:Y:S01]  /*45730*/  LDL.LU.64 R26, [R1+0x1460] ;  /* 0x00146000011a7983 */ /* 0x000ea20000300a00 */
[----:B------:R-:W-:Y:S01]  /*45740*/  ISETP.GE.U32.AND P1, PT, R19, 0x7ffffe32, PT ;  /* 0x7ffffe321300780c */ /* 0x000fe20003f26070 */
[----:B----4-:R-:W-:Y:S01]  /*45750*/  IMAD.WIDE R30, R8, 0x4, R236 ;  /* 0x00000004081e7825 */ /* 0x010fe200078e02ec */
[----:B------:R-:W-:Y:S01]  /*45760*/  IADD3 R34, R17, -0x150, RZ ;  /* 0xfffffeb011227810 */ /* 0x000fe20007ffe0ff */
[----:B------:R-:W4:Y:S01]  /*45770*/  LDL.LU.64 R236, [R1+0x1458] ;  /* 0x0014580001ec7983 */ /* 0x000f220000300a00 */
[C---:B------:R-:W-:Y:S01]  /*45780*/  IADD3 R17, R11.reuse, 0x200000, RZ ;  /* 0x002000000b117810 */ /* 0x040fe20007ffe0ff */
[----:B------:R-:W-:-:S02]  /*45790*/  VIADD R19, R11, 0x200000 ;  /* 0x002000000b137836 */ /* 0x000fc40000000000 */
[----:B------:R3:W-:Y:S04]  /*457a0*/  LDGSTS.E [R252+0x54000], desc[UR60][R28.64], !P2 ;  /* 0x540000001cfc7fae */ /* 0x0007e8000d12187c */
[----:B------:R-:W-:Y:S04]  /*457b0*/  LDGSTS.E [R19+0x50004], desc[UR60][R32.64], !P3 ;  /* 0x5000400020137fae */ /* 0x000fe8000d92187c */
[----:B------:R1:W-:Y:S04]  /*457c0*/  STL.64 [R1+0x4b0], R30 ;  /* 0x0004b01e01007387 */ /* 0x0003e80000100a00 */
[----:B------:R1:W-:Y:S01]  /*457d0*/  LDGSTS.E [R17+0x54004], desc[UR60][R30.64], !P3 ;  /* 0x540040001e117fae */ /* 0x0003e2000d92187c */
[----:B---3--:R-:W-:Y:S01]  /*457e0*/  IMAD.WIDE R28, R8, 0x4, R218 ;  /* 0x00000004081c7825 */ /* 0x008fe200078e02da */
[----:B------:R-:W-:Y:S01]  /*457f0*/  ISETP.GE.U32.AND P2, PT, R34, 0x7ffffe31, PT ;  /* 0x7ffffe312200780c */ /* 0x000fe20003f46070 */
[----:B-1----:R-:W1:Y:S03]  /*45800*/  LDC R30, c[0x0][0x230] ;  /* 0x00008c00ff1e7b82 */ /* 0x002e660000000800 */
[----:B------:R3:W-:Y:S04]  /*45810*/  STL.64 [R1+0x4b8], R28 ;  /* 0x0004b81c01007387 */ /* 0x0007e80000100a00 */
[----:B------:R3:W-:Y:S01]  /*45820*/  LDGSTS.E [R252+0x50008], desc[UR60][R28.64], !P1 ;  /* 0x500080001cfc7fae */ /* 0x0007e2000c92187c */
[----:B------:R-:W-:Y:S01]  /*45830*/  VIADD R18, R18, 0xfffffe93 ;  /* 0xfffffe9312127836 */ /* 0x000fe20000000000 */
[----:B------:R-:W1:Y:S01]  /*45840*/  LDC R17, c[0x0][0x230] ;  /* 0x00008c00ff117b82 */ /* 0x000e620000000800 */
[----:B------:R-:W-:-:S04]  /*45850*/  IMAD.WIDE R32, R8, 0x4, R220 ;  /* 0x0000000408207825 */ /* 0x000fc800078e02dc */
[----:B---3--:R-:W-:-:S05]  /*45860*/  IMAD.WIDE R28, R8, 0x4, R234 ;  /* 0x00000004081c7825 */ /* 0x008fca00078e02ea */
[----:B------:R3:W-:Y:S04]  /*45870*/  STL.64 [R1+0x4c8], R28 ;  /* 0x0004c81c01007387 */ /* 0x0007e80000100a00 */
[----:B------:R4:W-:Y:S04]  /*45880*/  STL.64 [R1+0x4d0], R32 ;  /* 0x0004d02001007387 */ /* 0x0009e80000100a00 */
[----:B------:R1:W-:Y:S01]  /*45890*/  LDGSTS.E [R19+0x54008], desc[UR60][R28.64], !P1 ;  /* 0x540080001c137fae */ /* 0x0003e2000c92187c */
[----:B------:R-:W-:-:S03]  /*458a0*/  VIADD R218, R11, 0x200000 ;  /* 0x002000000bda7836 */ /* 0x000fc60000000000 */
[----:B------:R4:W-:Y:S04]  /*458b0*/  LDGSTS.E [R252+0x5000c], desc[UR60][R32.64], !P2 ;  /* 0x5000c00020fc7fae */ /* 0x0009e8000d12187c */
[----:B---3--:R-:W3:Y:S01]  /*458c0*/  LDL.LU.64 R28, [R1+0x1450] ;  /* 0x00145000011c7983 */ /* 0x008ee20000300a00 */
[----:B--2---:R-:W-:-:S03]  /*458d0*/  IMAD.WIDE R228, R8, 0x4, R216 ;  /* 0x0000000408e47825 */ /* 0x004fc600078e02d8 */
[----:B------:R-:W2:Y:S01]  /*458e0*/  LDL.LU.64 R234, [R1+0x1438] ;  /* 0x0014380001ea7983 */ /* 0x000ea20000300a00 */
[----:B------:R-:W-:-:S03]  /*458f0*/  IMAD.WIDE R34, R8, 0x4, R26 ;  /* 0x0000000408227825 */ /* 0x000fc600078e021a */
[----:B------:R-:W2:Y:S01]  /*45900*/  LDL.LU.64 R220, [R1+0x1430] ;  /* 0x0014300001dc7983 */ /* 0x000ea20000300a00 */
[----:B------:R-:W-:Y:S01]  /*45910*/  IADD3 R16, R16, -0x16e, RZ ;  /* 0xfffffe9210107810 */ /* 0x000fe20007ffe0ff */
[----:B-1----:R-:W1:Y:S01]  /*45920*/  LDC R19, c[0x0][0x230] ;  /* 0x00008c00ff137b82 */ /* 0x002e620000000800 */
[C---:B------:R-:W-:Y:S01]  /*45930*/  IMAD.WIDE R216, R8.reuse, 0x4, R232 ;  /* 0x0000000408d87825 */ /* 0x040fe200078e02e8 */
[----:B------:R-:W-:Y:S04]  /*45940*/  STL.64 [R1+0x4d8], R228 ;  /* 0x0004d8e401007387 */ /* 0x000fe80000100a00 */
[----:B------:R-:W2:Y:S04]  /*45950*/  LDL.LU.64 R26, [R1+0x1420] ;  /* 0x00142000011a7983 */ /* 0x000ea80000300a00 */
[----:B------:R1:W-:Y:S04]  /*45960*/  STL.64 [R1+0x4e0], R216 ;  /* 0x0004e0d801007387 */ /* 0x0003e80000100a00 */
[----:B------:R3:W-:Y:S04]  /*45970*/  STL.64 [R1+0x4f0], R34 ;  /* 0x0004f02201007387 */ /* 0x0007e80000100a00 */
[----:B------:R-:W-:Y:S01]  /*45980*/  LDGSTS.E [R218+0x5400c], desc[UR60][R228.64], !P2 ;  /* 0x5400c000e4da7fae */ /* 0x000fe2000d12187c */
        /* <DEDUP_REMOVED lines=8> */
[----:B------:R-:W3:Y:S01]  /*45a10*/  LDC R16, c[0x0][0x230] ;  /* 0x00008c00ff107b82 */ /* 0x000ee20000000800 */
[----:B------:R-:W-:-:S07]  /*45a20*/  IADD3 R17, R17, -0x16f, RZ ;  /* 0xfffffe9111117810 */ /* 0x000fce0007ffe0ff */
[----:B------:R1:W-:Y:S04]  /*45a30*/  LDGSTS.E [R31+0x58000], desc[UR60][R216.64], !P1 ;  /* 0x58000000d81f7fae */ /* 0x0003e8000c92187c */
[----:B------:R3:W-:Y:S04]  /*45a40*/  LDGSTS.E [R18+0x5c000], desc[UR60][R34.64], !P1 ;  /* 0x5c00000022127fae */ /* 0x0007e8000c92187c */
[----:B------:R2:W-:Y:S01]  /*45a50*/  LDGSTS.E [R252+0x58004], desc[UR60][R32.64], !P3 ;  /* 0x5800400020fc7fae */ /* 0x0005e2000d92187c */
[----:B-1----:R-:W-:Y:S01]  /*45a60*/  VIADD R216, R30, 0xfffffe90 ;  /* 0xfffffe901ed87836 */ /* 0x002fe20000000000 */
[----:B------:R-:W-:-:S02]  /*45a70*/  ISETP.GE.U32.AND P1, PT, R17, 0x7ffffe12, PT ;  /* 0x7ffffe121100780c */ /* 0x000fc40003f26070 */
[----:B------:R-:W-:Y:S01]  /*45a80*/  IADD3 R30, R11, 0x200000, RZ ;  /* 0x002000000b1e7810 */ /* 0x000fe20007ffe0ff */
[----:B---3--:R-:W-:Y:S01]  /*45a90*/  VIADD R16, R16, 0xfffffeef ;  /* 0xfffffeef10107836 */ /* 0x008fe20000000000 */
[----:B------:R-:W-:Y:S01]  /*45aa0*/  ISETP.GE.U32.AND P2, PT, R216, 0x7ffffe11, PT ;  /* 0x7ffffe11d800780c */ /* 0x000fe20003f46070 */
[----:B------:R-:W1:Y:S01]  /*45ab0*/  LDC R18, c[0x0][0x230] ;  /* 0x00008c00ff127b82 */ /* 0x000e620000000800 */
[----:B------:R-:W-:-:S07]  /*45ac0*/  IADD3 R19, R19, -0x112, RZ ;  /* 0xfffffeee13137810 */ /* 0x000fce0007ffe0ff */
[----:B------:R-:W3:Y:S01]  /*45ad0*/  LDC R17, c[0x0][0x230] ;  /* 0x00008c00ff117b82 */ /* 0x000ee20000000800 */
[----:B------:R-:W-:-:S05]  /*45ae0*/  IMAD.WIDE R34, R8, 0x4, R28 ;  /* 0x0000000408227825 */ /* 0x000fca00078e021c */
[----:B------:R1:W-:Y:S04]  /*45af0*/  STL.64 [R1+0x500], R34 ;  /* 0x0005002201007387 */ /* 0x0003e80000100a00 */
[----:B------:R-:W3:Y:S04]  /*45b00*/  LDL.LU.64 R216, [R1+0x1788] ;  /* 0x0017880001d87983 */ /* 0x000ee80000300a00 */
[----:B------:R1:W-:Y:S01]  /*45b10*/  LDGSTS.E [R31+0x5c004], desc[UR60][R34.64], !P3 ;  /* 0x5c004000221f7fae */ /* 0x0003e2000d92187c */
[----:B--2---:R-:W-:-:S05]  /*45b20*/  IMAD.WIDE R32, R8, 0x4, R234 ;  /* 0x0000000408207825 */ /* 0x004fca00078e02ea */
[----:B------:R-:W-:Y:S04]  /*45b30*/  STL.64 [R1+0x510], R32 ;  /* 0x0005102001007387 */ /* 0x000fe80000100a00 */
[----:B------:R-:W2:Y:S01]  /*45b40*/  LDL.LU.64 R232, [R1+0x1780] ;  /* 0x0017800001e87983 */ /* 0x000ea20000300a00 */
[----:B------:R-:W-:-:S03]  /*45b50*/  IMAD.WIDE R28, R8, 0x4, R220 ;  /* 0x00000004081c7825 */ /* 0x000fc600078e02dc */
[----:B------:R-:W-:Y:S04]  /*45b60*/  LDGSTS.E [R30+0x58008], desc[UR60][R32.64], !P1 ;  /* 0x58008000201e7fae */ /* 0x000fe8000c92187c */
[----:B------:R4:W-:Y:S04]  /*45b70*/  STL.64 [R1+0x518], R28 ;  /* 0x0005181c01007387 */ /* 0x0009e80000100a00 */
[----:B------:R-:W2:Y:S04]  /*45b80*/  LDL.LU.64 R234, [R1+0x1778] ;  /* 0x0017780001ea7983 */ /* 0x000ea80000300a00 */
[----:B------:R-:W2:Y:S01]  /*45b90*/  LDL.LU.64 R220, [R1+0x1770] ;  /* 0x0017700001dc7983 */ /* 0x000ea20000300a00 */
[----:B-1----:R-:W-:-:S03]  /*45ba0*/  IMAD.WIDE R34, R8, 0x4, R26 ;  /* 0x0000000408227825 */ /* 0x002fc600078e021a */
[----:B------:R-:W2:Y:S04]  /*45bb0*/  LDL.LU.64 R26, [R1+0x1768] ;  /* 0x00176800011a7983 */ /* 0x000ea80000300a00 */
[----:B------:R4:W-:Y:S04]  /*45bc0*/  LDGSTS.E [R252+0x5c008], desc[UR60][R28.64], !P1 ;  /* 0x5c0080001cfc7fae */ /* 0x0009e8000c92187c */
[----:B------:R-:W-:Y:S01]  /*45bd0*/  STL.64 [R1+0x520], R34 ;  /* 0x0005202201007387 */ /* 0x000fe20000100a00 */
[----:B----4-:R-:W-:Y:S01]  /*45be0*/  IMAD.WIDE R28, R8, 0x4, R236 ;  /* 0x00000004081c7825 */ /* 0x010fe200078e02ec */
[----:B------:R-:W-:-:S02]  /*45bf0*/  ISETP.GE.U32.AND P1, PT, R16, 0x7ffffe70, PT ;  /* 0x7ffffe701000780c */ /* 0x000fc40003f26070 */
[----:B------:R-:W4:Y:S01]  /*45c00*/  LDL.LU.64 R236, [R1+0x1760] ;  /* 0x0017600001ec7983 */ /* 0x000f220000300a00 */
[----:B------:R-:W-:Y:S01]  /*45c10*/  ISETP.GE.U32.AND P3, PT, R19, 0x7ffffe6f, PT ;  /* 0x7ffffe6f1300780c */ /* 0x000fe20003f66070 */
[----:B------:R-:W-:Y:S01]  /*45c20*/  IMAD.WIDE R32, R8, 0x4, R218 ;  /* 0x0000000408207825 */ /* 0x000fe200078e02da */
[----:B------:R-:W1:Y:S01]  /*45c30*/  LDC R16, c[0x0][0x230] ;  /* 0x00008c00ff107b82 */ /* 0x000e620000000800 */
[----:B------:R-:W-:Y:S02]  /*45c40*/  LDGSTS.E [R31+0x5800c], desc[UR60][R34.64], !P2 ;  /* 0x5800c000221f7fae */ /* 0x000fe4000d12187c */
[C---:B------:R-:W-:Y:S02]  /*45c50*/  VIADD R252, R4.reuse, 0x200000 ;  /* 0x0020000004fc7836 */ /* 0x040fe40000000000 */
[----:B------:R1:W-:Y:S04]  /*45c60*/  STL.64 [R1+0x530], R32 ;  /* 0x0005302001007387 */ /* 0x0003e80000100a00 */
[----:B------:R1:W-:Y:S04]  /*45c70*/  LDGSTS.E [R30+0x5c00c], desc[UR60][R32.64], !P2 ;  /* 0x5c00c000201e7fae */ /* 0x0003e8000d12187c */
[----:B------:R1:W-:Y:S04]  /*45c80*/  STL.64 [R1+0x538], R28 ;  /* 0x0005381c01007387 */ /* 0x0003e80000100a00 */
[----:B------:R-:W-:Y:S01]  /*45c90*/  LDGSTS.E [R252+0x40000], desc[UR60][R28.64], !P1 ;  /* 0x400000001cfc7fae */ /* 0x000fe2000c92187c */
[C---:B-1----:R-:W-:Y:S01]  /*45ca0*/  IADD3 R33, R4.reuse, 0x200000, RZ ;  /* 0x0020000004217810 */ /* 0x042fe20007ffe0ff */
[----:B------:R-:W-:-:S02]  /*45cb0*/  VIADD R32, R4, 0x200000 ;  /* 0x0020000004207836 */ /* 0x000fc40000000000 */
[----:B------:R-:W4:Y:S04]  /*45cc0*/  LDL.LU.64 R28, [R1+0x1758] ;  /* 0x00175800011c7983 */ /* 0x000f280000300a00 */
[----:B------:R-:W4:Y:S01]  /*45cd0*/  LDL.LU.64 R218, [R1+0x1648] ;  /* 0x0016480001da7983 */ /* 0x000f220000300a00 */
[----:B---3--:R-:W-:-:S05]  /*45ce0*/  IMAD.WIDE R216, R8, 0x4, R216 ;  /* 0x0000000408d87825 */ /* 0x008fca00078e02d8 */
[----:B------:R1:W-:Y:S04]  /*45cf0*/  STL.64 [R1+0x540], R216 ;  /* 0x000540d801007387 */ /* 0x0003e80000100a00 */
[----:B------:R1:W-:Y:S01]  /*45d00*/  LDGSTS.E [R33+0x44000], desc[UR60][R216.64], !P1 ;  /* 0x44000000d8217fae */ /* 0x0003e2000c92187c */
[----:B--2---:R-:W-:-:S05]  /*45d10*/  IMAD.WIDE R34, R8, 0x4, R232 ;  /* 0x0000000408227825 */ /* 0x004fca00078e02e8 */
[----:B------:R-:W-:Y:S04]  /*45d20*/  STL.64 [R1+0x550], R34 ;  /* 0x0005502201007387 */ /* 0x000fe80000100a00 */
[----:B------:R2:W-:Y:S01]  /*45d30*/  LDGSTS.E [R32+0x40004], desc[UR60][R34.64], !P3 ;  /* 0x4000400022207fae */ /* 0x0005e2000d92187c */
[----:B------:R-:W-:-:S04]  /*45d40*/  IMAD.WIDE R30, R8, 0x4, R234 ;  /* 0x00000004081e7825 */ /* 0x000fc800078e02ea */
[C---:B-1----:R-:W-:Y:S01]  /*45d50*/  IMAD.WIDE R216, R8.reuse, 0x4, R220 ;  /* 0x0000000408d87825 */ /* 0x042fe200078e02dc */
[----:B------:R4:W-:Y:S04]  /*45d60*/  STL.64 [R1+0x558], R30 ;  /* 0x0005581e01007387 */ /* 0x0009e80000100a00 */
[----:B------:R-:W3:Y:S01]  /*45d70*/  LDL.LU.64 R220, [R1+0x1640] ;  /* 0x0016400001dc7983 */ /* 0x000ee20000300a00 */
[----:B--2---:R-:W-:-:S03]  /*45d80*/  IMAD.WIDE R32, R8, 0x4, R26 ;  /* 0x0000000408207825 */ /* 0x004fc600078e021a */
[----:B------:R-:W-:Y:S04]  /*45d90*/  STL.64 [R1+0x560], R216 ;  /* 0x000560d801007387 */ /* 0x000fe80000100a00 */
[----:B------:R-:W2:Y:S04]  /*45da0*/  LDL.LU.64 R26, [R1+0x1638] ;  /* 0x00163800011a7983 */ /* 0x000ea80000300a00 */
[----:B------:R4:W-:Y:S04]  /*45db0*/  LDGSTS.E [R252+0x44004], desc[UR60][R30.64], !P3 ;  /* 0x440040001efc7fae */ /* 0x0009e8000d92187c */
        /* <DEDUP_REMOVED lines=11> */
[----:B------:R-:W3:Y:S01]  /*45e70*/  LDC R18, c[0x0][0x230] ;  /* 0x00008c00ff127b82 */ /* 0x000ee20000000800 */
        /* <DEDUP_REMOVED lines=9> */
[----:B------:R-:W-:Y:S01]  /*45f10*/  IMAD.WIDE R28, R8, 0x4, R218 ;  /* 0x00000004081c7825 */ /* 0x000fe200078e02da */
[----:B------:R-:W-:Y:S03]  /*45f20*/  STL.64 [R1+0x580], R32 ;  /* 0x0005802001007387 */ /* 0x000fe60000100a00 */
[----:B------:R-:W-:Y:S01]  /*45f30*/  VIADD R31, R4, 0x200000 ;  /* 0x00200000041f7836 */ /* 0x000fe20000000000 */
[----:B------:R2:W-:Y:S01]  /*45f40*/  STL.64 [R1+0x590], R28 ;  /* 0x0005901c01007387 */ /* 0x0005e20000100a00 */
[----:B---3--:R-:W-:-:S03]  /*45f50*/  IMAD.WIDE R220, R8, 0x4, R220 ;  /* 0x0000000408dc7825 */ /* 0x008fc600078e02dc */
[----:B------:R-:W3:Y:S01]  /*45f60*/  LDL.LU.64 R230, [R1+0x1440] ;  /* 0x0014400001e67983 */ /* 0x000ee20000300a00 */
[----:B------:R-:W-:Y:S01]  /*45f70*/  IADD3 R18, R18, -0x132, RZ ;  /* 0xfffffece12127810 */ /* 0x000fe20007ffe0ff */
[----:B------:R-:W1:Y:S02]  /*45f80*/  LDC R30, c[0x0][0x230] ;  /* 0x00008c00ff1e7b82 */ /* 0x000e640000000800 */
[----:B------:R4:W-:Y:S04]  /*45f90*/  LDGSTS.E [R31+0x4400c], desc[UR60][R32.64], !P1 ;  /* 0x4400c000201f7fae */ /* 0x0009e8000c92187c */
[----:B------:R-:W3:Y:S04]  /*45fa0*/  LDL.LU.64 R232, [R1+0x1428] ;  /* 0x0014280001e87983 */ /* 0x000ee80000300a00 */
[----:B------:R-:W-:Y:S01]  /*45fb0*/  LDGSTS.E [R252+0x48000], desc[UR60][R28.64], !P3 ;  /* 0x480000001cfc7fae */ /* 0x000fe2000d92187c */
[----:B--2---:R-:W-:-:S03]  /*45fc0*/  IMAD.WIDE R216, R8, 0x4, R26 ;  /* 0x0000000408d87825 */ /* 0x004fc600078e021a */
[----:B------:R-:W2:Y:S04]  /*45fd0*/  LDL.LU.64 R28, [R1+0x1418] ;  /* 0x00141800011c7983 */ /* 0x000ea80000300a00 */
[----:B------:R-:W2:Y:S04]  /*45fe0*/  LDL.LU.64 R26, [R1+0x1410] ;  /* 0x00141000011a7983 */ /* 0x000ea80000300a00 */
        /* <DEDUP_REMOVED lines=28> */
[----:B---3--:R-:W-:-:S04]  /*461b0*/  IMAD.WIDE R34, R8, 0x4, R230 ;  /* 0x0000000408227825 */ /* 0x008fc800078e02e6 */
[C---:B------:R-:W-:Y:S01]  /*461c0*/  IMAD.WIDE R32, R8.reuse, 0x4, R232 ;  /* 0x0000000408207825 */ /* 0x040fe200078e02e8 */
[----:B------:R-:W-:Y:S04]  /*461d0*/  STL.64 [R1+0x5c0], R34 ;  /* 0x0005c02201007387 */ /* 0x000fe80000100a00 */
[----:B------:R-:W-:Y:S04]  /*461e0*/  LDGSTS.E [R31+0x4c008], desc[UR60][R34.64], !P1 ;  /* 0x4c008000221f7fae */ /* 0x000fe8000c92187c */
[----:B------:R3:W-:Y:S04]  /*461f0*/  STL.64 [R1+0x5d0], R32 ;  /* 0x0005d02001007387 */ /* 0x0007e80000100a00 */
[----:B------:R3:W-:Y:S01]  /*46200*/  LDGSTS.E [R30+0x4800c], desc[UR60][R32.64], !P2 ;  /* 0x4800c000201e7fae */ /* 0x0007e2000d12187c */
[----:B--2---:R-:W-:-:S05]  /*46210*/  IMAD.WIDE R28, R8, 0x4, R28 ;  /* 0x00000004081c7825 */ /* 0x004fca00078e021c */
[----:B------:R2:W-:Y:S01]  /*46220*/  STL.64 [R1+0x5d8], R28 ;  /* 0x0005d81c01007387 */ /* 0x0005e20000100a00 */
[----:B---3--:R-:W-:-:S03]  /*46230*/  IMAD.WIDE R32, R8, 0x4, R26 ;  /* 0x0000000408207825 */ /* 0x008fc600078e021a */
[----:B------:R-:W3:Y:S04]  /*46240*/  LDL.LU.64 R216, [R1+0x1368] ;  /* 0x0013680001d87983 */ /* 0x000ee80000300a00 */
[----:B------:R-:W3:Y:S04]  /*46250*/  LDL.LU.64 R232, [R1+0x1360] ;  /* 0x0013600001e87983 */ /* 0x000ee80000300a00 */
[----:B------:R-:W-:Y:S04]  /*46260*/  STL.64 [R1+0x5e0], R32 ;  /* 0x0005e02001007387 */ /* 0x000fe80000100a00 */
[----:B------:R-:W3:Y:S01]  /*46270*/  LDL.LU.64 R26, [R1+0x1358] ;  /* 0x00135800011a7983 */ /* 0x000ee20000300a00 */
        /* <DEDUP_REMOVED lines=10> */
[----:B--2---:R-:W-:Y:S01]  /*46320*/  IMAD.WIDE R28, R8, 0x4, R218 ;  /* 0x00000004081c7825 */ /* 0x004fe200078e02da */
[----:B------:R-:W-:Y:S01]  /*46330*/  ISETP.GE.U32.AND P2, PT, R34, 0x7ffffe2e, PT ;  /* 0x7ffffe2e2200780c */ /* 0x000fe20003f46070 */
[----:B-1----:R-:W1:Y:S03]  /*46340*/  LDC R30, c[0x0][0x230] ;  /* 0x00008c00ff1e7b82 */ /* 0x002e660000000800 */
[----:B------:R2:W-:Y:S04]  /*46350*/  STL.64 [R1+0x5f8], R28 ;  /* 0x0005f81c01007387 */ /* 0x0005e80000100a00 */
[----:B------:R2:W-:Y:S01]  /*46360*/  LDGSTS.E [R252+0x50004], desc[UR60][R28.64], !P1 ;  /* 0x500040001cfc7fae */ /* 0x0005e2000c92187c */
[----:B------:R-:W-:Y:S01]  /*46370*/  VIADD R18, R18, 0xfffffeac ;  /* 0xfffffeac12127836 */ /* 0x000fe20000000000 */
[----:B------:R-:W1:Y:S01]  /*46380*/  LDC R17, c[0x0][0x230] ;  /* 0x00008c00ff117b82 */ /* 0x000e620000000800 */
[----:B------:R-:W-:-:S04]  /*46390*/  IMAD.WIDE R32, R8, 0x4, R220 ;  /* 0x0000000408207825 */ /* 0x000fc800078e02dc */
[----:B--2---:R-:W-:-:S05]  /*463a0*/  IMAD.WIDE R28, R8, 0x4, R234 ;  /* 0x00000004081c7825 */ /* 0x004fca00078e02ea */
[----:B------:R2:W-:Y:S04]  /*463b0*/  STL.64 [R1+0x600], R28 ;  /* 0x0006001c01007387 */ /* 0x0005e80000100a00 */
[----:B------:R4:W-:Y:S04]  /*463c0*/  STL.64 [R1+0x610], R32 ;  /* 0x0006102001007387 */ /* 0x0009e80000100a00 */
[----:B------:R1:W-:Y:S01]  /*463d0*/  LDGSTS.E [R19+0x54004], desc[UR60][R28.64], !P1 ;  /* 0x540040001c137fae */ /* 0x0003e2000c92187c */
[----:B------:R-:W-:-:S03]  /*463e0*/  VIADD R218, R4, 0x200000 ;  /* 0x0020000004da7836 */ /* 0x000fc60000000000 */
[----:B------:R4:W-:Y:S04]  /*463f0*/  LDGSTS.E [R252+0x50008], desc[UR60][R32.64], !P2 ;  /* 0x5000800020fc7fae */ /* 0x0009e8000d12187c */
[----:B--2---:R-:W2:Y:S01]  /*46400*/  LDL.LU.64 R28, [R1+0x1340] ;  /* 0x00134000011c7983 */ /* 0x004ea20000300a00 */
[----:B---3--:R-:W-:-:S03]  /*46410*/  IMAD.WIDE R228, R8, 0x4, R216 ;  /* 0x0000000408e47825 */ /* 0x008fc600078e02d8 */
[----:B------:R-:W3:Y:S01]  /*46420*/  LDL.LU.64 R234, [R1+0x1338] ;  /* 0x0013380001ea7983 */ /* 0x000ee20000300a00 */
[----:B------:R-:W-:-:S03]  /*46430*/  IMAD.WIDE R34, R8, 0x4, R26 ;  /* 0x0000000408227825 */ /* 0x000fc600078e021a */
[----:B------:R-:W3:Y:S01]  /*46440*/  LDL.LU.64 R220, [R1+0x1330] ;  /* 0x0013300001dc7983 */ /* 0x000ee20000300a00 */
[----:B------:R-:W-:Y:S01]  /*46450*/  IADD3 R16, R16, -0x171, RZ ;  /* 0xfffffe8f10107810 */ /* 0x000fe20007ffe0ff */
[----:B-1----:R-:W1:Y:S01]  /*46460*/  LDC R19, c[0x0][0x230] ;  /* 0x00008c00ff137b82 */ /* 0x002e620000000800 */
[C---:B------:R-:W-:Y:S01]  /*46470*/  IMAD.WIDE R216, R8.reuse, 0x4, R232 ;  /* 0x0000000408d87825 */ /* 0x040fe200078e02e8 */
[----:B------:R-:W-:Y:S04]  /*46480*/  STL.64 [R1+0x618], R228 ;  /* 0x000618e401007387 */ /* 0x000fe80000100a00 */
[----:B------:R-:W3:Y:S04]  /*46490*/  LDL.LU.64 R26, [R1+0x1328] ;  /* 0x00132800011a7983 */ /* 0x000ee80000300a00 */
        /* <DEDUP_REMOVED lines=16> */
[----:B-1----:R-:W-:Y:S01]  /*465a0*/  VIADD R216, R30, 0xfffffe8d ;  /* 0xfffffe8d1ed87836 */ /* 0x002fe20000000000 */
[----:B------:R-:W-:-:S02]  /*465b0*/  ISETP.GE.U32.AND P1, PT, R17, 0x7ffffe0f, PT ;  /* 0x7ffffe0f1100780c */ /* 0x000fc40003f26070 */
[----:B------:R-:W-:Y:S01]  /*465c0*/  IADD3 R30, R4, 0x200000, RZ ;  /* 0x00200000041e7810 */ /* 0x000fe20007ffe0ff */
[----:B--2---:R-:W-:Y:S01]  /*465d0*/  VIADD R16, R16, 0xfffffe8c ;  /* 0xfffffe8c10107836 */ /* 0x004fe20000000000 */
[----:B------:R-:W-:Y:S01]  /*465e0*/  ISETP.GE.U32.AND P2, PT, R216, 0x7ffffe0e, PT ;  /* 0x7ffffe0ed800780c */ /* 0x000fe20003f46070 */
[----:B------:R-:W1:Y:S01]  /*465f0*/  LDC R18, c[0x0][0x230] ;  /* 0x00008c00ff127b82 */ /* 0x000e620000000800 */
[----:B------:R-:W-:-:S07]  /*46600*/  IADD3 R19, R19, -0x115, RZ ;  /* 0xfffffeeb13137810 */ /* 0x000fce0007ffe0ff */
[----:B------:R-:W2:Y:S01]  /*46610*/  LDC R17, c[0x0][0x230] ;  /* 0x00008c00ff117b82 */ /* 0x000ea20000000800 */
[----:B------:R-:W-:-:S05]  /*46620*/  IMAD.WIDE R34, R8, 0x4, R28 ;  /* 0x0000000408227825 */ /* 0x000fca00078e021c */
[----:B------:R1:W-:Y:S04]  /*46630*/  STL.64 [R1+0x640], R34 ;  /* 0x0006402201007387 */ /* 0x0003e80000100a00 */
[----:B------:R-:W2:Y:S04]  /*46640*/  LDL.LU.64 R216, [R1+0x1310] ;  /* 0x0013100001d87983 */ /* 0x000ea80000300a00 */
[----:B------:R1:W-:Y:S01]  /*46650*/  LDGSTS.E [R31+0x5c000], desc[UR60][R34.64], !P3 ;  /* 0x5c000000221f7fae */ /* 0x0003e2000d92187c */
[----:B---3--:R-:W-:-:S05]  /*46660*/  IMAD.WIDE R32, R8, 0x4, R234 ;  /* 0x0000000408207825 */ /* 0x008fca00078e02ea */
[----:B------:R-:W-:Y:S04]  /*46670*/  STL.64 [R1+0x650], R32 ;  /* 0x0006502001007387 */ /* 0x000fe80000100a00 */
[----:B------:R-:W3:Y:S01]  /*46680*/  LDL.LU.64 R232, [R1+0x1750] ;  /* 0x0017500001e87983 */ /* 0x000ee20000300a00 */
[----:B------:R-:W-:-:S03]  /*46690*/  IMAD.WIDE R28, R8, 0x4, R220 ;  /* 0x00000004081c7825 */ /* 0x000fc600078e02dc */
[----:B------:R-:W-:Y:S04]  /*466a0*/  LDGSTS.E [R30+0x58004], desc[UR60][R32.64], !P1 ;  /* 0x58004000201e7fae */ /* 0x000fe8000c92187c */
[----:B------:R4:W-:Y:S04]  /*466b0*/  STL.64 [R1+0x658], R28 ;  /* 0x0006581c01007387 */ /* 0x0009e80000100a00 */
[----:B------:R-:W3:Y:S04]  /*466c0*/  LDL.LU.64 R234, [R1+0x13f0] ;  /* 0x0013f00001ea7983 */ /* 0x000ee80000300a00 */
[----:B------:R-:W3:Y:S01]  /*466d0*/  LDL.LU.64 R220, [R1+0x13e8] ;  /* 0x0013e80001dc7983 */ /* 0x000ee20000300a00 */
[----:B-1----:R-:W-:-:S03]  /*466e0*/  IMAD.WIDE R34, R8, 0x4, R26 ;  /* 0x0000000408227825 */ /* 0x002fc600078e021a */
[----:B------:R-:W3:Y:S04]  /*466f0*/  LDL.LU.64 R26, [R1+0x13e0] ;  /* 0x0013e000011a7983 */ /* 0x000ee80000300a00 */
        /* <DEDUP_REMOVED lines=8> */
[----:B------:R-:W-:Y:S04]  /*46780*/  LDGSTS.E [R31+0x58008], desc[UR60][R34.64], !P2 ;  /* 0x58008000221f7fae */ /* 0x000fe8000d12187c */
[----:B------:R1:W-:Y:S04]  /*46790*/  STL.64 [R1+0x670], R32 ;  /* 0x0006702001007387 */ /* 0x0003e80000100a00 */
[----:B------:R1:W-:Y:S04]  /*467a0*/  LDGSTS.E [R30+0x5c008], desc[UR60][R32.64], !P2 ;  /* 0x5c008000201e7fae */ /* 0x0003e8000d12187c */
[----:B------:R1:W-:Y:S04]  /*467b0*/  STL.64 [R1+0x678], R28 ;  /* 0x0006781c01007387 */ /* 0x0003e80000100a00 */
[----:B------:R1:W-:Y:S02]  /*467c0*/  LDGSTS.E [R252+0x5800c], desc[UR60][R28.64], !P1 ;  /* 0x5800c0001cfc7fae */ /* 0x0003e4000c92187c */
[----:B-1----:R-:W-:Y:S01]  /*467d0*/  VIADD R33, R4, 0x200000 ;  /* 0x0020000004217836 */ /* 0x002fe20000000000 */
[C---:B------:R-:W-:Y:S01]  /*467e0*/  IADD3 R32, R3.reuse, 0x200000, RZ ;  /* 0x0020000003207810 */ /* 0x040fe20007ffe0ff */
[----:B------:R-:W4:Y:S04]  /*467f0*/  LDL.LU.64 R28, [R1+0x13d0] ;  /* 0x0013d000011c7983 */ /* 0x000f280000300a00 */
[----:B------:R-:W4:Y:S01]  /*46800*/  LDL.LU.64 R218, [R1+0x13c8] ;  /* 0x0013c80001da7983 */ /* 0x000f220000300a00 */
[----:B------:R-:W-:-:S02]  /*46810*/  VIADD R252, R3, 0x200000 ;  /* 0x0020000003fc7836 */ /* 0x000fc40000000000 */
[----:B--2---:R-:W-:-:S05]  /*46820*/  IMAD.WIDE R216, R8, 0x4, R216 ;  /* 0x0000000408d87825 */ /* 0x004fca00078e02d8 */
[----:B------:R1:W-:Y:S04]  /*46830*/  STL.64 [R1+0x680], R216 ;  /* 0x000680d801007387 */ /* 0x0003e80000100a00 */
[----:B------:R1:W-:Y:S01]  /*46840*/  LDGSTS.E [R33+0x5c00c], desc[UR60][R216.64], !P1 ;  /* 0x5c00c000d8217fae */ /* 0x0003e2000c92187c */
[----:B---3--:R-:W-:-:S05]  /*46850*/  IMAD.WIDE R34, R8, 0x4, R232 ;  /* 0x0000000408227825 */ /* 0x008fca00078e02e8 */
        /* <DEDUP_REMOVED lines=13> */
[----:B------:R-:W-:Y:S01]  /*46930*/  VIADD R18, R18, 0xfffffeea ;  /* 0xfffffeea12127836 */ /* 0x000fe20000000000 */
[----:B------:R-:W-:Y:S01]  /*46940*/  IADD3 R19, R17, -0x117, RZ ;  /* 0xfffffee911137810 */ /* 0x000fe20007ffe0ff */
[----:B------:R-:W-:Y:S01]  /*46950*/  VIADD R34, R3, 0x200000 ;  /* 0x0020000003227836 */ /* 0x000fe20000000000 */
[----:B------:R1:W-:Y:S01]  /*46960*/  STL.64 [R1+0x6b8], R30 ;  /* 0x0006b81e01007387 */ /* 0x0003e20000100a00 */
[----:B------:R-:W4:Y:S01]  /*46970*/  LDC R17, c[0x0][0x230] ;  /* 0x00008c00ff117b82 */ /* 0x000f220000000800 */
[----:B------:R-:W-:Y:S02]  /*46980*/  ISETP.GE.U32.AND P2, PT, R18, 0x7ffffe6b, PT ;  /* 0x7ffffe6b1200780c */ /* 0x000fe40003f46070 */
[----:B------:R-:W-:Y:S01]  /*46990*/  ISETP.GE.U32.AND P1, PT, R19, 0x7ffffe6a, PT ;  /* 0x7ffffe6a1300780c */ /* 0x000fe20003f26070 */
[----:B------:R-:W4:Y:S01]  /*469a0*/  LDL.LU.64 R234, [R1+0x13a8] ;  /* 0x0013a80001ea7983 */ /* 0x000f220000300a00 */
[----:B------:R-:W-:-:S02]  /*469b0*/  IADD3 R19, R16, -0x118, RZ ;  /* 0xfffffee810137810 */ /* 0x000fc40007ffe0ff */
[----:B------:R-:W-:Y:S01]  /*469c0*/  IADD3 R16, R3, 0x200000, RZ ;  /* 0x0020000003107810 */ /* 0x000fe20007ffe0ff */
[----:B------:R-:W3:Y:S01]  /*469d0*/  LDC R18, c[0x0][0x230] ;  /* 0x00008c00ff127b82 */ /* 0x000ee20000000800 */
[----:B------:R-:W-:-:S05]  /*469e0*/  ISETP.GE.U32.AND P3, PT, R19, 0x7ffffe69, PT ;  /* 0x7ffffe691300780c */ /* 0x000fca0003f66070 */
[----:B------:R-:W-:Y:S02]  /*469f0*/  LDGSTS.E [R34+0x40004], desc[UR60][R216.64], !P2 ;  /* 0x40004000d8227fae */ /* 0x000fe4000d12187c */
[----:B------:R-:W4:Y:S02]  /*46a00*/  LDC R19, c[0x0][0x230] ;  /* 0x00008c00ff137b82 */ /* 0x000f240000000800 */
[----:B------:R1:W-:Y:S04]  /*46a10*/  LDGSTS.E [R16+0x44004], desc[UR60][R32.64], !P2 ;  /* 0x4400400020107fae */ /* 0x0003e8000d12187c */
[----:B------:R1:W-:Y:S02]  /*46a20*/  LDGSTS.E [R252+0x40008], desc[UR60][R30.64], !P1 ;  /* 0x400080001efc7fae */ /* 0x0003e4000c92187c */
[C---:B-1----:R-:W-:Y:S01]  /*46a30*/  IMAD.WIDE R32, R8.reuse, 0x4, R28 ;  /* 0x0000000408207825 */ /* 0x042fe200078e021c */
[----:B------:R-:W1:Y:S03]  /*46a40*/  LDC R16, c[0x0][0x230] ;  /* 0x00008c00ff107b82 */ /* 0x000e660000000800 */
[C---:B------:R-:W-:Y:S01]  /*46a50*/  IMAD.WIDE R28, R8.reuse, 0x4, R218 ;  /* 0x00000004081c7825 */ /* 0x040fe200078e02da */
[----:B------:R-:W-:Y:S03]  /*46a60*/  STL.64 [R1+0x6c0], R32 ;  /* 0x0006c02001007387 */ /* 0x000fe60000100a00 */
[----:B------:R-:W-:Y:S01]  /*46a70*/  VIADD R31, R3, 0x200000 ;  /* 0x00200000031f7836 */ /* 0x000fe20000000000 */
[----:B------:R2:W-:Y:S01]  /*46a80*/  STL.64 [R1+0x6d0], R28 ;  /* 0x0006d01c01007387 */ /* 0x0005e20000100a00 */
[----:B---3--:R-:W-:-:S03]  /*46a90*/  IMAD.WIDE R220, R8, 0x4, R220 ;  /* 0x0000000408dc7825 */ /* 0x008fc600078e02dc */
[----:B------:R-:W3:Y:S01]  /*46aa0*/  LDL.LU.64 R230, [R1+0x13a0] ;  /* 0x0013a00001e67983 */ /* 0x000ee20000300a00 */
[----:B------:R-:W-:Y:S01]  /*46ab0*/  IADD3 R18, R18, -0x135, RZ ;  /* 0xfffffecb12127810 */ /* 0x000fe20007ffe0ff */
[----:B------:R-:W1:Y:S02]  /*46ac0*/  LDC R30, c[0x0][0x230] ;  /* 0x00008c00ff1e7b82 */ /* 0x000e640000000800 */
[----:B------:R-:W3:Y:S04]  /*46ad0*/  LDL.LU.64 R232, [R1+0x1398] ;  /* 0x0013980001e87983 */ /* 0x000ee80000300a00 */
[----:B------:R1:W-:Y:S01]  /*46ae0*/  LDGSTS.E [R31+0x44008], desc[UR60][R32.64], !P1 ;  /* 0x44008000201f7fae */ /* 0x0003e2000c92187c */
[----:B--2---:R-:W-:-:S03]  /*46af0*/  IMAD.WIDE R216, R8, 0x4, R26 ;  /* 0x0000000408d87825 */ /* 0x004fc600078e021a */
[----:B------:R-:W-:Y:S04]  /*46b00*/  LDGSTS.E [R252+0x4000c], desc[UR60][R28.64], !P3 ;  /* 0x4000c0001cfc7fae */ /* 0x000fe8000d92187c */
[----:B------:R-:W2:Y:S04]  /*46b10*/  LDL.LU.64 R28, [R1+0x1390] ;  /* 0x00139000011c7983 */ /* 0x000ea80000300a00 */
[----:B------:R-:W2:Y:S04]  /*46b20*/  LDL.LU.64 R26, [R1+0x1388] ;  /* 0x00138800011a7983 */ /* 0x000ea80000300a00 */
[----:B------:R-:W-:Y:S01]  /*46b30*/  STL.64 [R1+0x6d8], R220 ;  /* 0x0006d8dc01007387 */ /* 0x000fe20000100a00 */
[----:B----4-:R-:W-:-:S03]  /*46b40*/  IMAD.WIDE R34, R8, 0x4, R236 ;  /* 0x0000000408227825 */ /* 0x010fc600078e02ec */
[----:B------:R-:W4:Y:S01]  /*46b50*/  LDL.LU.64 R236, [R1+0x1380] ;  /* 0x0013800001ec7983 */ /* 0x000f220000300a00 */
[----:B------:R-:W-:Y:S01]  /*46b60*/  ISETP.GE.U32.AND P2, PT, R18, 0x7ffffe4c, PT ;  /* 0x7ffffe4c1200780c */ /* 0x000fe20003f46070 */
[----:B------:R-:W-:Y:S01]  /*46b70*/  VIADD R17, R17, 0xfffffeca ;  /* 0xfffffeca11117836 */ /* 0x000fe20000000000 */
[C---:B------:R-:W-:Y:S01]  /*46b80*/  IADD3 R218, R3.reuse, 0x200000, RZ ;  /* 0x0020000003da7810 */ /* 0x040fe20007ffe0ff */
[----:B------:R-:W-:Y:S01]  /*46b90*/  VIADD R18, R3, 0x200000 ;  /* 0x0020000003127836 */ /* 0x000fe20000000000 */
[----:B-1----:R-:W-:Y:S02]  /*46ba0*/  IADD3 R16, R16, -0x137, RZ ;  /* 0xfffffec910107810 */ /* 0x002fe40007ffe0ff */
[----:B------:R-:W-:Y:S01]  /*46bb0*/  ISETP.GE.U32.AND P1, PT, R17, 0x7ffffe4b, PT ;  /* 0x7ffffe4b1100780c */ /* 0x000fe20003f26070 */
[----:B------:R-:W-:Y:S01]  /*46bc0*/  IMAD.WIDE R32, R8, 0x4, R234 ;  /* 0x0000000408207825 */ /* 0x000fe200078e02ea */
[----:B------:R1:W-:Y:S01]  /*46bd0*/  STL.64 [R1+0x6e0], R216 ;  /* 0x0006e0d801007387 */ /* 0x0003e20000100a00 */
[----:B------:R-:W4:Y:S03]  /*46be0*/  LDC R17, c[0x0][0x230] ;  /* 0x00008c00ff117b82 */ /* 0x000f260000000800 */
[----:B------:R-:W-:Y:S04]  /*46bf0*/  LDGSTS.E [R218+0x4400c], desc[UR60][R220.64], !P3 ;  /* 0x4400c000dcda7fae */ /* 0x000fe8000d92187c */
[----:B------:R3:W-:Y:S04]  /*46c00*/  STL.64 [R1+0x6f0], R34 ;  /* 0x0006f02201007387 */ /* 0x0007e80000100a00 */
[----:B------:R1:W-:Y:S04]  /*46c10*/  LDGSTS.E [R31+0x48000], desc[UR60][R216.64], !P2 ;  /* 0x48000000d81f7fae */ /* 0x0003e8000d12187c */
[----:B------:R3:W-:Y:S04]  /*46c20*/  STL.64 [R1+0x6f8], R32 ;  /* 0x0006f82001007387 */ /* 0x0007e80000100a00 */
        /* <DEDUP_REMOVED lines=8> */
[----:B------:R3:W-:Y:S02]  /*46cb0*/  LDGSTS.E [R252+0x48004], desc[UR60][R32.64], !P1 ;  /* 0x4800400020fc7fae */ /* 0x0007e4000c92187c */
[----:B------:R-:W1:Y:S02]  /*46cc0*/  LDC R18, c[0x0][0x230] ;  /* 0x00008c00ff127b82 */ /* 0x000e640000000800 */
[----:B------:R-:W4:Y:S01]  /*46cd0*/  LDL.LU.64 R220, [R1+0x1278] ;  /* 0x0012780001dc7983 */ /* 0x000f220000300a00 */
[----:B------:R-:W-:Y:S01]  /*46ce0*/  ISETP.GE.U32.AND P3, PT, R216, 0x7ffffe49, PT ;  /* 0x7ffffe49d800780c */ /* 0x000fe20003f66070 */
[----:B---3--:R-:W-:-:S04]  /*46cf0*/  IMAD.WIDE R34, R8, 0x4, R230 ;  /* 0x0000000408227825 */ /* 0x008fc800078e02e6 */
[C---:B------:R-:W-:Y:S01]  /*46d00*/  IMAD.WIDE R32, R8.reuse, 0x4, R232 ;  /* 0x0000000408207825 */ /* 0x040fe200078e02e8 */
[----:B------:R-:W-:Y:S04]  /*46d10*/  STL.64 [R1+0x700], R34 ;  /* 0x0007002201007387 */ /* 0x000fe80000100a00 */
[----:B------:R-:W-:Y:S04]  /*46d20*/  LDGSTS.E [R31+0x4c004], desc[UR60][R34.64], !P1 ;  /* 0x4c004000221f7fae */ /* 0x000fe8000c92187c */
[----:B------:R3:W-:Y:S04]  /*46d30*/  STL.64 [R1+0x710], R32 ;  /* 0x0007102001007387 */ /* 0x0007e80000100a00 */
[----:B------:R3:W-:Y:S01]  /*46d40*/  LDGSTS.E [R30+0x48008], desc[UR60][R32.64], !P2 ;  /* 0x48008000201e7fae */ /* 0x0007e2000d12187c */
[----:B--2---:R-:W-:-:S04]  /*46d50*/  IMAD.WIDE R28, R8, 0x4, R28 ;  /* 0x00000004081c7825 */ /* 0x004fc800078e021c */
[C---:B---3--:R-:W-:Y:S01]  /*46d60*/  IMAD.WIDE R32, R8.reuse, 0x4, R26 ;  /* 0x0000000408207825 */ /* 0x048fe200078e021a */
[----:B------:R2:W-:Y:S04]  /*46d70*/  STL.64 [R1+0x718], R28 ;  /* 0x0007181c01007387 */ /* 0x0005e80000100a00 */
        /* <DEDUP_REMOVED lines=10> */
[----:B------:R-:W-:Y:S04]  /*46e20*/  LDGSTS.E [R252+0x4c008], desc[UR60][R28.64], !P2 ;  /* 0x4c0080001cfc7fae */ /* 0x000fe8000d12187c */
[----:B------:R-:W-:Y:S01]  /*46e30*/  LDGSTS.E [R19+0x4800c], desc[UR60][R32.64], !P3 ;  /* 0x4800c00020137fae */ /* 0x000fe2000d92187c */
[----:B------:R-:W-:-:S03]  /*46e40*/  ISETP.GE.U32.AND P2, PT, R34, 0x7ffffe2b, PT ;  /* 0x7ffffe2b2200780c */ /* 0x000fc60003f46070 */
[----:B------:R2:W-:Y:S04]  /*46e50*/  STL.64 [R1+0x730], R30 ;  /* 0x0007301e01007387 */ /* 0x0005e80000100a00 */
[----:B------:R2:W-:Y:S01]  /*46e60*/  LDGSTS.E [R17+0x4c00c], desc[UR60][R30.64], !P3 ;  /* 0x4c00c0001e117fae */ /* 0x0005e2000d92187c */
[----:B-1----:R-:W-:Y:S01]  /*46e70*/  VIADD R18, R18, 0xfffffea9 ;  /* 0xfffffea912127836 */ /* 0x002fe20000000000 */
[----:B--2---:R-:W1:Y:S01]  /*46e80*/  LDC R17, c[0x0][0x230] ;  /* 0x00008c00ff117b82 */ /* 0x004e620000000800 */
[----:B------:R-:W-:-:S05]  /*46e90*/  IMAD.WIDE R28, R8, 0x4, R218 ;  /* 0x00000004081c7825 */ /* 0x000fca00078e02da */
[----:B------:R2:W-:Y:S02]  /*46ea0*/  STL.64 [R1+0x738], R28 ;  /* 0x0007381c01007387 */ /* 0x0005e40000100a00 */
[----:B------:R-:W1:Y:S02]  /*46eb0*/  LDC R30, c[0x0][0x230] ;  /* 0x00008c00ff1e7b82 */ /* 0x000e640000000800 */
[----:B------:R2:W-:Y:S01]  /*46ec0*/  LDGSTS.E [R252+0x50000], desc[UR60][R28.64], !P1 ;  /* 0x500000001cfc7fae */ /* 0x0005e2000c92187c */
        /* <DEDUP_REMOVED lines=31> */
[----:B------:R2:W-:Y:S01]  /*470c0*/  LDGSTS.E [R18+0x54008], desc[UR60][R34.64], !P1 ;  /* 0x5400800022127fae */ /* 0x0005e2000c92187c */
[----:B------:R-:W-:Y:S02]  /*470d0*/  ISETP.GE.U32.AND P1, PT, R17, 0x7ffffe0c, PT ;  /* 0x7ffffe0c1100780c */ /* 0x000fe40003f26070 */
[----:B-1----:R-:W-:Y:S01]  /*470e0*/  IADD3 R19, R19, -0x178, RZ ;  /* 0xfffffe8813137810 */ /* 0x002fe20007ffe0ff */
[----:B------:R3:W-:Y:S01]  /*470f0*/  LDGSTS.E [R252+0x5000c], desc[UR60][R32.64], !P3 ;  /* 0x5000c00020fc7fae */ /* 0x0007e2000d92187c */
[----:B------:R-:W1:Y:S01]  /*47100*/  LDC R17, c[0x0][0x230] ;  /* 0x00008c00ff117b82 */ /* 0x000e620000000800 */
[----:B------:R-:W-:Y:S01]  /*47110*/  VIADD R216, R30, 0xfffffe8a ;  /* 0xfffffe8a1ed87836 */ /* 0x000fe20000000000 */
[----:B------:R-:W-:-:S04]  /*47120*/  IADD3 R30, R3, 0x200000, RZ ;  /* 0x00200000031e7810 */ /* 0x000fc80007ffe0ff */
[----:B------:R-:W-:Y:S01]  /*47130*/  ISETP.GE.U32.AND P2, PT, R216, 0x7ffffe0b, PT ;  /* 0x7ffffe0bd800780c */ /* 0x000fe20003f46070 */
[----:B--2---:R-:W-:Y:S01]  /*47140*/  VIADD R16, R16, 0xfffffe89 ;  /* 0xfffffe8910107836 */ /* 0x004fe20000000000 */
        /* <DEDUP_REMOVED lines=10> */
[----:B------:R4:W-:Y:S01]  /*471f0*/  STL.64 [R1+0x798], R28 ;  /* 0x0007981c01007387 */ /* 0x0009e20000100a00 */
[----:B-1----:R-:W-:-:S03]  /*47200*/  IMAD.WIDE R34, R8, 0x4, R26 ;  /* 0x0000000408227825 */ /* 0x002fc600078e021a */
[----:B------:R-:W3:Y:S04]  /*47210*/  LDL.LU.64 R234, [R1+0x1210] ;  /* 0x0012100001ea7983 */ /* 0x000ee80000300a00 */
[----:B------:R-:W3:Y:S04]  /*47220*/  LDL.LU.64 R220, [R1+0x1300] ;  /* 0x0013000001dc7983 */ /* 0x000ee80000300a00 */
[----:B------:R4:W-:Y:S04]  /*47230*/  LDGSTS.E [R252+0x5c000], desc[UR60][R28.64], !P1 ;  /* 0x5c0000001cfc7fae */ /* 0x0009e8000c92187c */
[----:B------:R-:W3:Y:S04]  /*47240*/  LDL.LU.64 R26, [R1+0x12f8] ;  /* 0x0012f800011a7983 */ /* 0x000ee80000300a00 */
[----:B------:R-:W-:Y:S01]  /*47250*/  STL.64 [R1+0x7a0], R34 ;  /* 0x0007a02201007387 */ /* 0x000fe20000100a00 */
[----:B------:R-:W-:-:S02]  /*47260*/  ISETP.GE.U32.AND P1, PT, R16, 0x7ffffe0a, PT ;  /* 0x7ffffe0a1000780c */ /* 0x000fc40003f26070 */
[----:B------:R-:W-:Y:S01]  /*47270*/  ISETP.GE.U32.AND P3, PT, R19, 0x7ffffe09, PT ;  /* 0x7ffffe091300780c */ /* 0x000fe20003f66070 */
[----:B------:R-:W-:Y:S01]  /*47280*/  LDGSTS.E [R31+0x58004], desc[UR60][R34.64], !P2 ;  /* 0x58004000221f7fae */ /* 0x000fe2000d12187c */
[----:B------:R-:W1:Y:S01]  /*47290*/  LDC R16, c[0x0][0x230] ;  /* 0x00008c00ff107b82 */ /* 0x000e620000000800 */
[C---:B----4-:R-:W-:Y:S02]  /*472a0*/  IMAD.WIDE R28, R8.reuse, 0x4, R236 ;  /* 0x00000004081c7825 */ /* 0x050fe400078e02ec */
[----:B------:R-:W4:Y:S02]  /*472b0*/  LDL.LU.64 R236, [R1+0x12f0] ;  /* 0x0012f00001ec7983 */ /* 0x000f240000300a00 */
[----:B------:R-:W-:-:S05]  /*472c0*/  IMAD.WIDE R32, R8, 0x4, R218 ;  /* 0x0000000408207825 */ /* 0x000fca00078e02da */
[----:B------:R-:W-:Y:S04]  /*472d0*/  STL.64 [R1+0x7b0], R32 ;  /* 0x0007b02001007387 */ /* 0x000fe80000100a00 */
[----:B------:R1:W-:Y:S04]  /*472e0*/  LDGSTS.E [R30+0x5c004], desc[UR60][R32.64], !P2 ;  /* 0x5c004000201e7fae */ /* 0x0003e8000d12187c */
[----:B------:R1:W-:Y:S04]  /*472f0*/  STL.64 [R1+0x7b8], R28 ;  /* 0x0007b81c01007387 */ /* 0x0003e80000100a00 */
[----:B------:R-:W-:Y:S04]  /*47300*/  LDGSTS.E [R252+0x58008], desc[UR60][R28.64], !P1 ;  /* 0x580080001cfc7fae */ /* 0x000fe8000c92187c */
[----:B-1----:R-:W4:Y:S04]  /*47310*/  LDL.LU.64 R28, [R1+0x12e8] ;  /* 0x0012e800011c7983 */ /* 0x002f280000300a00 */
[----:B------:R-:W4:Y:S01]  /*47320*/  LDL.LU.64 R218, [R1+0x12e0] ;  /* 0x0012e00001da7983 */ /* 0x000f220000300a00 */
[C---:B------:R-:W-:Y:S01]  /*47330*/  VIADD R33, R3.reuse, 0x200000 ;  /* 0x0020000003217836 */ /* 0x040fe20000000000 */
[----:B------:R-:W-:Y:S01]  /*47340*/  IADD3 R32, R3, 0x200000, RZ ;  /* 0x0020000003207810 */ /* 0x000fe20007ffe0ff */
[----:B--2---:R-:W-:-:S05]  /*47350*/  IMAD.WIDE R216, R8, 0x4, R216 ;  /* 0x0000000408d87825 */ /* 0x004fca00078e02d8 */
[----:B------:R1:W-:Y:S04]  /*47360*/  STL.64 [R1+0x7c0], R216 ;  /* 0x0007c0d801007387 */ /* 0x0003e80000100a00 */
[----:B------:R1:W-:Y:S01]  /*47370*/  LDGSTS.E [R33+0x5c008], desc[UR60][R216.64], !P1 ;  /* 0x5c008000d8217fae */ /* 0x0003e2000c92187c */
[----:B------:R-:W-:Y:S01]  /*47380*/  VIADD R18, R18, 0xfffffee7 ;  /* 0xfffffee712127836 */ /* 0x000fe20000000000 */
[----:B------:R-:W-:Y:S02]  /*47390*/  IADD3 R19, R17, -0x11a, RZ ;  /* 0xfffffee611137810 */ /* 0x000fe40007ffe0ff */
[----:B------:R-:W2:Y:S02]  /*473a0*/  LDC R17, c[0x0][0x230] ;  /* 0x00008c00ff117b82 */ /* 0x000ea40000000800 */
[----:B------:R-:W-:-:S02]  /*473b0*/  ISETP.GE.U32.AND P2, PT, R18, 0x7ffffe68, PT ;  /* 0x7ffffe681200780c */ /* 0x000fc40003f46070 */
[----:B------:R-:W-:Y:S01]  /*473c0*/  ISETP.GE.U32.AND P1, PT, R19, 0x7ffffe67, PT ;  /* 0x7ffffe671300780c */ /* 0x000fe20003f26070 */
[----:B------:R-:W-:Y:S02]  /*473d0*/  VIADD R19, R16, 0xfffffee5 ;  /* 0xfffffee510137836 */ /* 0x000fe40000000000 */
[----:B------:R-:W-:Y:S01]  /*473e0*/  VIADD R16, R2, 0x200000 ;  /* 0x0020000002107836 */ /* 0x000fe20000000000 */
[----:B------:R-:W2:Y:S01]  /*473f0*/  LDC R18, c[0x0][0x230] ;  /* 0x00008c00ff127b82 */ /* 0x000ea20000000800 */
[----:B---3--:R-:W-:-:S05]  /*47400*/  IMAD.WIDE R34, R8, 0x4, R232 ;  /* 0x0000000408227825 */ /* 0x008fca00078e02e8 */
[----:B------:R3:W-:Y:S01]  /*47410*/  LDGSTS.E [R32+0x5800c], desc[UR60][R34.64], !P3 ;  /* 0x5800c00022207fae */ /* 0x0007e2000d92187c */
[----:B------:R-:W-:-:S03]  /*47420*/  IMAD.WIDE R30, R8, 0x4, R234 ;  /* 0x00000004081e7825 */ /* 0x000fc600078e02ea */
[----:B------:R2:W-:Y:S01]  /*47430*/  STL.64 [R1+0x7d0], R34 ;  /* 0x0007d02201007387 */ /* 0x0005e20000100a00 */
[----:B-1----:R-:W-:-:S03]  /*47440*/  IMAD.WIDE R216, R8, 0x4, R220 ;  /* 0x0000000408d87825 */ /* 0x002fc600078e02dc */
[----:B------:R4:W-:Y:S04]  /*47450*/  STL.64 [R1+0x7d8], R30 ;  /* 0x0007d81e01007387 */ /* 0x0009e80000100a00 */
[----:B------:R1:W-:Y:S01]  /*47460*/  LDGSTS.E [R252+0x5c00c], desc[UR60][R30.64], !P3 ;  /* 0x5c00c0001efc7fae */ /* 0x0003e2000d92187c */
[----:B---3--:R-:W-:-:S03]  /*47470*/  IMAD.WIDE R32, R8, 0x4, R26 ;  /* 0x0000000408207825 */ /* 0x008fc600078e021a */
[----:B------:R-:W3:Y:S04]  /*47480*/  LDL.LU.64 R220, [R1+0x12d8] ;  /* 0x0012d80001dc7983 */ /* 0x000ee80000300a00 */
[----:B------:R4:W-:Y:S04]  /*47490*/  STL.64 [R1+0x7e0], R216 ;  /* 0x0007e0d801007387 */ /* 0x0009e80000100a00 */
[----:B------:R-:W3:Y:S04]  /*474a0*/  LDL.LU.64 R234, [R1+0x12d0] ;  /* 0x0012d00001ea7983 */ /* 0x000ee80000300a00 */
[----:B------:R-:W-:Y:S04]  /*474b0*/  STL.64 [R1+0x7f0], R32 ;  /* 0x0007f02001007387 */ /* 0x000fe80000100a00 */
[----:B------:R-:W3:Y:S01]  /*474c0*/  LDL.LU.64 R26, [R1+0x12c8] ;  /* 0x0012c800011a7983 */ /* 0x000ee20000300a00 */
[----:B--2---:R-:W-:-:S02]  /*474d0*/  IADD3 R34, R2, 0x200000, RZ ;  /* 0x0020000002227810 */ /* 0x004fc40007ffe0ff */
[----:B------:R-:W-:Y:S02]  /*474e0*/  ISETP.GE.U32.AND P3, PT, R19, 0x7ffffe66, PT ;  /* 0x7ffffe661300780c */ /* 0x000fe40003f66070 */
[----:B-1----:R-:W-:Y:S01]  /*474f0*/  IADD3 R252, R2, 0x200000, RZ ;  /* 0x0020000002fc7810 */ /* 0x002fe20007ffe0ff */
[----:B------:R1:W-:Y:S01]  /*47500*/  LDGSTS.E [R34+0x40000], desc[UR60][R216.64], !P2 ;  /* 0x40000000d8227fae */ /* 0x0003e2000d12187c */
[----:B------:R-:W-:Y:S01]  /*47510*/  IADD3 R18, R18, -0x11c, RZ ;  /* 0xfffffee412127810 */ /* 0x000fe20007ffe0ff */
[----:B------:R-:W-:Y:S01]  /*47520*/  VIADD R17, R17, 0xfffffec7 ;  /* 0xfffffec711117836 */ /* 0x000fe20000000000 */
[----:B------:R-:W2:Y:S01]  /*47530*/  LDC R19, c[0x0][0x230] ;  /* 0x00008c00ff137b82 */ /* 0x000ea20000000800 */
[----:B------:R1:W-:Y:S01]  /*47540*/  LDGSTS.E [R16+0x44000], desc[UR60][R32.64], !P2 ;  /* 0x4400000020107fae */ /* 0x0003e2000d12187c */
[----:B----4-:R-:W-:Y:S01]  /*47550*/  IMAD.WIDE R30, R8, 0x4, R236 ;  /* 0x00000004081e7825 */ /* 0x010fe200078e02ec */
[----:B-1----:R-:W-:-:S05]  /*47560*/  IADD3 R216, R2, 0x200000, RZ ;  /* 0x0020000002d87810 */ /* 0x002fca0007ffe0ff */
[----:B------:R-:W1:Y:S01]  /*47570*/  LDC R16, c[0x0][0x230] ;  /* 0x00008c00ff107b82 */ /* 0x000e620000000800 */
[----:B------:R4:W-:Y:S04]  /*47580*/  STL.64 [R1+0x7f8], R30 ;  /* 0x0007f81e01007387 */ /* 0x0009e80000100a00 */
[----:B------:R-:W2:Y:S04]  /*47590*/  LDL.LU.64 R236, [R1+0x12c0] ;  /* 0x0012c00001ec7983 */ /* 0x000ea80000300a00 */
[----:B------:R4:W-:Y:S02]  /*475a0*/  LDGSTS.E [R252+0x40004], desc[UR60][R30.64], !P1 ;  /* 0x400040001efc7fae */ /* 0x0009e4000c92187c */
[----:B----4-:R-:W-:-:S02]  /*475b0*/  VIADD R31, R2, 0x200000 ;  /* 0x00200000021f7836 */ /* 0x010fc40000000000 */
[----:B------:R-:W-:Y:S01]  /*475c0*/  IMAD.WIDE R32, R8, 0x4, R28 ;  /* 0x0000000408207825 */ /* 0x000fe200078e021c */
[----:B------:R-:W-:Y:S01]  /*475d0*/  ISETP.GE.U32.AND P2, PT, R18, 0x7ffffe65, PT ;  /* 0x7ffffe651200780c */ /* 0x000fe20003f46070 */
[----:B------:R-:W4:Y:S02]  /*475e0*/  LDC R30, c[0x0][0x230] ;  /* 0x00008c00ff1e7b82 */ /* 0x000f240000000800 */
[----:B------:R-:W-:Y:S01]  /*475f0*/  IMAD.WIDE R28, R8, 0x4, R218 ;  /* 0x00000004081c7825 */ /* 0x000fe200078e02da */
[----:B------:R-:W-:Y:S04]  /*47600*/  STL.64 [R1+0x800], R32 ;  /* 0x0008002001007387 */ /* 0x000fe80000100a00 */
[----:B------:R1:W-:Y:S04]  /*47610*/  STL.64 [R1+0x810], R28 ;  /* 0x0008101c01007387 */ /* 0x0003e80000100a00 */
[----:B------:R-:W2:Y:S04]  /*47620*/  LDL.LU.64 R230, [R1+0x12b8] ;  /* 0x0012b80001e67983 */ /* 0x000ea80000300a00 */
[----:B------:R-:W2:Y:S04]  /*47630*/  LDL.LU.64 R232, [R1+0x12b0] ;  /* 0x0012b00001e87983 */ /* 0x000ea80000300a00 */
[----:B------:R3:W-:Y:S04]  /*47640*/  LDGSTS.E [R31+0x44004], desc[UR60][R32.64], !P1 ;  /* 0x44004000201f7fae */ /* 0x0007e8000c92187c */
[----:B------:R-:W-:Y:S04]  /*47650*/  LDGSTS.E [R252+0x40008], desc[UR60][R28.64], !P3 ;  /* 0x400080001cfc7fae */ /* 0x000fe8000d92187c */
[----:B-1----:R-:W2:Y:S04]  /*47660*/  LDL.LU.64 R28, [R1+0x12a8] ;  /* 0x0012a800011c7983 */ /* 0x002ea80000300a00 */
[----:B------:R-:W2:Y:S01]  /*47670*/  LDL.LU.64 R218, [R1+0x12a0] ;  /* 0x0012a00001da7983 */ /* 0x000ea20000300a00 */
[----:B------:R-:W-:Y:S01]  /*47680*/  ISETP.GE.U32.AND P1, PT, R17, 0x7ffffe48, PT ;  /* 0x7ffffe481100780c */ /* 0x000fe20003f26070 */
[----:B------:R-:W-:Y:S01]  /*47690*/  VIADD R18, R2, 0x200000 ;  /* 0x0020000002127836 */ /* 0x000fe20000000000 */
[----:B------:R-:W-:Y:S01]  /*476a0*/  IADD3 R16, R16, -0x13a, RZ ;  /* 0xfffffec610107810 */ /* 0x000fe20007ffe0ff */
[----:B------:R-:W1:Y:S01]  /*476b0*/  LDC R17, c[0x0][0x230] ;  /* 0x00008c00ff117b82 */ /* 0x000e620000000800 */
[----:B---3--:R-:W-:-:S05]  /*476c0*/  IMAD.WIDE R220, R8, 0x4, R220 ;  /* 0x0000000408dc7825 */ /* 0x008fca00078e02dc */
[----:B------:R-:W-:Y:S01]  /*476d0*/  STL.64 [R1+0x818], R220 ;  /* 0x000818dc01007387 */ /* 0x000fe20000100a00 */
[----:B------:R-:W-:-:S03]  /*476e0*/  IMAD.WIDE R34, R8, 0x4, R234 ;  /* 0x0000000408227825 */ /* 0x000fc600078e02ea */
[----:B------:R4:W-:Y:S04]  /*476f0*/  LDGSTS.E [R216+0x44008], desc[UR60][R220.64], !P3 ;  /* 0x44008000dcd87fae */ /* 0x0009e8000d92187c */
[----:B------:R-:W3:Y:S01]  /*47700*/  LDL.LU.64 R234, [R1+0x1298] ;  /* 0x0012980001ea7983 */ /* 0x000ee20000300a00 */
[----:B------:R-:W-:-:S03]  /*47710*/  IMAD.WIDE R32, R8, 0x4, R26 ;  /* 0x0000000408207825 */ /* 0x000fc600078e021a */
[----:B------:R-:W-:Y:S04]  /*47720*/  STL.64 [R1+0x820], R34 ;  /* 0x0008202201007387 */ /* 0x000fe80000100a00 */
[----:B------:R-:W-:Y:S04]  /*47730*/  LDGSTS.E [R31+0x4000c], desc[UR60][R34.64], !P2 ;  /* 0x4000c000221f7fae */ /* 0x000fe8000d12187c */
[----:B------:R-:W-:Y:S04]  /*47740*/  STL.64 [R1+0x828], R32 ;  /* 0x0008282001007387 */ /* 0x000fe80000100a00 */
[----:B------:R1:W-:Y:S01]  /*47750*/  LDGSTS.E [R18+0x4400c], desc[UR60][R32.64], !P2 ;  /* 0x4400c00020127fae */ /* 0x0003e2000d12187c */
[----:B------:R-:W-:Y:S01]  /*47760*/  ISETP.GE.U32.AND P2, PT, R16, 0x7ffffe47, PT ;  /* 0x7ffffe471000780c */ /* 0x000fe20003f46070 */
[----:B----4-:R-:W-:Y:S01]  /*47770*/  VIADD R216, R30, 0xfffffec5 ;  /* 0xfffffec51ed87836 */ /* 0x010fe20000000000 */
[----:B--2---:R-:W-:Y:S01]  /*47780*/  IADD3 R19, R19, -0x13c, RZ ;  /* 0xfffffec413137810 */ /* 0x004fe20007ffe0ff */
[----:B------:R-:W-:Y:S01]  /*47790*/  VIADD R30, R2, 0x200000 ;  /* 0x00200000021e7836 */ /* 0x000fe20000000000 */
[----:B------:R-:W2:Y:S01]  /*477a0*/  LDC R16, c[0x0][0x230] ;  /* 0x00008c00ff107b82 */ /* 0x000ea20000000800 */
[----:B------:R-:W-:-:S07]  /*477b0*/  IMAD.WIDE R26, R8, 0x4, R236 ;  /* 0x00000004081a7825 */ /* 0x000fce00078e02ec */
[----:B-1----:R-:W1:Y:S01]  /*477c0*/  LDC R18, c[0x0][0x230] ;  /* 0x00008c00ff127b82 */ /* 0x002e620000000800 */
[----:B------:R4:W-:Y:S04]  /*477d0*/  STL.64 [R1+0x830], R26 ;  /* 0x0008301a01007387 */ /* 0x0009e80000100a00 */
[----:B------:R-:W-:Y:S04]  /*477e0*/  LDGSTS.E [R252+0x48000], desc[UR60][R26.64], !P1 ;  /* 0x480000001afc7fae */ /* 0x000fe8000c92187c */
[----:B----4-:R-:W4:Y:S04]  /*477f0*/  LDL.LU.64 R26, [R1+0x1290] ;  /* 0x00129000011a7983 */ /* 0x010f280000300a00 */
[----:B------:R-:W2:Y:S04]  /*47800*/  LDL.LU.64 R220, [R1+0x1288] ;  /* 0x0012880001dc7983 */ /* 0x000ea80000300a00 */
[----:B------:R-:W2:Y:S01]  /*47810*/  LDL.LU.64 R236, [R1+0x1190] ;  /* 0x0011900001ec7983 */ /* 0x000ea20000300a00 */
[----:B------:R-:W-:-:S04]  /*47820*/  IMAD.WIDE R34, R8, 0x4, R230 ;  /* 0x0000000408227825 */ /* 0x000fc800078e02e6 */
[----:B------:R-:W-:Y:S01]  /*47830*/  IMAD.WIDE R32, R8, 0x4, R232 ;  /* 0x0000000408207825 */ /* 0x000fe200078e02e8 */
[----:B------:R-:W-:Y:S04]  /*47840*/  STL.64 [R1+0x838], R34 ;  /* 0x0008382201007387 */ /* 0x000fe80000100a00 */
[----:B------:R-:W-:Y:S01]  /*47850*/  LDGSTS.E [R31+0x4c000], desc[UR60][R34.64], !P1 ;  /* 0x4c000000221f7fae */ /* 0x000fe2000c92187c */
[----:B------:R-:W-:-:S03]  /*47860*/  ISETP.GE.U32.AND P3, PT, R216, 0x7ffffe46, PT ;  /* 0x7ffffe46d800780c */ /* 0x000fc60003f66070 */
[----:B------:R1:W-:Y:S04]  /*47870*/  STL.64 [R1+0x840], R32 ;  /* 0x0008402001007387 */ /* 0x0003e80000100a00 */
[----:B------:R1:W-:Y:S01]  /*47880*/  LDGSTS.E [R30+0x48004], desc[UR60][R32.64], !P2 ;  /* 0x48004000201e7fae */ /* 0x0003e2000d12187c */
[----:B------:R-:W-:-:S04]  /*47890*/  IMAD.WIDE R28, R8, 0x4, R28 ;  /* 0x00000004081c7825 */ /* 0x000fc800078e021c */
[----:B-1----:R-:W-:Y:S01]  /*478a0*/  IMAD.WIDE R32, R8, 0x4, R218 ;  /* 0x0000000408207825 */ /* 0x002fe200078e02da */
[----:B------:R3:W-:Y:S04]  /*478b0*/  STL.64 [R1+0x848], R28 ;  /* 0x0008481c01007387 */ /* 0x0007e80000100a00 */
[----:B------:R-:W2:Y:S04]  /*478c0*/  LDL.LU.64 R216, [R1+0x1188] ;  /* 0x0011880001d87983 */ /* 0x000ea80000300a00 */
[----:B------:R-:W2:Y:S04]  /*478d0*/  LDL.LU.64 R30, [R1+0x1180] ;  /* 0x00118000011e7983 */ /* 0x000ea80000300a00 */
[----:B------:R-:W-:Y:S04]  /*478e0*/  STL.64 [R1+0x850], R32 ;  /* 0x0008502001007387 */ /* 0x000fe80000100a00 */
[----:B------:R-:W2:Y:S04]  /*478f0*/  LDL.LU.64 R232, [R1+0x1178] ;  /* 0x0011780001e87983 */ /* 0x000ea80000300a00 */
[----:B------:R-:W2:Y:S01]  /*47900*/  LDL.LU.64 R218, [R1+0x1170] ;  /* 0x0011700001da7983 */ /* 0x000ea20000300a00 */
[----:B------:R-:W-:Y:S01]  /*47910*/  ISETP.GE.U32.AND P1, PT, R19, 0x7ffffe45, PT ;  /* 0x7ffffe451300780c */ /* 0x000fe20003f26070 */
[C---:B------:R-:W-:Y:S01]  /*47920*/  VIADD R19, R2.reuse, 0x200000 ;  /* 0x0020000002137836 */ /* 0x040fe20000000000 */
[----:B------:R-:W-:Y:S01]  /*47930*/  IADD3 R34, R17, -0x159, RZ ;  /* 0xfffffea711227810 */ /* 0x000fe20007ffe0ff */
[----:B------:R3:W-:Y:S01]  /*47940*/  LDGSTS.E [R252+0x4c004], desc[UR60][R28.64], !P2 ;  /* 0x4c0040001cfc7fae */ /* 0x0007e2000d12187c */
[----:B------:R-:W-:-:S03]  /*47950*/  IADD3 R17, R2, 0x200000, RZ ;  /* 0x0020000002117810 */ /* 0x000fc60007ffe0ff */
[----:B------:R-:W-:Y:S01]  /*47960*/  LDGSTS.E [R19+0x48008], desc[UR60][R32.64], !P3 ;  /* 0x4800800020137fae */ /* 0x000fe2000d92187c */
[----:B------:R-:W-:Y:S01]  /*47970*/  ISETP.GE.U32.AND P2, PT, R34, 0x7ffffe28, PT ;  /* 0x7ffffe282200780c */ /* 0x000fe20003f46070 */
[----:B------:R-:W-:Y:S02]  /*47980*/  VIADD R18, R18, 0xfffffea6 ;  /* 0xfffffea612127836 */ /* 0x000fe40000000000 */
[----:B---3--:R-:W-:-:S05]  /*47990*/  IMAD.WIDE R28, R8, 0x4, R234 ;  /* 0x00000004081c7825 */ /* 0x008fca00078e02ea */
[----:B------:R1:W-:Y:S04]  /*479a0*/  STL.64 [R1+0x858], R28 ;  /* 0x0008581c01007387 */ /* 0x0003e80000100a00 */
[----:B------:R1:W-:Y:S02]  /*479b0*/  LDGSTS.E [R17+0x4c008], desc[UR60][R28.64], !P3 ;  /* 0x4c0080001c117fae */ /* 0x0003e4000d92187c */
[----:B-1----:R-:W1:Y:S08]  /*479c0*/  LDC R28, c[0x0][0x230] ;  /* 0x00008c00ff1c7b82 */ /* 0x002e700000000800 */
[----:B------:R-:W3:Y:S01]  /*479d0*/  LDC R17, c[0x0][0x230] ;  /* 0x00008c00ff117b82 */ /* 0x000ee20000000800 */
[----:B----4-:R-:W-:-:S04]  /*479e0*/  IMAD.WIDE R26, R8, 0x4, R26 ;  /* 0x00000004081a7825 */ /* 0x010fc800078e021a */
[C---:B--2---:R-:W-:Y:S01]  /*479f0*/  IMAD.WIDE R32, R8.reuse, 0x4, R220 ;  /* 0x0000000408207825 */ /* 0x044fe200078e02dc */
[----:B------:R2:W-:Y:S04]  /*47a00*/  STL.64 [R1+0x860], R26 ;  /* 0x0008601a01007387 */ /* 0x0005e80000100a00 */
[----:B------:R2:W-:Y:S04]  /*47a10*/  LDGSTS.E [R252+0x4800c], desc[UR60][R26.64], !P1 ;  /* 0x4800c0001afc7fae */ /* 0x0005e8000c92187c */
[----:B------:R4:W-:Y:S04]  /*47a20*/  STL.64 [R1+0x868], R32 ;  /* 0x0008682001007387 */ /* 0x0009e80000100a00 */
[----:B------:R1:W-:Y:S01]  /*47a30*/  LDGSTS.E [R19+0x4c00c], desc[UR60][R32.64], !P1 ;  /* 0x4c00c00020137fae */ /* 0x0003e2000c92187c */
[----:B--2---:R-:W-:-:S05]  /*47a40*/  IMAD.WIDE R26, R8, 0x4, R236 ;  /* 0x00000004081a7825 */ /* 0x004fca00078e02ec */
[----:B------:R2:W-:Y:S01]  /*47a50*/  STL.64 [R1+0x870], R26 ;  /* 0x0008701a01007387 */ /* 0x0005e20000100a00 */
[----:B------:R-:W-:-:S03]  /*47a60*/  IMAD.WIDE R216, R8, 0x4, R216 ;  /* 0x0000000408d87825 */ /* 0x000fc600078e02d8 */
[----:B------:R-:W3:Y:S01]  /*47a70*/  LDL.LU.64 R234, [R1+0x1168] ;  /* 0x0011680001ea7983 */ /* 0x000ee20000300a00 */
[----:B------:R-:W-:-:S03]  /*47a80*/  IMAD.WIDE R34, R8, 0x4, R30 ;  /* 0x0000000408227825 */ /* 0x000fc600078e021e */
[----:B------:R-:W3:Y:S01]  /*47a90*/  LDL.LU.64 R220, [R1+0x1160] ;  /* 0x0011600001dc7983 */ /* 0x000ee20000300a00 */
[----:B------:R-:W-:Y:S01]  /*47aa0*/  IADD3 R16, R16, -0x15b, RZ ;  /* 0xfffffea510107810 */ /* 0x000fe20007ffe0ff */
[----:B-1----:R-:W1:Y:S02]  /*47ab0*/  LDC R19, c[0x0][0x230] ;  /* 0x00008c00ff137b82 */ /* 0x002e640000000800 */
[----:B------:R-:W3:Y:S01]  /*47ac0*/  LDL.LU.64 R236, [R1+0x1158] ;  /* 0x0011580001ec7983 */ /* 0x000ee20000300a00 */
[----:B------:R-:W-:Y:S01]  /*47ad0*/  ISETP.GE.U32.AND P1, PT, R18, 0x7ffffe27, PT ;  /* 0x7ffffe271200780c */ /* 0x000fe20003f26070 */
[C---:B----4-:R-:W-:Y:S02]  /*47ae0*/  IMAD.WIDE R32, R8.reuse, 0x4, R232 ;  /* 0x0000000408207825 */ /* 0x050fe400078e02e8 */
[----:B------:R2:W-:Y:S02]  /*47af0*/  LDGSTS.E [R252+0x50000], desc[UR60][R26.64], !P2 ;  /* 0x500000001afc7fae */ /* 0x0005e4000d12187c */
[----:B------:R-:W-:-:S02]  /*47b00*/  IMAD.WIDE R30, R8, 0x4, R218 ;  /* 0x00000004081e7825 */ /* 0x000fc400078e02da */
[----:B------:R4:W-:Y:S04]  /*47b10*/  STL.64 [R1+0x878], R216 ;  /* 0x000878d801007387 */ /* 0x0009e80000100a00 */
[----:B------:R-:W3:Y:S01]  /*47b20*/  LDL.LU.64 R232, [R1+0x1150] ;  /* 0x0011500001e87983 */ /* 0x000ee20000300a00 */
[C---:B--2---:R-:W-:Y:S01]  /*47b30*/  VIADD R27, R2.reuse, 0x200000 ;  /* 0x00200000021b7836 */ /* 0x044fe20000000000 */
[C---:B------:R-:W-:Y:S02]  /*47b40*/  IADD3 R26, R2.reuse, 0x200000, RZ ;  /* 0x00200000021a7810 */ /* 0x040fe40007ffe0ff */
[----:B------:R-:W-:Y:S04]  /*47b50*/  STL.64 [R1+0x880], R34 ;  /* 0x0008802201007387 */ /* 0x000fe80000100a00 */
[----:B------:R-:W-:Y:S04]  /*47b60*/  STL.64 [R1+0x888], R32 ;  /* 0x0008882001007387 */ /* 0x000fe80000100a00 */
[----:B------:R4:W-:Y:S04]  /*47b70*/  LDGSTS.E [R27+0x54000], desc[UR60][R216.64], !P2 ;  /* 0x54000000d81b7fae */ /* 0x0009e8000d12187c */
[----:B------:R-:W2:Y:S04]  /*47b80*/  LDL.LU.64 R218, [R1+0x1148] ;  /* 0x0011480001da7983 */ /* 0x000ea80000300a00 */
[----:B------:R1:W-:Y:S04]  /*47b90*/  STL.64 [R1+0x890], R30 ;  /* 0x0008901e01007387 */ /* 0x0003e80000100a00 */
[----:B------:R-:W-:Y:S04]  /*47ba0*/  LDGSTS.E [R26+0x50004], desc[UR60][R34.64], !P1 ;  /* 0x50004000221a7fae */ /* 0x000fe8000c92187c */
[----:B------:R-:W2:Y:S01]  /*47bb0*/  LDL.LU.64 R26, [R1+0x1140] ;  /* 0x00114000011a7983 */ /* 0x000ea20000300a00 */
[----:B------:R-:W-:-:S02]  /*47bc0*/  VIADD R18, R2, 0x200000 ;  /* 0x0020000002127836 */ /* 0x000fc40000000000 */
[----:B----4-:R-:W-:-:S03]  /*47bd0*/  VIADD R216, R28, 0xfffffe87 ;  /* 0xfffffe871cd87836 */ /* 0x010fc60000000000 */
[----:B------:R4:W-:Y:S02]  /*47be0*/  LDGSTS.E [R18+0x54004], desc[UR60][R32.64], !P1 ;  /* 0x5400400020127fae */ /* 0x0009e4000c92187c */
[----:B------:R-:W-:Y:S02]  /*47bf0*/  ISETP.GE.U32.AND P2, PT, R216, 0x7ffffe08, PT ;  /* 0x7ffffe08d800780c */ /* 0x000fe40003f46070 */
[----:B------:R-:W-:Y:S02]  /*47c00*/  ISETP.GE.U32.AND P3, PT, R16, 0x7ffffe26, PT ;  /* 0x7ffffe261000780c */ /* 0x000fe40003f66070 */
[----:B------:R-:W4:Y:S01]  /*47c10*/  LDC R16, c[0x0][0x230] ;  /* 0x00008c00ff107b82 */ /* 0x000f220000000800 */
[----:B---3--:R-:W-:-:S04]  /*47c20*/  IADD3 R17, R17, -0x15c, RZ ;  /* 0xfffffea411117810 */ /* 0x008fc80007ffe0ff */
[----:B------:R-:W-:Y:S01]  /*47c30*/  ISETP.GE.U32.AND P1, PT, R17, 0x7ffffe25, PT ;  /* 0x7ffffe251100780c */ /* 0x000fe20003f26070 */
[----:B-1----:R-:W-:Y:S02]  /*47c40*/  VIADD R19, R19, 0xfffffe85 ;  /* 0xfffffe8513137836 */ /* 0x002fe40000000000 */
[----:B----4-:R-:W1:Y:S03]  /*47c50*/  LDC R18, c[0x0][0x230] ;  /* 0x00008c00ff127b82 */ /* 0x010e660000000800 */
[----:B------:R3:W-:Y:S05]  /*47c60*/  LDGSTS.E [R252+0x50008], desc[UR60][R30.64], !P3 ;  /* 0x500080001efc7fae */ /* 0x0007ea000d92187c */
[----:B------:R-:W4:Y:S01]  /*47c70*/  LDC R17, c[0x0][0x230] ;  /* 0x00008c00ff117b82 */ /* 0x000f220000000800 */
[C---:B---3--:R-:W-:Y:S01]  /*47c80*/  IADD3 R31, R2.reuse, 0x200000, RZ ;  /* 0x00200000021f7810 */ /* 0x048fe20007ffe0ff */
[----:B------:R-:W-:Y:S01]  /*47c90*/  VIADD R30, R2, 0x200000 ;  /* 0x00200000021e7836 */ /* 0x000fe20000000000 */
[----:B------:R-:W-:Y:S01]  /*47ca0*/  IADD3 R16, R16, -0x17a, RZ ;  /* 0xfffffe8610107810 */ /* 0x000fe20007ffe0ff */
[----:B------:R-:W-:-:S04]  /*47cb0*/  IMAD.WIDE R34, R8, 0x4, R234 ;  /* 0x0000000408227825 */ /* 0x000fc800078e02ea */
[C---:B------:R-:W-:Y:S01]  /*47cc0*/  IMAD.WIDE R32, R8.reuse, 0x4, R220 ;  /* 0x0000000408207825 */ /* 0x040fe200078e02dc */
[----:B------:R3:W-:Y:S03]  /*47cd0*/  STL.64 [R1+0x898], R34 ;  /* 0x0008982201007387 */ /* 0x0007e60000100a00 */
[----:B------:R-:W-:Y:S01]  /*47ce0*/  IMAD.WIDE R28, R8, 0x4, R236 ;  /* 0x00000004081c7825 */ /* 0x000fe200078e02ec */
[----:B------:R-:W4:Y:S04]  /*47cf0*/  LDL.LU.64 R216, [R1+0x1138] ;  /* 0x0011380001d87983 */ /* 0x000f280000300a00 */
[----:B------:R-:W-:Y:S04]  /*47d00*/  STL.64 [R1+0x8a0], R32 ;  /* 0x0008a02001007387 */ /* 0x000fe80000100a00 */
[----:B------:R-:W4:Y:S04]  /*47d10*/  LDL.LU.64 R234, [R1+0x1130] ;  /* 0x0011300001ea7983 */ /* 0x000f280000300a00 */
[----:B------:R1:W-:Y:S04]  /*47d20*/  STL.64 [R1+0x8a8], R28 ;  /* 0x0008a81c01007387 */ /* 0x0003e80000100a00 */
[----:B------:R-:W4:Y:S04]  /*47d30*/  LDL.LU.64 R220, [R1+0x1120] ;  /* 0x0011200001dc7983 */ /* 0x000f280000300a00 */
[----:B------:R-:W4:Y:S04]  /*47d40*/  LDL.LU.64 R236, [R1+0x1118] ;  /* 0x0011180001ec7983 */ /* 0x000f280000300a00 */
[----:B------:R3:W-:Y:S04]  /*47d50*/  LDGSTS.E [R31+0x54008], desc[UR60][R34.64], !P3 ;  /* 0x54008000221f7fae */ /* 0x0007e8000d92187c */
[----:B------:R-:W-:Y:S04]  /*47d60*/  LDGSTS.E [R30+0x5000c], desc[UR60][R32.64], !P1 ;  /* 0x5000c000201e7fae */ /* 0x000fe8000c92187c */
[----:B------:R1:W-:Y:S01]  /*47d70*/  LDGSTS.E [R252+0x5400c], desc[UR60][R28.64], !P1 ;  /* 0x5400c0001cfc7fae */ /* 0x0003e2000c92187c */
[----:B------:R-:W-:Y:S01]  /*47d80*/  ISETP.GE.U32.AND P1, PT, R16, 0x7ffffe07, PT ;  /* 0x7ffffe071000780c */ /* 0x000fe20003f26070 */
[----:B---3--:R-:W-:-:S04]  /*47d90*/  IMAD.WIDE R34, R8, 0x4, R232 ;  /* 0x0000000408227825 */ /* 0x008fc800078e02e8 */
[----:B--2---:R-:W-:Y:S01]  /*47da0*/  IMAD.WIDE R26, R8, 0x4, R26 ;  /* 0x00000004081a7825 */ /* 0x004fe200078e021a */
[----:B-1----:R-:W-:-:S03]  /*47db0*/  IADD3 R28, R2, 0x200000, RZ ;  /* 0x00200000021c7810 */ /* 0x002fc60007ffe0ff */
[----:B------:R-:W-:Y:S01]  /*47dc0*/  IMAD.WIDE R32, R8, 0x4, R218 ;  /* 0x0000000408207825 */ /* 0x000fe200078e02da */
[----:B------:R-:W-:Y:S01]  /*47dd0*/  STL.64 [R1+0x8b0], R34 ;  /* 0x0008b02201007387 */ /* 0x000fe20000100a00 */
[----:B------:R-:W-:Y:S01]  /*47de0*/  ISETP.GE.U32.AND P3, PT, R19, 0x7ffffe06, PT ;  /* 0x7ffffe061300780c */ /* 0x000fe20003f66070 */
[----:B------:R-:W1:Y:S02]  /*47df0*/  LDC R16, c[0x0][0x230] ;  /* 0x00008c00ff107b82 */ /* 0x000e640000000800 */
[----:B------:R-:W-:Y:S04]  /*47e00*/  STL.64 [R1+0x8b8], R32 ;  /* 0x0008b82001007387 */ /* 0x000fe80000100a00 */
[----:B------:R-:W2:Y:S04]  /*47e10*/  LDL.LU.64 R232, [R1+0x1010] ;  /* 0x0010100001e87983 */ /* 0x000ea80000300a00 */
[----:B------:R-:W-:Y:S04]  /*47e20*/  LDGSTS.E [R28+0x58000], desc[UR60][R34.64], !P2 ;  /* 0x58000000221c7fae */ /* 0x000fe8000d12187c */
[----:B------:R3:W-:Y:S04]  /*47e30*/  STL.64 [R1+0x8c0], R26 ;  /* 0x0008c01a01007387 */ /* 0x0007e80000100a00 */
[----:B------:R3:W-:Y:S04]  /*47e40*/  LDGSTS.E [R30+0x5c000], desc[UR60][R32.64], !P2 ;  /* 0x5c000000201e7fae */ /* 0x0007e8000d12187c */
[----:B------:R-:W2:Y:S04]  /*47e50*/  LDL.LU.64 R28, [R1+0x11e8] ;  /* 0x0011e800011c7983 */ /* 0x000ea80000300a00 */
[----:B------:R-:W-:Y:S04]  /*47e60*/  LDGSTS.E [R252+0x58004], desc[UR60][R26.64], !P1 ;  /* 0x580040001afc7fae */ /* 0x000fe8000c92187c */
[----:B------:R-:W2:Y:S04]  /*47e70*/  LDL.LU.64 R218, [R1+0x11e0] ;  /* 0x0011e00001da7983 */ /* 0x000ea80000300a00 */
[----:B---3--:R-:W3:Y:S01]  /*47e80*/  LDL.LU.64 R26, [R1+0x11d8] ;  /* 0x0011d800011a7983 */ /* 0x008ee20000300a00 */
[C---:B------:R-:W-:Y:S01]  /*47e90*/  VIADD R33, R2.reuse, 0x200000 ;  /* 0x0020000002217836 */ /* 0x040fe20000000000 */
[----:B------:R-:W-:Y:S01]  /*47ea0*/  IADD3 R32, R2, 0x200000, RZ ;  /* 0x0020000002207810 */ /* 0x000fe20007ffe0ff */
[----:B------:R-:W-:Y:S01]  /*47eb0*/  VIADD R18, R18, 0xfffffe84 ;  /* 0xfffffe8412127836 */ /* 0x000fe20000000000 */
[----:B----4-:R-:W-:Y:S01]  /*47ec0*/  IADD3 R19, R17, -0x11d, RZ ;  /* 0xfffffee311137810 */ /* 0x010fe20007ffe0ff */
[----:B------:R-:W-:-:S04]  /*47ed0*/  IMAD.WIDE R216, R8, 0x4, R216 ;  /* 0x0000000408d87825 */ /* 0x000fc800078e02d8 */
[C---:B------:R-:W-:Y:S01]  /*47ee0*/  IMAD.WIDE R34, R8.reuse, 0x4, R234 ;  /* 0x0000000408227825 */ /* 0x040fe200078e02ea */
[----:B------:R-:W-:Y:S03]  /*47ef0*/  STL.64 [R1+0x8c8], R216 ;  /* 0x0008c8d801007387 */ /* 0x000fe60000100a00 */
[----:B------:R-:W-:Y:S01]  /*47f00*/  IMAD.WIDE R30, R8, 0x4, R220 ;  /* 0x00000004081e7825 */ /* 0x000fe200078e02dc */
[----:B------:R-:W-:Y:S01]  /*47f10*/  LDGSTS.E [R33+0x5c004], desc[UR60][R216.64], !P1 ;  /* 0x5c004000d8217fae */ /* 0x000fe2000c92187c */
[----:B------:R-:W-:Y:S01]  /*47f20*/  ISETP.GE.U32.AND P2, PT, R18, 0x7ffffe05, PT ;  /* 0x7ffffe051200780c */ /* 0x000fe20003f46070 */
[----:B------:R-:W4:Y:S02]  /*47f30*/  LDC R17, c[0x0][0x230] ;  /* 0x00008c00ff117b82 */ /* 0x000f240000000800 */
[----:B------:R1:W-:Y:S04]  /*47f40*/  STL.64 [R1+0x8d0], R34 ;  /* 0x0008d02201007387 */ /* 0x0003e80000100a00 */
[----:B------:R1:W-:Y:S01]  /*47f50*/  LDGSTS.E [R32+0x58008], desc[UR60][R34.64], !P3 ;  /* 0x5800800022207fae */ /* 0x0003e2000d92187c */
[----:B------:R-:W-:Y:S01]  /*47f60*/  ISETP.GE.U32.AND P1, PT, R19, 0x7ffffe64, PT ;  /* 0x7ffffe641300780c */ /* 0x000fe20003f26070 */
[----:B-1----:R-:W-:Y:S01]  /*47f70*/  VIADD R16, R16, 0xfffffee2 ;  /* 0xfffffee210107836 */ /* 0x002fe20000000000 */
[----:B------:R-:W1:Y:S01]  /*47f80*/  LDC R18, c[0x0][0x230] ;  /* 0x00008c00ff127b82 */ /* 0x000e620000000800 */
[----:B------:R2:W-:Y:S04]  /*47f90*/  STL.64 [R1+0x8d8], R30 ;  /* 0x0008d81e01007387 */ /* 0x0005e80000100a00 */
[----:B------:R-:W4:Y:S01]  /*47fa0*/  LDL.LU.64 R220, [R1+0x11d0] ;  /* 0x0011d00001dc7983 */ /* 0x000f220000300a00 */
[----:B------:R-:W-:-:S03]  /*47fb0*/  IMAD.WIDE R34, R8, 0x4, R236 ;  /* 0x0000000408227825 */ /* 0x000fc600078e02ec */
[----:B------:R-:W4:Y:S04]  /*47fc0*/  LDL.LU.64 R216, [R1+0x11c8] ;  /* 0x0011c80001d87983 */ /* 0x000f280000300a00 */
[----:B------:R-:W4:Y:S04]  /*47fd0*/  LDL.LU.64 R234, [R1+0x11c0] ;  /* 0x0011c00001ea7983 */ /* 0x000f280000300a00 */
[----:B------:R-:W-:Y:S04]  /*47fe0*/  STL.64 [R1+0x8e0], R34 ;  /* 0x0008e02201007387 */ /* 0x000fe80000100a00 */
[----:B------:R-:W4:Y:S01]  /*47ff0*/  LDL.LU.64 R236, [R1+0x11b8] ;  /* 0x0011b80001ec7983 */ /* 0x000f220000300a00 */
[----:B------:R-:W-:-:S03]  /*48000*/  IADD3 R19, R2, 0x200000, RZ ;  /* 0x0020000002137810 */ /* 0x000fc60007ffe0ff */
[----:B------:R2:W-:Y:S04]  /*48010*/  LDGSTS.E [R252+0x5c008], desc[UR60][R30.64], !P3 ;  /* 0x5c0080001efc7fae */ /* 0x0005e8000d92187c */
[----:B------:R1:W-:Y:S01]  /*48020*/  LDGSTS.E [R32+0x5800c], desc[UR60][R34.64], !P2 ;  /* 0x5800c00022207fae */ /* 0x0003e2000d12187c */
[----:B--2---:R-:W-:-:S04]  /*48030*/  IMAD.WIDE R30, R8, 0x4, R232 ;  /* 0x00000004081e7825 */ /* 0x004fc800078e02e8 */
[----:B------:R-:W-:Y:S01]  /*48040*/  VIADD R252, R0, 0x200000 ;  /* 0x0020000000fc7836 */ /* 0x000fe20000000000 */
[----:B------:R2:W-:Y:S04]  /*48050*/  STL.64 [R1+0x8e8], R30 ;  /* 0x0008e81e01007387 */ /* 0x0005e80000100a00 */
[----:B------:R2:W-:Y:S01]  /*48060*/  LDGSTS.E [R19+0x5c00c], desc[UR60][R30.64], !P2 ;  /* 0x5c00c0001e137fae */ /* 0x0005e2000d12187c */
[----:B------:R-:W-:-:S05]  /*48070*/  IMAD.WIDE R28, R8, 0x4, R28 ;  /* 0x00000004081c7825 */ /* 0x000fca00078e021c */
[----:B------:R2:W-:Y:S01]  /*48080*/  STL.64 [R1+0x8f0], R28 ;  /* 0x0008f01c01007387 */ /* 0x0005e20000100a00 */
[----:B-1----:R-:W-:-:S03]  /*48090*/  IMAD.WIDE R32, R8, 0x4, R218 ;  /* 0x0000000408207825 */ /* 0x002fc600078e02da */
[----:B------:R1:W-:Y:S01]  /*480a0*/  LDGSTS.E [R252+0x40000], desc[UR60][R28.64], !P1 ;  /* 0x400000001cfc7fae */ /* 0x0003e2000c92187c */
[----:B---3--:R-:W-:-:S03]  /*480b0*/  IMAD.WIDE R26, R8, 0x4, R26 ;  /* 0x00000004081a7825 */ /* 0x008fc600078e021a */
[----:B------:R-:W-:Y:S01]  /*480c0*/  STL.64 [R1+0x8f8], R32 ;  /* 0x0008f82001007387 */ /* 0x000fe20000100a00 */
[----:B------:R-:W-:Y:S01]  /*480d0*/  ISETP.GE.U32.AND P3, PT, R16, 0x7ffffe63, PT ;  /* 0x7ffffe631000780c */ /* 0x000fe20003f66070 */
[----:B--2---:R-:W2:Y:S01]  /*480e0*/  LDC R30, c[0x0][0x230] ;  /* 0x00008c00ff1e7b82 */ /* 0x004ea20000000800 */
[----:B-1----:R-:W-:Y:S01]  /*480f0*/  VIADD R28, R0, 0x200000 ;  /* 0x00200000001c7836 */ /* 0x002fe20000000000 */
[----:B------:R1:W-:Y:S04]  /*48100*/  STL.64 [R1+0x900], R26 ;  /* 0x0009001a01007387 */ /* 0x0003e80000100a00 */
[----:B------:R-:W-:Y:S02]  /*48110*/  LDGSTS.E [R28+0x44000], desc[UR60][R32.64], !P1 ;  /* 0x44000000201c7fae */ /* 0x000fe4000c92187c */
[----:B------:R-:W3:Y:S02]  /*48120*/  LDC R16, c[0x0][0x230] ;  /* 0x00008c00ff107b82 */ /* 0x000ee40000000800 */
[----:B------:R-:W2:Y:S04]  /*48130*/  LDL.LU.64 R232, [R1+0x11b0] ;  /* 0x0011b00001e87983 */ /* 0x000ea80000300a00 */
[----:B------:R1:W-:Y:S01]  /*48140*/  LDGSTS.E [R252+0x40004], desc[UR60][R26.64], !P3 ;  /* 0x400040001afc7fae */ /* 0x0003e2000d92187c */
[----:B------:R-:W-:Y:S01]  /*48150*/  IADD3 R18, R18, -0x11f, RZ ;  /* 0xfffffee112127810 */ /* 0x000fe20007ffe0ff */
[----:B------:R-:W3:Y:S02]  /*48160*/  LDC R19, c[0x0][0x230] ;  /* 0x00008c00ff137b82 */ /* 0x000ee40000000800 */
[----:B------:R-:W2:Y:S04]  /*48170*/  LDL.LU.64 R28, [R1+0x11a8] ;  /* 0x0011a800011c7983 */ /* 0x000ea80000300a00 */
[----:B------:R-:W2:Y:S01]  /*48180*/  LDL.LU.64 R218, [R1+0x11a0] ;  /* 0x0011a00001da7983 */ /* 0x000ea20000300a00 */
[----:B-1----:R-:W-:Y:S01]  /*48190*/  VIADD R26, R0, 0x200000 ;  /* 0x00200000001a7836 */ /* 0x002fe20000000000 */
[----:B----4-:R-:W-:-:S02]  /*481a0*/  IADD3 R17, R17, -0x120, RZ ;  /* 0xfffffee011117810 */ /* 0x010fc40007ffe0ff */
[----:B------:R-:W-:Y:S02]  /*481b0*/  ISETP.GE.U32.AND P2, PT, R18, 0x7ffffe62, PT ;  /* 0x7ffffe621200780c */ /* 0x000fe40003f46070 */
[----:B------:R-:W-:Y:S02]  /*481c0*/  ISETP.GE.U32.AND P1, PT, R17, 0x7ffffe61, PT ;  /* 0x7ffffe611100780c */ /* 0x000fe40003f26070 */
[----:B---3--:R-:W-:Y:S01]  /*481d0*/  IADD3 R16, R16, -0x13d, RZ ;  /* 0xfffffec310107810 */ /* 0x008fe20007ffe0ff */
[C---:B------:R-:W-:Y:S01]  /*481e0*/  VIADD R17, R0.reuse, 0x200000 ;  /* 0x0020000000117836 */ /* 0x040fe20000000000 */
[C---:B------:R-:W-:Y:S01]  /*481f0*/  IADD3 R18, R0.reuse, 0x200000, RZ ;  /* 0x0020000000127810 */ /* 0x040fe20007ffe0ff */
[----:B------:R-:W-:Y:S02]  /*48200*/  VIADD R31, R0, 0x200000 ;  /* 0x00200000001f7836 */ /* 0x000fe40000000000 */
[----:B------:R-:W-:-:S04]  /*48210*/  IMAD.WIDE R220, R8, 0x4, R220 ;  /* 0x0000000408dc7825 */ /* 0x000fc800078e02dc */
[C---:B------:R-:W-:Y:S01]  /*48220*/  IMAD.WIDE R216, R8.reuse, 0x4, R216 ;  /* 0x0000000408d87825 */ /* 0x040fe200078e02d8 */
[----:B------:R1:W-:Y:S03]  /*48230*/  STL.64 [R1+0x908], R220 ;  /* 0x000908dc01007387 */ /* 0x0003e60000100a00 */
[C---:B------:R-:W-:Y:S01]  /*48240*/  IMAD.WIDE R34, R8.reuse, 0x4, R234 ;  /* 0x0000000408227825 */ /* 0x040fe200078e02ea */
[----:B------:R2:W-:Y:S04]  /*48250*/  STL.64 [R1+0x910], R216 ;  /* 0x000910d801007387 */ /* 0x0005e80000100a00 */
[----:B------:R-:W3:Y:S01]  /*48260*/  LDL.LU.64 R234, [R1+0x1198] ;  /* 0x0011980001ea7983 */ /* 0x000ee20000300a00 */
[----:B------:R-:W-:-:S03]  /*48270*/  IMAD.WIDE R32, R8, 0x4, R236 ;  /* 0x0000000408207825 */ /* 0x000fc600078e02ec */
[----:B------:R4:W-:Y:S04]  /*48280*/  STL.64 [R1+0x918], R34 ;  /* 0x0009182201007387 */ /* 0x0009e80000100a00 */
[----:B------:R-:W-:Y:S04]  /*48290*/  LDGSTS.E [R26+0x44004], desc[UR60][R220.64], !P3 ;  /* 0x44004000dc1a7fae */ /* 0x000fe8000d92187c */
[----:B------:R4:W-:Y:S01]  /*482a0*/  STL.64 [R1+0x920], R32 ;  /* 0x0009202001007387 */ /* 0x0009e20000100a00 */
[----:B------:R-:W-:Y:S02]  /*482b0*/  ISETP.GE.U32.AND P3, PT, R16, 0x7ffffe44, PT ;  /* 0x7ffffe441000780c */ /* 0x000fe40003f66070 */
[----:B------:R-:W-:Y:S01]  /*482c0*/  IADD3 R19, R19, -0x13f, RZ ;  /* 0xfffffec113137810 */ /* 0x000fe20007ffe0ff */
[----:B------:R4:W-:Y:S01]  /*482d0*/  LDGSTS.E [R18+0x40008], desc[UR60][R216.64], !P2 ;  /* 0x40008000d8127fae */ /* 0x0009e2000d12187c */
[----:B------:R-:W3:Y:S03]  /*482e0*/  LDC R16, c[0x0][0x230] ;  /* 0x00008c00ff107b82 */ /* 0x000ee60000000800 */
[----:B------:R-:W3:Y:S04]  /*482f0*/  LDL.LU.64 R26, [R1+0x10c8] ;  /* 0x0010c800011a7983 */ /* 0x000ee80000300a00 */
[----:B-1----:R-:W3:Y:S04]  /*48300*/  LDL.LU.64 R220, [R1+0x10c0] ;  /* 0x0010c00001dc7983 */ /* 0x002ee80000300a00 */
[----:B------:R-:W3:Y:S01]  /*48310*/  LDL.LU.64 R236, [R1+0x10b8] ;  /* 0x0010b80001ec7983 */ /* 0x000ee20000300a00 */
[----:B----4-:R-:W1:Y:S03]  /*48320*/  LDC R18, c[0x0][0x230] ;  /* 0x00008c00ff127b82 */ /* 0x010e660000000800 */
[----:B------:R4:W-:Y:S01]  /*48330*/  LDGSTS.E [R17+0x44008], desc[UR60][R34.64], !P2 ;  /* 0x4400800022117fae */ /* 0x0009e2000d12187c */
[----:B--2---:R-:W-:-:S03]  /*48340*/  VIADD R216, R30, 0xfffffec2 ;  /* 0xfffffec21ed87836 */ /* 0x004fc60000000000 */
[----:B------:R2:W-:Y:S01]  /*48350*/  LDGSTS.E [R252+0x4000c], desc[UR60][R32.64], !P1 ;  /* 0x4000c00020fc7fae */ /* 0x0005e2000c92187c */
[----:B------:R-:W-:Y:S01]  /*48360*/  IADD3 R30, R0, 0x200000, RZ ;  /* 0x00200000001e7810 */ /* 0x000fe20007ffe0ff */
[----:B----4-:R-:W4:Y:S01]  /*48370*/  LDC R17, c[0x0][0x230] ;  /* 0x00008c00ff117b82 */ /* 0x010f220000000800 */
[----:B------:R-:W-:-:S04]  /*48380*/  IMAD.WIDE R34, R8, 0x4, R232 ;  /* 0x0000000408227825 */ /* 0x000fc800078e02e8 */
[C---:B--2---:R-:W-:Y:S01]  /*48390*/  IMAD.WIDE R32, R8.reuse, 0x4, R28 ;  /* 0x0000000408207825 */ /* 0x044fe200078e021c */
[----:B------:R-:W-:Y:S03]  /*483a0*/  STL.64 [R1+0x928], R34 ;  /* 0x0009282201007387 */ /* 0x000fe60000100a00 */
[----:B------:R-:W-:Y:S01]  /*483b0*/  IMAD.WIDE R28, R8, 0x4, R218 ;  /* 0x00000004081c7825 */ /* 0x000fe200078e02da */
[----:B------:R-:W-:Y:S04]  /*483c0*/  STL.64 [R1+0x930], R32 ;  /* 0x0009302001007387 */ /* 0x000fe80000100a00 */
[----:B------:R2:W-:Y:S04]  /*483d0*/  STL.64 [R1+0x938], R28 ;  /* 0x0009381c01007387 */ /* 0x0005e80000100a00 */
[----:B------:R-:W-:Y:S04]  /*483e0*/  LDGSTS.E [R31+0x4400c], desc[UR60][R34.64], !P1 ;  /* 0x4400c000221f7fae */ /* 0x000fe8000c92187c */
[----:B------:R-:W4:Y:S04]  /*483f0*/  LDL.LU.64 R232, [R1+0x10b0] ;  /* 0x0010b00001e87983 */ /* 0x000f280000300a00 */
[----:B------:R1:W-:Y:S04]  /*48400*/  LDGSTS.E [R30+0x48000], desc[UR60][R32.64], !P3 ;  /* 0x48000000201e7fae */ /* 0x0003e8000d92187c */
[----:B------:R-:W-:Y:S04]  /*48410*/  LDGSTS.E [R252+0x4c000], desc[UR60][R28.64], !P3 ;  /* 0x4c0000001cfc7fae */ /* 0x000fe8000d92187c */
[----:B--2---:R-:W2:Y:S04]  /*48420*/  LDL.LU.64 R28, [R1+0x10a8] ;  /* 0x0010a800011c7983 */ /* 0x004ea80000300a00 */
[----:B------:R-:W2:Y:S01]  /*48430*/  LDL.LU.64 R218, [R1+0x10a0] ;  /* 0x0010a00001da7983 */ /* 0x000ea20000300a00 */
[----:B------:R-:W-:-:S02]  /*48440*/  ISETP.GE.U32.AND P2, PT, R216, 0x7ffffe43, PT ;  /* 0x7ffffe43d800780c */ /* 0x000fc40003f46070 */
[----:B------:R-:W-:Y:S01]  /*48450*/  ISETP.GE.U32.AND P1, PT, R19, 0x7ffffe42, PT ;  /* 0x7ffffe421300780c */ /* 0x000fe20003f26070 */
[C---:B-1----:R-:W-:Y:S01]  /*48460*/  VIADD R33, R0.reuse, 0x200000 ;  /* 0x0020000000217836 */ /* 0x042fe20000000000 */
[C---:B------:R-:W-:Y:S01]  /*48470*/  IADD3 R32, R0.reuse, 0x200000, RZ ;  /* 0x0020000000207810 */ /* 0x040fe20007ffe0ff */
[----:B------:R-:W-:Y:S02]  /*48480*/  VIADD R19, R0, 0x200000 ;  /* 0x0020000000137836 */ /* 0x000fe40000000000 */
[----:B---3--:R-:W-:-:S05]  /*48490*/  IMAD.WIDE R216, R8, 0x4, R234 ;  /* 0x0000000408d87825 */ /* 0x008fca00078e02ea */
[----:B------:R-:W-:Y:S04]  /*484a0*/  STL.64 [R1+0x940], R216 ;  /* 0x000940d801007387 */ /* 0x000fe80000100a00 */
[----:B------:R-:W3:Y:S04]  /*484b0*/  LDL.LU.64 R234, [R1+0x1098] ;  /* 0x0010980001ea7983 */ /* 0x000ee80000300a00 */
[----:B------:R-:W-:Y:S01]  /*484c0*/  LDGSTS.E [R33+0x48004], desc[UR60][R216.64], !P2 ;  /* 0x48004000d8217fae */ /* 0x000fe2000d12187c */
[----:B------:R-:W-:-:S04]  /*484d0*/  IMAD.WIDE R34, R8, 0x4, R26 ;  /* 0x0000000408227825 */ /* 0x000fc800078e021a */
[C---:B------:R-:W-:Y:S01]  /*484e0*/  IMAD.WIDE R30, R8.reuse, 0x4, R220 ;  /* 0x00000004081e7825 */ /* 0x040fe200078e02dc */
[----:B------:R-:W-:Y:S03]  /*484f0*/  STL.64 [R1+0x948], R34 ;  /* 0x0009482201007387 */ /* 0x000fe60000100a00 */
[----:B------:R-:W-:Y:S01]  /*48500*/  IMAD.WIDE R26, R8, 0x4, R236 ;  /* 0x00000004081a7825 */ /* 0x000fe200078e02ec */
[----:B------:R4:W-:Y:S04]  /*48510*/  STL.64 [R1+0x950], R30 ;  /* 0x0009501e01007387 */ /* 0x0009e80000100a00 */
[----:B------:R-:W3:Y:S04]  /*48520*/  LDL.LU.64 R220, [R1+0x1090] ;  /* 0x0010900001dc7983 */ /* 0x000ee80000300a00 */
[----:B------:R1:W-:Y:S04]  /*48530*/  STL.64 [R1+0x958], R26 ;  /* 0x0009581a01007387 */ /* 0x0003e80000100a00 */
[----:B------:R-:W3:Y:S04]  /*48540*/  LDL.LU.64 R236, [R1+0x1080] ;  /* 0x0010800001ec7983 */ /* 0x000ee80000300a00 */
[----:B------:R-:W-:Y:S04]  /*48550*/  LDGSTS.E [R32+0x4c004], desc[UR60][R34.64], !P2 ;  /* 0x4c00400022207fae */ /* 0x000fe8000d12187c */
[----:B------:R1:W-:Y:S01]  /*48560*/  LDGSTS.E [R19+0x48008], desc[UR60][R30.64], !P1 ;  /* 0x480080001e137fae */ /* 0x0003e2000c92187c */
[----:B------:R-:W-:-:S03]  /*48570*/  IADD3 R18, R18, -0x140, RZ ;  /* 0xfffffec012127810 */ /* 0x000fc60007ffe0ff */
[----:B------:R2:W-:Y:S01]  /*48580*/  LDGSTS.E [R252+0x4c008], desc[UR60][R26.64], !P1 ;  /* 0x4c0080001afc7fae */ /* 0x0005e2000c92187c */
[----:B-1----:R-:W1:Y:S01]  /*48590*/  LDC R19, c[0x0][0x230] ;  /* 0x00008c00ff137b82 */ /* 0x002e620000000800 */
[----:B----4-:R-:W-:-:S04]  /*485a0*/  IMAD.WIDE R30, R8, 0x4, R232 ;  /* 0x00000004081e7825 */ /* 0x010fc800078e02e8 */
[C---:B--2---:R-:W-:Y:S01]  /*485b0*/  IMAD.WIDE R34, R8.reuse, 0x4, R28 ;  /* 0x0000000408227825 */ /* 0x044fe200078e021c */
[----:B------:R3:W-:Y:S03]  /*485c0*/  STL.64 [R1+0x960], R30 ;  /* 0x0009601e01007387 */ /* 0x0007e60000100a00 */
[----:B------:R-:W-:Y:S01]  /*485d0*/  IMAD.WIDE R32, R8, 0x4, R218 ;  /* 0x0000000408207825 */ /* 0x000fe200078e02da */
[----:B------:R-:W2:Y:S01]  /*485e0*/  LDL.LU.64 R232, [R1+0x1078] ;  /* 0x0010780001e87983 */ /* 0x000ea20000300a00 */
[----:B------:R-:W-:Y:S01]  /*485f0*/  ISETP.GE.U32.AND P3, PT, R18, 0x7ffffe41, PT ;  /* 0x7ffffe411200780c */ /* 0x000fe20003f66070 */
[----:B------:R-:W4:Y:S02]  /*48600*/  LDC R26, c[0x0][0x230] ;  /* 0x00008c00ff1a7b82 */ /* 0x000f240000000800 */
[----:B------:R-:W4:Y:S04]  /*48610*/  LDL.LU.64 R28, [R1+0x1070] ;  /* 0x00107000011c7983 */ /* 0x000f280000300a00 */
[----:B------:R-:W-:Y:S01]  /*48620*/  STL.64 [R1+0x968], R34 ;  /* 0x0009682201007387 */ /* 0x000fe20000100a00 */
[----:B------:R-:W-:Y:S01]  /*48630*/  VIADD R252, R17, 0xfffffea3 ;  /* 0xfffffea311fc7836 */ /* 0x000fe20000000000 */
[----:B------:R-:W-:Y:S01]  /*48640*/  IADD3 R27, R0, 0x200000, RZ ;  /* 0x00200000001b7810 */ /* 0x000fe20007ffe0ff */
[----:B------:R-:W4:Y:S01]  /*48650*/  LDC R18, c[0x0][0x230] ;  /* 0x00008c00ff127b82 */ /* 0x000f220000000800 */
[----:B------:R-:W4:Y:S02]  /*48660*/  LDL.LU.64 R218, [R1+0x1068] ;  /* 0x0010680001da7983 */ /* 0x000f240000300a00 */
[----:B------:R-:W-:Y:S01]  /*48670*/  ISETP.GE.U32.AND P2, PT, R252, 0x7ffffe24, PT ;  /* 0x7ffffe24fc00780c */ /* 0x000fe20003f46070 */
[----:B------:R-:W-:Y:S01]  /*48680*/  VIADD R252, R0, 0x200000 ;  /* 0x0020000000fc7836 */ /* 0x000fe20000000000 */
[----:B------:R-:W-:Y:S01]  /*48690*/  IADD3 R17, R16, -0x15e, RZ ;  /* 0xfffffea210117810 */ /* 0x000fe20007ffe0ff */
[----:B------:R3:W-:Y:S02]  /*486a0*/  STL.64 [R1+0x970], R32 ;  /* 0x0009702001007387 */ /* 0x0007e40000100a00 */
[----:B------:R-:W4:Y:S01]  /*486b0*/  LDC R16, c[0x0][0x230] ;  /* 0x00008c00ff107b82 */ /* 0x000f220000000800 */
[----:B------:R-:W-:Y:S01]  /*486c0*/  ISETP.GE.U32.AND P1, PT, R17, 0x7ffffe23, PT ;  /* 0x7ffffe231100780c */ /* 0x000fe20003f26070 */
[----:B------:R-:W-:Y:S01]  /*486d0*/  VIADD R17, R0, 0x200000 ;  /* 0x0020000000117836 */ /* 0x000fe20000000000 */
[----:B------:R-:W-:Y:S04]  /*486e0*/  LDGSTS.E [R252+0x4800c], desc[UR60][R30.64], !P3 ;  /* 0x4800c0001efc7fae */ /* 0x000fe8000d92187c */
[----:B------:R-:W-:Y:S04]  /*486f0*/  LDGSTS.E [R27+0x4c00c], desc[UR60][R34.64], !P3 ;  /* 0x4c00c000221b7fae */ /* 0x000fe8000d92187c */
[----:B------:R1:W-:Y:S02]  /*48700*/  LDGSTS.E [R17+0x50000], desc[UR60][R32.64], !P2 ;  /* 0x5000000020117fae */ /* 0x0003e4000d12187c */
[----:B-1----:R-:W-:Y:S01]  /*48710*/  IADD3 R19, R19, -0x15f, RZ ;  /* 0xfffffea113137810 */ /* 0x002fe20007ffe0ff */
[----:B------:R-:W1:Y:S01]  /*48720*/  LDC R17, c[0x0][0x230] ;  /* 0x00008c00ff117b82 */ /* 0x000e620000000800 */
[----:B---3--:R-:W-:-:S05]  /*48730*/  IMAD.WIDE R30, R8, 0x4, R234 ;  /* 0x00000004081e7825 */ /* 0x008fca00078e02ea */
[----:B------:R3:W-:Y:S04]  /*48740*/  STL.64 [R1+0x978], R30 ;  /* 0x0009781e01007387 */ /* 0x0007e80000100a00 */
[----:B------:R3:W-:Y:S04]  /*48750*/  LDGSTS.E [R252+0x54000], desc[UR60][R30.64], !P2 ;  /* 0x540000001efc7fae */ /* 0x0007e8000d12187c */
[----:B------:R-:W4:Y:S01]  /*48760*/  LDL.LU.64 R230, [R1+0x1018] ;  /* 0x0010180001e67983 */ /* 0x000f220000300a00 */
[----:B------:R-:W-:-:S05]  /*48770*/  IMAD.WIDE R32, R8, 0x4, R220 ;  /* 0x0000000408207825 */ /* 0x000fca00078e02dc */
[----:B------:R-:W-:Y:S01]  /*48780*/  STL.64 [R1+0x980], R32 ;  /* 0x0009802001007387 */ /* 0x000fe20000100a00 */
[----:B---3--:R-:W-:-:S03]  /*48790*/  IMAD.WIDE R30, R8, 0x4, R236 ;  /* 0x00000004081e7825 */ /* 0x008fc600078e02ec */
[----:B------:R-:W3:Y:S04]  /*487a0*/  LDL.LU.64 R220, [R1+0x1008] ;  /* 0x0010080001dc7983 */ /* 0x000ee80000300a00 */
[----:B------:R1:W-:Y:S04]  /*487b0*/  STL.64 [R1+0x988], R30 ;  /* 0x0009881e01007387 */ /* 0x0003e80000100a00 */
[----:B------:R-:W3:Y:S04]  /*487c0*/  LDL.LU.64 R236, [R1+0x1000] ;  /* 0x0010000001ec7983 */ /* 0x000ee80000300a00 */
[----:B------:R-:W3:Y:S04]  /*487d0*/  LDL.LU.64 R234, [R1+0xff8] ;  /* 0x000ff80001ea7983 */ /* 0x000ee80000300a00 */
[----:B------:R-:W-:Y:S04]  /*487e0*/  LDGSTS.E [R27+0x50004], desc[UR60][R32.64], !P1 ;  /* 0x50004000201b7fae */ /* 0x000fe8000c92187c */
[----:B------:R1:W-:Y:S01]  /*487f0*/  LDGSTS.E [R252+0x54004], desc[UR60][R30.64], !P1 ;  /* 0x540040001efc7fae */ /* 0x0003e2000c92187c */
[----:B--2---:R-:W-:-:S04]  /*48800*/  IMAD.WIDE R216, R8, 0x4, R232 ;  /* 0x0000000408d87825 */ /* 0x004fc800078e02e8 */
[----:B----4-:R-:W-:-:S04]  /*48810*/  IMAD.WIDE R34, R8, 0x4, R28 ;  /* 0x0000000408227825 */ /* 0x010fc800078e021c */
[----:B-1----:R-:W-:Y:S02]  /*48820*/  IMAD.WIDE R30, R8, 0x4, R218 ;  /* 0x00000004081e7825 */ /* 0x002fe400078e02da */
[----:B------:R-:W2:Y:S04]  /*48830*/  LDL.LU.64 R218, [R1+0xff0] ;  /* 0x000ff00001da7983 */ /* 0x000ea80000300a00 */
[----:B------:R-:W-:Y:S04]  /*48840*/  STL.64 [R1+0x990], R216 ;  /* 0x000990d801007387 */ /* 0x000fe80000100a00 */
[----:B------:R-:W4:Y:S04]  /*48850*/  LDL.LU.64 R232, [R1+0xfe8] ;  /* 0x000fe80001e87983 */ /* 0x000f280000300a00 */
[----:B------:R-:W-:Y:S04]  /*48860*/  STL.64 [R1+0x998], R34 ;  /* 0x0009982201007387 */ /* 0x000fe80000100a00 */
[----:B------:R-:W4:Y:S01]  /*48870*/  LDL.LU.64 R28, [R1+0xfe0] ;  /* 0x000fe000011c7983 */ /* 0x000f220000300a00 */
[----:B------:R-:W-:Y:S01]  /*48880*/  VIADD R16, R16, 0xfffffea0 ;  /* 0xfffffea010107836 */ /* 0x000fe20000000000 */
[----:B------:R-:W-:-:S04]  /*48890*/  ISETP.GE.U32.AND P1, PT, R19, 0x7ffffe22, PT ;  /* 0x7ffffe221300780c */ /* 0x000fc80003f26070 */
[----:B------:R-:W-:Y:S02]  /*488a0*/  ISETP.GE.U32.AND P3, PT, R16, 0x7ffffe21, PT ;  /* 0x7ffffe211000780c */ /* 0x000fe40003f66070 */
[----:B------:R-:W-:Y:S01]  /*488b0*/  IADD3 R252, R26, -0x17d, RZ ;  /* 0xfffffe831afc7810 */ /* 0x000fe20007ffe0ff */
[C---:B------:R-:W-:Y:S01]  /*488c0*/  VIADD R32, R0.reuse, 0x200000 ;  /* 0x0020000000207836 */ /* 0x040fe20000000000 */
[----:B------:R-:W-:Y:S01]  /*488d0*/  IADD3 R33, R0, 0x200000, RZ ;  /* 0x0020000000217810 */ /* 0x000fe20007ffe0ff */
[----:B------:R-:W-:Y:S01]  /*488e0*/  VIADD R26, R18, 0xfffffe82 ;  /* 0xfffffe82121a7836 */ /* 0x000fe20000000000 */
[----:B------:R-:W-:Y:S01]  /*488f0*/  ISETP.GE.U32.AND P2, PT, R252, 0x7ffffe04, PT ;  /* 0x7ffffe04fc00780c */ /* 0x000fe20003f46070 */
[----:B------:R1:W-:Y:S01]  /*48900*/  STL.64 [R1+0x9a0], R30 ;  /* 0x0009a01e01007387 */ /* 0x0003e20000100a00 */
[----:B------:R-:W-:Y:S01]  /*48910*/  IADD3 R252, R0, 0x200000, RZ ;  /* 0x0020000000fc7810 */ /* 0x000fe20007ffe0ff */
[----:B------:R-:W1:Y:S02]  /*48920*/  LDC R16, c[0x0][0x230] ;  /* 0x00008c00ff107b82 */ /* 0x000e640000000800 */
[----:B------:R-:W-:Y:S04]  /*48930*/  LDGSTS.E [R33+0x50008], desc[UR60][R216.64], !P1 ;  /* 0x50008000d8217fae */ /* 0x000fe8000c92187c */
[----:B------:R-:W-:Y:S04]  /*48940*/  LDGSTS.E [R32+0x54008], desc[UR60][R34.64], !P1 ;  /* 0x5400800022207fae */ /* 0x000fe8000c92187c */
[----:B------:R1:W-:Y:S01]  /*48950*/  LDGSTS.E [R27+0x5000c], desc[UR60][R30.64], !P3 ;  /* 0x5000c0001e1b7fae */ /* 0x0003e2000d92187c */
[----:B------:R-:W-:-:S02]  /*48960*/  ISETP.GE.U32.AND P1, PT, R26, 0x7ffffe03, PT ;  /* 0x7ffffe031a00780c */ /* 0x000fc40003f26070 */
[----:B-1----:R-:W-:Y:S01]  /*48970*/  IADD3 R16, R16, -0x180, RZ ;  /* 0xfffffe8010107810 */ /* 0x002fe20007ffe0ff */
[C---:B------:R-:W-:Y:S01]  /*48980*/  VIADD R30, R0.reuse, 0x200000 ;  /* 0x00200000001e7836 */ /* 0x040fe20000000000 */
[----:B------:R-:W-:Y:S01]  /*48990*/  IADD3 R31, R0, 0x200000, RZ ;  /* 0x00200000001f7810 */ /* 0x000fe20007ffe0ff */
[----:B------:R-:W-:-:S05]  /*489a0*/  IMAD.WIDE R18, R8, 0x4, R230 ;  /* 0x0000000408127825 */ /* 0x000fca00078e02e6 */
[----:B------:R3:W-:Y:S04]  /*489b0*/  STL.64 [R1+0x9a8], R18 ;  /* 0x0009a81201007387 */ /* 0x0007e80000100a00 */
[----:B------:R3:W-:Y:S04]  /*489c0*/  LDGSTS.E [R252+0x5400c], desc[UR60][R18.64], !P3 ;  /* 0x5400c00012fc7fae */ /* 0x0007e8000d92187c */
[----:B------:R-:W4:Y:S01]  /*489d0*/  LDL.LU.64 R26, [R1+0xfd8] ;  /* 0x000fd800011a7983 */ /* 0x000f220000300a00 */
[C---:B---3--:R-:W-:Y:S02]  /*489e0*/  IMAD.WIDE R18, R8.reuse, 0x4, R234 ;  /* 0x0000000408127825 */ /* 0x048fe400078e02ea */
[----:B------:R-:W1:Y:S02]  /*489f0*/  S2R R235, SR_TID.X ;  /* 0x0000000000eb7919 */ /* 0x000e640000002100 */
[----:B------:R-:W-:-:S04]  /*48a00*/  IMAD.WIDE R34, R8, 0x4, R220 ;  /* 0x0000000408227825 */ /* 0x000fc800078e02dc */
[----:B------:R-:W-:Y:S01]  /*48a10*/  IMAD.WIDE R32, R8, 0x4, R236 ;  /* 0x0000000408207825 */ /* 0x000fe200078e02ec */
[----:B------:R-:W-:Y:S04]  /*48a20*/  STL.64 [R1+0x9b0], R34 ;  /* 0x0009b02201007387 */ /* 0x000fe80000100a00 */
[----:B------:R-:W3:Y:S04]  /*48a30*/  LDL.LU.64 R220, [R1+0xfd0] ;  /* 0x000fd00001dc7983 */ /* 0x000ee80000300a00 */
[----:B------:R-:W3:Y:S04]  /*48a40*/  LDL.LU.64 R236, [R1+0xfc8] ;  /* 0x000fc80001ec7983 */ /* 0x000ee80000300a00 */
[----:B------:R-:W-:Y:S01]  /*48a50*/  LDGSTS.E [R31+0x58000], desc[UR60][R34.64], !P2 ;  /* 0x58000000221f7fae */ /* 0x000fe2000d12187c */
[----:B-1----:R-:W-:-:S03]  /*48a60*/  LOP3.LUT R235, R235, 0x7f, RZ, 0xc0, !PT ;  /* 0x0000007febeb7812 */ /* 0x002fc600078ec0ff */
[----:B------:R4:W-:Y:S01]  /*48a70*/  STL.64 [R1+0x9b8], R32 ;  /* 0x0009b82001007387 */ /* 0x0009e20000100a00 */
[----:B------:R-:W-:-:S03]  /*48a80*/  ISETP.GE.AND P5, PT, R235, R16, PT ;  /* 0x00000010eb00720c */ /* 0x000fc60003fa6270 */
[----:B------:R4:W-:Y:S01]  /*48a90*/  LDGSTS.E [R30+0x5c000], desc[UR60][R32.64], !P2 ;  /* 0x5c000000201e7fae */ /* 0x0009e2000d12187c */
[----:B------:R-:W1:Y:S03]  /*48aa0*/  LDC R235, c[0x0][0x230] ;  /* 0x00008c00ffeb7b82 */ /* 0x000e660000000800 */
[----:B------:R4:W-:Y:S04]  /*48ab0*/  STL.64 [R1+0x9c0], R18 ;  /* 0x0009c01201007387 */ /* 0x0009e80000100a00 */
[----:B------:R4:W-:Y:S01]  /*48ac0*/  LDGSTS.E [R252+0x58004], desc[UR60][R18.64], !P1 ;  /* 0x5800400012fc7fae */ /* 0x0009e2000c92187c */
[----:B-1----:R-:W-:Y:S01]  /*48ad0*/  IADD3 R235, R235, 0x7f, RZ ;  /* 0x0000007febeb7810 */ /* 0x002fe20007ffe0ff */
[----:B--2---:R-:W-:-:S05]  /*48ae0*/  IMAD.WIDE R218, R8, 0x4, R218 ;  /* 0x0000000408da7825 */ /* 0x004fca00078e02da */
[----:B------:R-:W-:Y:S01]  /*48af0*/  STL.64 [R1+0x9c8], R218 ;  /* 0x0009c8da01007387 */ /* 0x000fe20000100a00 */
[----:B----4-:R-:W-:-:S03]  /*48b00*/  IMAD.WIDE R32, R8, 0x4, R232 ;  /* 0x0000000408207825 */ /* 0x010fc600078e02e8 */
[----:B------:R-:W2:Y:S04]  /*48b10*/  LDL.LU.64 R216, [R1+0xfc0] ;  /* 0x000fc00001d87983 */ /* 0x000ea80000300a00 */
[----:B------:R1:W-:Y:S01]  /*48b20*/  STL.64 [R1+0x9d0], R32 ;  /* 0x0009d02001007387 */ /* 0x0003e20000100a00 */
[----:B------:R-:W-:-:S03]  /*48b30*/  IMAD.WIDE R18, R8, 0x4, R28 ;  /* 0x0000000408127825 */ /* 0x000fc600078e021c */
[----:B------:R-:W4:Y:S01]  /*48b40*/  LDL.LU.64 R230, [R1+0xfb0] ;  /* 0x000fb00001e67983 */ /* 0x000f220000300a00 */
[----:B------:R-:W-:-:S03]  /*48b50*/  ISETP.GT.AND P2, PT, R235, 0x1ff, PT ;  /* 0x000001ffeb00780c */ /* 0x000fc60003f44270 */
[----:B------:R3:W-:Y:S04]  /*48b60*/  STL.64 [R1+0x9d8], R18 ;  /* 0x0009d81201007387 */ /* 0x0007e80000100a00 */
[----:B------:R-:W4:Y:S04]  /*48b70*/  LDL.LU.64 R30, [R1+0xfa8] ;  /* 0x000fa800011e7983 */ /* 0x000f280000300a00 */
[----:B------:R-:W4:Y:S04]  /*48b80*/  LDL.LU.64 R28, [R1+0xfa0] ;  /* 0x000fa000011c7983 */ /* 0x000f280000300a00 */
[----:B------:R-:W4:Y:S01]  /*48b90*/  LDL.LU.64 R234, [R1+0xf98] ;  /* 0x000f980001ea7983 */ /* 0x000f220000300a00 */
[----:B------:R-:W-:-:S05]  /*48ba0*/  VIADD R17, R17, 0xfffffe81 ;  /* 0xfffffe8111117836 */ /* 0x000fca0000000000 */
[----:B------:R-:W-:Y:S01]  /*48bb0*/  ISETP.GE.U32.AND P4, PT, R17, 0x7ffffe02, PT ;  /* 0x7ffffe021100780c */ /* 0x000fe20003f86070 */
[----:B------:R-:W-:Y:S01]  /*48bc0*/  VIADD R34, R0, 0x200000 ;  /* 0x0020000000227836 */ /* 0x000fe20000000000 */
[----:B------:R-:W-:Y:S01]  /*48bd0*/  ISETP.GE.U32.AND P3, PT, R16, 0x7ffffe01, PT ;  /* 0x7ffffe011000780c */ /* 0x000fe20003f66070 */
[C---:B------:R-:W-:Y:S01]  /*48be0*/  VIADD R16, R0.reuse, 0x200000 ;  /* 0x0020000000107836 */ /* 0x040fe20000000000 */
[C---:B------:R-:W-:Y:S02]  /*48bf0*/  IADD3 R17, R0.reuse, 0x200000, RZ ;  /* 0x0020000000117810 */ /* 0x040fe40007ffe0ff */
[----:B------:R-:W-:Y:S07]  /*48c00*/  LDGSTS.E [R34+0x5c004], desc[UR60][R218.64], !P1 ;  /* 0x5c004000da227fae */ /* 0x000fee000c92187c */
[----:B------:R1:W-:Y:S04]  /*48c10*/  LDGSTS.E [R17+0x58008], desc[UR60][R32.64], !P4 ;  /* 0x5800800020117fae */ /* 0x0003e8000e12187c */
[----:B------:R1:W-:Y:S02]  /*48c20*/  LDGSTS.E [R16+0x5c008], desc[UR60][R18.64], !P4 ;  /* 0x5c00800012107fae */ /* 0x0003e4000e12187c */
[----:B-1----:R-:W-:Y:S01]  /*48c30*/  VIADD R32, R0, 0x200000 ;  /* 0x0020000000207836 */ /* 0x002fe20000000000 */
[C---:B------:R-:W-:Y:S01]  /*48c40*/  IADD3 R16, R244.reuse, 0x100000, RZ ;  /* 0x00100000f4107810 */ /* 0x040fe20007ffe0ff */
[----:B------:R-:W-:-:S02]  /*48c50*/  VIADD R33, R244, 0x100000 ;  /* 0x00100000f4217836 */ /* 0x000fc40000000000 */
[----:B------:R-:W-:-:S05]  /*48c60*/  IMAD.WIDE R34, R8, 0x4, R26 ;  /* 0x0000000408227825 */ /* 0x000fca00078e021a */
[----:B------:R-:W-:Y:S04]  /*48c70*/  STL.64 [R1+0x9e0], R34 ;  /* 0x0009e02201007387 */ /* 0x000fe80000100a00 */
[----:B------:R1:W-:Y:S01]  /*48c80*/  LDGSTS.E [R32+0x5800c], desc[UR60][R34.64], !P3 ;  /* 0x5800c00022207fae */ /* 0x0003e2000d92187c */
[----:B---3--:R-:W-:-:S04]  /*48c90*/  IMAD.WIDE R26, R8, 0x4, R220 ;  /* 0x00000004081a7825 */ /* 0x008fc800078e02dc */
[----:B------:R-:W-:Y:S01]  /*48ca0*/  IMAD.WIDE R18, R5, 0x4, R236 ;  /* 0x0000000405127825 */ /* 0x000fe200078e02ec */
[----:B------:R3:W-:Y:S04]  /*48cb0*/  STL.64 [R1+0x9e8], R26 ;  /* 0x0009e81a01007387 */ /* 0x0007e80000100a00 */
[----:B------:R3:W-:Y:S04]  /*48cc0*/  STL.64 [R1+0x9f0], R18 ;  /* 0x0009f01201007387 */ /* 0x0007e80000100a00 */
[----:B------:R-:W4:Y:S04]  /*48cd0*/  LDL.LU.64 R220, [R1+0xf90] ;  /* 0x000f900001dc7983 */ /* 0x000f280000300a00 */
[----:B------:R-:W4:Y:S04]  /*48ce0*/  LDL.LU.64 R218, [R1+0xf88] ;  /* 0x000f880001da7983 */ /* 0x000f280000300a00 */
[----:B------:R-:W-:Y:S04]  /*48cf0*/  LDGSTS.E [R17+0x5c00c], desc[UR60][R26.64], !P3 ;  /* 0x5c00c0001a117fae */ /* 0x000fe8000d92187c */
[----:B------:R-:W4:Y:S01]  /*48d00*/  LDL.LU.64 R232, [R1+0xf80] ;  /* 0x000f800001e87983 */ /* 0x000f220000300a00 */
[----:B-1----:R-:W-:-:S03]  /*48d10*/  IADD3 R32, R244, 0x100000, RZ ;  /* 0x00100000f4207810 */ /* 0x002fc60007ffe0ff */
[----:B------:R-:W0:Y:S04]  /*48d20*/  LDGDEPBAR ;  /* 0x00000000000079af */ /* 0x000e280000000000 */
[----:B---3--:R-:W3:Y:S04]  /*48d30*/  LDL.LU.64 R26, [R1+0xf10] ;  /* 0x000f1000011a7983 */ /* 0x008ee80000300a00 */
[----:B------:R-:W3:Y:S04]  /*48d40*/  LDL.LU.64 R236, [R1+0xf08] ;  /* 0x000f080001ec7983 */ /* 0x000ee80000300a00 */
[----:B------:R1:W-:Y:S02]  /*48d50*/  LDGSTS.E [R16+-0x80000], desc[UR60][R18.64], P0 ;  /* 0x8000000012107fae */ /* 0x0003e4000812187c */
[C---:B-1----:R-:W-:Y:S01]  /*48d60*/  VIADD R19, R244.reuse, 0x100000 ;  /* 0x00100000f4137836 */ /* 0x042fe20000000000 */
[----:B------:R-:W-:Y:S01]  /*48d70*/  IADD3 R18, R244, 0x100000, RZ ;  /* 0x00100000f4127810 */ /* 0x000fe20007ffe0ff */
[----:B--2---:R-:W-:-:S04]  /*48d80*/  IMAD.WIDE R216, R5, 0x4, R216 ;  /* 0x0000000405d87825 */ /* 0x004fc800078e02d8 */
[C---:B----4-:R-:W-:Y:S01]  /*48d90*/  IMAD.WIDE R34, R5.reuse, 0x4, R230 ;  /* 0x0000000405227825 */ /* 0x050fe200078e02e6 */
[----:B------:R1:W-:Y:S03]  /*48da0*/  STL.64 [R1+0x9f8], R216 ;  /* 0x0009f8d801007387 */ /* 0x0003e60000100a00 */
[C---:B------:R-:W-:Y:S01]  /*48db0*/  IMAD.WIDE R30, R5.reuse, 0x4, R30 ;  /* 0x00000004051e7825 */ /* 0x040fe200078e021e */
[----:B------:R-:W-:Y:S03]  /*48dc0*/  STL.64 [R1+0xa00], R34 ;  /* 0x000a002201007387 */ /* 0x000fe60000100a00 */
[C---:B------:R-:W-:Y:S01]  /*48dd0*/  IMAD.WIDE R28, R5.reuse, 0x4, R28 ;  /* 0x00000004051c7825 */ /* 0x040fe200078e021c */
[----:B------:R2:W-:Y:S03]  /*48de0*/  STL.64 [R1+0xa08], R30 ;  /* 0x000a081e01007387 */ /* 0x0005e60000100a00 */
[----:B------:R-:W-:Y:S01]  /*48df0*/  IMAD.WIDE R16, R5, 0x4, R234 ;  /* 0x0000000405107825 */ /* 0x000fe200078e02ea */
[----:B------:R4:W-:Y:S04]  /*48e00*/  STL.64 [R1+0xa10], R28 ;  /* 0x000a101c01007387 */ /* 0x0009e80000100a00 */
[----:B------:R-:W-:Y:S04]  /*48e10*/  LDGSTS.E [R33+-0x7fc00], desc[UR60][R216.64], P0 ;  /* 0x80400000d8217fae */ /* 0x000fe8000812187c */
[----:B------:R3:W-:Y:S04]  /*48e20*/  STL.64 [R1+0xa18], R16 ;  /* 0x000a181001007387 */ /* 0x0007e80000100a00 */
[----:B------:R4:W-:Y:S04]  /*48e30*/  LDGSTS.E [R32+-0x7f800], desc[UR60][R34.64], P0 ;  /* 0x8080000022207fae */ /* 0x0009e8000812187c */
[----:B-1----:R-:W3:Y:S04]  /*48e40*/  LDL.LU.64 R216, [R1+0xf00] ;  /* 0x000f000001d87983 */ /* 0x002ee80000300a00 */
[----:B------:R-:W-:Y:S04]  /*48e50*/  LDGSTS.E [R19+-0x7f400], desc[UR60][R30.64], P0 ;  /* 0x80c000001e137fae */ /* 0x000fe8000812187c */
[----:B------:R-:W3:Y:S04]  /*48e60*/  LDL.LU.64 R230, [R1+0xef8] ;  /* 0x000ef80001e67983 */ /* 0x000ee80000300a00 */
[----:B------:R-:W-:Y:S04]  /*48e70*/  LDGSTS.E [R18+-0x7f000], desc[UR60][R28.64], P0 ;  /* 0x810000001c127fae */ /* 0x000fe8000812187c */
[----:B--2---:R-:W2:Y:S04]  /*48e80*/  LDL.LU.64 R30, [R1+0xee8] ;  /* 0x000ee800011e7983 */ /* 0x004ea80000300a00 */
[----:B----4-:R-:W4:Y:S04]  /*48e90*/  LDL.LU.64 R28, [R1+0xee0] ;  /* 0x000ee000011c7983 */ /* 0x010f280000300a00 */
[----:B------:R-:W4:Y:S01]  /*48ea0*/  LDL.LU.64 R234, [R1+0xed0] ;  /* 0x000ed00001ea7983 */ /* 0x000f220000300a00 */
[----:B------:R-:W-:-:S04]  /*48eb0*/  SEL R252, RZ, 0x4, P5 ;  /* 0x00000004fffc7807 */ /* 0x000fc80002800000 */
[----:B------:R-:W-:-:S04]  /*48ec0*/  SEL R252, R252, RZ, P2 ;  /* 0x000000fffcfc7207 */ /* 0x000fc80001000000 */
[----:B------:R-:W-:Y:S01]  /*48ed0*/  ISETP.NE.U32.AND P1, PT, R252, RZ, PT ;  /* 0x000000fffc00720c */ /* 0x000fe20003f25070 */
[C---:B------:R-:W-:Y:S01]  /*48ee0*/  VIADD R252, R244.reuse, 0x100000 ;  /* 0x00100000f4fc7836 */ /* 0x040fe20000000000 */
[C---:B------:R-:W-:Y:S01]  /*48ef0*/  IADD3 R35, R244.reuse, 0x100000, RZ ;  /* 0x00100000f4237810 */ /* 0x040fe20007ffe0ff */
[----:B------:R-:W-:-:S03]  /*48f00*/  VIADD R34, R244, 0x100000 ;  /* 0x00100000f4227836 */ /* 0x000fc60000000000 */
[----:B------:R1:W-:Y:S01]  /*48f10*/  LDGSTS.E [R252+-0x7ec00], desc[UR60][R16.64], P0 ;  /* 0x8140000010fc7fae */ /* 0x0003e2000812187c */
[----:B------:R-:W-:-:S04]  /*48f20*/  IMAD.WIDE R220, R5, 0x4, R220 ;  /* 0x0000000405dc7825 */ /* 0x000fc800078e02dc */
[C---:B------:R-:W-:Y:S01]  /*48f30*/  IMAD.WIDE R218, R5.reuse, 0x4, R218 ;  /* 0x0000000405da7825 */ /* 0x040fe200078e02da */
[----:B------:R1:W-:Y:S03]  /*48f40*/  STL.64 [R1+0xa20], R220 ;  /* 0x000a20dc01007387 */ /* 0x0003e60000100a00 */
[C---:B------:R-:W-:Y:S01]  /*48f50*/  IMAD.WIDE R32, R5.reuse, 0x4, R232 ;  /* 0x0000000405207825 */ /* 0x040fe200078e02e8 */
[----:B------:R1:W-:Y:S03]  /*48f60*/  STL.64 [R1+0xa28], R218 ;  /* 0x000a28da01007387 */ /* 0x0003e60000100a00 */
[C---:B---3--:R-:W-:Y:S01]  /*48f70*/  IMAD.WIDE R26, R5.reuse, 0x4, R26 ;  /* 0x00000004051a7825 */ /* 0x048fe200078e021a */
[----:B------:R3:W-:Y:S03]  /*48f80*/  STL.64 [R1+0xa30], R32 ;  /* 0x000a302001007387 */ /* 0x0007e60000100a00 */
[----:B-1----:R-:W-:Y:S01]  /*48f90*/  IMAD.WIDE R16, R5, 0x4, R236 ;  /* 0x0000000405107825 */ /* 0x002fe200078e02ec */
[----:B------:R1:W-:Y:S04]  /*48fa0*/  STL.64 [R1+0xa38], R26 ;  /* 0x000a381a01007387 */ /* 0x0003e80000100a00 */
[----:B------:R-:W-:Y:S04]  /*48fb0*/  LDGSTS.E [R35+-0x7e800], desc[UR60][R220.64], P0 ;  /* 0x81800000dc237fae */ /* 0x000fe8000812187c */
[----:B------:R4:W-:Y:S04]  /*48fc0*/  STL.64 [R1+0xa40], R16 ;  /* 0x000a401001007387 */ /* 0x0009e80000100a00 */
[----:B------:R-:W-:Y:S04]  /*48fd0*/  LDGSTS.E [R34+-0x7e400], desc[UR60][R218.64], P0 ;  /* 0x81c00000da227fae */ /* 0x000fe8000812187c */
[----:B------:R-:W4:Y:S04]  /*48fe0*/  LDL.LU.64 R220, [R1+0xec8] ;  /* 0x000ec80001dc7983 */ /* 0x000f280000300a00 */
[----:B------:R3:W-:Y:S04]  /*48ff0*/  LDGSTS.E [R19+-0x7e000], desc[UR60][R32.64], P0 ;  /* 0x8200000020137fae */ /* 0x0007e8000812187c */
[----:B------:R-:W4:Y:S04]  /*49000*/  LDL.LU.64 R218, [R1+0xec0] ;  /* 0x000ec00001da7983 */ /* 0x000f280000300a00 */
[----:B------:R-:W-:Y:S04]  /*49010*/  LDGSTS.E [R18+-0x7dc00], desc[UR60][R26.64], P0 ;  /* 0x824000001a127fae */ /* 0x000fe8000812187c */
[----:B------:R-:W4:Y:S01]  /*49020*/  LDL.LU.64 R232, [R1+0xeb8] ;  /* 0x000eb80001e87983 */ /* 0x000f220000300a00 */
[C---:B---3--:R-:W-:Y:S01]  /*49030*/  IADD3 R33, R244.reuse, 0x100000, RZ ;  /* 0x00100000f4217810 */ /* 0x048fe20007ffe0ff */
[----:B------:R-:W-:-:S02]  /*49040*/  VIADD R32, R244, 0x100000 ;  /* 0x00100000f4207836 */ /* 0x000fc40000000000 */
[----:B------:R3:W-:Y:S04]  /*49050*/  LDGSTS.E [R252+-0x7d800], desc[UR60][R16.64], P0 ;  /* 0x8280000010fc7fae */ /* 0x0007e8000812187c */
[----:B-1----:R-:W3:Y:S04]  /*49060*/  LDL.LU.64 R26, [R1+0xeb0] ;  /* 0x000eb000011a7983 */ /* 0x002ee80000300a00 */
[----:B------:R-:W3:Y:S01]  /*49070*/  LDL.LU.64 R236, [R1+0xea8] ;  /* 0x000ea80001ec7983 */ /* 0x000ee20000300a00 */
[----:B------:R-:W-:-:S04]  /*49080*/  IMAD.WIDE R216, R5, 0x4, R216 ;  /* 0x0000000405d87825 */ /* 0x000fc800078e02d8 */
[C---:B------:R-:W-:Y:S01]  /*49090*/  IMAD.WIDE R34, R5.reuse, 0x4, R230 ;  /* 0x0000000405227825 */ /* 0x040fe200078e02e6 */
[----:B------:R1:W-:Y:S03]  /*490a0*/  STL.64 [R1+0xa48], R216 ;  /* 0x000a48d801007387 */ /* 0x0003e60000100a00 */
[C---:B--2---:R-:W-:Y:S01]  /*490b0*/  IMAD.WIDE R30, R5.reuse, 0x4, R30 ;  /* 0x00000004051e7825 */ /* 0x044fe200078e021e */
[----:B------:R-:W-:Y:S03]  /*490c0*/  STL.64 [R1+0xa50], R34 ;  /* 0x000a502201007387 */ /* 0x000fe60000100a00 */
[C---:B----4-:R-:W-:Y:S01]  /*490d0*/  IMAD.WIDE R28, R5.reuse, 0x4, R28 ;  /* 0x00000004051c7825 */ /* 0x050fe200078e021c */
[----:B------:R2:W-:Y:S03]  /*490e0*/  STL.64 [R1+0xa58], R30 ;  /* 0x000a581e01007387 */ /* 0x0005e60000100a00 */
[----:B---3--:R-:W-:Y:S01]  /*490f0*/  IMAD.WIDE R16, R5, 0x4, R234 ;  /* 0x0000000405107825 */ /* 0x008fe200078e02ea */
[----:B------:R3:W-:Y:S04]  /*49100*/  STL.64 [R1+0xa60], R28 ;  /* 0x000a601c01007387 */ /* 0x0007e80000100a00 */
[----:B------:R-:W-:Y:S04]  /*49110*/  LDGSTS.E [R33+-0x7d400], desc[UR60][R216.64], P0 ;  /* 0x82c00000d8217fae */ /* 0x000fe8000812187c */
[----:B------:R4:W-:Y:S04]  /*49120*/  STL.64 [R1+0xa68], R16 ;  /* 0x000a681001007387 */ /* 0x0009e80000100a00 */
[----:B------:R2:W-:Y:S04]  /*49130*/  LDGSTS.E [R32+-0x7d000], desc[UR60][R34.64], P0 ;  /* 0x8300000022207fae */ /* 0x0005e8000812187c */
[----:B-1----:R-:W4:Y:S04]  /*49140*/  LDL.LU.64 R216, [R1+0xea0] ;  /* 0x000ea00001d87983 */ /* 0x002f280000300a00 */
[----:B------:R-:W-:Y:S04]  /*49150*/  LDGSTS.E [R19+-0x7cc00], desc[UR60][R30.64], P0 ;  /* 0x834000001e137fae */ /* 0x000fe8000812187c */
[----:B------:R-:W4:Y:S04]  /*49160*/  LDL.LU.64 R230, [R1+0xe98] ;  /* 0x000e980001e67983 */ /* 0x000f280000300a00 */
[----:B------:R-:W-:Y:S04]  /*49170*/  LDGSTS.E [R18+-0x7c800], desc[UR60][R28.64], P0 ;  /* 0x838000001c127fae */ /* 0x000fe8000812187c */
[----:B--2---:R-:W2:Y:S01]  /*49180*/  LDL.LU.64 R30, [R1+0xe90] ;  /* 0x000e9000011e7983 */ /* 0x004ea20000300a00 */
[C---:B------:R-:W-:Y:S01]  /*49190*/  IADD3 R35, R244.reuse, 0x100000, RZ ;  /* 0x00100000f4237810 */ /* 0x040fe20007ffe0ff */
[----:B------:R-:W-:-:S02]  /*491a0*/  VIADD R34, R244, 0x100000 ;  /* 0x00100000f4227836 */ /* 0x000fc40000000000 */
[----:B------:R4:W-:Y:S04]  /*491b0*/  LDGSTS.E [R252+-0x7c400], desc[UR60][R16.64], P0 ;  /* 0x83c0000010fc7fae */ /* 0x0009e8000812187c */
[----:B---3--:R-:W3:Y:S04]  /*491c0*/  LDL.LU.64 R28, [R1+0xe80] ;  /* 0x000e8000011c7983 */ /* 0x008ee80000300a00 */
[----:B------:R-:W3:Y:S01]  /*491d0*/  LDL.LU.64 R234, [R1+0xe78] ;  /* 0x000e780001ea7983 */ /* 0x000ee20000300a00 */
[----:B------:R-:W-:-:S04]  /*491e0*/  IMAD.WIDE R220, R5, 0x4, R220 ;  /* 0x0000000405dc7825 */ /* 0x000fc800078e02dc */
[C---:B------:R-:W-:Y:S01]  /*491f0*/  IMAD.WIDE R218, R5.reuse, 0x4, R218 ;  /* 0x0000000405da7825 */ /* 0x040fe200078e02da */
[----:B------:R1:W-:Y:S03]  /*49200*/  STL.64 [R1+0xa70], R220 ;  /* 0x000a70dc01007387 */ /* 0x0003e60000100a00 */
[C---:B------:R-:W-:Y:S01]  /*49210*/  IMAD.WIDE R32, R5.reuse, 0x4, R232 ;  /* 0x0000000405207825 */ /* 0x040fe200078e02e8 */
[----:B------:R1:W-:Y:S03]  /*49220*/  STL.64 [R1+0xa78], R218 ;  /* 0x000a78da01007387 */ /* 0x0003e60000100a00 */
[C---:B------:R-:W-:Y:S01]  /*49230*/  IMAD.WIDE R26, R5.reuse, 0x4, R26 ;  /* 0x00000004051a7825 */ /* 0x040fe200078e021a */
[----:B------:R1:W-:Y:S03]  /*49240*/  STL.64 [R1+0xa80], R32 ;  /* 0x000a802001007387 */ /* 0x0003e60000100a00 */
[----:B----4-:R-:W-:Y:S01]  /*49250*/  IMAD.WIDE R16, R5, 0x4, R236 ;  /* 0x0000000405107825 */ /* 0x010fe200078e02ec */
[----:B------:R4:W-:Y:S04]  /*49260*/  STL.64 [R1+0xa88], R26 ;  /* 0x000a881a01007387 */ /* 0x0009e80000100a00 */
[----:B------:R-:W-:Y:S04]  /*49270*/  LDGSTS.E [R35+-0x7c000], desc[UR60][R220.64], P0 ;  /* 0x84000000dc237fae */ /* 0x000fe8000812187c */
[----:B------:R3:W-:Y:S04]  /*49280*/  STL.64 [R1+0xa90], R16 ;  /* 0x000a901001007387 */ /* 0x0007e80000100a00 */
[----:B------:R-:W-:Y:S04]  /*49290*/  LDGSTS.E [R34+-0x7bc00], desc[UR60][R218.64], P0 ;  /* 0x84400000da227fae */ /* 0x000fe8000812187c */
[----:B-1----:R-:W3:Y:S04]  /*492a0*/  LDL.LU.64 R220, [R1+0xe68] ;  /* 0x000e680001dc7983 */ /* 0x002ee80000300a00 */
[----:B------:R1:W-:Y:S04]  /*492b0*/  LDGSTS.E [R19+-0x7b800], desc[UR60][R32.64], P0 ;  /* 0x8480000020137fae */ /* 0x0003e8000812187c */
[----:B------:R-:W3:Y:S04]  /*492c0*/  LDL.LU.64 R218, [R1+0xe60] ;  /* 0x000e600001da7983 */ /* 0x000ee80000300a00 */
[----:B------:R-:W-:Y:S04]  /*492d0*/  LDGSTS.E [R18+-0x7b400], desc[UR60][R26.64], P0 ;  /* 0x84c000001a127fae */ /* 0x000fe8000812187c */
[----:B------:R-:W3:Y:S01]  /*492e0*/  LDL.LU.64 R232, [R1+0xe58] ;  /* 0x000e580001e87983 */ /* 0x000ee20000300a00 */
[C---:B-1----:R-:W-:Y:S01]  /*492f0*/  IADD3 R33, R244.reuse, 0x100000, RZ ;  /* 0x00100000f4217810 */ /* 0x042fe20007ffe0ff */
[----:B------:R-:W-:-:S02]  /*49300*/  VIADD R32, R244, 0x100000 ;  /* 0x00100000f4207836 */ /* 0x000fc40000000000 */
[----:B------:R1:W-:Y:S04]  /*49310*/  LDGSTS.E [R252+-0x7b000], desc[UR60][R16.64], P0 ;  /* 0x8500000010fc7fae */ /* 0x0003e8000812187c */
[----:B----4-:R-:W4:Y:S04]  /*49320*/  LDL.LU.64 R26, [R1+0xd58] ;  /* 0x000d5800011a7983 */ /* 0x010f280000300a00 */
[----:B------:R-:W4:Y:S01]  /*49330*/  LDL.LU.64 R236, [R1+0xd38] ;  /* 0x000d380001ec7983 */ /* 0x000f220000300a00 */
[----:B------:R-:W-:-:S04]  /*49340*/  IMAD.WIDE R216, R5, 0x4, R216 ;  /* 0x0000000405d87825 */ /* 0x000fc800078e02d8 */
[C---:B------:R-:W-:Y:S01]  /*49350*/  IMAD.WIDE R34, R5.reuse, 0x4, R230 ;  /* 0x0000000405227825 */ /* 0x040fe200078e02e6 */
[----:B------:R1:W-:Y:S03]  /*49360*/  STL.64 [R1+0xa98], R216 ;  /* 0x000a98d801007387 */ /* 0x0003e60000100a00 */
[C---:B--2---:R-:W-:Y:S01]  /*49370*/  IMAD.WIDE R30, R5.reuse, 0x4, R30 ;  /* 0x00000004051e7825 */ /* 0x044fe200078e021e */
[----:B------:R-:W-:Y:S03]  /*49380*/  STL.64 [R1+0xaa0], R34 ;  /* 0x000aa02201007387 */ /* 0x000fe60000100a00 */
[C---:B---3--:R-:W-:Y:S01]  /*49390*/  IMAD.WIDE R28, R5.reuse, 0x4, R28 ;  /* 0x00000004051c7825 */ /* 0x048fe200078e021c */
[----:B------:R2:W-:Y:S03]  /*493a0*/  STL.64 [R1+0xaa8], R30 ;  /* 0x000aa81e01007387 */ /* 0x0005e60000100a00 */
[----:B-1----:R-:W-:Y:S01]  /*493b0*/  IMAD.WIDE R16, R5, 0x4, R234 ;  /* 0x0000000405107825 */ /* 0x002fe200078e02ea */
[----:B------:R1:W-:Y:S04]  /*493c0*/  STL.64 [R1+0xab0], R28 ;  /* 0x000ab01c01007387 */ /* 0x0003e80000100a00 */
[----:B------:R-:W-:Y:S04]  /*493d0*/  LDGSTS.E [R33+-0x7ac00], desc[UR60][R216.64], P0 ;  /* 0x85400000d8217fae */ /* 0x000fe8000812187c */
[----:B------:R3:W-:Y:S04]  /*493e0*/  STL.64 [R1+0xab8], R16 ;  /* 0x000ab81001007387 */ /* 0x0007e80000100a00 */
[----:B------:R1:W-:Y:S04]  /*493f0*/  LDGSTS.E [R32+-0x7a800], desc[UR60][R34.64], P0 ;  /* 0x8580000022207fae */ /* 0x0003e8000812187c */
[----:B------:R-:W3:Y:S04]  /*49400*/  LDL.LU.64 R216, [R1+0xd30] ;  /* 0x000d300001d87983 */ /* 0x000ee80000300a00 */
[----:B------:R-:W-:Y:S04]  /*49410*/  LDGSTS.E [R19+-0x7a400], desc[UR60][R30.64], P0 ;  /* 0x85c000001e137fae */ /* 0x000fe8000812187c */
[----:B------:R-:W3:Y:S04]  /*49420*/  LDL.LU.64 R230, [R1+0xd28] ;  /* 0x000d280001e67983 */ /* 0x000ee80000300a00 */
[----:B------:R-:W-:Y:S04]  /*49430*/  LDGSTS.E [R18+-0x7a000], desc[UR60][R28.64], P0 ;  /* 0x860000001c127fae */ /* 0x000fe8000812187c */
[----:B--2---:R-:W2:Y:S01]  /*49440*/  LDL.LU.64 R30, [R1+0xd20] ;  /* 0x000d2000011e7983 */ /* 0x004ea20000300a00 */
[C---:B-1----:R-:W-:Y:S01]  /*49450*/  IADD3 R35, R244.reuse, 0x100000, RZ ;  /* 0x00100000f4237810 */ /* 0x042fe20007ffe0ff */
[----:B------:R-:W-:-:S02]  /*49460*/  VIADD R34, R244, 0x100000 ;  /* 0x00100000f4227836 */ /* 0x000fc40000000000 */
[----:B------:R3:W-:Y:S04]  /*49470*/  LDGSTS.E [R252+-0x79c00], desc[UR60][R16.64], P0 ;  /* 0x8640000010fc7fae */ /* 0x0007e8000812187c */
[----:B------:R-:W2:Y:S04]  /*49480*/  LDL.LU.64 R28, [R1+0xd18] ;  /* 0x000d1800011c7983 */ /* 0x000ea80000300a00 */
[----:B------:R-:W2:Y:S01]  /*49490*/  LDL.LU.64 R234, [R1+0xd10] ;  /* 0x000d100001ea7983 */ /* 0x000ea20000300a00 */
[----:B------:R-:W-:-:S04]  /*494a0*/  IMAD.WIDE R220, R5, 0x4, R220 ;  /* 0x0000000405dc7825 */ /* 0x000fc800078e02dc */
[C---:B------:R-:W-:Y:S01]  /*494b0*/  IMAD.WIDE R218, R5.reuse, 0x4, R218 ;  /* 0x0000000405da7825 */ /* 0x040fe200078e02da */
[----:B------:R1:W-:Y:S03]  /*494c0*/  STL.64 [R1+0xac0], R220 ;  /* 0x000ac0dc01007387 */ /* 0x0003e60000100a00 */
[C---:B------:R-:W-:Y:S01]  /*494d0*/  IMAD.WIDE R32, R5.reuse, 0x4, R232 ;  /* 0x0000000405207825 */ /* 0x040fe200078e02e8 */
[----:B------:R1:W-:Y:S03]  /*494e0*/  STL.64 [R1+0xac8], R218 ;  /* 0x000ac8da01007387 */ /* 0x0003e60000100a00 */
[C---:B----4-:R-:W-:Y:S01]  /*494f0*/  IMAD.WIDE R26, R5.reuse, 0x4, R26 ;  /* 0x00000004051a7825 */ /* 0x050fe200078e021a */
[----:B------:R4:W-:Y:S03]  /*49500*/  STL.64 [R1+0xad0], R32 ;  /* 0x000ad02001007387 */ /* 0x0009e60000100a00 */
[----:B---3--:R-:W-:Y:S01]  /*49510*/  IMAD.WIDE R16, R5, 0x4, R236 ;  /* 0x0000000405107825 */ /* 0x008fe200078e02ec */
[----:B------:R3:W-:Y:S04]  /*49520*/  STL.64 [R1+0xad8], R26 ;  /* 0x000ad81a01007387 */ /* 0x0007e80000100a00 */
[----:B------:R-:W-:Y:S04]  /*49530*/  LDGSTS.E [R35+-0x79800], desc[UR60][R220.64], P0 ;  /* 0x86800000dc237fae */ /* 0x000fe8000812187c */
[----:B------:R2:W-:Y:S04]  /*49540*/  STL.64 [R1+0xbe8], R16 ;  /* 0x000be81001007387 */ /* 0x0005e80000100a00 */
[----:B------:R-:W-:Y:S04]  /*49550*/  LDGSTS.E [R34+-0x79400], desc[UR60][R218.64], P0 ;  /* 0x86c00000da227fae */ /* 0x000fe8000812187c */
[----:B-1----:R-:W2:Y:S04]  /*49560*/  LDL.LU.64 R220, [R1+0xcf0] ;  /* 0x000cf00001dc7983 */ /* 0x002ea80000300a00 */
[----:B------:R4:W-:Y:S04]  /*49570*/  LDGSTS.E [R19+-0x79000], desc[UR60][R32.64], P0 ;  /* 0x8700000020137fae */ /* 0x0009e8000812187c */
[----:B------:R-:W2:Y:S04]  /*49580*/  LDL.LU.64 R218, [R1+0xcc8] ;  /* 0x000cc80001da7983 */ /* 0x000ea80000300a00 */
[----:B------:R-:W-:Y:S04]  /*49590*/  LDGSTS.E [R18+-0x78c00], desc[UR60][R26.64], P0 ;  /* 0x874000001a127fae */ /* 0x000fe8000812187c */
[----:B------:R-:W2:Y:S01]  /*495a0*/  LDL.LU.64 R232, [R1+0xca0] ;  /* 0x000ca00001e87983 */ /* 0x000ea20000300a00 */
[C---:B----4-:R-:W-:Y:S01]  /*495b0*/  IADD3 R33, R244.reuse, 0x100000, RZ ;  /* 0x00100000f4217810 */ /* 0x050fe20007ffe0ff */
[----:B------:R-:W-:-:S02]  /*495c0*/  VIADD R32, R244, 0x100000 ;  /* 0x00100000f4207836 */ /* 0x000fc40000000000 */
[----:B------:R1:W-:Y:S04]  /*495d0*/  LDGSTS.E [R252+-0x78800], desc[UR60][R16.64], P0 ;  /* 0x8780000010fc7fae */ /* 0x0003e8000812187c */
[----:B---3--:R-:W3:Y:S04]  /*495e0*/  LDL.LU.64 R26, [R1+0x7c8] ;  /* 0x0007c800011a7983 */ /* 0x008ee80000300a00 */
[----:B------:R-:W4:Y:S01]  /*495f0*/  LDL.LU.64 R236, [R1+0x728] ;  /* 0x0007280001ec7983 */ /* 0x000f220000300a00 */
[----:B------:R-:W-:-:S04]  /*49600*/  IMAD.WIDE R216, R5, 0x4, R216 ;  /* 0x0000000405d87825 */ /* 0x000fc800078e02d8 */
[C---:B------:R-:W-:Y:S01]  /*49610*/  IMAD.WIDE R34, R5.reuse, 0x4, R230 ;  /* 0x0000000405227825 */ /* 0x040fe200078e02e6 */
[----:B------:R1:W-:Y:S03]  /*49620*/  STL.64 [R1+0xbe0], R216 ;  /* 0x000be0d801007387 */ /* 0x0003e60000100a00 */
[C---:B--2---:R-:W-:Y:S01]  /*49630*/  IMAD.WIDE R30, R5.reuse, 0x4, R30 ;  /* 0x00000004051e7825 */ /* 0x044fe200078e021e */
[----:B------:R-:W-:Y:S03]  /*49640*/  STL.64 [R1+0xbd8], R34 ;  /* 0x000bd82201007387 */ /* 0x000fe60000100a00 */
[C---:B------:R-:W-:Y:S01]  /*49650*/  IMAD.WIDE R28, R5.reuse, 0x4, R28 ;  /* 0x00000004051c7825 */ /* 0x040fe200078e021c */
[----:B------:R2:W-:Y:S03]  /*49660*/  STL.64 [R1+0xbd0], R30 ;  /* 0x000bd01e01007387 */ /* 0x0005e60000100a00 */
[----:B-1----:R-:W-:Y:S01]  /*49670*/  IMAD.WIDE R16, R5, 0x4, R234 ;  /* 0x0000000405107825 */ /* 0x002fe200078e02ea */
[----:B------:R1:W-:Y:S04]  /*49680*/  STL.64 [R1+0xbc8], R28 ;  /* 0x000bc81c01007387 */ /* 0x0003e80000100a00 */
[----:B------:R-:W-:Y:S04]  /*49690*/  LDGSTS.E [R33+-0x78400], desc[UR60][R216.64], P0 ;  /* 0x87c00000d8217fae */ /* 0x000fe8000812187c */
[----:B------:R4:W-:Y:S04]  /*496a0*/  STL.64 [R1+0xbc0], R16 ;  /* 0x000bc01001007387 */ /* 0x0009e80000100a00 */
[----:B------:R1:W-:Y:S04]  /*496b0*/  LDGSTS.E [R32+-0x60000], desc[UR60][R34.64], P0 ;  /* 0xa000000022207fae */ /* 0x0003e8000812187c */
[----:B------:R-:W4:Y:S04]  /*496c0*/  LDL.LU.64 R216, [R1+0x688] ;  /* 0x0006880001d87983 */ /* 0x000f280000300a00 */
[----:B------:R-:W-:Y:S04]  /*496d0*/  LDGSTS.E [R19+-0x5fc00], desc[UR60][R30.64], P0 ;  /* 0xa04000001e137fae */ /* 0x000fe8000812187c */
[----:B------:R-:W4:Y:S04]  /*496e0*/  LDL.LU.64 R230, [R1+0x5e8] ;  /* 0x0005e80001e67983 */ /* 0x000f280000300a00 */
        /* <DEDUP_REMOVED lines=9> */
[----:B------:R-:W-:Y:S03]  /*49780*/  STL.64 [R1+0xbb8], R220 ;  /* 0x000bb8dc01007387 */ /* 0x000fe60000100a00 */
[C---:B------:R-:W-:Y:S01]  /*49790*/  IMAD.WIDE R32, R5.reuse, 0x4, R232 ;  /* 0x0000000405207825 */ /* 0x040fe200078e02e8 */
[----:B------:R-:W-:Y:S04]  /*497a0*/  STL.64 [R1+0xbb0], R218 ;  /* 0x000bb0da01007387 */ /* 0x000fe80000100a00 */
[----:B------:R-:W-:Y:S01]  /*497b0*/  LDGSTS.E [R35+-0x5f000], desc[UR60][R220.64], P0 ;  /* 0xa1000000dc237fae */ /* 0x000fe2000812187c */
[----:B---3--:R-:W-:-:S03]  /*497c0*/  IMAD.WIDE R26, R5, 0x4, R26 ;  /* 0x00000004051a7825 */ /* 0x008fc600078e021a */
[----:B------:R1:W-:Y:S01]  /*497d0*/  STL.64 [R1+0xba8], R32 ;  /* 0x000ba82001007387 */ /* 0x0003e20000100a00 */
[----:B----4-:R-:W-:-:S03]  /*497e0*/  IMAD.WIDE R16, R5, 0x4, R236 ;  /* 0x0000000405107825 */ /* 0x010fc600078e02ec */
[----:B------:R-:W-:Y:S04]  /*497f0*/  LDGSTS.E [R34+-0x5ec00], desc[UR60][R218.64], P0 ;  /* 0xa1400000da227fae */ /* 0x000fe8000812187c */
[----:B------:R3:W-:Y:S04]  /*49800*/  STL.64 [R1+0xba0], R26 ;  /* 0x000ba01a01007387 */ /* 0x0007e80000100a00 */
[----:B------:R1:W-:Y:S04]  /*49810*/  LDGSTS.E [R19+-0x5e800], desc[UR60][R32.64], P0 ;  /* 0xa180000020137fae */ /* 0x0003e8000812187c */
[----:B------:R4:W-:Y:S04]  /*49820*/  STL.64 [R1+0xb98], R16 ;  /* 0x000b981001007387 */ /* 0x0009e80000100a00 */
[----:B------:R-:W-:Y:S04]  /*49830*/  LDGSTS.E [R18+-0x5e400], desc[UR60][R26.64], P0 ;  /* 0xa1c000001a127fae */ /* 0x000fe8000812187c */
[----:B------:R-:W4:Y:S01]  /*49840*/  LDL.LU.64 R232, [R1+0x378] ;  /* 0x0003780001e87983 */ /* 0x000f220000300a00 */
[C---:B-1----:R-:W-:Y:S01]  /*49850*/  IADD3 R33, R244.reuse, 0x100000, RZ ;  /* 0x00100000f4217810 */ /* 0x042fe20007ffe0ff */
[----:B------:R-:W-:-:S02]  /*49860*/  VIADD R32, R244, 0x100000 ;  /* 0x00100000f4207836 */ /* 0x000fc40000000000 */
[----:B------:R4:W-:Y:S04]  /*49870*/  LDGSTS.E [R252+-0x5e000], desc[UR60][R16.64], P0 ;  /* 0xa200000010fc7fae */ /* 0x0009e8000812187c */
[----:B---3--:R-:W3:Y:S04]  /*49880*/  LDL.LU.64 R26, [R1+0x348] ;  /* 0x00034800011a7983 */ /* 0x008ee80000300a00 */
[----:B------:R-:W3:Y:S04]  /*49890*/  LDL.LU.64 R220, [R1+0x318] ;  /* 0x0003180001dc7983 */ /* 0x000ee80000300a00 */
[----:B------:R-:W3:Y:S04]  /*498a0*/  LDL.LU.64 R236, [R1+0x2e8] ;  /* 0x0002e80001ec7983 */ /* 0x000ee80000300a00 */
[----:B------:R-:W3:Y:S01]  /*498b0*/  LDL.LU.64 R218, [R1+0x2a8] ;  /* 0x0002a80001da7983 */ /* 0x000ee20000300a00 */
[----:B------:R-:W-:-:S04]  /*498c0*/  IMAD.WIDE R216, R5, 0x4, R216 ;  /* 0x0000000405d87825 */ /* 0x000fc800078e02d8 */
[C---:B------:R-:W-:Y:S01]  /*498d0*/  IMAD.WIDE R34, R5.reuse, 0x4, R230 ;  /* 0x0000000405227825 */ /* 0x040fe200078e02e6 */
[----:B------:R-:W-:Y:S03]  /*498e0*/  STL.64 [R1+0xb90], R216 ;  /* 0x000b90d801007387 */ /* 0x000fe60000100a00 */
[C---:B--2---:R-:W-:Y:S01]  /*498f0*/  IMAD.WIDE R30, R5.reuse, 0x4, R30 ;  /* 0x00000004051e7825 */ /* 0x044fe200078e021e */
[----:B------:R1:W-:Y:S03]  /*49900*/  STL.64 [R1+0xb88], R34 ;  /* 0x000b882201007387 */ /* 0x0003e60000100a00 */
[C---:B------:R-:W-:Y:S01]  /*49910*/  IMAD.WIDE R28, R5.reuse, 0x4, R28 ;  /* 0x00000004051c7825 */ /* 0x040fe200078e021c */
[----:B------:R-:W-:Y:S03]  /*49920*/  STL.64 [R1+0xb80], R30 ;  /* 0x000b801e01007387 */ /* 0x000fe60000100a00 */
[----:B----4-:R-:W-:Y:S01]  /*49930*/  IMAD.WIDE R16, R5, 0x4, R234 ;  /* 0x0000000405107825 */ /* 0x010fe200078e02ea */
[----:B------:R-:W-:Y:S04]  /*49940*/  STL.64 [R1+0xb78], R28 ;  /* 0x000b781c01007387 */ /* 0x000fe80000100a00 */
[----:B------:R-:W-:Y:S04]  /*49950*/  LDGSTS.E [R33+-0x5dc00], desc[UR60][R216.64], P0 ;  /* 0xa2400000d8217fae */ /* 0x000fe8000812187c */
[----:B------:R2:W-:Y:S04]  /*49960*/  STL.64 [R1+0xb70], R16 ;  /* 0x000b701001007387 */ /* 0x0005e80000100a00 */
[----:B------:R-:W-:Y:S04]  /*49970*/  LDGSTS.E [R32+-0x5d800], desc[UR60][R34.64], P0 ;  /* 0xa280000022207fae */ /* 0x000fe8000812187c */
[----:B------:R-:W4:Y:S04]  /*49980*/  LDL.LU.64 R234, [R1+0x268] ;  /* 0x0002680001ea7983 */ /* 0x000f280000300a00 */
[----:B------:R-:W-:Y:S04]  /*49990*/  LDGSTS.E [R19+-0x5d400], desc[UR60][R30.64], P0 ;  /* 0xa2c000001e137fae */ /* 0x000fe8000812187c */
[----:B------:R-:W4:Y:S04]  /*499a0*/  LDL.LU.64 R230, [R1+0x228] ;  /* 0x0002280001e67983 */ /* 0x000f280000300a00 */
[----:B------:R2:W-:Y:S04]  /*499b0*/  LDGSTS.E [R18+-0x5d000], desc[UR60][R28.64], P0 ;  /* 0xa30000001c127fae */ /* 0x0005e8000812187c */
[----:B-1----:R-:W4:Y:S04]  /*499c0*/  LDL.LU.64 R34, [R1+0x1e8] ;  /* 0x0001e80001227983 */ /* 0x002f280000300a00 */
[----:B------:R-:W4:Y:S04]  /*499d0*/  LDL.LU.64 R32, [R1+0x1a8] ;  /* 0x0001a80001207983 */ /* 0x000f280000300a00 */
[----:B------:R-:W-:Y:S04]  /*499e0*/  LDGSTS.E [R252+-0x5cc00], desc[UR60][R16.64], P0 ;  /* 0xa340000010fc7fae */ /* 0x000fe8000812187c */
[----:B--2---:R-:W2:Y:S01]  /*499f0*/  LDL.LU.64 R16, [R1+0x168] ;  /* 0x0001680001107983 */ /* 0x004ea20000300a00 */
[C---:B------:R-:W-:Y:S01]  /*49a00*/  IADD3 R29, R244.reuse, 0x100000, RZ ;  /* 0x00100000f41d7810 */ /* 0x040fe20007ffe0ff */
[C---:B------:R-:W-:Y:S01]  /*49a10*/  VIADD R28, R244.reuse, 0x100000 ;  /* 0x00100000f41c7836 */ /* 0x040fe20000000000 */
[C---:B------:R-:W-:Y:S01]  /*49a20*/  IADD3 R229, R244.reuse, 0x100000, RZ ;  /* 0x00100000f4e57810 */ /* 0x040fe20007ffe0ff */
[----:B------:R-:W-:-:S02]  /*49a30*/  VIADD R228, R244, 0x100000 ;  /* 0x00100000f4e47836 */ /* 0x000fc40000000000 */
[----:B------:R-:W-:-:S04]  /*49a40*/  IMAD.WIDE R30, R5, 0x4, R232 ;  /* 0x00000004051e7825 */ /* 0x000fc800078e02e8 */
[C---:B---3--:R-:W-:Y:S01]  /*49a50*/  IMAD.WIDE R26, R5.reuse, 0x4, R26 ;  /* 0x00000004051a7825 */ /* 0x048fe200078e021a */
[----:B------:R1:W-:Y:S03]  /*49a60*/  STL.64 [R1+0xb68], R30 ;  /* 0x000b681e01007387 */ /* 0x0003e60000100a00 */
[C---:B------:R-:W-:Y:S01]  /*49a70*/  IMAD.WIDE R220, R5.reuse, 0x4, R220 ;  /* 0x0000000405dc7825 */ /* 0x040fe200078e02dc */
[----:B------:R3:W-:Y:S03]  /*49a80*/  STL.64 [R1+0xb60], R26 ;  /* 0x000b601a01007387 */ /* 0x0007e60000100a00 */
[C---:B------:R-:W-:Y:S01]  /*49a90*/  IMAD.WIDE R236, R5.reuse, 0x4, R236 ;  /* 0x0000000405ec7825 */ /* 0x040fe200078e02ec */
[----:B------:R3:W-:Y:S03]  /*49aa0*/  STL.64 [R1+0xb58], R220 ;  /* 0x000b58dc01007387 */ /* 0x0007e60000100a00 */
[----:B------:R-:W-:Y:S01]  /*49ab0*/  IMAD.WIDE R18, R5, 0x4, R218 ;  /* 0x0000000405127825 */ /* 0x000fe200078e02da */
[----:B------:R-:W-:Y:S04]  /*49ac0*/  LDGSTS.E [R29+-0x5c800], desc[UR60][R30.64], P0 ;  /* 0xa38000001e1d7fae */ /* 0x000fe8000812187c */
[----:B------:R-:W2:Y:S04]  /*49ad0*/  LDL.LU.64 R218, [R1+0x128] ;  /* 0x0001280001da7983 */ /* 0x000ea80000300a00 */
[----:B------:R3:W-:Y:S04]  /*49ae0*/  STL.64 [R1+0xb50], R236 ;  /* 0x000b50ec01007387 */ /* 0x0007e80000100a00 */
[----:B------:R-:W2:Y:S04]  /*49af0*/  LDL.LU.64 R216, [R1+0xe8] ;  /* 0x0000e80001d87983 */ /* 0x000ea80000300a00 */
[----:B------:R3:W-:Y:S04]  /*49b00*/  STL.64 [R1+0xb48], R18 ;  /* 0x000b481201007387 */ /* 0x0007e80000100a00 */
[----:B-1----:R-:W2:Y:S04]  /*49b10*/  LDL.LU.64 R30, [R1+0xa8] ;  /* 0x0000a800011e7983 */ /* 0x002ea80000300a00 */
[----:B------:R-:W2:Y:S04]  /*49b20*/  LDL.LU.64 R232, [R1+0x68] ;  /* 0x0000680001e87983 */ /* 0x000ea80000300a00 */
[----:B------:R-:W-:Y:S04]  /*49b30*/  LDGSTS.E [R28+-0x5c400], desc[UR60][R26.64], P0 ;  /* 0xa3c000001a1c7fae */ /* 0x000fe8000812187c */
[----:B------:R-:W-:Y:S04]  /*49b40*/  LDGSTS.E [R229+-0x5c000], desc[UR60][R220.64], P0 ;  /* 0xa4000000dce57fae */ /* 0x000fe8000812187c */
[----:B------:R-:W-:Y:S04]  /*49b50*/  LDGSTS.E [R228+-0x5bc00], desc[UR60][R236.64], P0 ;  /* 0xa4400000ece47fae */ /* 0x000fe8000812187c */
[----:B---3--:R-:W3:Y:S04]  /*49b60*/  LDL.LU.64 R26, [R1+0x2d88] ;  /* 0x002d8800011a7983 */ /* 0x008ee80000300a00 */
[----:B------:R-:W3:Y:S04]  /*49b70*/  LDL.LU.64 R28, [R1+0x28] ;  /* 0x00002800011c7983 */ /* 0x000ee80000300a00 */
[----:B------:R1:W-:Y:S04]  /*49b80*/  LDGSTS.E [R252+-0x5b800], desc[UR60][R18.64], P0 ;  /* 0xa480000012fc7fae */ /* 0x0003e8000812187c */
[----:B------:R-:W3:Y:S04]  /*49b90*/  LDL.LU.64 R220, [R1+0x2d80] ;  /* 0x002d800001dc7983 */ /* 0x000ee80000300a00 */
[----:B------:R-:W3:Y:S01]  /*49ba0*/  LDL.LU.64 R236, [R1+0x2d78] ;  /* 0x002d780001ec7983 */ /* 0x000ee20000300a00 */
[C---:B-1----:R-:W-:Y:S01]  /*49bb0*/  IADD3 R19, R244.reuse, 0x100000, RZ ;  /* 0x00100000f4137810 */ /* 0x042fe20007ffe0ff */
[----:B------:R-:W-:-:S02]  /*49bc0*/  VIADD R18, R244, 0x100000 ;  /* 0x00100000f4127836 */ /* 0x000fc40000000000 */
[----:B----4-:R-:W-:-:S04]  /*49bd0*/  IMAD.WIDE R234, R5, 0x4, R234 ;  /* 0x0000000405ea7825 */ /* 0x010fc800078e02ea */
[C---:B------:R-:W-:Y:S01]  /*49be0*/  IMAD.WIDE R230, R5.reuse, 0x4, R230 ;  /* 0x0000000405e67825 */ /* 0x040fe200078e02e6 */
[----:B------:R-:W-:Y:S03]  /*49bf0*/  STL.64 [R1+0xb40], R234 ;  /* 0x000b40ea01007387 */ /* 0x000fe60000100a00 */
[C---:B------:R-:W-:Y:S01]  /*49c00*/  IMAD.WIDE R34, R5.reuse, 0x4, R34 ;  /* 0x0000000405227825 */ /* 0x040fe200078e0222 */
[----:B------:R-:W-:Y:S03]  /*49c10*/  STL.64 [R1+0xb38], R230 ;  /* 0x000b38e601007387 */ /* 0x000fe60000100a00 */
[C---:B------:R-:W-:Y:S01]  /*49c20*/  IMAD.WIDE R32, R5.reuse, 0x4, R32 ;  /* 0x0000000405207825 */ /* 0x040fe200078e0220 */
[----:B------:R-:W-:Y:S04]  /*49c30*/  LDGSTS.E [R229+-0x5b400], desc[UR60][R234.64], P0 ;  /* 0xa4c00000eae57fae */ /* 0x000fe8000812187c */
[----:B------:R1:W-:Y:S04]  /*49c40*/  STL.64 [R1+0xb30], R34 ;  /* 0x000b302201007387 */ /* 0x0003e80000100a00 */
[----:B------:R-:W-:Y:S01]  /*49c50*/  LDGSTS.E [R228+-0x5b000], desc[UR60][R230.64], P0 ;  /* 0xa5000000e6e47fae */ /* 0x000fe2000812187c */
[----:B--2---:R-:W-:-:S03]  /*49c60*/  IMAD.WIDE R16, R5, 0x4, R16 ;  /* 0x0000000405107825 */ /* 0x004fc600078e0210 */
[----:B------:R-:W-:Y:S04]  /*49c70*/  STL.64 [R1+0xb28], R32 ;  /* 0x000b282001007387 */ /* 0x000fe80000100a00 */
[----:B------:R1:W-:Y:S04]  /*49c80*/  LDGSTS.E [R19+-0x5ac00], desc[UR60][R34.64], P0 ;  /* 0xa540000022137fae */ /* 0x0003e8000812187c */
[----:B------:R2:W-:Y:S04]  /*49c90*/  STL.64 [R1+0xb20], R16 ;  /* 0x000b201001007387 */ /* 0x0005e80000100a00 */
[----:B------:R-:W-:Y:S01]  /*49ca0*/  LDGSTS.E [R18+-0x5a800], desc[UR60][R32.64], P0 ;  /* 0xa580000020127fae */ /* 0x000fe2000812187c */
[----:B-1----:R-:W-:-:S03]  /*49cb0*/  IADD3 R35, R244, 0x100000, RZ ;  /* 0x00100000f4237810 */ /* 0x002fc60007ffe0ff */
[----:B------:R2:W-:Y:S04]  /*49cc0*/  LDGSTS.E [R252+-0x5a400], desc[UR60][R16.64], P0 ;  /* 0xa5c0000010fc7fae */ /* 0x0005e8000812187c */
[----:B------:R-:W4:Y:S04]  /*49cd0*/  LDL.LU.64 R18, [R1+0x1968] ;  /* 0x0019680001127983 */ /* 0x000f280000300a00 */
[----:B------:R-:W4:Y:S01]  /*49ce0*/  LDL.LU.64 R234, [R1+0x1958] ;  /* 0x0019580001ea7983 */ /* 0x000f220000300a00 */
[C---:B------:R-:W-:Y:S01]  /*49cf0*/  VIADD R34, R244.reuse, 0x100000 ;  /* 0x00100000f4227836 */ /* 0x040fe20000000000 */
[C---:B--2---:R-:W-:Y:S01]  /*49d00*/  IADD3 R17, R244.reuse, 0x100000, RZ ;  /* 0x00100000f4117810 */ /* 0x044fe20007ffe0ff */
[----:B------:R-:W-:-:S02]  /*49d10*/  VIADD R16, R244, 0x100000 ;  /* 0x00100000f4107836 */ /* 0x000fc40000000000 */
[----:B------:R-:W-:-:S04]  /*49d20*/  IMAD.WIDE R218, R5, 0x4, R218 ;  /* 0x0000000405da7825 */ /* 0x000fc800078e02da */
[C---:B------:R-:W-:Y:S01]  /*49d30*/  IMAD.WIDE R216, R5.reuse, 0x4, R216 ;  /* 0x0000000405d87825 */ /* 0x040fe200078e02d8 */
[----:B------:R1:W-:Y:S03]  /*49d40*/  STL.64 [R1+0xb18], R218 ;  /* 0x000b18da01007387 */ /* 0x0003e60000100a00 */
[C---:B------:R-:W-:Y:S01]  /*49d50*/  IMAD.WIDE R32, R5.reuse, 0x4, R30 ;  /* 0x0000000405207825 */ /* 0x040fe200078e021e */
[----:B------:R2:W-:Y:S03]  /*49d60*/  STL.64 [R1+0xb10], R216 ;  /* 0x000b10d801007387 */ /* 0x0005e60000100a00 */
[C---:B------:R-:W-:Y:S01]  /*49d70*/  IMAD.WIDE R30, R5.reuse, 0x4, R232 ;  /* 0x00000004051e7825 */ /* 0x040fe200078e02e8 */
[----:B------:R2:W-:Y:S04]  /*49d80*/  STL.64 [R1+0xb08], R32 ;  /* 0x000b082001007387 */ /* 0x0005e80000100a00 */
[----:B------:R1:W-:Y:S04]  /*49d90*/  LDGSTS.E [R35+-0x5a000], desc[UR60][R218.64], P0 ;  /* 0xa6000000da237fae */ /* 0x0003e8000812187c */
[----:B------:R2:W-:Y:S04]  /*49da0*/  STL.64 [R1+0xb00], R30 ;  /* 0x000b001e01007387 */ /* 0x0005e80000100a00 */
[----:B------:R2:W-:Y:S04]  /*49db0*/  LDGSTS.E [R34+-0x59c00], desc[UR60][R216.64], P0 ;  /* 0xa6400000d8227fae */ /* 0x0005e8000812187c */
[----:B------:R-:W-:Y:S01]  /*49dc0*/  LDGSTS.E [R17+-0x59800], desc[UR60][R32.64], P0 ;  /* 0xa680000020117fae */ /* 0x000fe2000812187c */
[----:B---3--:R-:W-:-:S03]  /*49dd0*/  IMAD.WIDE R28, R5, 0x4, R28 ;  /* 0x00000004051c7825 */ /* 0x008fc600078e021c */
[----:B------:R-:W-:Y:S04]  /*49de0*/  LDGSTS.E [R16+-0x59400], desc[UR60][R30.64], P0 ;  /* 0xa6c000001e107fae */ /* 0x000fe8000812187c */
[----:B------:R3:W-:Y:S01]  /*49df0*/  STL.64 [R1+0xaf8], R28 ;  /* 0x000af81c01007387 */ /* 0x0007e20000100a00 */
[----:B------:R-:W-:-:S03]  /*49e00*/  IMAD.WIDE R26, R5, 0x4, R26 ;  /* 0x00000004051a7825 */ /* 0x000fc600078e021a */
[----:B------:R-:W4:Y:S01]  /*49e10*/  LDL.LU.64 R228, [R1+0x1938] ;  /* 0x0019380001e47983 */ /* 0x000f220000300a00 */
[C---:B-1----:R-:W-:Y:S01]  /*49e20*/  IMAD.WIDE R218, R5.reuse, 0x4, R220 ;  /* 0x0000000405da7825 */ /* 0x042fe200078e02dc */
[----:B--2---:R-:W-:Y:S02]  /*49e30*/  IADD3 R217, R244, 0x100000, RZ ;  /* 0x00100000f4d97810 */ /* 0x004fe40007ffe0ff */
[----:B------:R-:W2:Y:S01]  /*49e40*/  LDL.LU.64 R32, [R1+0x1930] ;  /* 0x0019300001207983 */ /* 0x000ea20000300a00 */
[----:B------:R-:W-:-:S03]  /*49e50*/  IMAD.WIDE R230, R5, 0x4, R236 ;  /* 0x0000000405e67825 */ /* 0x000fc600078e02ec */
[----:B------:R-:W2:Y:S01]  /*49e60*/  LDL.LU.64 R30, [R1+0x1038] ;  /* 0x00103800011e7983 */ /* 0x000ea20000300a00 */
[----:B------:R-:W-:-:S03]  /*49e70*/  VIADD R216, R244, 0x100000 ;  /* 0x00100000f4d87836 */ /* 0x000fc60000000000 */
[----:B------:R-:W2:Y:S04]  /*49e80*/  LDL.LU.64 R16, [R1+0x1028] ;  /* 0x0010280001107983 */ /* 0x000ea80000300a00 */
[----:B------:R-:W2:Y:S04]  /*49e90*/  LDL.LU.64 R232, [R1+0xfb8] ;  /* 0x000fb80001e87983 */ /* 0x000ea80000300a00 */
[----:B------:R3:W-:Y:S04]  /*49ea0*/  LDGSTS.E [R252+-0x59000], desc[UR60][R28.64], P0 ;  /* 0xa70000001cfc7fae */ /* 0x0007e8000812187c */
[----:B------:R-:W-:Y:S04]  /*49eb0*/  STL.64 [R1+0xaf0], R230 ;  /* 0x000af0e601007387 */ /* 0x000fe80000100a00 */
[----:B------:R1:W-:Y:S01]  /*49ec0*/  STL.64 [R1+0xae8], R218 ;  /* 0x000ae8da01007387 */ /* 0x0003e20000100a00 */
[----:B---3--:R-:W-:Y:S01]  /*49ed0*/  IADD3 R29, R244, 0x100000, RZ ;  /* 0x00100000f41d7810 */ /* 0x008fe20007ffe0ff */
[----:B------:R-:W-:-:S02]  /*49ee0*/  VIADD R28, R245, 0x100000 ;  /* 0x00100000f51c7836 */ /* 0x000fc40000000000 */
[----:B------:R3:W-:Y:S04]  /*49ef0*/  STL.64 [R1+0xae0], R26 ;  /* 0x000ae01a01007387 */ /* 0x0007e80000100a00 */
[----:B------:R-:W-:Y:S04]  /*49f00*/  LDGSTS.E [R217+-0x58c00], desc[UR60][R230.64], P0 ;  /* 0xa7400000e6d97fae */ /* 0x000fe8000812187c */
[----:B------:R-:W-:Y:S04]  /*49f10*/  LDGSTS.E [R216+-0x58800], desc[UR60][R218.64], P0 ;  /* 0xa7800000dad87fae */ /* 0x000fe8000812187c */
[----:B------:R3:W-:Y:S01]  /*49f20*/  LDGSTS.E [R29+-0x58400], desc[UR60][R26.64], P0 ;  /* 0xa7c000001a1d7fae */ /* 0x0007e2000812187c */
[----:B----4-:R-:W-:-:S04]  /*49f30*/  IMAD.WIDE R34, R5, 0x4, R18 ;  /* 0x0000000405227825 */ /* 0x010fc800078e0212 */
[----:B------:R-:W-:Y:S01]  /*49f40*/  IMAD.WIDE R18, R5, 0x4, R234 ;  /* 0x0000000405127825 */ /* 0x000fe200078e02ea */
[----:B------:R4:W-:Y:S04]  /*49f50*/  STL.64 [R1+0xbf0], R34 ;  /* 0x000bf02201007387 */ /* 0x0009e80000100a00 */
[----:B------:R2:W-:Y:S04]  /*49f60*/  STL.64 [R1+0xbf8], R18 ;  /* 0x000bf81201007387 */ /* 0x0005e80000100a00 */
[----:B-1----:R-:W2:Y:S04]  /*49f70*/  LDL.LU.64 R218, [R1+0xe50] ;  /* 0x000e500001da7983 */ /* 0x002ea80000300a00 */
[----:B------:R-:W2:Y:S04]  /*49f80*/  LDL.LU.64 R216, [R1+0xe48] ;  /* 0x000e480001d87983 */ /* 0x000ea80000300a00 */
[----:B------:R4:W-:Y:S04]  /*49f90*/  LDGSTS.E [R28+-0x7ff80], desc[UR60][R34.64], P0 ;  /* 0x80080000221c7fae */ /* 0x0009e8000812187c */
[----:B------:R-:W2:Y:S04]  /*49fa0*/  LDL.LU.64 R230, [R1+0xe40] ;  /* 0x000e400001e67983 */ /* 0x000ea80000300a00 */
[----:B------:R-:W2:Y:S04]  /*49fb0*/  LDL.LU.64 R28, [R1+0xe38] ;  /* 0x000e3800011c7983 */ /* 0x000ea80000300a00 */
[----:B------:R-:W2:Y:S01]  /*49fc0*/  LDL.LU.64 R234, [R1+0xe30] ;  /* 0x000e300001ea7983 */ /* 0x000ea20000300a00 */
[C---:B------:R-:W-:Y:S01]  /*49fd0*/  IADD3 R252, R245.reuse, 0x100000, RZ ;  /* 0x00100000f5fc7810 */ /* 0x040fe20007ffe0ff */
[C---:B------:R-:W-:Y:S01]  /*49fe0*/  VIADD R236, R245.reuse, 0x100000 ;  /* 0x00100000f5ec7836 */ /* 0x040fe20000000000 */
[----:B------:R-:W-:-:S03]  /*49ff0*/  IADD3 R221, R245, 0x100000, RZ ;  /* 0x00100000f5dd7810 */ /* 0x000fc60007ffe0ff */
[----:B------:R1:W-:Y:S01]  /*4a000*/  LDGSTS.E [R252+-0x7fb80], desc[UR60][R18.64], P0 ;  /* 0x8048000012fc7fae */ /* 0x0003e2000812187c */
[C---:B------:R-:W-:Y:S01]  /*4a010*/  VIADD R220, R245.reuse, 0x100000 ;  /* 0x00100000f5dc7836 */ /* 0x040fe20000000000 */
[C---:B---3--:R-:W-:Y:S01]  /*4a020*/  IADD3 R27, R245.reuse, 0x100000, RZ ;  /* 0x00100000f51b7810 */ /* 0x048fe20007ffe0ff */
[----:B------:R-:W-:Y:S02]  /*4a030*/  VIADD R26, R245, 0x100000 ;  /* 0x00100000f51a7836 */ /* 0x000fe40000000000 */
[----:B----4-:R-:W-:-:S04]  /*4a040*/  IMAD.WIDE R34, R5, 0x4, R228 ;  /* 0x0000000405227825 */ /* 0x010fc800078e02e4 */
[C---:B--2---:R-:W-:Y:S01]  /*4a050*/  IMAD.WIDE R32, R5.reuse, 0x4, R32 ;  /* 0x0000000405207825 */ /* 0x044fe200078e0220 */
[----:B------:R-:W-:Y:S03]  /*4a060*/  STL.64 [R1+0xc00], R34 ;  /* 0x000c002201007387 */ /* 0x000fe60000100a00 */
[C---:B------:R-:W-:Y:S01]  /*4a070*/  IMAD.WIDE R30, R5.reuse, 0x4, R30 ;  /* 0x00000004051e7825 */ /* 0x040fe200078e021e */
[----:B------:R2:W-:Y:S03]  /*4a080*/  STL.64 [R1+0xc08], R32 ;  /* 0x000c082001007387 */ /* 0x0005e60000100a00 */
[C---:B------:R-:W-:Y:S01]  /*4a090*/  IMAD.WIDE R16, R5.reuse, 0x4, R16 ;  /* 0x0000000405107825 */ /* 0x040fe200078e0210 */
[----:B------:R3:W-:Y:S03]  /*4a0a0*/  STL.64 [R1+0xc10], R30 ;  /* 0x000c101e01007387 */ /* 0x0007e60000100a00 */
[C---:B-1----:R-:W-:Y:S01]  /*4a0b0*/  IMAD.WIDE R18, R5.reuse, 0x4, R232 ;  /* 0x0000000405127825 */ /* 0x042fe200078e02e8 */
[----:B------:R1:W-:Y:S04]  /*4a0c0*/  STL.64 [R1+0xc18], R16 ;  /* 0x000c181001007387 */ /* 0x0003e80000100a00 */
[----:B------:R4:W-:Y:S04]  /*4a0d0*/  LDGSTS.E [R236+-0x7f780], desc[UR60][R34.64], P0 ;  /* 0x8088000022ec7fae */ /* 0x0009e8000812187c */
[----:B------:R4:W-:Y:S04]  /*4a0e0*/  STL.64 [R1+0xc20], R18 ;  /* 0x000c201201007387 */ /* 0x0009e80000100a00 */
[----:B------:R-:W-:Y:S04]  /*4a0f0*/  LDGSTS.E [R221+-0x7f380], desc[UR60][R32.64], P0 ;  /* 0x80c8000020dd7fae */ /* 0x000fe8000812187c */
[----:B------:R-:W4:Y:S04]  /*4a100*/  LDL.LU.64 R228, [R1+0xe28] ;  /* 0x000e280001e47983 */ /* 0x000f280000300a00 */
[----:B------:R-:W-:Y:S04]  /*4a110*/  LDGSTS.E [R220+-0x7ef80], desc[UR60][R30.64], P0 ;  /* 0x810800001edc7fae */ /* 0x000fe8000812187c */
[----:B--2---:R-:W2:Y:S04]  /*4a120*/  LDL.LU.64 R32, [R1+0xe20] ;  /* 0x000e200001207983 */ /* 0x004ea80000300a00 */
[----:B------:R-:W-:Y:S04]  /*4a130*/  LDGSTS.E [R27+-0x7eb80], desc[UR60][R16.64], P0 ;  /* 0x81480000101b7fae */ /* 0x000fe8000812187c */
[----:B---3--:R-:W3:Y:S04]  /*4a140*/  LDL.LU.64 R30, [R1+0xe18] ;  /* 0x000e1800011e7983 */ /* 0x008ee80000300a00 */
[----:B------:R4:W-:Y:S04]  /*4a150*/  LDGSTS.E [R26+-0x7e780], desc[UR60][R18.64], P0 ;  /* 0x81880000121a7fae */ /* 0x0009e8000812187c */
[----:B-1----:R-:W3:Y:S04]  /*4a160*/  LDL.LU.64 R16, [R1+0xe10] ;  /* 0x000e100001107983 */ /* 0x002ee80000300a00 */
[----:B------:R-:W3:Y:S01]  /*4a170*/  LDL.LU.64 R232, [R1+0xe08] ;  /* 0x000e080001e87983 */ /* 0x000ee20000300a00 */
[----:B------:R-:W-:-:S04]  /*4a180*/  IMAD.WIDE R218, R5, 0x4, R218 ;  /* 0x0000000405da7825 */ /* 0x000fc800078e02da */
[C---:B------:R-:W-:Y:S01]  /*4a190*/  IMAD.WIDE R216, R5.reuse, 0x4, R216 ;  /* 0x0000000405d87825 */ /* 0x040fe200078e02d8 */
[----:B------:R1:W-:Y:S03]  /*4a1a0*/  STL.64 [R1+0xc28], R218 ;  /* 0x000c28da01007387 */ /* 0x0003e60000100a00 */
[C---:B----4-:R-:W-:Y:S01]  /*4a1b0*/  IMAD.WIDE R34, R5.reuse, 0x4, R230 ;  /* 0x0000000405227825 */ /* 0x050fe200078e02e6 */
[----:B------:R4:W-:Y:S03]  /*4a1c0*/  STL.64 [R1+0xc30], R216 ;  /* 0x000c30d801007387 */ /* 0x0009e60000100a00 */
[C---:B------:R-:W-:Y:S01]  /*4a1d0*/  IMAD.WIDE R28, R5.reuse, 0x4, R28 ;  /* 0x00000004051c7825 */ /* 0x040fe200078e021c */
[----:B------:R-:W-:Y:S03]  /*4a1e0*/  STL.64 [R1+0xc38], R34 ;  /* 0x000c382201007387 */ /* 0x000fe60000100a00 */
[C---:B------:R-:W-:Y:S01]  /*4a1f0*/  IMAD.WIDE R18, R5.reuse, 0x4, R234 ;  /* 0x0000000405127825 */ /* 0x040fe200078e02ea */
[----:B------:R4:W-:Y:S04]  /*4a200*/  STL.64 [R1+0xc40], R28 ;  /* 0x000c401c01007387 */ /* 0x0009e80000100a00 */
[----:B------:R-:W-:Y:S04]  /*4a210*/  LDGSTS.E [R236+-0x7e380], desc[UR60][R218.64], P0 ;  /* 0x81c80000daec7fae */ /* 0x000fe8000812187c */
[----:B------:R3:W-:Y:S04]  /*4a220*/  STL.64 [R1+0xc48], R18 ;  /* 0x000c481201007387 */ /* 0x0007e80000100a00 */
[----:B------:R-:W-:Y:S04]  /*4a230*/  LDGSTS.E [R221+-0x7df80], desc[UR60][R216.64], P0 ;  /* 0x82080000d8dd7fae */ /* 0x000fe8000812187c */
[----:B-1----:R-:W3:Y:S04]  /*4a240*/  LDL.LU.64 R218, [R1+0xe00] ;  /* 0x000e000001da7983 */ /* 0x002ee80000300a00 */
[----:B------:R1:W-:Y:S04]  /*4a250*/  LDGSTS.E [R220+-0x7db80], desc[UR60][R34.64], P0 ;  /* 0x8248000022dc7fae */ /* 0x0003e8000812187c */
[----:B----4-:R-:W4:Y:S04]  /*4a260*/  LDL.LU.64 R216, [R1+0xdf8] ;  /* 0x000df80001d87983 */ /* 0x010f280000300a00 */
[----:B------:R-:W-:Y:S04]  /*4a270*/  LDGSTS.E [R27+-0x7d780], desc[UR60][R28.64], P0 ;  /* 0x828800001c1b7fae */ /* 0x000fe8000812187c */
[----:B------:R-:W4:Y:S04]  /*4a280*/  LDL.LU.64 R230, [R1+0xdf0] ;  /* 0x000df00001e67983 */ /* 0x000f280000300a00 */
[----:B------:R3:W-:Y:S04]  /*4a290*/  LDGSTS.E [R26+-0x7d380], desc[UR60][R18.64], P0 ;  /* 0x82c80000121a7fae */ /* 0x0007e8000812187c */
[----:B------:R-:W4:Y:S04]  /*4a2a0*/  LDL.LU.64 R28, [R1+0xde8] ;  /* 0x000de800011c7983 */ /* 0x000f280000300a00 */
[----:B------:R-:W4:Y:S01]  /*4a2b0*/  LDL.LU.64 R234, [R1+0xde0] ;  /* 0x000de00001ea7983 */ /* 0x000f220000300a00 */
[----:B-1----:R-:W-:-:S04]  /*4a2c0*/  IMAD.WIDE R34, R5, 0x4, R228 ;  /* 0x0000000405227825 */ /* 0x002fc800078e02e4 */
[C---:B--2---:R-:W-:Y:S01]  /*4a2d0*/  IMAD.WIDE R32, R5.reuse, 0x4, R32 ;  /* 0x0000000405207825 */ /* 0x044fe200078e0220 */
[----:B------:R-:W-:Y:S03]  /*4a2e0*/  STL.64 [R1+0xc50], R34 ;  /* 0x000c502201007387 */ /* 0x000fe60000100a00 */
[C---:B---3--:R-:W-:Y:S01]  /*4a2f0*/  IMAD.WIDE R30, R5.reuse, 0x4, R30 ;  /* 0x00000004051e7825 */ /* 0x048fe200078e021e */
[----:B------:R1:W-:Y:S03]  /*4a300*/  STL.64 [R1+0xc58], R32 ;  /* 0x000c582001007387 */ /* 0x0003e60000100a00 */
[C---:B------:R-:W-:Y:S01]  /*4a310*/  IMAD.WIDE R16, R5.reuse, 0x4, R16 ;  /* 0x0000000405107825 */ /* 0x040fe200078e0210 */
[----:B------:R2:W-:Y:S03]  /*4a320*/  STL.64 [R1+0xc60], R30 ;  /* 0x000c601e01007387 */ /* 0x0005e60000100a00 */
[C---:B------:R-:W-:Y:S01]  /*4a330*/  IMAD.WIDE R18, R5.reuse, 0x4, R232 ;  /* 0x0000000405127825 */ /* 0x040fe200078e02e8 */
[----:B------:R3:W-:Y:S04]  /*4a340*/  STL.64 [R1+0xc68], R16 ;  /* 0x000c681001007387 */ /* 0x0007e80000100a00 */
[----:B------:R4:W-:Y:S04]  /*4a350*/  LDGSTS.E [R236+-0x7cf80], desc[UR60][R34.64], P0 ;  /* 0x8308000022ec7fae */ /* 0x0009e8000812187c */
[----:B------:R4:W-:Y:S04]  /*4a360*/  STL.64 [R1+0xc70], R18 ;  /* 0x000c701201007387 */ /* 0x0009e80000100a00 */
[----:B------:R-:W-:Y:S04]  /*4a370*/  LDGSTS.E [R221+-0x7cb80], desc[UR60][R32.64], P0 ;  /* 0x8348000020dd7fae */ /* 0x000fe8000812187c */
[----:B------:R-:W4:Y:S04]  /*4a380*/  LDL.LU.64 R228, [R1+0xdd8] ;  /* 0x000dd80001e47983 */ /* 0x000f280000300a00 */
[----:B------:R-:W-:Y:S04]  /*4a390*/  LDGSTS.E [R220+-0x7c780], desc[UR60][R30.64], P0 ;  /* 0x838800001edc7fae */ /* 0x000fe8000812187c */
[----:B-1----:R-:W4:Y:S04]  /*4a3a0*/  LDL.LU.64 R32, [R1+0xdd0] ;  /* 0x000dd00001207983 */ /* 0x002f280000300a00 */
[----:B------:R-:W-:Y:S04]  /*4a3b0*/  LDGSTS.E [R27+-0x7c380], desc[UR60][R16.64], P0 ;  /* 0x83c80000101b7fae */ /* 0x000fe8000812187c */
[----:B--2---:R-:W2:Y:S04]  /*4a3c0*/  LDL.LU.64 R30, [R1+0xdc8] ;  /* 0x000dc800011e7983 */ /* 0x004ea80000300a00 */
[----:B------:R1:W-:Y:S04]  /*4a3d0*/  LDGSTS.E [R26+-0x7bf80], desc[UR60][R18.64], P0 ;  /* 0x84080000121a7fae */ /* 0x0003e8000812187c */
[----:B---3--:R-:W3:Y:S04]  /*4a3e0*/  LDL.LU.64 R16, [R1+0xdc0] ;  /* 0x000dc00001107983 */ /* 0x008ee80000300a00 */
[----:B------:R-:W3:Y:S01]  /*4a3f0*/  LDL.LU.64 R232, [R1+0xdb8] ;  /* 0x000db80001e87983 */ /* 0x000ee20000300a00 */
[----:B------:R-:W-:-:S04]  /*4a400*/  IMAD.WIDE R218, R5, 0x4, R218 ;  /* 0x0000000405da7825 */ /* 0x000fc800078e02da */
[C---:B----4-:R-:W-:Y:S01]  /*4a410*/  IMAD.WIDE R216, R5.reuse, 0x4, R216 ;  /* 0x0000000405d87825 */ /* 0x050fe200078e02d8 */
[----:B------:R4:W-:Y:S03]  /*4a420*/  STL.64 [R1+0xc78], R218 ;  /* 0x000c78da01007387 */ /* 0x0009e60000100a00 */
[C---:B------:R-:W-:Y:S01]  /*4a430*/  IMAD.WIDE R34, R5.reuse, 0x4, R230 ;  /* 0x0000000405227825 */ /* 0x040fe200078e02e6 */
[----:B------:R4:W-:Y:S03]  /*4a440*/  STL.64 [R1+0xc80], R216 ;  /* 0x000c80d801007387 */ /* 0x0009e60000100a00 */
[C---:B------:R-:W-:Y:S01]  /*4a450*/  IMAD.WIDE R28, R5.reuse, 0x4, R28 ;  /* 0x00000004051c7825 */ /* 0x040fe200078e021c */
[----:B------:R-:W-:Y:S03]  /*4a460*/  STL.64 [R1+0xca0], R34 ;  /* 0x000ca02201007387 */ /* 0x000fe60000100a00 */
[C---:B-1----:R-:W-:Y:S01]  /*4a470*/  IMAD.WIDE R18, R5.reuse, 0x4, R234 ;  /* 0x0000000405127825 */ /* 0x042fe200078e02ea */
[----:B------:R1:W-:Y:S04]  /*4a480*/  STL.64 [R1+0xcc8], R28 ;  /* 0x000cc81c01007387 */ /* 0x0003e80000100a00 */
[----:B------:R-:W-:Y:S04]  /*4a490*/  LDGSTS.E [R236+-0x7bb80], desc[UR60][R218.64], P0 ;  /* 0x84480000daec7fae */ /* 0x000fe8000812187c */
[----:B------:R3:W-:Y:S04]  /*4a4a0*/  STL.64 [R1+0xcf0], R18 ;  /* 0x000cf01201007387 */ /* 0x0007e80000100a00 */
[----:B------:R-:W-:Y:S04]  /*4a4b0*/  LDGSTS.E [R221+-0x7b780], desc[UR60][R216.64], P0 ;  /* 0x84880000d8dd7fae */ /* 0x000fe8000812187c */
[----:B----4-:R-:W4:Y:S04]  /*4a4c0*/  LDL.LU.64 R218, [R1+0xdb0] ;  /* 0x000db00001da7983 */ /* 0x010f280000300a00 */
[----:B------:R1:W-:Y:S04]  /*4a4d0*/  LDGSTS.E [R220+-0x7b380], desc[UR60][R34.64], P0 ;  /* 0x84c8000022dc7fae */ /* 0x0003e8000812187c */
[----:B------:R-:W4:Y:S04]  /*4a4e0*/  LDL.LU.64 R216, [R1+0xda8] ;  /* 0x000da80001d87983 */ /* 0x000f280000300a00 */
[----:B------:R-:W-:Y:S04]  /*4a4f0*/  LDGSTS.E [R27+-0x7af80], desc[UR60][R28.64], P0 ;  /* 0x850800001c1b7fae */ /* 0x000fe8000812187c */
[----:B------:R-:W4:Y:S04]  /*4a500*/  LDL.LU.64 R230, [R1+0xda0] ;  /* 0x000da00001e67983 */ /* 0x000f280000300a00 */
[----:B------:R3:W-:Y:S04]  /*4a510*/  LDGSTS.E [R26+-0x7ab80], desc[UR60][R18.64], P0 ;  /* 0x85480000121a7fae */ /* 0x0007e8000812187c */
[----:B-1----:R-:W4:Y:S04]  /*4a520*/  LDL.LU.64 R28, [R1+0xd98] ;  /* 0x000d9800011c7983 */ /* 0x002f280000300a00 */
[----:B------:R-:W4:Y:S01]  /*4a530*/  LDL.LU.64 R234, [R1+0xd90] ;  /* 0x000d900001ea7983 */ /* 0x000f220000300a00 */
[----:B------:R-:W-:-:S04]  /*4a540*/  IMAD.WIDE R34, R5, 0x4, R228 ;  /* 0x0000000405227825 */ /* 0x000fc800078e02e4 */
[C---:B------:R-:W-:Y:S01]  /*4a550*/  IMAD.WIDE R32, R5.reuse, 0x4, R32 ;  /* 0x0000000405207825 */ /* 0x040fe200078e0220 */
[----:B------:R-:W-:Y:S03]  /*4a560*/  STL.64 [R1+0xd10], R34 ;  /* 0x000d102201007387 */ /* 0x000fe60000100a00 */
[C---:B--2---:R-:W-:Y:S01]  /*4a570*/  IMAD.WIDE R30, R5.reuse, 0x4, R30 ;  /* 0x00000004051e7825 */ /* 0x044fe200078e021e */
[----:B------:R1:W-:Y:S03]  /*4a580*/  STL.64 [R1+0xd18], R32 ;  /* 0x000d182001007387 */ /* 0x0003e60000100a00 */
[C---:B---3--:R-:W-:Y:S01]  /*4a590*/  IMAD.WIDE R16, R5.reuse, 0x4, R16 ;  /* 0x0000000405107825 */ /* 0x048fe200078e0210 */
        /* <DEDUP_REMOVED lines=14> */
[----:B----4-:R-:W-:-:S04]  /*4a680*/  IMAD.WIDE R218, R5, 0x4, R218 ;  /* 0x0000000405da7825 */ /* 0x010fc800078e02da */
[C---:B------:R-:W-:Y:S01]  /*4a690*/  IMAD.WIDE R216, R5.reuse, 0x4, R216 ;  /* 0x0000000405d87825 */ /* 0x040fe200078e02d8 */
        /* <DEDUP_REMOVED lines=40> */
[----:B------:R-:W-:Y:S03]  /*4a920*/  STL.64 [R1+0xe10], R218 ;  /* 0x000e10da01007387 */ /* 0x000fe60000100a00 */
[C---:B------:R-:W-:Y:S01]  /*4a930*/  IMAD.WIDE R34, R5.reuse, 0x4, R230 ;  /* 0x0000000405227825 */ /* 0x040fe200078e02e6 */
[----:B------:R4:W-:Y:S03]  /*4a940*/  STL.64 [R1+0xe08], R216 ;  /* 0x000e08d801007387 */ /* 0x0009e60000100a00 */
[C---:B------:R-:W-:Y:S01]  /*4a950*/  IMAD.WIDE R28, R5.reuse, 0x4, R28 ;  /* 0x00000004051c7825 */ /* 0x040fe200078e021c */
[----:B------:R-:W-:Y:S03]  /*4a960*/  STL.64 [R1+0xe00], R34 ;  /* 0x000e002201007387 */ /* 0x000fe60000100a00 */
[C---:B-1----:R-:W-:Y:S01]  /*4a970*/  IMAD.WIDE R18, R5.reuse, 0x4, R234 ;  /* 0x0000000405127825 */ /* 0x042fe200078e02ea */
[----:B------:R-:W-:Y:S04]  /*4a980*/  LDGSTS.E [R236+-0x5eb80], desc[UR60][R218.64], P0 ;  /* 0xa1480000daec7fae */ /* 0x000fe8000812187c */
[----:B------:R1:W-:Y:S04]  /*4a990*/  STL.64 [R1+0xdf8], R28 ;  /* 0x000df81c01007387 */ /* 0x0003e80000100a00 */
[----:B------:R-:W-:Y:S04]  /*4a9a0*/  LDGSTS.E [R221+-0x5e780], desc[UR60][R216.64], P0 ;  /* 0xa1880000d8dd7fae */ /* 0x000fe8000812187c */
[----:B------:R3:W-:Y:S04]  /*4a9b0*/  STL.64 [R1+0xdf0], R18 ;  /* 0x000df01201007387 */ /* 0x0007e80000100a00 */
[----:B------:R1:W-:Y:S04]  /*4a9c0*/  LDGSTS.E [R220+-0x5e380], desc[UR60][R34.64], P0 ;  /* 0xa1c8000022dc7fae */ /* 0x0003e8000812187c */
[----:B------:R-:W3:Y:S04]  /*4a9d0*/  LDL.LU.64 R230, [R1+0x340] ;  /* 0x0003400001e67983 */ /* 0x000ee80000300a00 */
[----:B------:R-:W-:Y:S04]  /*4a9e0*/  LDGSTS.E [R27+-0x5df80], desc[UR60][R28.64], P0 ;  /* 0xa20800001c1b7fae */ /* 0x000fe8000812187c */
[----:B----4-:R-:W4:Y:S04]  /*4a9f0*/  LDL.LU.64 R216, [R1+0x310] ;  /* 0x0003100001d87983 */ /* 0x010f280000300a00 */
[----:B------:R3:W-:Y:S04]  /*4aa00*/  LDGSTS.E [R26+-0x5db80], desc[UR60][R18.64], P0 ;  /* 0xa2480000121a7fae */ /* 0x0007e8000812187c */
[----:B-1----:R-:W4:Y:S04]  /*4aa10*/  LDL.LU.64 R28, [R1+0x2e0] ;  /* 0x0002e000011c7983 */ /* 0x002f280000300a00 */
[----:B------:R-:W4:Y:S04]  /*4aa20*/  LDL.LU.64 R218, [R1+0x2a0] ;  /* 0x0002a00001da7983 */ /* 0x000f280000300a00 */
[----:B------:R-:W4:Y:S01]  /*4aa30*/  LDL.LU.64 R234, [R1+0x260] ;  /* 0x0002600001ea7983 */ /* 0x000f220000300a00 */
[----:B------:R-:W-:-:S04]  /*4aa40*/  IMAD.WIDE R34, R5, 0x4, R228 ;  /* 0x0000000405227825 */ /* 0x000fc800078e02e4 */
[C---:B------:R-:W-:Y:S01]  /*4aa50*/  IMAD.WIDE R32, R5.reuse, 0x4, R32 ;  /* 0x0000000405207825 */ /* 0x040fe200078e0220 */
[----:B------:R1:W-:Y:S03]  /*4aa60*/  STL.64 [R1+0xde8], R34 ;  /* 0x000de82201007387 */ /* 0x0003e60000100a00 */
[C---:B--2---:R-:W-:Y:S01]  /*4aa70*/  IMAD.WIDE R30, R5.reuse, 0x4, R30 ;  /* 0x00000004051e7825 */ /* 0x044fe200078e021e */
[----:B------:R-:W-:Y:S04]  /*4aa80*/  STL.64 [R1+0xde0], R32 ;  /* 0x000de02001007387 */ /* 0x000fe80000100a00 */
[----:B------:R-:W-:Y:S01]  /*4aa90*/  LDGSTS.E [R236+-0x5d780], desc[UR60][R34.64], P0 ;  /* 0xa288000022ec7fae */ /* 0x000fe2000812187c */
[----:B---3--:R-:W-:-:S03]  /*4aaa0*/  IMAD.WIDE R18, R5, 0x4, R16 ;  /* 0x0000000405127825 */ /* 0x008fc600078e0210 */
[----:B------:R2:W-:Y:S01]  /*4aab0*/  STL.64 [R1+0xdd8], R30 ;  /* 0x000dd81e01007387 */ /* 0x0005e20000100a00 */
[----:B------:R-:W-:-:S03]  /*4aac0*/  IMAD.WIDE R16, R5, 0x4, R232 ;  /* 0x0000000405107825 */ /* 0x000fc600078e02e8 */
[----:B------:R3:W-:Y:S04]  /*4aad0*/  LDGSTS.E [R221+-0x5d380], desc[UR60][R32.64], P0 ;  /* 0xa2c8000020dd7fae */ /* 0x0007e8000812187c */
[----:B------:R2:W-:Y:S04]  /*4aae0*/  STL.64 [R1+0xdd0], R18 ;  /* 0x000dd01201007387 */ /* 0x0005e80000100a00 */
[----:B------:R-:W-:Y:S04]  /*4aaf0*/  LDGSTS.E [R220+-0x5cf80], desc[UR60][R30.64], P0 ;  /* 0xa30800001edc7fae */ /* 0x000fe8000812187c */
[----:B------:R4:W-:Y:S04]  /*4ab00*/  STL.64 [R1+0xdc8], R16 ;  /* 0x000dc81001007387 */ /* 0x0009e80000100a00 */
[----:B------:R-:W-:Y:S04]  /*4ab10*/  LDGSTS.E [R27+-0x5cb80], desc[UR60][R18.64], P0 ;  /* 0xa3480000121b7fae */ /* 0x000fe8000812187c */
[----:B------:R-:W4:Y:S04]  /*4ab20*/  LDL.LU.64 R232, [R1+0x220] ;  /* 0x0002200001e87983 */ /* 0x000f280000300a00 */
[----:B------:R4:W-:Y:S04]  /*4ab30*/  LDGSTS.E [R26+-0x5c780], desc[UR60][R16.64], P0 ;  /* 0xa3880000101a7fae */ /* 0x0009e8000812187c */
[----:B------:R-:W4:Y:S04]  /*4ab40*/  LDL.LU.64 R228, [R1+0x1e0] ;  /* 0x0001e00001e47983 */ /* 0x000f280000300a00 */
[----:B-1----:R-:W4:Y:S04]  /*4ab50*/  LDL.LU.64 R34, [R1+0x1a0] ;  /* 0x0001a00001227983 */ /* 0x002f280000300a00 */
[----:B--2---:R-:W2:Y:S04]  /*4ab60*/  LDL.LU.64 R30, [R1+0x160] ;  /* 0x00016000011e7983 */ /* 0x004ea80000300a00 */
[----:B------:R-:W2:Y:S01]  /*4ab70*/  LDL.LU.64 R18, [R1+0x120] ;  /* 0x0001200001127983 */ /* 0x000ea20000300a00 */
[----:B---3--:R-:W-:-:S04]  /*4ab80*/  IMAD.WIDE R32, R5, 0x4, R230 ;  /* 0x0000000405207825 */ /* 0x008fc800078e02e6 */
[C---:B----4-:R-:W-:Y:S01]  /*4ab90*/  IMAD.WIDE R16, R5.reuse, 0x4, R216 ;  /* 0x0000000405107825 */ /* 0x050fe200078e02d8 */
[----:B------:R1:W-:Y:S03]  /*4aba0*/  STL.64 [R1+0xdc0], R32 ;  /* 0x000dc02001007387 */ /* 0x0003e60000100a00 */
[C---:B------:R-:W-:Y:S01]  /*4abb0*/  IMAD.WIDE R28, R5.reuse, 0x4, R28 ;  /* 0x00000004051c7825 */ /* 0x040fe200078e021c */
[----:B------:R3:W-:Y:S03]  /*4abc0*/  STL.64 [R1+0xdb8], R16 ;  /* 0x000db81001007387 */ /* 0x0007e60000100a00 */
[C---:B------:R-:W-:Y:S01]  /*4abd0*/  IMAD.WIDE R218, R5.reuse, 0x4, R218 ;  /* 0x0000000405da7825 */ /* 0x040fe200078e02da */
[----:B------:R4:W-:Y:S03]  /*4abe0*/  LDGSTS.E [R236+-0x5c380], desc[UR60][R32.64], P0 ;  /* 0xa3c8000020ec7fae */ /* 0x0009e6000812187c */
[----:B------:R-:W-:Y:S01]  /*4abf0*/  IMAD.WIDE R234, R5, 0x4, R234 ;  /* 0x0000000405ea7825 */ /* 0x000fe200078e02ea */
[----:B------:R3:W-:Y:S03]  /*4ac00*/  STL.64 [R1+0xdb0], R28 ;  /* 0x000db01c01007387 */ /* 0x0007e60000100a00 */
[----:B------:R-:W-:Y:S01]  /*4ac10*/  IMAD.MOV.U32 R237, RZ, RZ, R17 ;  /* 0x000000ffffed7224 */ /* 0x000fe200078e0011 */
[----:B------:R-:W2:Y:S01]  /*4ac20*/  LDL.LU.64 R216, [R1+0xe0] ;  /* 0x0000e00001d87983 */ /* 0x000ea20000300a00 */
[----:B----4-:R-:W-:-:S03]  /*4ac30*/  MOV R236, R16 ;  /* 0x0000001000ec7202 */ /* 0x010fc60000000f00 */
[----:B------:R4:W-:Y:S04]  /*4ac40*/  STL.64 [R1+0xda8], R218 ;  /* 0x000da8da01007387 */ /* 0x0009e80000100a00 */
[----:B-1----:R-:W2:Y:S04]  /*4ac50*/  LDL.LU.64 R32, [R1+0xa0] ;  /* 0x0000a00001207983 */ /* 0x002ea80000300a00 */
[----:B------:R1:W-:Y:S04]  /*4ac60*/  STL.64 [R1+0xda0], R234 ;  /* 0x000da0ea01007387 */ /* 0x0003e80000100a00 */
[----:B---3--:R-:W3:Y:S04]  /*4ac70*/  LDL.LU.64 R16, [R1+0x60] ;  /* 0x0000600001107983 */ /* 0x008ee80000300a00 */
[----:B------:R1:W-:Y:S04]  /*4ac80*/  LDGSTS.E [R221+-0x5bf80], desc[UR60][R236.64], P0 ;  /* 0xa4080000ecdd7fae */ /* 0x0003e8000812187c */
[----:B------:R-:W3:Y:S04]  /*4ac90*/  LDL.LU.64 R230, [R1+0x20] ;  /* 0x0000200001e67983 */ /* 0x000ee80000300a00 */
[----:B------:R-:W-:Y:S04]  /*4aca0*/  LDGSTS.E [R220+-0x5bb80], desc[UR60][R28.64], P0 ;  /* 0xa44800001cdc7fae */ /* 0x000fe8000812187c */
[----:B------:R-:W-:Y:S04]  /*4acb0*/  LDGSTS.E [R27+-0x5b780], desc[UR60][R218.64], P0 ;  /* 0xa4880000da1b7fae */ /* 0x000fe8000812187c */
[----:B------:R-:W-:Y:S04]  /*4acc0*/  LDGSTS.E [R26+-0x5b380], desc[UR60][R234.64], P0 ;  /* 0xa4c80000ea1a7fae */ /* 0x000fe8000812187c */
[----:B------:R-:W3:Y:S04]  /*4acd0*/  LDL.LU.64 R28, [R1+0x2d70] ;  /* 0x002d7000011c7983 */ /* 0x000ee80000300a00 */
[----:B----4-:R-:W4:Y:S04]  /*4ace0*/  LDL.LU.64 R218, [R1+0x2d68] ;  /* 0x002d680001da7983 */ /* 0x010f280000300a00 */
[----:B-1----:R-:W4:Y:S01]  /*4acf0*/  LDL.LU.64 R234, [R1+0x2d60] ;  /* 0x002d600001ea7983 */ /* 0x002f220000300a00 */
[----:B------:R-:W-:Y:S01]  /*4ad00*/  IADD3 R236, R245, 0x100000, RZ ;  /* 0x00100000f5ec7810 */ /* 0x000fe20007ffe0ff */
[----:B------:R-:W-:-:S04]  /*4ad10*/  IMAD.WIDE R232, R5, 0x4, R232 ;  /* 0x0000000405e87825 */ /* 0x000fc800078e02e8 */
[C---:B------:R-:W-:Y:S01]  /*4ad20*/  IMAD.WIDE R228, R5.reuse, 0x4, R228 ;  /* 0x0000000405e47825 */ /* 0x040fe200078e02e4 */
[----:B------:R-:W-:Y:S03]  /*4ad30*/  STL.64 [R1+0xd98], R232 ;  /* 0x000d98e801007387 */ /* 0x000fe60000100a00 */
[C---:B------:R-:W-:Y:S01]  /*4ad40*/  IMAD.WIDE R34, R5.reuse, 0x4, R34 ;  /* 0x0000000405227825 */ /* 0x040fe200078e0222 */
[----:B------:R-:W-:Y:S03]  /*4ad50*/  STL.64 [R1+0xd90], R228 ;  /* 0x000d90e401007387 */ /* 0x000fe60000100a00 */
[C---:B--2---:R-:W-:Y:S01]  /*4ad60*/  IMAD.WIDE R30, R5.reuse, 0x4, R30 ;  /* 0x00000004051e7825 */ /* 0x044fe200078e021e */
[----:B------:R-:W-:Y:S03]  /*4ad70*/  LDGSTS.E [R236+-0x5af80], desc[UR60][R232.64], P0 ;  /* 0xa5080000e8ec7fae */ /* 0x000fe6000812187c */
[C---:B------:R-:W-:Y:S01]  /*4ad80*/  IMAD.WIDE R18, R5.reuse, 0x4, R18 ;  /* 0x0000000405127825 */ /* 0x040fe200078e0212 */
[----:B------:R-:W-:Y:S04]  /*4ad90*/  STL.64 [R1+0xd88], R34 ;  /* 0x000d882201007387 */ /* 0x000fe80000100a00 */
[----:B------:R-:W-:Y:S04]  /*4ada0*/  LDGSTS.E [R221+-0x5ab80], desc[UR60][R228.64], P0 ;  /* 0xa5480000e4dd7fae */ /* 0x000fe8000812187c */
[----:B------:R1:W-:Y:S04]  /*4adb0*/  STL.64 [R1+0xd70], R30 ;  /* 0x000d701e01007387 */ /* 0x0003e80000100a00 */
[----:B------:R2:W-:Y:S04]  /*4adc0*/  LDGSTS.E [R220+-0x5a780], desc[UR60][R34.64], P0 ;  /* 0xa588000022dc7fae */ /* 0x0005e8000812187c */
[----:B------:R4:W-:Y:S04]  /*4add0*/  STL.64 [R1+0xd58], R18 ;  /* 0x000d581201007387 */ /* 0x0009e80000100a00 */
[----:B------:R-:W-:Y:S04]  /*4ade0*/  LDGSTS.E [R27+-0x5a380], desc[UR60][R30.64], P0 ;  /* 0xa5c800001e1b7fae */ /* 0x000fe8000812187c */
[----:B------:R4:W-:Y:S04]  /*4adf0*/  LDGSTS.E [R26+-0x59f80], desc[UR60][R18.64], P0 ;  /* 0xa6080000121a7fae */ /* 0x0009e8000812187c */
[----:B-1----:R-:W4:Y:S04]  /*4ae00*/  LDL.LU.64 R30, [R1+0x1a38] ;  /* 0x001a3800011e7983 */ /* 0x002f280000300a00 */
[----:B------:R-:W4:Y:S04]  /*4ae10*/  LDL.LU.64 R228, [R1+0x1a18] ;  /* 0x001a180001e47983 */ /* 0x000f280000300a00 */
[----:B------:R-:W4:Y:S01]  /*4ae20*/  LDL.LU.64 R232, [R1+0x19f8] ;  /* 0x0019f80001e87983 */ /* 0x000f220000300a00 */
[----:B------:R-:W-:-:S05]  /*4ae30*/  IMAD.WIDE R216, R5, 0x4, R216 ;  /* 0x0000000405d87825 */ /* 0x000fca00078e02d8 */
[----:B------:R-:W-:Y:S01]  /*4ae40*/  STL.64 [R1+0xd50], R216 ;  /* 0x000d50d801007387 */ /* 0x000fe20000100a00 */
[----:B--2---:R-:W-:-:S03]  /*4ae50*/  IMAD.WIDE R34, R5, 0x4, R32 ;  /* 0x0000000405227825 */ /* 0x004fc600078e0220 */
[----:B------:R1:W-:Y:S01]  /*4ae60*/  LDGSTS.E [R236+-0x59b80], desc[UR60][R216.64], P0 ;  /* 0xa6480000d8ec7fae */ /* 0x0003e2000812187c */
[----:B---3--:R-:W-:-:S03]  /*4ae70*/  IMAD.WIDE R32, R5, 0x4, R16 ;  /* 0x0000000405207825 */ /* 0x008fc600078e0210 */
[----:B------:R2:W-:Y:S04]  /*4ae80*/  STL.64 [R1+0xd38], R34 ;  /* 0x000d382201007387 */ /* 0x0005e80000100a00 */
[----:B------:R-:W-:Y:S01]  /*4ae90*/  LDGSTS.E [R221+-0x59780], desc[UR60][R34.64], P0 ;  /* 0xa688000022dd7fae */ /* 0x000fe2000812187c */
[----:B------:R-:W-:-:S03]  /*4aea0*/  IMAD.WIDE R16, R5, 0x4, R230 ;  /* 0x0000000405107825 */ /* 0x000fc600078e02e6 */
[----:B------:R3:W-:Y:S04]  /*4aeb0*/  STL.64 [R1+0xd30], R32 ;  /* 0x000d302001007387 */ /* 0x0007e80000100a00 */
[----:B------:R1:W-:Y:S04]  /*4aec0*/  STL.64 [R1+0xd08], R16 ;  /* 0x000d081001007387 */ /* 0x0003e80000100a00 */
[----:B------:R1:W-:Y:S04]  /*4aed0*/  LDGSTS.E [R220+-0x59380], desc[UR60][R32.64], P0 ;  /* 0xa6c8000020dc7fae */ /* 0x0003e8000812187c */
[----:B------:R1:W-:Y:S01]  /*4aee0*/  LDGSTS.E [R27+-0x58f80], desc[UR60][R16.64], P0 ;  /* 0xa7080000101b7fae */ /* 0x0003e2000812187c */
[----:B----4-:R-:W-:-:S05]  /*4aef0*/  IMAD.WIDE R18, R5, 0x4, R234 ;  /* 0x0000000405127825 */ /* 0x010fca00078e02ea */
[----:B------:R-:W-:Y:S04]  /*4af00*/  STL.64 [R1+0xce8], R18 ;  /* 0x000ce81201007387 */ /* 0x000fe80000100a00 */
[----:B------:R-:W4:Y:S04]  /*4af10*/  LDL.LU.64 R230, [R1+0x19d0] ;  /* 0x0019d00001e67983 */ /* 0x000f280000300a00 */
[----:B--2---:R-:W2:Y:S04]  /*4af20*/  LDL.LU.64 R34, [R1+0x19a8] ;  /* 0x0019a80001227983 */ /* 0x004ea80000300a00 */
[----:B---3--:R-:W3:Y:S04]  /*4af30*/  LDL.LU.64 R32, [R1+0x1980] ;  /* 0x0019800001207983 */ /* 0x008ee80000300a00 */
[----:B-1----:R-:W3:Y:S04]  /*4af40*/  LDL.LU.64 R16, [R1+0x1950] ;  /* 0x0019500001107983 */ /* 0x002ee80000300a00 */
[----:B------:R-:W3:Y:S01]  /*4af50*/  LDL.LU.64 R236, [R1+0x1208] ;  /* 0x0012080001ec7983 */ /* 0x000ee20000300a00 */
[----:B------:R-:W-:-:S03]  /*4af60*/  IMAD.WIDE R218, R5, 0x4, R218 ;  /* 0x0000000405da7825 */ /* 0x000fc600078e02da */
[----:B------:R1:W-:Y:S01]  /*4af70*/  LDGSTS.E [R26+-0x58b80], desc[UR60][R18.64], P0 ;  /* 0xa7480000121a7fae */ /* 0x0003e2000812187c */
[----:B------:R-:W-:Y:S01]  /*4af80*/  IMAD.WIDE R216, R5, 0x4, R28 ;  /* 0x0000000405d87825 */ /* 0x000fe200078e021c */
[C---:B------:R-:W-:Y:S02]  /*4af90*/  IADD3 R220, R246.reuse, 0x100000, RZ ;  /* 0x00100000f6dc7810 */ /* 0x040fe40007ffe0ff */
[----:B------:R1:W-:Y:S01]  /*4afa0*/  STL.64 [R1+0xcc0], R218 ;  /* 0x000cc0da01007387 */ /* 0x0003e20000100a00 */
[----:B------:R-:W-:Y:S02]  /*4afb0*/  VIADD R234, R245, 0x100000 ;  /* 0x00100000f5ea7836 */ /* 0x000fe40000000000 */
[C---:B------:R-:W-:Y:S01]  /*4afc0*/  VIADD R27, R246.reuse, 0x100000 ;  /* 0x00100000f61b7836 */ /* 0x040fe20000000000 */
[----:B------:R1:W-:Y:S04]  /*4afd0*/  STL.64 [R1+0xc98], R216 ;  /* 0x000c98d801007387 */ /* 0x0003e80000100a00 */
[----:B------:R1:W-:Y:S02]  /*4afe0*/  LDGSTS.E [R234+-0x58780], desc[UR60][R218.64], P0 ;  /* 0xa7880000daea7fae */ /* 0x0003e4000812187c */
[----:B-1----:R-:W-:-:S02]  /*4aff0*/  IADD3 R26, R246, 0x100000, RZ ;  /* 0x00100000f61a7810 */ /* 0x002fc40007ffe0ff */
[----:B------:R-:W-:Y:S01]  /*4b000*/  LDGSTS.E [R221+-0x58380], desc[UR60][R216.64], P0 ;  /* 0xa7c80000d8dd7fae */ /* 0x000fe2000812187c */
[----:B------:R-:W-:Y:S02]  /*4b010*/  VIADD R218, R246, 0x100000 ;  /* 0x00100000f6da7836 */ /* 0x000fe40000000000 */
[----:B------:R-:W-:-:S04]  /*4b020*/  IMAD.WIDE R30, R5, 0x4, R30 ;  /* 0x00000004051e7825 */ /* 0x000fc800078e021e */
[C---:B------:R-:W-:Y:S01]  /*4b030*/  IMAD.WIDE R18, R5.reuse, 0x4, R228 ;  /* 0x0000000405127825 */ /* 0x040fe200078e02e4 */
[----:B------:R1:W-:Y:S03]  /*4b040*/  STL.64 [R1+0xe78], R30 ;  /* 0x000e781e01007387 */ /* 0x0003e60000100a00 */
[----:B------:R-:W-:Y:S01]  /*4b050*/  IMAD.WIDE R28, R5, 0x4, R232 ;  /* 0x00000004051c7825 */ /* 0x000fe200078e02e8 */
[----:B------:R1:W-:Y:S04]  /*4b060*/  STL.64 [R1+0xe80], R18 ;  /* 0x000e801201007387 */ /* 0x0003e80000100a00 */
[----:B------:R1:W-:Y:S04]  /*4b070*/  STL.64 [R1+0xe90], R28 ;  /* 0x000e901c01007387 */ /* 0x0003e80000100a00 */
[----:B------:R-:W3:Y:S04]  /*4b080*/  LDL.LU.64 R228, [R1+0x10d8] ;  /* 0x0010d80001e47983 */ /* 0x000ee80000300a00 */
[----:B------:R-:W-:Y:S04]  /*4b090*/  LDGSTS.E [R220+-0x7ff00], desc[UR60][R30.64], P0 ;  /* 0x801000001edc7fae */ /* 0x000fe8000812187c */
[----:B------:R-:W3:Y:S04]  /*4b0a0*/  LDL.LU.64 R216, [R1+0x10d0] ;  /* 0x0010d00001d87983 */ /* 0x000ee80000300a00 */
[----:B------:R-:W-:Y:S04]  /*4b0b0*/  LDGSTS.E [R27+-0x7fb00], desc[UR60][R18.64], P0 ;  /* 0x80500000121b7fae */ /* 0x000fe8000812187c */
[----:B-1----:R-:W3:Y:S04]  /*4b0c0*/  LDL.LU.64 R30, [R1+0x1060] ;  /* 0x00106000011e7983 */ /* 0x002ee80000300a00 */
[----:B------:R1:W-:Y:S04]  /*4b0d0*/  LDGSTS.E [R26+-0x7f700], desc[UR60][R28.64], P0 ;  /* 0x809000001c1a7fae */ /* 0x0003e8000812187c */
[----:B------:R-:W3:Y:S04]  /*4b0e0*/  LDL.LU.64 R18, [R1+0x1058] ;  /* 0x0010580001127983 */ /* 0x000ee80000300a00 */
[----:B------:R-:W3:Y:S01]  /*4b0f0*/  LDL.LU.64 R232, [R1+0x1050] ;  /* 0x0010500001e87983 */ /* 0x000ee20000300a00 */
[C---:B-1----:R-:W-:Y:S01]  /*4b100*/  IADD3 R29, R246.reuse, 0x100000, RZ ;  /* 0x00100000f61d7810 */ /* 0x042fe20007ffe0ff */
[----:B------:R-:W-:-:S02]  /*4b110*/  VIADD R28, R246, 0x100000 ;  /* 0x00100000f61c7836 */ /* 0x000fc40000000000 */
[----:B----4-:R-:W-:-:S04]  /*4b120*/  IMAD.WIDE R230, R5, 0x4, R230 ;  /* 0x0000000405e67825 */ /* 0x010fc800078e02e6 */
[C---:B--2---:R-:W-:Y:S01]  /*4b130*/  IMAD.WIDE R34, R5.reuse, 0x4, R34 ;  /* 0x0000000405227825 */ /* 0x044fe200078e0222 */
[----:B------:R1:W-:Y:S03]  /*4b140*/  STL.64 [R1+0xe98], R230 ;  /* 0x000e98e601007387 */ /* 0x0003e60000100a00 */
[C---:B---3--:R-:W-:Y:S01]  /*4b150*/  IMAD.WIDE R32, R5.reuse, 0x4, R32 ;  /* 0x0000000405207825 */ /* 0x048fe200078e0220 */
[----:B------:R2:W-:Y:S03]  /*4b160*/  STL.64 [R1+0xea0], R34 ;  /* 0x000ea02201007387 */ /* 0x0005e60000100a00 */
[C---:B------:R-:W-:Y:S01]  /*4b170*/  IMAD.WIDE R16, R5.reuse, 0x4, R16 ;  /* 0x0000000405107825 */ /* 0x040fe200078e0210 */
[----:B------:R3:W-:Y:S03]  /*4b180*/  STL.64 [R1+0xea8], R32 ;  /* 0x000ea82001007387 */ /* 0x0007e60000100a00 */
[C---:B------:R-:W-:Y:S01]  /*4b190*/  IMAD.WIDE R220, R5.reuse, 0x4, R236 ;  /* 0x0000000405dc7825 */ /* 0x040fe200078e02ec */
[----:B------:R4:W-:Y:S04]  /*4b1a0*/  STL.64 [R1+0xeb0], R16 ;  /* 0x000eb01001007387 */ /* 0x0009e80000100a00 */
[----:B------:R-:W-:Y:S04]  /*4b1b0*/  LDGSTS.E [R218+-0x7f300], desc[UR60][R230.64], P0 ;  /* 0x80d00000e6da7fae */ /* 0x000fe8000812187c */
[----:B------:R4:W-:Y:S04]  /*4b1c0*/  STL.64 [R1+0xeb8], R220 ;  /* 0x000eb8dc01007387 */ /* 0x0009e80000100a00 */
[----:B------:R-:W-:Y:S04]  /*4b1d0*/  LDGSTS.E [R29+-0x7ef00], desc[UR60][R34.64], P0 ;  /* 0x81100000221d7fae */ /* 0x000fe8000812187c */
[----:B-1----:R-:W4:Y:S04]  /*4b1e0*/  LDL.LU.64 R230, [R1+0x1048] ;  /* 0x0010480001e67983 */ /* 0x002f280000300a00 */
[----:B------:R-:W-:Y:S04]  /*4b1f0*/  LDGSTS.E [R28+-0x7eb00], desc[UR60][R32.64], P0 ;  /* 0x81500000201c7fae */ /* 0x000fe8000812187c */
[----:B--2---:R-:W2:Y:S04]  /*4b200*/  LDL.LU.64 R34, [R1+0x1040] ;  /* 0x0010400001227983 */ /* 0x004ea80000300a00 */
[----:B------:R-:W-:Y:S04]  /*4b210*/  LDGSTS.E [R27+-0x7e700], desc[UR60][R16.64], P0 ;  /* 0x81900000101b7fae */ /* 0x000fe8000812187c */
[----:B---3--:R-:W3:Y:S04]  /*4b220*/  LDL.LU.64 R32, [R1+0x1030] ;  /* 0x0010300001207983 */ /* 0x008ee80000300a00 */
[----:B------:R1:W-:Y:S04]  /*4b230*/  LDGSTS.E [R26+-0x7e300], desc[UR60][R220.64], P0 ;  /* 0x81d00000dc1a7fae */ /* 0x0003e8000812187c */
[----:B----4-:R-:W4:Y:S04]  /*4b240*/  LDL.LU.64 R16, [R1+0x1020] ;  /* 0x0010200001107983 */ /* 0x010f280000300a00 */
[----:B------:R-:W4:Y:S01]  /*4b250*/  LDL.LU.64 R236, [R1+0xf18] ;  /* 0x000f180001ec7983 */ /* 0x000f220000300a00 */
[----:B------:R-:W-:-:S04]  /*4b260*/  IMAD.WIDE R228, R5, 0x4, R228 ;  /* 0x0000000405e47825 */ /* 0x000fc800078e02e4 */
[C---:B------:R-:W-:Y:S01]  /*4b270*/  IMAD.WIDE R216, R5.reuse, 0x4, R216 ;  /* 0x0000000405d87825 */ /* 0x040fe200078e02d8 */
[----:B------:R1:W-:Y:S03]  /*4b280*/  STL.64 [R1+0xec0], R228 ;  /* 0x000ec0e401007387 */ /* 0x0003e60000100a00 */
[C---:B------:R-:W-:Y:S01]  /*4b290*/  IMAD.WIDE R30, R5.reuse, 0x4, R30 ;  /* 0x00000004051e7825 */ /* 0x040fe200078e021e */
[----:B------:R1:W-:Y:S03]  /*4b2a0*/  STL.64 [R1+0xec8], R216 ;  /* 0x000ec8d801007387 */ /* 0x0003e60000100a00 */
[C---:B------:R-:W-:Y:S01]  /*4b2b0*/  IMAD.WIDE R18, R5.reuse, 0x4, R18 ;  /* 0x0000000405127825 */ /* 0x040fe200078e0212 */
[----:B------:R1:W-:Y:S03]  /*4b2c0*/  STL.64 [R1+0xed0], R30 ;  /* 0x000ed01e01007387 */ /* 0x0003e60000100a00 */
[C---:B-1----:R-:W-:Y:S01]  /*4b2d0*/  IMAD.WIDE R220, R5.reuse, 0x4, R232 ;  /* 0x0000000405dc7825 */ /* 0x042fe200078e02e8 */
[----:B------:R1:W-:Y:S04]  /*4b2e0*/  STL.64 [R1+0xee0], R18 ;  /* 0x000ee01201007387 */ /* 0x0003e80000100a00 */
[----:B------:R-:W-:Y:S04]  /*4b2f0*/  LDGSTS.E [R218+-0x7df00], desc[UR60][R228.64], P0 ;  /* 0x82100000e4da7fae */ /* 0x000fe8000812187c */
[----:B------:R4:W-:Y:S04]  /*4b300*/  STL.64 [R1+0xee8], R220 ;  /* 0x000ee8dc01007387 */ /* 0x0009e80000100a00 */
[----:B------:R-:W-:Y:S04]  /*4b310*/  LDGSTS.E [R29+-0x7db00], desc[UR60][R216.64], P0 ;  /* 0x82500000d81d7fae */ /* 0x000fe8000812187c */
[----:B------:R-:W4:Y:S04]  /*4b320*/  LDL.LU.64 R228, [R1+0xf20] ;  /* 0x000f200001e47983 */ /* 0x000f280000300a00 */
[----:B------:R-:W-:Y:S04]  /*4b330*/  LDGSTS.E [R28+-0x7d700], desc[UR60][R30.64], P0 ;  /* 0x829000001e1c7fae */ /* 0x000fe8000812187c */
[----:B------:R-:W4:Y:S04]  /*4b340*/  LDL.LU.64 R216, [R1+0xf28] ;  /* 0x000f280001d87983 */ /* 0x000f280000300a00 */
[----:B------:R-:W-:Y:S04]  /*4b350*/  LDGSTS.E [R27+-0x7d300], desc[UR60][R18.64], P0 ;  /* 0x82d00000121b7fae */ /* 0x000fe8000812187c */
[----:B------:R-:W4:Y:S04]  /*4b360*/  LDL.LU.64 R30, [R1+0xf30] ;  /* 0x000f3000011e7983 */ /* 0x000f280000300a00 */
[----:B------:R4:W-:Y:S04]  /*4b370*/  LDGSTS.E [R26+-0x7cf00], desc[UR60][R220.64], P0 ;  /* 0x83100000dc1a7fae */ /* 0x0009e8000812187c */
[----:B-1----:R-:W4:Y:S04]  /*4b380*/  LDL.LU.64 R18, [R1+0xf38] ;  /* 0x000f380001127983 */ /* 0x002f280000300a00 */
[----:B------:R-:W4:Y:S01]  /*4b390*/  LDL.LU.64 R232, [R1+0xf40] ;  /* 0x000f400001e87983 */ /* 0x000f220000300a00 */
[----:B------:R-:W-:-:S04]  /*4b3a0*/  IMAD.WIDE R230, R5, 0x4, R230 ;  /* 0x0000000405e67825 */ /* 0x000fc800078e02e6 */
[C---:B--2---:R-:W-:Y:S01]  /*4b3b0*/  IMAD.WIDE R34, R5.reuse, 0x4, R34 ;  /* 0x0000000405227825 */ /* 0x044fe200078e0222 */
[----:B------:R1:W-:Y:S03]  /*4b3c0*/  STL.64 [R1+0xef8], R230 ;  /* 0x000ef8e601007387 */ /* 0x0003e60000100a00 */
[C---:B---3--:R-:W-:Y:S01]  /*4b3d0*/  IMAD.WIDE R32, R5.reuse, 0x4, R32 ;  /* 0x0000000405207825 */ /* 0x048fe200078e0220 */
[----:B------:R2:W-:Y:S03]  /*4b3e0*/  STL.64 [R1+0xf00], R34 ;  /* 0x000f002201007387 */ /* 0x0005e60000100a00 */
[C---:B----4-:R-:W-:Y:S01]  /*4b3f0*/  IMAD.WIDE R16, R5.reuse, 0x4, R16 ;  /* 0x0000000405107825 */ /* 0x050fe200078e0210 */
        /* <DEDUP_REMOVED lines=76> */
[----:B------:R-:W-:Y:S03]  /*4b8c0*/  STL.64 [R1+0xff8], R230 ;  /* 0x000ff8e601007387 */ /* 0x000fe60000100a00 */
[C---:B---3--:R-:W-:Y:S01]  /*4b8d0*/  IMAD.WIDE R32, R5.reuse, 0x4, R32 ;  /* 0x0000000405207825 */ /* 0x048fe200078e0220 */
[----:B------:R-:W-:Y:S04]  /*4b8e0*/  STL.64 [R1+0xff0], R34 ;  /* 0x000ff02201007387 */ /* 0x000fe80000100a00 */
[----:B------:R-:W-:Y:S01]  /*4b8f0*/  LDGSTS.E [R218+-0x5fb00], desc[UR60][R230.64], P0 ;  /* 0xa0500000e6da7fae */ /* 0x000fe2000812187c */
[----:B----4-:R-:W-:-:S03]  /*4b900*/  IMAD.WIDE R16, R5, 0x4, R16 ;  /* 0x0000000405107825 */ /* 0x010fc600078e0210 */
[----:B------:R1:W-:Y:S01]  /*4b910*/  STL.64 [R1+0xfe8], R32 ;  /* 0x000fe82001007387 */ /* 0x0003e20000100a00 */
[----:B------:R-:W-:-:S03]  /*4b920*/  IMAD.WIDE R220, R5, 0x4, R236 ;  /* 0x0000000405dc7825 */ /* 0x000fc600078e02ec */
[----:B------:R-:W-:Y:S04]  /*4b930*/  LDGSTS.E [R29+-0x5f700], desc[UR60][R34.64], P0 ;  /* 0xa0900000221d7fae */ /* 0x000fe8000812187c */
[----:B------:R2:W-:Y:S04]  /*4b940*/  STL.64 [R1+0xfe0], R16 ;  /* 0x000fe01001007387 */ /* 0x0005e80000100a00 */
[----:B------:R-:W-:Y:S04]  /*4b950*/  LDGSTS.E [R28+-0x5f300], desc[UR60][R32.64], P0 ;  /* 0xa0d00000201c7fae */ /* 0x000fe8000812187c */
[----:B------:R3:W-:Y:S04]  /*4b960*/  STL.64 [R1+0xfd8], R220 ;  /* 0x000fd8dc01007387 */ /* 0x0007e80000100a00 */
[----:B------:R-:W-:Y:S04]  /*4b970*/  LDGSTS.E [R27+-0x5ef00], desc[UR60][R16.64], P0 ;  /* 0xa1100000101b7fae */ /* 0x000fe8000812187c */
[----:B-1----:R-:W4:Y:S04]  /*4b980*/  LDL.LU.64 R32, [R1+0x508] ;  /* 0x0005080001207983 */ /* 0x002f280000300a00 */
[----:B------:R3:W-:Y:S04]  /*4b990*/  LDGSTS.E [R26+-0x5eb00], desc[UR60][R220.64], P0 ;  /* 0xa1500000dc1a7fae */ /* 0x0007e8000812187c */
[----:B--2---:R-:W2:Y:S04]  /*4b9a0*/  LDL.LU.64 R16, [R1+0x458] ;  /* 0x0004580001107983 */ /* 0x004ea80000300a00 */
[----:B------:R-:W2:Y:S04]  /*4b9b0*/  LDL.LU.64 R236, [R1+0x3b8] ;  /* 0x0003b80001ec7983 */ /* 0x000ea80000300a00 */
        /* <DEDUP_REMOVED lines=8> */
[----:B------:R-:W-:-:S03]  /*4ba40*/  IMAD.WIDE R18, R5, 0x4, R18 ;  /* 0x0000000405127825 */ /* 0x000fc600078e0212 */
[----:B------:R-:W-:Y:S01]  /*4ba50*/  STL.64 [R1+0xfc0], R30 ;  /* 0x000fc01e01007387 */ /* 0x000fe20000100a00 */
[----:B---3--:R-:W-:-:S03]  /*4ba60*/  IMAD.WIDE R220, R5, 0x4, R232 ;  /* 0x0000000405dc7825 */ /* 0x008fc600078e02e8 */
[----:B------:R-:W-:Y:S04]  /*4ba70*/  LDGSTS.E [R29+-0x5e300], desc[UR60][R216.64], P0 ;  /* 0xa1d00000d81d7fae */ /* 0x000fe8000812187c */
[----:B------:R1:W-:Y:S04]  /*4ba80*/  STL.64 [R1+0xfb8], R18 ;  /* 0x000fb81201007387 */ /* 0x0003e80000100a00 */
[----:B------:R-:W-:Y:S04]  /*4ba90*/  LDGSTS.E [R28+-0x5df00], desc[UR60][R30.64], P0 ;  /* 0xa21000001e1c7fae */ /* 0x000fe8000812187c */
[----:B------:R3:W-:Y:S04]  /*4baa0*/  STL.64 [R1+0xfb0], R220 ;  /* 0x000fb0dc01007387 */ /* 0x0007e80000100a00 */
[----:B------:R-:W-:Y:S04]  /*4bab0*/  LDGSTS.E [R27+-0x5db00], desc[UR60][R18.64], P0 ;  /* 0xa2500000121b7fae */ /* 0x000fe8000812187c */
[----:B------:R3:W-:Y:S04]  /*4bac0*/  LDGSTS.E [R26+-0x5d700], desc[UR60][R220.64], P0 ;  /* 0xa2900000dc1a7fae */ /* 0x0007e8000812187c */
[----:B-1----:R-:W3:Y:S04]  /*4bad0*/  LDL.LU.64 R18, [R1+0x308] ;  /* 0x0003080001127983 */ /* 0x002ee80000300a00 */
[----:B------:R-:W3:Y:S04]  /*4bae0*/  LDL.LU.64 R30, [R1+0x2d8] ;  /* 0x0002d800011e7983 */ /* 0x000ee80000300a00 */
[----:B------:R-:W3:Y:S04]  /*4baf0*/  LDL.LU.64 R216, [R1+0x298] ;  /* 0x0002980001d87983 */ /* 0x000ee80000300a00 */
[----:B------:R-:W3:Y:S04]  /*4bb00*/  LDL.LU.64 R232, [R1+0x258] ;  /* 0x0002580001e87983 */ /* 0x000ee80000300a00 */
[----:B------:R-:W3:Y:S01]  /*4bb10*/  LDL.LU.64 R228, [R1+0x218] ;  /* 0x0002180001e47983 */ /* 0x000ee20000300a00 */
[----:B----4-:R-:W-:-:S04]  /*4bb20*/  IMAD.WIDE R32, R5, 0x4, R32 ;  /* 0x0000000405207825 */ /* 0x010fc800078e0220 */
[C---:B--2---:R-:W-:Y:S01]  /*4bb30*/  IMAD.WIDE R16, R5.reuse, 0x4, R16 ;  /* 0x0000000405107825 */ /* 0x044fe200078e0210 */
[----:B------:R1:W-:Y:S03]  /*4bb40*/  STL.64 [R1+0xfa8], R32 ;  /* 0x000fa82001007387 */ /* 0x0003e60000100a00 */
[C---:B------:R-:W-:Y:S01]  /*4bb50*/  IMAD.WIDE R234, R5.reuse, 0x4, R236 ;  /* 0x0000000405ea7825 */ /* 0x040fe200078e02ec */
[----:B------:R2:W-:Y:S03]  /*4bb60*/  STL.64 [R1+0xfa0], R16 ;  /* 0x000fa01001007387 */ /* 0x0005e60000100a00 */
[C---:B------:R-:W-:Y:S01]  /*4bb70*/  IMAD.WIDE R236, R5.reuse, 0x4, R34 ;  /* 0x0000000405ec7825 */ /* 0x040fe200078e0222 */
[----:B------:R4:W-:Y:S03]  /*4bb80*/  STL.64 [R1+0xf98], R234 ;  /* 0x000f98ea01007387 */ /* 0x0009e60000100a00 */
[C---:B---3--:R-:W-:Y:S01]  /*4bb90*/  IMAD.WIDE R220, R5.reuse, 0x4, R230 ;  /* 0x0000000405dc7825 */ /* 0x048fe200078e02e6 */
[----:B------:R-:W-:Y:S04]  /*4bba0*/  STL.64 [R1+0xf90], R236 ;  /* 0x000f90ec01007387 */ /* 0x000fe80000100a00 */
[----:B------:R-:W3:Y:S04]  /*4bbb0*/  LDL.LU.64 R230, [R1+0x1d8] ;  /* 0x0001d80001e67983 */ /* 0x000ee80000300a00 */
[----:B------:R4:W-:Y:S04]  /*4bbc0*/  STL.64 [R1+0xf88], R220 ;  /* 0x000f88dc01007387 */ /* 0x0009e80000100a00 */
[----:B------:R-:W-:Y:S04]  /*4bbd0*/  LDGSTS.E [R218+-0x5d300], desc[UR60][R32.64], P0 ;  /* 0xa2d0000020da7fae */ /* 0x000fe8000812187c */
[----:B------:R-:W3:Y:S04]  /*4bbe0*/  LDL.LU.64 R34, [R1+0x198] ;  /* 0x0001980001227983 */ /* 0x000ee80000300a00 */
[----:B------:R-:W-:Y:S04]  /*4bbf0*/  LDGSTS.E [R29+-0x5cf00], desc[UR60][R16.64], P0 ;  /* 0xa3100000101d7fae */ /* 0x000fe8000812187c */
[----:B-1----:R-:W3:Y:S04]  /*4bc00*/  LDL.LU.64 R32, [R1+0x158] ;  /* 0x0001580001207983 */ /* 0x002ee80000300a00 */
[----:B------:R-:W-:Y:S04]  /*4bc10*/  LDGSTS.E [R28+-0x5cb00], desc[UR60][R234.64], P0 ;  /* 0xa3500000ea1c7fae */ /* 0x000fe8000812187c */
[----:B--2---:R-:W2:Y:S04]  /*4bc20*/  LDL.LU.64 R16, [R1+0x118] ;  /* 0x0001180001107983 */ /* 0x004ea80000300a00 */
[----:B------:R-:W-:Y:S04]  /*4bc30*/  LDGSTS.E [R27+-0x5c700], desc[UR60][R236.64], P0 ;  /* 0xa3900000ec1b7fae */ /* 0x000fe8000812187c */
[----:B----4-:R-:W4:Y:S04]  /*4bc40*/  LDL.LU.64 R234, [R1+0xd8] ;  /* 0x0000d80001ea7983 */ /* 0x010f280000300a00 */
[----:B------:R1:W-:Y:S01]  /*4bc50*/  LDGSTS.E [R26+-0x5c300], desc[UR60][R220.64], P0 ;  /* 0xa3d00000dc1a7fae */ /* 0x0003e2000812187c */
        /* <DEDUP_REMOVED lines=8> */
[----:B------:R-:W4:Y:S04]  /*4bce0*/  LDL.LU.64 R236, [R1+0x98] ;  /* 0x0000980001ec7983 */ /* 0x000f280000300a00 */
[----:B------:R1:W-:Y:S04]  /*4bcf0*/  STL.64 [R1+0xf68], R232 ;  /* 0x000f68e801007387 */ /* 0x0003e80000100a00 */
[----:B------:R-:W4:Y:S04]  /*4bd00*/  LDL.LU.64 R228, [R1+0x58] ;  /* 0x0000580001e47983 */ /* 0x000f280000300a00 */
        /* <DEDUP_REMOVED lines=9> */
[----:B-1----:R-:W4:Y:S01]  /*4bda0*/  LDL.LU.64 R232, [R1+0x2d48] ;  /* 0x002d480001e87983 */ /* 0x002f220000300a00 */
[----:B---3--:R-:W-:-:S05]  /*4bdb0*/  IMAD.WIDE R230, R5, 0x4, R230 ;  /* 0x0000000405e67825 */ /* 0x008fca00078e02e6 */
[----:B------:R-:W-:Y:S04]  /*4bdc0*/  STL.64 [R1+0xf58], R230 ;  /* 0x000f58e601007387 */ /* 0x000fe80000100a00 */
[----:B------:R-:W-:Y:S01]  /*4bdd0*/  LDGSTS.E [R218+-0x5ab00], desc[UR60][R230.64], P0 ;  /* 0xa5500000e6da7fae */ /* 0x000fe2000812187c */
[----:B------:R-:W-:-:S04]  /*4bde0*/  IMAD.WIDE R34, R5, 0x4, R34 ;  /* 0x0000000405227825 */ /* 0x000fc800078e0222 */
[C---:B------:R-:W-:Y:S01]  /*4bdf0*/  IMAD.WIDE R32, R5.reuse, 0x4, R32 ;  /* 0x0000000405207825 */ /* 0x040fe200078e0220 */
[----:B------:R1:W-:Y:S03]  /*4be00*/  STL.64 [R1+0xf50], R34 ;  /* 0x000f502201007387 */ /* 0x0003e60000100a00 */
[C---:B--2---:R-:W-:Y:S01]  /*4be10*/  IMAD.WIDE R16, R5.reuse, 0x4, R16 ;  /* 0x0000000405107825 */ /* 0x044fe200078e0210 */
[----:B------:R2:W-:Y:S03]  /*4be20*/  STL.64 [R1+0xef0], R32 ;  /* 0x000ef02001007387 */ /* 0x0005e60000100a00 */
[C---:B----4-:R-:W-:Y:S01]  /*4be30*/  IMAD.WIDE R220, R5.reuse, 0x4, R234 ;  /* 0x0000000405dc7825 */ /* 0x050fe200078e02ea */
[----:B------:R3:W-:Y:S04]  /*4be40*/  STL.64 [R1+0xe88], R16 ;  /* 0x000e881001007387 */ /* 0x0007e80000100a00 */
[----:B------:R-:W-:Y:S04]  /*4be50*/  LDGSTS.E [R29+-0x5a700], desc[UR60][R34.64], P0 ;  /* 0xa5900000221d7fae */ /* 0x000fe8000812187c */
[----:B------:R4:W-:Y:S04]  /*4be60*/  STL.64 [R1+0xd80], R220 ;  /* 0x000d80dc01007387 */ /* 0x0009e80000100a00 */
        /* <DEDUP_REMOVED lines=8> */
[C---:B------:R-:W-:Y:S01]  /*4bef0*/  IMAD.WIDE R228, R5.reuse, 0x4, R228 ;  /* 0x0000000405e47825 */ /* 0x040fe200078e02e4 */
[----:B------:R-:W-:Y:S04]  /*4bf00*/  STL.64 [R1+0xd68], R234 ;  /* 0x000d68ea01007387 */ /* 0x000fe80000100a00 */
[----:B------:R1:W-:Y:S04]  /*4bf10*/  STL.64 [R1+0xd48], R228 ;  /* 0x000d48e401007387 */ /* 0x0003e80000100a00 */
[----:B------:R1:W-:Y:S04]  /*4bf20*/  LDGSTS.E [R218+-0x59700], desc[UR60][R234.64], P0 ;  /* 0xa6900000eada7fae */ /* 0x0003e8000812187c */
[----:B------:R1:W-:Y:S01]  /*4bf30*/  LDGSTS.E [R29+-0x59300], desc[UR60][R228.64], P0 ;  /* 0xa6d00000e41d7fae */ /* 0x0003e2000812187c */
[----:B----4-:R-:W-:-:S05]  /*4bf40*/  IMAD.WIDE R220, R5, 0x4, R18 ;  /* 0x0000000405dc7825 */ /* 0x010fca00078e0212 */
[----:B------:R4:W-:Y:S01]  /*4bf50*/  STL.64 [R1+0xd00], R220 ;  /* 0x000d00dc01007387 */ /* 0x0009e20000100a00 */
[----:B-1----:R-:W-:-:S03]  /*4bf60*/  IMAD.WIDE R218, R5, 0x4, R30 ;  /* 0x0000000405da7825 */ /* 0x002fc600078e021e */
[----:B------:R1:W-:Y:S01]  /*4bf70*/  LDGSTS.E [R28+-0x58f00], desc[UR60][R220.64], P0 ;  /* 0xa7100000dc1c7fae */ /* 0x0003e2000812187c */
[----:B------:R-:W-:-:S04]  /*4bf80*/  IMAD.WIDE R216, R5, 0x4, R216 ;  /* 0x0000000405d87825 */ /* 0x000fc800078e02d8 */
[----:B------:R-:W-:-:S05]  /*4bf90*/  IMAD.WIDE R18, R5, 0x4, R232 ;  /* 0x0000000405127825 */ /* 0x000fca00078e02e8 */
[----:B------:R1:W-:Y:S04]  /*4bfa0*/  STL.64 [R1+0xce0], R18 ;  /* 0x000ce01201007387 */ /* 0x0003e80000100a00 */
[----:B------:R1:W-:Y:S04]  /*4bfb0*/  STL.64 [R1+0xcb8], R216 ;  /* 0x000cb8d801007387 */ /* 0x0003e80000100a00 */
[----:B------:R-:W3:Y:S04]  /*4bfc0*/  LDL.LU.64 R228, [R1+0x1b28] ;  /* 0x001b280001e47983 */ /* 0x000ee80000300a00 */
[----:B----4-:R-:W4:Y:S01]  /*4bfd0*/  LDL.LU.64 R220, [R1+0x1b00] ;  /* 0x001b000001dc7983 */ /* 0x010f220000300a00 */
[----:B------:R-:W-:-:S03]  /*4bfe0*/  VIADD R29, R247, 0x100000 ;  /* 0x00100000f71d7836 */ /* 0x000fc60000000000 */
[----:B------:R1:W-:Y:S04]  /*4bff0*/  LDGSTS.E [R27+-0x58b00], desc[UR60][R18.64], P0 ;  /* 0xa7500000121b7fae */ /* 0x0003e8000812187c */
[----:B------:R-:W4:Y:S01]  /*4c000*/  LDL.LU.64 R232, [R1+0x1ae0] ;  /* 0x001ae00001e87983 */ /* 0x000f220000300a00 */
[----:B-1----:R-:W-:-:S03]  /*4c010*/  IADD3 R28, R247, 0x100000, RZ ;  /* 0x00100000f71c7810 */ /* 0x002fc60007ffe0ff */
[----:B------:R1:W-:Y:S04]  /*4c020*/  LDGSTS.E [R26+-0x58700], desc[UR60][R216.64], P0 ;  /* 0xa7900000d81a7fae */ /* 0x0003e8000812187c */
[----:B------:R-:W4:Y:S01]  /*4c030*/  LDL.LU.64 R18, [R1+0x1ac0] ;  /* 0x001ac00001127983 */ /* 0x000f220000300a00 */
[----:B------:R-:W-:-:S03]  /*4c040*/  VIADD R27, R247, 0x100000 ;  /* 0x00100000f71b7836 */ /* 0x000fc60000000000 */
[----:B------:R-:W4:Y:S01]  /*4c050*/  LDL.LU.64 R234, [R1+0x1aa0] ;  /* 0x001aa00001ea7983 */ /* 0x000f220000300a00 */
[----:B-1----:R-:W-:-:S03]  /*4c060*/  IADD3 R216, R246, 0x100000, RZ ;  /* 0x00100000f6d87810 */ /* 0x002fc60007ffe0ff */
[----:B------:R-:W-:Y:S04]  /*4c070*/  STL.64 [R1+0xc90], R218 ;  /* 0x000c90da01007387 */ /* 0x000fe80000100a00 */
[----:B------:R-:W-:Y:S01]  /*4c080*/  LDGSTS.E [R216+-0x58300], desc[UR60][R218.64], P0 ;  /* 0xa7d00000dad87fae */ /* 0x000fe2000812187c */
[----:B------:R-:W-:-:S04]  /*4c090*/  IMAD.WIDE R34, R5, 0x4, R34 ;  /* 0x0000000405227825 */ /* 0x000fc800078e0222 */
[C---:B--2---:R-:W-:Y:S01]  /*4c0a0*/  IMAD.WIDE R32, R5.reuse, 0x4, R32 ;  /* 0x0000000405207825 */ /* 0x044fe200078e0220 */
[----:B------:R1:W-:Y:S03]  /*4c0b0*/  STL.64 [R1+0x1048], R34 ;  /* 0x0010482201007387 */ /* 0x0003e60000100a00 */
[C---:B---3--:R-:W-:Y:S01]  /*4c0c0*/  IMAD.WIDE R16, R5.reuse, 0x4, R16 ;  /* 0x0000000405107825 */ /* 0x048fe200078e0210 */
[----:B------:R2:W-:Y:S03]  /*4c0d0*/  STL.64 [R1+0x1050], R32 ;  /* 0x0010502001007387 */ /* 0x0005e60000100a00 */
[----:B------:R-:W-:Y:S01]  /*4c0e0*/  IMAD.WIDE R30, R5, 0x4, R230 ;  /* 0x00000004051e7825 */ /* 0x000fe200078e02e6 */
[----:B------:R3:W-:Y:S04]  /*4c0f0*/  STL.64 [R1+0x1058], R16 ;  /* 0x0010581001007387 */ /* 0x0007e80000100a00 */
[----:B------:R3:W-:Y:S04]  /*4c100*/  STL.64 [R1+0x1060], R30 ;  /* 0x0010601e01007387 */ /* 0x0007e80000100a00 */
[----:B------:R-:W-:Y:S04]  /*4c110*/  LDGSTS.E [R29+-0x7fe80], desc[UR60][R34.64], P0 ;  /* 0x80180000221d7fae */ /* 0x000fe8000812187c */
[----:B------:R-:W4:Y:S04]  /*4c120*/  LDL.LU.64 R236, [R1+0x1a80] ;  /* 0x001a800001ec7983 */ /* 0x000f280000300a00 */
[----:B------:R-:W-:Y:S04]  /*4c130*/  LDGSTS.E [R28+-0x7fa80], desc[UR60][R32.64], P0 ;  /* 0x80580000201c7fae */ /* 0x000fe8000812187c */
[----:B-1----:R-:W4:Y:S04]  /*4c140*/  LDL.LU.64 R34, [R1+0x1a58] ;  /* 0x001a580001227983 */ /* 0x002f280000300a00 */
[----:B------:R-:W-:Y:S04]  /*4c150*/  LDGSTS.E [R27+-0x7f680], desc[UR60][R16.64], P0 ;  /* 0x80980000101b7fae */ /* 0x000fe8000812187c */
[----:B--2---:R-:W2:Y:S04]  /*4c160*/  LDL.LU.64 R32, [R1+0x1a30] ;  /* 0x001a300001207983 */ /* 0x004ea80000300a00 */
[----:B---3--:R-:W3:Y:S04]  /*4c170*/  LDL.LU.64 R16, [R1+0x1a08] ;  /* 0x001a080001107983 */ /* 0x008ee80000300a00 */
[----:B------:R-:W3:Y:S01]  /*4c180*/  LDL.LU.64 R230, [R1+0x19e0] ;  /* 0x0019e00001e67983 */ /* 0x000ee20000300a00 */
[----:B------:R-:W-:-:S05]  /*4c190*/  IADD3 R26, R247, 0x100000, RZ ;  /* 0x00100000f71a7810 */ /* 0x000fca0007ffe0ff */
[----:B------:R1:W-:Y:S02]  /*4c1a0*/  LDGSTS.E [R26+-0x7f280], desc[UR60][R30.64], P0 ;  /* 0x80d800001e1a7fae */ /* 0x0003e4000812187c */
[----:B-1----:R-:W-:Y:S02]  /*4c1b0*/  VIADD R30, R247, 0x100000 ;  /* 0x00100000f71e7836 */ /* 0x002fe40000000000 */
[----:B------:R-:W-:-:S04]  /*4c1c0*/  IMAD.WIDE R228, R5, 0x4, R228 ;  /* 0x0000000405e47825 */ /* 0x000fc800078e02e4 */
[C---:B----4-:R-:W-:Y:S01]  /*4c1d0*/  IMAD.WIDE R220, R5.reuse, 0x4, R220 ;  /* 0x0000000405dc7825 */ /* 0x050fe200078e02dc */
[----:B------:R1:W-:Y:S03]  /*4c1e0*/  STL.64 [R1+0x1068], R228 ;  /* 0x001068e401007387 */ /* 0x0003e60000100a00 */
[C---:B------:R-:W-:Y:S01]  /*4c1f0*/  IMAD.WIDE R218, R5.reuse, 0x4, R232 ;  /* 0x0000000405da7825 */ /* 0x040fe200078e02e8 */
[----:B------:R4:W-:Y:S04]  /*4c200*/  STL.64 [R1+0x1070], R220 ;  /* 0x001070dc01007387 */ /* 0x0009e80000100a00 */
[----:B------:R-:W-:Y:S01]  /*4c210*/  LDGSTS.E [R30+-0x7ee80], desc[UR60][R228.64], P0 ;  /* 0x81180000e41e7fae */ /* 0x000fe2000812187c */
[----:B------:R-:W-:-:S03]  /*4c220*/  IMAD.WIDE R18, R5, 0x4, R18 ;  /* 0x0000000405127825 */ /* 0x000fc600078e0212 */
[----:B------:R-:W-:Y:S01]  /*4c230*/  STL.64 [R1+0x1078], R218 ;  /* 0x001078da01007387 */ /* 0x000fe20000100a00 */
[----:B------:R-:W-:-:S03]  /*4c240*/  IMAD.WIDE R216, R5, 0x4, R234 ;  /* 0x0000000405d87825 */ /* 0x000fc600078e02ea */
[----:B------:R-:W-:Y:S04]  /*4c250*/  LDGSTS.E [R29+-0x7ea80], desc[UR60][R220.64], P0 ;  /* 0x81580000dc1d7fae */ /* 0x000fe8000812187c */
[----:B------:R4:W-:Y:S04]  /*4c260*/  STL.64 [R1+0x1080], R18 ;  /* 0x0010801201007387 */ /* 0x0009e80000100a00 */
[----:B------:R4:W-:Y:S04]  /*4c270*/  LDGSTS.E [R28+-0x7e680], desc[UR60][R218.64], P0 ;  /* 0x81980000da1c7fae */ /* 0x0009e8000812187c */
[----:B------:R3:W-:Y:S04]  /*4c280*/  STL.64 [R1+0x1090], R216 ;  /* 0x001090d801007387 */ /* 0x0007e80000100a00 */
[----:B-1----:R-:W3:Y:S04]  /*4c290*/  LDL.LU.64 R228, [R1+0x19c0] ;  /* 0x0019c00001e47983 */ /* 0x002ee80000300a00 */
[----:B----4-:R-:W4:Y:S04]  /*4c2a0*/  LDL.LU.64 R220, [R1+0x1998] ;  /* 0x0019980001dc7983 */ /* 0x010f280000300a00 */
[----:B------:R-:W-:Y:S04]  /*4c2b0*/  LDGSTS.E [R27+-0x7e280], desc[UR60][R18.64], P0 ;  /* 0x81d80000121b7fae */ /* 0x000fe8000812187c */
[----:B------:R-:W4:Y:S04]  /*4c2c0*/  LDL.LU.64 R232, [R1+0x1970] ;  /* 0x0019700001e87983 */ /* 0x000f280000300a00 */
[----:B------:R1:W-:Y:S04]  /*4c2d0*/  LDGSTS.E [R26+-0x7de80], desc[UR60][R216.64], P0 ;  /* 0x82180000d81a7fae */ /* 0x0003e8000812187c */
[----:B------:R-:W4:Y:S04]  /*4c2e0*/  LDL.LU.64 R18, [R1+0x1928] ;  /* 0x0019280001127983 */ /* 0x000f280000300a00 */
        /* <DEDUP_REMOVED lines=42> */
[C---:B--2---:R-:W-:Y:S01]  /*4c590*/  IMAD.WIDE R34, R5.reuse, 0x4, R34 ;  /* 0x0000000405227825 */ /* 0x044fe200078e0222 */
[----:B------:R-:W-:Y:S03]  /*4c5a0*/  STL.64 [R1+0x10e8], R218 ;  /* 0x0010e8da01007387 */ /* 0x000fe60000100a00 */
[C---:B---3--:R-:W-:Y:S01]  /*4c5b0*/  IMAD.WIDE R32, R5.reuse, 0x4, R32 ;  /* 0x0000000405207825 */ /* 0x048fe200078e0220 */
        /* <DEDUP_REMOVED lines=58> */
[----:B------:R-:W-:Y:S03]  /*4c960*/  STL.64 [R1+0x11c0], R228 ;  /* 0x0011c0e401007387 */ /* 0x000fe60000100a00 */
        /* <DEDUP_REMOVED lines=10> */
[----:B------:R-:W-:Y:S04]  /*4ca10*/  LDGSTS.E [R27+-0x5ea80], desc[UR60][R18.64], P0 ;  /* 0xa1580000121b7fae */ /* 0x000fe8000812187c */
[----:B-1----:R-:W3:Y:S04]  /*4ca20*/  LDL.LU.64 R220, [R1+0x438] ;  /* 0x0004380001dc7983 */ /* 0x002ee80000300a00 */
[----:B------:R2:W-:Y:S04]  /*4ca30*/  LDGSTS.E [R26+-0x5e680], desc[UR60][R216.64], P0 ;  /* 0xa1980000d81a7fae */ /* 0x0005e8000812187c */
[----:B------:R-:W3:Y:S04]  /*4ca40*/  LDL.LU.64 R234, [R1+0x398] ;  /* 0x0003980001ea7983 */ /* 0x000ee80000300a00 */
[----:B----4-:R-:W4:Y:S04]  /*4ca50*/  LDL.LU.64 R18, [R1+0x360] ;  /* 0x0003600001127983 */ /* 0x010f280000300a00 */
[----:B------:R-:W4:Y:S04]  /*4ca60*/  LDL.LU.64 R232, [R1+0x330] ;  /* 0x0003300001e87983 */ /* 0x000f280000300a00 */
[----:B------:R-:W4:Y:S01]  /*4ca70*/  LDL.LU.64 R228, [R1+0x300] ;  /* 0x0003000001e47983 */ /* 0x000f220000300a00 */
[----:B------:R-:W-:-:S04]  /*4ca80*/  IMAD.WIDE R218, R5, 0x4, R236 ;  /* 0x0000000405da7825 */ /* 0x000fc800078e02ec */
[C---:B--2---:R-:W-:Y:S01]  /*4ca90*/  IMAD.WIDE R216, R5.reuse, 0x4, R34 ;  /* 0x0000000405d87825 */ /* 0x044fe200078e0222 */
[----:B------:R-:W-:Y:S03]  /*4caa0*/  STL.64 [R1+0x1198], R218 ;  /* 0x001198da01007387 */ /* 0x000fe60000100a00 */
[C---:B---3--:R-:W-:Y:S01]  /*4cab0*/  IMAD.WIDE R32, R5.reuse, 0x4, R32 ;  /* 0x0000000405207825 */ /* 0x048fe200078e0220 */
[----:B------:R-:W-:Y:S04]  /*4cac0*/  STL.64 [R1+0x1190], R216 ;  /* 0x001190d801007387 */ /* 0x000fe80000100a00 */
[----:B------:R1:W-:Y:S01]  /*4cad0*/  LDGSTS.E [R30+-0x5e280], desc[UR60][R218.64], P0 ;  /* 0xa1d80000da1e7fae */ /* 0x0003e2000812187c */
[----:B------:R-:W-:-:S03]  /*4cae0*/  IMAD.WIDE R16, R5, 0x4, R16 ;  /* 0x0000000405107825 */ /* 0x000fc600078e0210 */
[----:B------:R2:W-:Y:S01]  /*4caf0*/  STL.64 [R1+0x1188], R32 ;  /* 0x0011882001007387 */ /* 0x0005e20000100a00 */
[----:B------:R-:W-:-:S03]  /*4cb00*/  IMAD.WIDE R34, R5, 0x4, R230 ;  /* 0x0000000405227825 */ /* 0x000fc600078e02e6 */
[----:B------:R3:W-:Y:S04]  /*4cb10*/  LDGSTS.E [R29+-0x5de80], desc[UR60][R216.64], P0 ;  /* 0xa2180000d81d7fae */ /* 0x0007e8000812187c */
[----:B------:R1:W-:Y:S04]  /*4cb20*/  STL.64 [R1+0xcb0], R16 ;  /* 0x000cb01001007387 */ /* 0x0003e80000100a00 */
[----:B------:R-:W-:Y:S04]  /*4cb30*/  LDGSTS.E [R28+-0x5da80], desc[UR60][R32.64], P0 ;  /* 0xa2580000201c7fae */ /* 0x000fe8000812187c */
[----:B------:R1:W-:Y:S04]  /*4cb40*/  STL.64 [R1+0x1180], R34 ;  /* 0x0011802201007387 */ /* 0x0003e80000100a00 */
[----:B------:R-:W-:Y:S04]  /*4cb50*/  LDGSTS.E [R27+-0x5d680], desc[UR60][R16.64], P0 ;  /* 0xa2980000101b7fae */ /* 0x000fe8000812187c */
[----:B--2---:R-:W2:Y:S04]  /*4cb60*/  LDL.LU.64 R32, [R1+0x2d0] ;  /* 0x0002d00001207983 */ /* 0x004ea80000300a00 */
[----:B------:R-:W-:Y:S04]  /*4cb70*/  LDGSTS.E [R26+-0x5d280], desc[UR60][R34.64], P0 ;  /* 0xa2d80000221a7fae */ /* 0x000fe8000812187c */
[----:B-1----:R-:W2:Y:S04]  /*4cb80*/  LDL.LU.64 R16, [R1+0x290] ;  /* 0x0002900001107983 */ /* 0x002ea80000300a00 */
[----:B------:R-:W2:Y:S04]  /*4cb90*/  LDL.LU.64 R230, [R1+0x250] ;  /* 0x0002500001e67983 */ /* 0x000ea80000300a00 */
[----:B------:R-:W2:Y:S04]  /*4cba0*/  LDL.LU.64 R236, [R1+0x210] ;  /* 0x0002100001ec7983 */ /* 0x000ea80000300a00 */
[----:B------:R-:W2:Y:S01]  /*4cbb0*/  LDL.LU.64 R34, [R1+0x1d0] ;  /* 0x0001d00001227983 */ /* 0x000ea20000300a00 */
[----:B------:R-:W-:-:S04]  /*4cbc0*/  IMAD.WIDE R220, R5, 0x4, R220 ;  /* 0x0000000405dc7825 */ /* 0x000fc800078e02dc */
[C---:B------:R-:W-:Y:S01]  /*4cbd0*/  IMAD.WIDE R234, R5.reuse, 0x4, R234 ;  /* 0x0000000405ea7825 */ /* 0x040fe200078e02ea */
[----:B------:R1:W-:Y:S03]  /*4cbe0*/  STL.64 [R1+0x1178], R220 ;  /* 0x001178dc01007387 */ /* 0x0003e60000100a00 */
[C---:B----4-:R-:W-:Y:S01]  /*4cbf0*/  IMAD.WIDE R18, R5.reuse, 0x4, R18 ;  /* 0x0000000405127825 */ /* 0x050fe200078e0212 */
[----:B------:R-:W-:Y:S03]  /*4cc00*/  STL.64 [R1+0x1170], R234 ;  /* 0x001170ea01007387 */ /* 0x000fe60000100a00 */
[C---:B------:R-:W-:Y:S01]  /*4cc10*/  IMAD.WIDE R218, R5.reuse, 0x4, R232 ;  /* 0x0000000405da7825 */ /* 0x040fe200078e02e8 */
[----:B------:R4:W-:Y:S03]  /*4cc20*/  STL.64 [R1+0x1168], R18 ;  /* 0x0011681201007387 */ /* 0x0009e60000100a00 */
[----:B---3--:R-:W-:Y:S01]  /*4cc30*/  IMAD.WIDE R216, R5, 0x4, R228 ;  /* 0x0000000405d87825 */ /* 0x008fe200078e02e4 */
[----:B------:R3:W-:Y:S03]  /*4cc40*/  LDGSTS.E [R30+-0x5ce80], desc[UR60][R220.64], P0 ;  /* 0xa3180000dc1e7fae */ /* 0x0007e6000812187c */
[----:B------:R-:W-:Y:S01]  /*4cc50*/  IMAD.MOV.U32 R31, RZ, RZ, R19 ;  /* 0x000000ffff1f7224 */ /* 0x000fe200078e0013 */
[----:B------:R-:W2:Y:S04]  /*4cc60*/  LDL.LU.64 R228, [R1+0x190] ;  /* 0x0001900001e47983 */ /* 0x000ea80000300a00 */
[----:B------:R2:W-:Y:S01]  /*4cc70*/  STL.64 [R1+0xcd8], R218 ;  /* 0x000cd8da01007387 */ /* 0x0005e20000100a00 */
[----:B---3--:R-:W-:-:S03]  /*4cc80*/  MOV R30, R18 ;  /* 0x00000012001e7202 */ /* 0x008fc60000000f00 */
[----:B-1----:R-:W3:Y:S04]  /*4cc90*/  LDL.LU.64 R220, [R1+0x150] ;  /* 0x0001500001dc7983 */ /* 0x002ee80000300a00 */
[----:B------:R1:W-:Y:S04]  /*4cca0*/  STL.64 [R1+0x1160], R216 ;  /* 0x001160d801007387 */ /* 0x0003e80000100a00 */
[----:B------:R-:W3:Y:S04]  /*4ccb0*/  LDL.LU.64 R232, [R1+0x110] ;  /* 0x0001100001e87983 */ /* 0x000ee80000300a00 */
[----:B------:R-:W-:Y:S04]  /*4ccc0*/  LDGSTS.E [R29+-0x5ca80], desc[UR60][R234.64], P0 ;  /* 0xa3580000ea1d7fae */ /* 0x000fe8000812187c */
[----:B----4-:R-:W4:Y:S04]  /*4ccd0*/  LDL.LU.64 R18, [R1+0xd0] ;  /* 0x0000d00001127983 */ /* 0x010f280000300a00 */
[----:B------:R1:W-:Y:S04]  /*4cce0*/  LDGSTS.E [R28+-0x5c680], desc[UR60][R30.64], P0 ;  /* 0xa39800001e1c7fae */ /* 0x0003e8000812187c */
[----:B------:R-:W4:Y:S04]  /*4ccf0*/  LDL.LU.64 R234, [R1+0x90] ;  /* 0x0000900001ea7983 */ /* 0x000f280000300a00 */
[----:B------:R2:W-:Y:S01]  /*4cd00*/  LDGSTS.E [R27+-0x5c280], desc[UR60][R218.64], P0 ;  /* 0xa3d80000da1b7fae */ /* 0x0005e2000812187c */
[----:B-1----:R-:W-:-:S03]  /*4cd10*/  IADD3 R30, R247, 0x100000, RZ ;  /* 0x00100000f71e7810 */ /* 0x002fc60007ffe0ff */
[----:B------:R1:W-:Y:S01]  /*4cd20*/  LDGSTS.E [R26+-0x5be80], desc[UR60][R216.64], P0 ;  /* 0xa4180000d81a7fae */ /* 0x0003e2000812187c */
[----:B--2---:R-:W-:-:S04]  /*4cd30*/  IMAD.WIDE R32, R5, 0x4, R32 ;  /* 0x0000000405207825 */ /* 0x004fc800078e0220 */
[C---:B------:R-:W-:Y:S01]  /*4cd40*/  IMAD.WIDE R16, R5.reuse, 0x4, R16 ;  /* 0x0000000405107825 */ /* 0x040fe200078e0210 */
[----:B------:R2:W-:Y:S03]  /*4cd50*/  STL.64 [R1+0x1158], R32 ;  /* 0x0011582001007387 */ /* 0x0005e60000100a00 */
[C---:B------:R-:W-:Y:S01]  /*4cd60*/  IMAD.WIDE R230, R5.reuse, 0x4, R230 ;  /* 0x0000000405e67825 */ /* 0x040fe200078e02e6 */
[----:B------:R2:W-:Y:S03]  /*4cd70*/  STL.64 [R1+0x1150], R16 ;  /* 0x0011501001007387 */ /* 0x0005e60000100a00 */
[C---:B------:R-:W-:Y:S01]  /*4cd80*/  IMAD.WIDE R218, R5.reuse, 0x4, R236 ;  /* 0x0000000405da7825 */ /* 0x040fe200078e02ec */
[----:B------:R-:W-:Y:S03]  /*4cd90*/  LDGSTS.E [R30+-0x5ba80], desc[UR60][R32.64], P0 ;  /* 0xa4580000201e7fae */ /* 0x000fe6000812187c */
[C---:B-1----:R-:W-:Y:S01]  /*4cda0*/  IMAD.WIDE R216, R5.reuse, 0x4, R34 ;  /* 0x0000000405d87825 */ /* 0x042fe200078e0222 */
[----:B------:R-:W4:Y:S04]  /*4cdb0*/  LDL.LU.64 R236, [R1+0x50] ;  /* 0x0000500001ec7983 */ /* 0x000f280000300a00 */
[----:B------:R1:W-:Y:S04]  /*4cdc0*/  STL.64 [R1+0xcf8], R230 ;  /* 0x000cf8e601007387 */ /* 0x0003e80000100a00 */
[----:B------:R-:W4:Y:S04]  /*4cdd0*/  LDL.LU.64 R34, [R1+0x10] ;  /* 0x0000100001227983 */ /* 0x000f280000300a00 */
[----:B------:R3:W-:Y:S04]  /*4cde0*/  STL.64 [R1+0x1148], R218 ;  /* 0x001148da01007387 */ /* 0x0007e80000100a00 */
[----:B--2---:R-:W2:Y:S04]  /*4cdf0*/  LDL.LU.64 R32, [R1+0x2d40] ;  /* 0x002d400001207983 */ /* 0x004ea80000300a00 */
[----:B------:R4:W-:Y:S04]  /*4ce00*/  STL.64 [R1+0x1140], R216 ;  /* 0x001140d801007387 */ /* 0x0009e80000100a00 */
[----:B------:R-:W-:Y:S04]  /*4ce10*/  LDGSTS.E [R29+-0x5b680], desc[UR60][R16.64], P0 ;  /* 0xa4980000101d7fae */ /* 0x000fe8000812187c */
[----:B------:R-:W-:Y:S04]  /*4ce20*/  LDGSTS.E [R28+-0x5b280], desc[UR60][R230.64], P0 ;  /* 0xa4d80000e61c7fae */ /* 0x000fe8000812187c */
[----:B------:R3:W-:Y:S04]  /*4ce30*/  LDGSTS.E [R27+-0x5ae80], desc[UR60][R218.64], P0 ;  /* 0xa5180000da1b7fae */ /* 0x0007e8000812187c */
[----:B------:R-:W2:Y:S04]  /*4ce40*/  LDL.LU.64 R16, [R1+0x2d38] ;  /* 0x002d380001107983 */ /* 0x000ea80000300a00 */
[----:B-1----:R-:W2:Y:S04]  /*4ce50*/  LDL.LU.64 R230, [R1+0x2d30] ;  /* 0x002d300001e67983 */ /* 0x002ea80000300a00 */
[----:B------:R1:W-:Y:S01]  /*4ce60*/  LDGSTS.E [R26+-0x5aa80], desc[UR60][R216.64], P0 ;  /* 0xa5580000d81a7fae */ /* 0x0003e2000812187c */
[----:B------:R-:W-:-:S05]  /*4ce70*/  IMAD.WIDE R228, R5, 0x4, R228 ;  /* 0x0000000405e47825 */ /* 0x000fca00078e02e4 */
[----:B------:R1:W-:Y:S01]  /*4ce80*/  STL.64 [R1+0x1138], R228 ;  /* 0x001138e401007387 */ /* 0x0003e20000100a00 */
[----:B---3--:R-:W-:-:S03]  /*4ce90*/  IMAD.WIDE R220, R5, 0x4, R220 ;  /* 0x0000000405dc7825 */ /* 0x008fc600078e02dc */
[----:B------:R-:W-:Y:S01]  /*4cea0*/  LDGSTS.E [R30+-0x5a680], desc[UR60][R228.64], P0 ;  /* 0xa5980000e41e7fae */ /* 0x000fe2000812187c */
[----:B------:R-:W-:-:S03]  /*4ceb0*/  IMAD.WIDE R218, R5, 0x4, R232 ;  /* 0x0000000405da7825 */ /* 0x000fc600078e02e8 */
[----:B------:R3:W-:Y:S01]  /*4cec0*/  STL.64 [R1+0x1130], R220 ;  /* 0x001130dc01007387 */ /* 0x0007e20000100a00 */
[----:B----4-:R-:W-:-:S03]  /*4ced0*/  IMAD.WIDE R18, R5, 0x4, R18 ;  /* 0x0000000405127825 */ /* 0x010fc600078e0212 */
[----:B------:R-:W-:Y:S04]  /*4cee0*/  STL.64 [R1+0x1128], R218 ;  /* 0x001128da01007387 */ /* 0x000fe80000100a00 */
[----:B------:R-:W-:Y:S01]  /*4cef0*/  LDGSTS.E [R29+-0x5a280], desc[UR60][R220.64], P0 ;  /* 0xa5d80000dc1d7fae */ /* 0x000fe2000812187c */
[----:B-1----:R-:W-:-:S03]  /*4cf00*/  IMAD.WIDE R216, R5, 0x4, R234 ;  /* 0x0000000405d87825 */ /* 0x002fc600078e02ea */
[----:B------:R1:W-:Y:S04]  /*4cf10*/  STL.64 [R1+0x1110], R18 ;  /* 0x0011101201007387 */ /* 0x0003e80000100a00 */
[----:B------:R-:W-:Y:S04]  /*4cf20*/  LDGSTS.E [R28+-0x59e80], desc[UR60][R218.64], P0 ;  /* 0xa6180000da1c7fae */ /* 0x000fe8000812187c */
[----:B------:R4:W-:Y:S04]  /*4cf30*/  STL.64 [R1+0x1088], R216 ;  /* 0x001088d801007387 */ /* 0x0009e80000100a00 */
[----:B------:R-:W-:Y:S04]  /*4cf40*/  LDGSTS.E [R27+-0x59a80], desc[UR60][R18.64], P0 ;  /* 0xa6580000121b7fae */ /* 0x000fe8000812187c */
[----:B------:R-:W2:Y:S04]  /*4cf50*/  LDL.LU.64 R228, [R1+0x1d00] ;  /* 0x001d000001e47983 */ /* 0x000ea80000300a00 */
[----:B---3--:R-:W3:Y:S04]  /*4cf60*/  LDL.LU.64 R220, [R1+0x1ce0] ;  /* 0x001ce00001dc7983 */ /* 0x008ee80000300a00 */
[----:B------:R4:W-:Y:S04]  /*4cf70*/  LDGSTS.E [R26+-0x59680], desc[UR60][R216.64], P0 ;  /* 0xa6980000d81a7fae */ /* 0x0009e8000812187c */
[----:B-1----:R-:W3:Y:S04]  /*4cf80*/  LDL.LU.64 R18, [R1+0x1cb0] ;  /* 0x001cb00001127983 */ /* 0x002ee80000300a00 */
[----:B------:R-:W3:Y:S01]  /*4cf90*/  LDL.LU.64 R232, [R1+0x1c88] ;  /* 0x001c880001e87983 */ /* 0x000ee20000300a00 */
[----:B----4-:R-:W-:-:S04]  /*4cfa0*/  IMAD.WIDE R216, R5, 0x4, R34 ;  /* 0x0000000405d87825 */ /* 0x010fc800078e0222 */
[C---:B--2---:R-:W-:Y:S02]  /*4cfb0*/  IMAD.WIDE R34, R5.reuse, 0x4, R230 ;  /* 0x0000000405227825 */ /* 0x044fe400078e02e6 */
[----:B------:R-:W2:Y:S02]  /*4cfc0*/  LDL.LU.64 R230, [R1+0x1cc8] ;  /* 0x001cc80001e67983 */ /* 0x000ea40000300a00 */
[----:B------:R-:W-:-:S04]  /*4cfd0*/  IMAD.WIDE R218, R5, 0x4, R236 ;  /* 0x0000000405da7825 */ /* 0x000fc800078e02ec */
[C---:B------:R-:W-:Y:S01]  /*4cfe0*/  IMAD.WIDE R16, R5.reuse, 0x4, R16 ;  /* 0x0000000405107825 */ /* 0x040fe200078e0210 */
[----:B------:R1:W-:Y:S03]  /*4cff0*/  STL.64 [R1+0xed8], R218 ;  /* 0x000ed8da01007387 */ /* 0x0003e60000100a00 */
[----:B------:R-:W-:Y:S01]  /*4d000*/  IMAD.WIDE R32, R5, 0x4, R32 ;  /* 0x0000000405207825 */ /* 0x000fe200078e0220 */
[----:B------:R4:W-:Y:S04]  /*4d010*/  STL.64 [R1+0xe70], R216 ;  /* 0x000e70d801007387 */ /* 0x0009e80000100a00 */
[----:B------:R4:W-:Y:S04]  /*4d020*/  STL.64 [R1+0xd78], R34 ;  /* 0x000d782201007387 */ /* 0x0009e80000100a00 */
[----:B------:R4:W-:Y:S04]  /*4d030*/  STL.64 [R1+0xd60], R16 ;  /* 0x000d601001007387 */ /* 0x0009e80000100a00 */
[----:B------:R-:W-:Y:S04]  /*4d040*/  LDGSTS.E [R30+-0x59280], desc[UR60][R218.64], P0 ;  /* 0xa6d80000da1e7fae */ /* 0x000fe8000812187c */
[----:B------:R2:W-:Y:S04]  /*4d050*/  STL.64 [R1+0xd40], R32 ;  /* 0x000d402001007387 */ /* 0x0005e80000100a00 */
[----:B------:R-:W-:Y:S04]  /*4d060*/  LDGSTS.E [R29+-0x58e80], desc[UR60][R216.64], P0 ;  /* 0xa7180000d81d7fae */ /* 0x000fe8000812187c */
[----:B-1----:R-:W2:Y:S04]  /*4d070*/  LDL.LU.64 R218, [R1+0x1c68] ;  /* 0x001c680001da7983 */ /* 0x002ea80000300a00 */
[----:B------:R1:W-:Y:S04]  /*4d080*/  LDGSTS.E [R28+-0x58a80], desc[UR60][R34.64], P0 ;  /* 0xa7580000221c7fae */ /* 0x0003e8000812187c */
[----:B----4-:R-:W4:Y:S04]  /*4d090*/  LDL.LU.64 R216, [R1+0x1c48] ;  /* 0x001c480001d87983 */ /* 0x010f280000300a00 */
[----:B------:R1:W-:Y:S04]  /*4d0a0*/  LDGSTS.E [R27+-0x58680], desc[UR60][R16.64], P0 ;  /* 0xa7980000101b7fae */ /* 0x0003e8000812187c */
[----:B------:R-:W4:Y:S01]  /*4d0b0*/  LDL.LU.64 R34, [R1+0x1c30] ;  /* 0x001c300001227983 */ /* 0x000f220000300a00 */
[----:B-1----:R-:W-:-:S03]  /*4d0c0*/  VIADD R28, R248, 0x100000 ;  /* 0x00100000f81c7836 */ /* 0x002fc60000000000 */
[----:B------:R-:W4:Y:S04]  /*4d0d0*/  LDL.LU.64 R234, [R1+0x1c10] ;  /* 0x001c100001ea7983 */ /* 0x000f280000300a00 */
[----:B------:R1:W-:Y:S01]  /*4d0e0*/  LDGSTS.E [R26+-0x58280], desc[UR60][R32.64], P0 ;  /* 0xa7d80000201a7fae */ /* 0x0003e2000812187c */
[----:B------:R-:W-:-:S03]  /*4d0f0*/  IADD3 R27, R248, 0x100000, RZ ;  /* 0x00100000f81b7810 */ /* 0x000fc60007ffe0ff */
[----:B------:R-:W4:Y:S01]  /*4d100*/  LDL.LU.64 R236, [R1+0x1bf0] ;  /* 0x001bf00001ec7983 */ /* 0x000f220000300a00 */
[C---:B------:R-:W-:Y:S01]  /*4d110*/  IADD3 R17, R248.reuse, 0x100000, RZ ;  /* 0x00100000f8117810 */ /* 0x040fe20007ffe0ff */
[----:B-1----:R-:W-:Y:S02]  /*4d120*/  VIADD R26, R248, 0x100000 ;  /* 0x00100000f81a7836 */ /* 0x002fe40000000000 */
[----:B------:R-:W-:-:S04]  /*4d130*/  IMAD.WIDE R228, R5, 0x4, R228 ;  /* 0x0000000405e47825 */ /* 0x000fc800078e02e4 */
[C---:B---3--:R-:W-:Y:S01]  /*4d140*/  IMAD.WIDE R220, R5.reuse, 0x4, R220 ;  /* 0x0000000405dc7825 */ /* 0x048fe200078e02dc */
[----:B------:R1:W-:Y:S04]  /*4d150*/  STL.64 [R1+0x1208], R228 ;  /* 0x001208e401007387 */ /* 0x0003e80000100a00 */
[----:B------:R3:W-:Y:S01]  /*4d160*/  STL.64 [R1+0x1218], R220 ;  /* 0x001218dc01007387 */ /* 0x0007e20000100a00 */
[----:B------:R-:W-:-:S03]  /*4d170*/  IMAD.WIDE R18, R5, 0x4, R18 ;  /* 0x0000000405127825 */ /* 0x000fc600078e0212 */
[----:B------:R-:W-:Y:S01]  /*4d180*/  LDGSTS.E [R28+-0x7fe00], desc[UR60][R228.64], P0 ;  /* 0x80200000e41c7fae */ /* 0x000fe2000812187c */
[----:B------:R-:W-:-:S03]  /*4d190*/  IMAD.WIDE R30, R5, 0x4, R232 ;  /* 0x00000004051e7825 */ /* 0x000fc600078e02e8 */
[----:B------:R-:W-:Y:S01]  /*4d1a0*/  LDGSTS.E [R27+-0x7fa00], desc[UR60][R220.64], P0 ;  /* 0x80600000dc1b7fae */ /* 0x000fe2000812187c */
[----:B--2---:R-:W-:-:S05]  /*4d1b0*/  IMAD.WIDE R32, R5, 0x4, R230 ;  /* 0x0000000405207825 */ /* 0x004fca00078e02e6 */
[----:B------:R-:W-:Y:S04]  /*4d1c0*/  STL.64 [R1+0x1220], R32 ;  /* 0x0012202001007387 */ /* 0x000fe80000100a00 */
[----:B------:R2:W-:Y:S04]  /*4d1d0*/  STL.64 [R1+0x1230], R18 ;  /* 0x0012301201007387 */ /* 0x0005e80000100a00 */
[----:B------:R4:W-:Y:S04]  /*4d1e0*/  STL.64 [R1+0x1238], R30 ;  /* 0x0012381e01007387 */ /* 0x0009e80000100a00 */
[----:B-1----:R-:W4:Y:S04]  /*4d1f0*/  LDL.LU.64 R228, [R1+0x1bd0] ;  /* 0x001bd00001e47983 */ /* 0x002f280000300a00 */
[----:B------:R1:W-:Y:S04]  /*4d200*/  LDGSTS.E [R26+-0x7f600], desc[UR60][R32.64], P0 ;  /* 0x80a00000201a7fae */ /* 0x0003e8000812187c */
[----:B---3--:R-:W3:Y:S04]  /*4d210*/  LDL.LU.64 R220, [R1+0x1ba8] ;  /* 0x001ba80001dc7983 */ /* 0x008ee80000300a00 */
[----:B------:R-:W-:Y:S04]  /*4d220*/  LDGSTS.E [R17+-0x7f200], desc[UR60][R18.64], P0 ;  /* 0x80e0000012117fae */ /* 0x000fe8000812187c */
[----:B------:R-:W3:Y:S04]  /*4d230*/  LDL.LU.64 R230, [R1+0x1b80] ;  /* 0x001b800001e67983 */ /* 0x000ee80000300a00 */
[----:B--2---:R-:W2:Y:S04]  /*4d240*/  LDL.LU.64 R18, [R1+0x1b58] ;  /* 0x001b580001127983 */ /* 0x004ea80000300a00 */
[----:B------:R-:W2:Y:S01]  /*4d250*/  LDL.LU.64 R232, [R1+0x1b40] ;  /* 0x001b400001e87983 */ /* 0x000ea20000300a00 */
[----:B------:R-:W-:-:S02]  /*4d260*/  VIADD R16, R248, 0x100000 ;  /* 0x00100000f8107836 */ /* 0x000fc40000000000 */
[----:B------:R-:W-:-:S03]  /*4d270*/  IMAD.WIDE R218, R5, 0x4, R218 ;  /* 0x0000000405da7825 */ /* 0x000fc600078e02da */
[----:B------:R1:W-:Y:S01]  /*4d280*/  LDGSTS.E [R16+-0x7ee00], desc[UR60][R30.64], P0 ;  /* 0x812000001e107fae */ /* 0x0003e2000812187c */
[----:B----4-:R-:W-:-:S04]  /*4d290*/  IMAD.WIDE R216, R5, 0x4, R216 ;  /* 0x0000000405d87825 */ /* 0x010fc800078e02d8 */
[C---:B------:R-:W-:Y:S01]  /*4d2a0*/  IMAD.WIDE R34, R5.reuse, 0x4, R34 ;  /* 0x0000000405227825 */ /* 0x040fe200078e0222 */
[----:B------:R4:W-:Y:S03]  /*4d2b0*/  STL.64 [R1+0x1248], R218 ;  /* 0x001248da01007387 */ /* 0x0009e60000100a00 */
[C---:B-1----:R-:W-:Y:S01]  /*4d2c0*/  IMAD.WIDE R32, R5.reuse, 0x4, R234 ;  /* 0x0000000405207825 */ /* 0x042fe200078e02ea */
[----:B------:R1:W-:Y:S03]  /*4d2d0*/  STL.64 [R1+0x1250], R216 ;  /* 0x001250d801007387 */ /* 0x0003e60000100a00 */
[C---:B------:R-:W-:Y:S01]  /*4d2e0*/  IMAD.WIDE R30, R5.reuse, 0x4, R236 ;  /* 0x00000004051e7825 */ /* 0x040fe200078e02ec */
[----:B------:R1:W-:Y:S04]  /*4d2f0*/  STL.64 [R1+0x1260], R34 ;  /* 0x0012602201007387 */ /* 0x0003e80000100a00 */
[----:B------:R3:W-:Y:S04]  /*4d300*/  STL.64 [R1+0x1268], R32 ;  /* 0x0012682001007387 */ /* 0x0007e80000100a00 */
[----:B------:R-:W-:Y:S04]  /*4d310*/  LDGSTS.E [R28+-0x7ea00], desc[UR60][R218.64], P0 ;  /* 0x81600000da1c7fae */ /* 0x000fe8000812187c */
[----:B------:R2:W-:Y:S04]  /*4d320*/  STL.64 [R1+0x1270], R30 ;  /* 0x0012701e01007387 */ /* 0x0005e80000100a00 */
[----:B------:R-:W-:Y:S04]  /*4d330*/  LDGSTS.E [R27+-0x7e600], desc[UR60][R216.64], P0 ;  /* 0x81a00000d81b7fae */ /* 0x000fe8000812187c */
[----:B----4-:R-:W4:Y:S04]  /*4d340*/  LDL.LU.64 R218, [R1+0x1b18] ;  /* 0x001b180001da7983 */ /* 0x010f280000300a00 */
[----:B------:R-:W-:Y:S04]  /*4d350*/  LDGSTS.E [R26+-0x7e200], desc[UR60][R34.64], P0 ;  /* 0x81e00000221a7fae */ /* 0x000fe8000812187c */
[----:B-1----:R-:W4:Y:S04]  /*4d360*/  LDL.LU.64 R216, [R1+0x1af0] ;  /* 0x001af00001d87983 */ /* 0x002f280000300a00 */
[----:B------:R1:W-:Y:S04]  /*4d370*/  LDGSTS.E [R17+-0x7de00], desc[UR60][R32.64], P0 ;  /* 0x8220000020117fae */ /* 0x0003e8000812187c */
[----:B------:R-:W4:Y:S04]  /*4d380*/  LDL.LU.64 R34, [R1+0x1ad0] ;  /* 0x001ad00001227983 */ /* 0x000f280000300a00 */
[----:B------:R-:W4:Y:S04]  /*4d390*/  LDL.LU.64 R234, [R1+0x1aa8] ;  /* 0x001aa80001ea7983 */ /* 0x000f280000300a00 */
[----:B------:R-:W4:Y:S04]  /*4d3a0*/  LDL.LU.64 R236, [R1+0x1a88] ;  /* 0x001a880001ec7983 */ /* 0x000f280000300a00 */
[----:B------:R2:W-:Y:S01]  /*4d3b0*/  LDGSTS.E [R16+-0x7da00], desc[UR60][R30.64], P0 ;  /* 0x826000001e107fae */ /* 0x0005e2000812187c */
[----:B------:R-:W-:-:S04]  /*4d3c0*/  IMAD.WIDE R228, R5, 0x4, R228 ;  /* 0x0000000405e47825 */ /* 0x000fc800078e02e4 */
[C---:B---3--:R-:W-:Y:S01]  /*4d3d0*/  IMAD.WIDE R220, R5.reuse, 0x4, R220 ;  /* 0x0000000405dc7825 */ /* 0x048fe200078e02dc */
[----:B------:R3:W-:Y:S03]  /*4d3e0*/  STL.64 [R1+0x1278], R228 ;  /* 0x001278e401007387 */ /* 0x0007e60000100a00 */
[C---:B-1----:R-:W-:Y:S01]  /*4d3f0*/  IMAD.WIDE R32, R5.reuse, 0x4, R230 ;  /* 0x0000000405207825 */ /* 0x042fe200078e02e6 */
[----:B------:R1:W-:Y:S03]  /*4d400*/  STL.64 [R1+0x1280], R220 ;  /* 0x001280dc01007387 */ /* 0x0003e60000100a00 */
[C---:B--2---:R-:W-:Y:S01]  /*4d410*/  IMAD.WIDE R18, R5.reuse, 0x4, R18 ;  /* 0x0000000405127825 */ /* 0x044fe200078e0212 */
[----:B------:R-:W-:Y:S03]  /*4d420*/  STL.64 [R1+0x1288], R32 ;  /* 0x0012882001007387 */ /* 0x000fe60000100a00 */
[C---:B------:R-:W-:Y:S01]  /*4d430*/  IMAD.WIDE R30, R5.reuse, 0x4, R232 ;  /* 0x00000004051e7825 */ /* 0x040fe200078e02e8 */
[----:B------:R2:W-:Y:S04]  /*4d440*/  STL.64 [R1+0x1290], R18 ;  /* 0x0012901201007387 */ /* 0x0005e80000100a00 */
[----:B------:R-:W-:Y:S04]  /*4d450*/  LDGSTS.E [R28+-0x7d600], desc[UR60][R228.64], P0 ;  /* 0x82a00000e41c7fae */ /* 0x000fe8000812187c */
[----:B------:R4:W-:Y:S04]  /*4d460*/  STL.64 [R1+0x1298], R30 ;  /* 0x0012981e01007387 */ /* 0x0009e80000100a00 */
[----:B------:R-:W-:Y:S04]  /*4d470*/  LDGSTS.E [R27+-0x7d200], desc[UR60][R220.64], P0 ;  /* 0x82e00000dc1b7fae */ /* 0x000fe8000812187c */
[----:B---3--:R-:W3:Y:S04]  /*4d480*/  LDL.LU.64 R228, [R1+0x1a70] ;  /* 0x001a700001e47983 */ /* 0x008ee80000300a00 */
[----:B------:R4:W-:Y:S04]  /*4d490*/  LDGSTS.E [R26+-0x7ce00], desc[UR60][R32.64], P0 ;  /* 0x83200000201a7fae */ /* 0x0009e8000812187c */
[----:B-1----:R-:W3:Y:S04]  /*4d4a0*/  LDL.LU.64 R220, [R1+0x1a50] ;  /* 0x001a500001dc7983 */ /* 0x002ee80000300a00 */
[----:B------:R-:W-:Y:S04]  /*4d4b0*/  LDGSTS.E [R17+-0x7ca00], desc[UR60][R18.64], P0 ;  /* 0x8360000012117fae */ /* 0x000fe8000812187c */
[----:B------:R-:W3:Y:S04]  /*4d4c0*/  LDL.LU.64 R230, [R1+0x1a28] ;  /* 0x001a280001e67983 */ /* 0x000ee80000300a00 */
[----:B------:R1:W-:Y:S04]  /*4d4d0*/  LDGSTS.E [R16+-0x7c600], desc[UR60][R30.64], P0 ;  /* 0x83a000001e107fae */ /* 0x0003e8000812187c */
[----:B--2---:R-:W2:Y:S04]  /*4d4e0*/  LDL.LU.64 R18, [R1+0x1a00] ;  /* 0x001a000001127983 */ /* 0x004ea80000300a00 */
[----:B------:R-:W2:Y:S01]  /*4d4f0*/  LDL.LU.64 R232, [R1+0x19c8] ;  /* 0x0019c80001e87983 */ /* 0x000ea20000300a00 */
[----:B----4-:R-:W-:-:S04]  /*4d500*/  IMAD.WIDE R218, R5, 0x4, R218 ;  /* 0x0000000405da7825 */ /* 0x010fc800078e02da */
        /* <DEDUP_REMOVED lines=11> */
[----:B----4-:R-:W4:Y:S04]  /*4d5c0*/  LDL.LU.64 R218, [R1+0x19a0] ;  /* 0x0019a00001da7983 */ /* 0x010f280000300a00 */
[----:B------:R-:W-:Y:S04]  /*4d5d0*/  LDGSTS.E [R26+-0x7ba00], desc[UR60][R34.64], P0 ;  /* 0x84600000221a7fae */ /* 0x000fe8000812187c */
[----:B------:R-:W4:Y:S04]  /*4d5e0*/  LDL.LU.64 R216, [R1+0x1978] ;  /* 0x0019780001d87983 */ /* 0x000f280000300a00 */
[----:B------:R1:W-:Y:S04]  /*4d5f0*/  LDGSTS.E [R17+-0x7b600], desc[UR60][R32.64], P0 ;  /* 0x84a0000020117fae */ /* 0x0003e8000812187c */
[----:B------:R-:W4:Y:S04]  /*4d600*/  LDL.LU.64 R34, [R1+0x1948] ;  /* 0x0019480001227983 */ /* 0x000f280000300a00 */
[----:B------:R-:W4:Y:S04]  /*4d610*/  LDL.LU.64 R234, [R1+0x1308] ;  /* 0x0013080001ea7983 */ /* 0x000f280000300a00 */
[----:B------:R-:W4:Y:S04]  /*4d620*/  LDL.LU.64 R236, [R1+0x1910] ;  /* 0x0019100001ec7983 */ /* 0x000f280000300a00 */
[----:B------:R2:W-:Y:S01]  /*4d630*/  LDGSTS.E [R16+-0x7b200], desc[UR60][R30.64], P0 ;  /* 0x84e000001e107fae */ /* 0x0005e2000812187c */
[----:B---3--:R-:W-:-:S04]  /*4d640*/  IMAD.WIDE R228, R5, 0x4, R228 ;  /* 0x0000000405e47825 */ /* 0x008fc800078e02e4 */
[C---:B------:R-:W-:Y:S01]  /*4d650*/  IMAD.WIDE R220, R5.reuse, 0x4, R220 ;  /* 0x0000000405dc7825 */ /* 0x040fe200078e02dc */
        /* <DEDUP_REMOVED lines=14> */
[----:B------:R-:W3:Y:S01]  /*4d740*/  LDL.LU.64 R230, [R1+0x18d8] ;  /* 0x0018d80001e67983 */ /* 0x000ee20000300a00 */
[----:B----4-:R-:W-:-:S03]  /*4d750*/  IMAD.WIDE R218, R5, 0x4, R218 ;  /* 0x0000000405da7825 */ /* 0x010fc600078e02da */
[----:B------:R1:W-:Y:S04]  /*4d760*/  LDGSTS.E [R16+-0x79e00], desc[UR60][R30.64], P0 ;  /* 0x862000001e107fae */ /* 0x0003e8000812187c */
[----:B--2---:R-:W2:Y:S04]  /*4d770*/  LDL.LU.64 R18, [R1+0x18c8] ;  /* 0x0018c80001127983 */ /* 0x004ea80000300a00 */
[----:B------:R-:W4:Y:S01]  /*4d780*/  LDL.LU.64 R232, [R1+0x18b0] ;  /* 0x0018b00001e87983 */ /* 0x000f220000300a00 */
[----:B------:R-:W-:-:S03]  /*4d790*/  IMAD.WIDE R216, R5, 0x4, R216 ;  /* 0x0000000405d87825 */ /* 0x000fc600078e02d8 */
[----:B------:R1:W-:Y:S01]  /*4d7a0*/  STL.64 [R1+0x12f0], R218 ;  /* 0x0012f0da01007387 */ /* 0x0003e20000100a00 */
[----:B------:R-:W-:-:S03]  /*4d7b0*/  IMAD.WIDE R34, R5, 0x4, R34 ;  /* 0x0000000405227825 */ /* 0x000fc600078e0222 */
[----:B------:R1:W-:Y:S01]  /*4d7c0*/  STL.64 [R1+0x12f8], R216 ;  /* 0x0012f8d801007387 */ /* 0x0003e20000100a00 */
[----:B------:R-:W-:-:S03]  /*4d7d0*/  IMAD.WIDE R32, R5, 0x4, R234 ;  /* 0x0000000405207825 */ /* 0x000fc600078e02ea */
[----:B------:R1:W-:Y:S02]  /*4d7e0*/  STL.64 [R1+0x1300], R34 ;  /* 0x0013002201007387 */ /* 0x0003e40000100a00 */
[C---:B-1----:R-:W-:Y:S02]  /*4d7f0*/  IMAD.WIDE R30, R5.reuse, 0x4, R236 ;  /* 0x00000004051e7825 */ /* 0x042fe400078e02ec */
[----:B------:R1:W-:Y:S04]  /*4d800*/  STL.64 [R1+0x1308], R32 ;  /* 0x0013082001007387 */ /* 0x0003e80000100a00 */
[----:B------:R-:W-:Y:S04]  /*4d810*/  LDGSTS.E [R28+-0x79a00], desc[UR60][R218.64], P0 ;  /* 0x86600000da1c7fae */ /* 0x000fe8000812187c */
[----:B------:R4:W-:Y:S04]  /*4d820*/  STL.64 [R1+0x1310], R30 ;  /* 0x0013101e01007387 */ /* 0x0009e80000100a00 */
[----:B------:R-:W-:Y:S04]  /*4d830*/  LDGSTS.E [R27+-0x79600], desc[UR60][R216.64], P0 ;  /* 0x86a00000d81b7fae */ /* 0x000fe8000812187c */
[----:B------:R-:W4:Y:S04]  /*4d840*/  LDL.LU.64 R218, [R1+0x18a0] ;  /* 0x0018a00001da7983 */ /* 0x000f280000300a00 */
        /* <DEDUP_REMOVED lines=14> */
[C---:B----4-:R-:W-:Y:S01]  /*4d930*/  IMAD.WIDE R30, R5.reuse, 0x4, R232 ;  /* 0x00000004051e7825 */ /* 0x050fe200078e02e8 */
        /* <DEDUP_REMOVED lines=9> */
[----:B------:R-:W-:-:S03]  /*4d9d0*/  IMAD.WIDE R218, R5, 0x4, R218 ;  /* 0x0000000405da7825 */ /* 0x000fc600078e02da */
[----:B------:R4:W-:Y:S04]  /*4d9e0*/  LDGSTS.E [R16+-0x5f600], desc[UR60][R30.64], P0 ;  /* 0xa0a000001e107fae */ /* 0x0009e8000812187c */
[----:B--2---:R-:W2:Y:S04]  /*4d9f0*/  LDL.LU.64 R18, [R1+0x4c0] ;  /* 0x0004c00001127983 */ /* 0x004ea80000300a00 */
[----:B------:R-:W2:Y:S01]  /*4da00*/  LDL.LU.64 R232, [R1+0x418] ;  /* 0x0004180001e87983 */ /* 0x000ea20000300a00 */
[----:B------:R-:W-:-:S04]  /*4da10*/  IMAD.WIDE R216, R5, 0x4, R216 ;  /* 0x0000000405d87825 */ /* 0x000fc800078e02d8 */
[C---:B------:R-:W-:Y:S01]  /*4da20*/  IMAD.WIDE R34, R5.reuse, 0x4, R34 ;  /* 0x0000000405227825 */ /* 0x040fe200078e0222 */
[----:B------:R1:W-:Y:S03]  /*4da30*/  STL.64 [R1+0x1420], R218 ;  /* 0x001420da01007387 */ /* 0x0003e60000100a00 */
[C---:B------:R-:W-:Y:S01]  /*4da40*/  IMAD.WIDE R32, R5.reuse, 0x4, R234 ;  /* 0x0000000405207825 */ /* 0x040fe200078e02ea */
[----:B------:R1:W-:Y:S03]  /*4da50*/  STL.64 [R1+0x1418], R216 ;  /* 0x001418d801007387 */ /* 0x0003e60000100a00 */
[C---:B----4-:R-:W-:Y:S01]  /*4da60*/  IMAD.WIDE R30, R5.reuse, 0x4, R236 ;  /* 0x00000004051e7825 */ /* 0x050fe200078e02ec */
[----:B------:R4:W-:Y:S04]  /*4da70*/  STL.64 [R1+0x1410], R34 ;  /* 0x0014102201007387 */ /* 0x0009e80000100a00 */
[----:B------:R3:W-:Y:S04]  /*4da80*/  STL.64 [R1+0x1408], R32 ;  /* 0x0014082001007387 */ /* 0x0007e80000100a00 */
[----:B------:R-:W-:Y:S04]  /*4da90*/  LDGSTS.E [R28+-0x5f200], desc[UR60][R218.64], P0 ;  /* 0xa0e00000da1c7fae */ /* 0x000fe8000812187c */
[----:B------:R2:W-:Y:S04]  /*4daa0*/  STL.64 [R1+0x1400], R30 ;  /* 0x0014001e01007387 */ /* 0x0005e80000100a00 */
[----:B------:R-:W-:Y:S04]  /*4dab0*/  LDGSTS.E [R27+-0x5ee00], desc[UR60][R216.64], P0 ;  /* 0xa1200000d81b7fae */ /* 0x000fe8000812187c */
[----:B-1----:R-:W2:Y:S04]  /*4dac0*/  LDL.LU.64 R218, [R1+0x388] ;  /* 0x0003880001da7983 */ /* 0x002ea80000300a00 */
[----:B------:R-:W2:Y:S04]  /*4dad0*/  LDL.LU.64 R236, [R1+0x358] ;  /* 0x0003580001ec7983 */ /* 0x000ea80000300a00 */
[----:B------:R-:W-:Y:S04]  /*4dae0*/  LDGSTS.E [R26+-0x5ea00], desc[UR60][R34.64], P0 ;  /* 0xa1600000221a7fae */ /* 0x000fe8000812187c */
[----:B------:R-:W2:Y:S04]  /*4daf0*/  LDL.LU.64 R216, [R1+0x328] ;  /* 0x0003280001d87983 */ /* 0x000ea80000300a00 */
[----:B------:R1:W-:Y:S04]  /*4db00*/  LDGSTS.E [R17+-0x5e600], desc[UR60][R32.64], P0 ;  /* 0xa1a0000020117fae */ /* 0x0003e8000812187c */
[----:B----4-:R-:W4:Y:S04]  /*4db10*/  LDL.LU.64 R34, [R1+0x2f8] ;  /* 0x0002f80001227983 */ /* 0x010f280000300a00 */
[----:B------:R2:W-:Y:S04]  /*4db20*/  LDGSTS.E [R16+-0x5e200], desc[UR60][R30.64], P0 ;  /* 0xa1e000001e107fae */ /* 0x0005e8000812187c */
[----:B------:R-:W4:Y:S01]  /*4db30*/  LDL.LU.64 R234, [R1+0x2c8] ;  /* 0x0002c80001ea7983 */ /* 0x000f220000300a00 */
[----:B---3--:R-:W-:-:S04]  /*4db40*/  IMAD.WIDE R228, R5, 0x4, R228 ;  /* 0x0000000405e47825 */ /* 0x008fc800078e02e4 */
[C---:B------:R-:W-:Y:S01]  /*4db50*/  IMAD.WIDE R220, R5.reuse, 0x4, R220 ;  /* 0x0000000405dc7825 */ /* 0x040fe200078e02dc */
[----:B------:R-:W-:Y:S03]  /*4db60*/  STL.64 [R1+0x13f8], R228 ;  /* 0x0013f8e401007387 */ /* 0x000fe60000100a00 */
[C---:B-1----:R-:W-:Y:S01]  /*4db70*/  IMAD.WIDE R32, R5.reuse, 0x4, R230 ;  /* 0x0000000405207825 */ /* 0x042fe200078e02e6 */
[----:B------:R-:W-:Y:S04]  /*4db80*/  STL.64 [R1+0x13f0], R220 ;  /* 0x0013f0dc01007387 */ /* 0x000fe80000100a00 */
[----:B------:R-:W-:Y:S01]  /*4db90*/  LDGSTS.E [R28+-0x5de00], desc[UR60][R228.64], P0 ;  /* 0xa2200000e41c7fae */ /* 0x000fe2000812187c */
[----:B--2---:R-:W-:-:S03]  /*4dba0*/  IMAD.WIDE R18, R5, 0x4, R18 ;  /* 0x0000000405127825 */ /* 0x004fc600078e0212 */
[----:B------:R-:W-:Y:S01]  /*4dbb0*/  STL.64 [R1+0x13e8], R32 ;  /* 0x0013e82001007387 */ /* 0x000fe20000100a00 */
[----:B------:R-:W-:-:S03]  /*4dbc0*/  IMAD.WIDE R30, R5, 0x4, R232 ;  /* 0x00000004051e7825 */ /* 0x000fc600078e02e8 */
        /* <DEDUP_REMOVED lines=11> */
[----:B------:R-:W-:-:S04]  /*4dc80*/  IMAD.WIDE R218, R5, 0x4, R218 ;  /* 0x0000000405da7825 */ /* 0x000fc800078e02da */
[C---:B------:R-:W-:Y:S01]  /*4dc90*/  IMAD.WIDE R236, R5.reuse, 0x4, R236 ;  /* 0x0000000405ec7825 */ /* 0x040fe200078e02ec */
[----:B------:R1:W-:Y:S03]  /*4dca0*/  STL.64 [R1+0x13d0], R218 ;  /* 0x0013d0da01007387 */ /* 0x0003e60000100a00 */
[C---:B------:R-:W-:Y:S01]  /*4dcb0*/  IMAD.WIDE R216, R5.reuse, 0x4, R216 ;  /* 0x0000000405d87825 */ /* 0x040fe200078e02d8 */
[----:B------:R-:W-:Y:S03]  /*4dcc0*/  STL.64 [R1+0x13c8], R236 ;  /* 0x0013c8ec01007387 */ /* 0x000fe60000100a00 */
[C---:B----4-:R-:W-:Y:S01]  /*4dcd0*/  IMAD.WIDE R34, R5.reuse, 0x4, R34 ;  /* 0x0000000405227825 */ /* 0x050fe200078e0222 */
[----:B------:R4:W-:Y:S03]  /*4dce0*/  STL.64 [R1+0x13c0], R216 ;  /* 0x0013c0d801007387 */ /* 0x0009e60000100a00 */
[----:B--2---:R-:W-:Y:S01]  /*4dcf0*/  IMAD.WIDE R30, R5, 0x4, R234 ;  /* 0x00000004051e7825 */ /* 0x004fe200078e02ea */
[----:B------:R2:W-:Y:S03]  /*4dd00*/  LDGSTS.E [R28+-0x5ca00], desc[UR60][R218.64], P0 ;  /* 0xa3600000da1c7fae */ /* 0x0005e6000812187c */
[----:B------:R-:W-:Y:S01]  /*4dd10*/  IMAD.MOV.U32 R29, RZ, RZ, R217 ;  /* 0x000000ffff1d7224 */ /* 0x000fe200078e00d9 */
[----:B------:R-:W3:Y:S04]  /*4dd20*/  LDL.LU.64 R230, [R1+0x148] ;  /* 0x0001480001e67983 */ /* 0x000ee80000300a00 */
[----:B------:R4:W-:Y:S01]  /*4dd30*/  STL.64 [R1+0x13b8], R34 ;  /* 0x0013b82201007387 */ /* 0x0009e20000100a00 */
[----:B--2---:R-:W-:-:S03]  /*4dd40*/  MOV R28, R216 ;  /* 0x000000d8001c7202 */ /* 0x004fc60000000f00 */
[----:B-1----:R-:W2:Y:S04]  /*4dd50*/  LDL.LU.64 R218, [R1+0x108] ;  /* 0x0001080001da7983 */ /* 0x002ea80000300a00 */
[----:B------:R1:W-:Y:S04]  /*4dd60*/  STL.64 [R1+0x13b0], R30 ;  /* 0x0013b01e01007387 */ /* 0x0003e80000100a00 */
[----:B----4-:R-:W4:Y:S04]  /*4dd70*/  LDL.LU.64 R216, [R1+0xc8] ;  /* 0x0000c80001d87983 */ /* 0x010f280000300a00 */
[----:B------:R-:W4:Y:S04]  /*4dd80*/  LDL.LU.64 R234, [R1+0x88] ;  /* 0x0000880001ea7983 */ /* 0x000f280000300a00 */
[----:B------:R-:W-:Y:S04]  /*4dd90*/  LDGSTS.E [R27+-0x5c600], desc[UR60][R236.64], P0 ;  /* 0xa3a00000ec1b7fae */ /* 0x000fe8000812187c */
[----:B------:R1:W-:Y:S04]  /*4dda0*/  LDGSTS.E [R26+-0x5c200], desc[UR60][R28.64], P0 ;  /* 0xa3e000001c1a7fae */ /* 0x0003e8000812187c */
[----:B------:R-:W-:Y:S04]  /*4ddb0*/  LDGSTS.E [R17+-0x5be00], desc[UR60][R34.64], P0 ;  /* 0xa420000022117fae */ /* 0x000fe8000812187c */
[----:B------:R-:W4:Y:S01]  /*4ddc0*/  LDL.LU.64 R236, [R1+0x48] ;  /* 0x0000480001ec7983 */ /* 0x000f220000300a00 */
[----:B-1----:R-:W-:-:S03]  /*4ddd0*/  IADD3 R28, R248, 0x100000, RZ ;  /* 0x00100000f81c7810 */ /* 0x002fc60007ffe0ff */
[----:B------:R1:W-:Y:S04]  /*4dde0*/  LDGSTS.E [R16+-0x5ba00], desc[UR60][R30.64], P0 ;  /* 0xa46000001e107fae */ /* 0x0003e8000812187c */
[----:B------:R-:W4:Y:S01]  /*4ddf0*/  LDL.LU.64 R34, [R1+0x2d28] ;  /* 0x002d280001227983 */ /* 0x000f220000300a00 */
[----:B---3--:R-:W-:-:S04]  /*4de00*/  IMAD.WIDE R18, R5, 0x4, R18 ;  /* 0x0000000405127825 */ /* 0x008fc800078e0212 */
[C---:B------:R-:W-:Y:S01]  /*4de10*/  IMAD.WIDE R228, R5.reuse, 0x4, R228 ;  /* 0x0000000405e47825 */ /* 0x040fe200078e02e4 */
[----:B------:R3:W-:Y:S03]  /*4de20*/  STL.64 [R1+0x13a8], R18 ;  /* 0x0013a81201007387 */ /* 0x0007e60000100a00 */
[C---:B------:R-:W-:Y:S01]  /*4de30*/  IMAD.WIDE R220, R5.reuse, 0x4, R220 ;  /* 0x0000000405dc7825 */ /* 0x040fe200078e02dc */
[----:B------:R3:W-:Y:S03]  /*4de40*/  STL.64 [R1+0x13a0], R228 ;  /* 0x0013a0e401007387 */ /* 0x0007e60000100a00 */
[C---:B------:R-:W-:Y:S01]  /*4de50*/  IMAD.WIDE R32, R5.reuse, 0x4, R32 ;  /* 0x0000000405207825 */ /* 0x040fe200078e0220 */
[----:B------:R-:W-:Y:S03]  /*4de60*/  LDGSTS.E [R28+-0x5b600], desc[UR60][R18.64], P0 ;  /* 0xa4a00000121c7fae */ /* 0x000fe6000812187c */
[C---:B-1----:R-:W-:Y:S01]  /*4de70*/  IMAD.WIDE R30, R5.reuse, 0x4, R232 ;  /* 0x00000004051e7825 */ /* 0x042fe200078e02e8 */
[----:B------:R-:W-:Y:S04]  /*4de80*/  LDGSTS.E [R27+-0x5b200], desc[UR60][R228.64], P0 ;  /* 0xa4e00000e41b7fae */ /* 0x000fe8000812187c */
[----:B------:R-:W4:Y:S04]  /*4de90*/  LDL.LU.64 R232, [R1+0x8] ;  /* 0x0000080001e87983 */ /* 0x000f280000300a00 */
[----:B------:R-:W-:Y:S04]  /*4dea0*/  STL.64 [R1+0x1398], R220 ;  /* 0x001398dc01007387 */ /* 0x000fe80000100a00 */
[----:B---3--:R-:W3:Y:S04]  /*4deb0*/  LDL.LU.64 R18, [R1+0x2d20] ;  /* 0x002d200001127983 */ /* 0x008ee80000300a00 */
[----:B------:R4:W-:Y:S04]  /*4dec0*/  STL.64 [R1+0x1390], R32 ;  /* 0x0013902001007387 */ /* 0x0009e80000100a00 */
[----:B------:R-:W3:Y:S01]  /*4ded0*/  LDL.LU.64 R228, [R1+0x2d18] ;  /* 0x002d180001e47983 */ /* 0x000ee20000300a00 */
[----:B------:R-:W-:-:S03]  /*4dee0*/  IMAD.WIDE R230, R5, 0x4, R230 ;  /* 0x0000000405e67825 */ /* 0x000fc600078e02e6 */
[----:B------:R-:W-:Y:S04]  /*4def0*/  LDGSTS.E [R26+-0x5ae00], desc[UR60][R220.64], P0 ;  /* 0xa5200000dc1a7fae */ /* 0x000fe8000812187c */
[----:B------:R4:W-:Y:S01]  /*4df00*/  LDGSTS.E [R17+-0x5aa00], desc[UR60][R32.64], P0 ;  /* 0xa560000020117fae */ /* 0x0009e2000812187c */
[----:B--2---:R-:W-:-:S03]  /*4df10*/  IMAD.WIDE R218, R5, 0x4, R218 ;  /* 0x0000000405da7825 */ /* 0x004fc600078e02da */
[----:B------:R1:W-:Y:S04]  /*4df20*/  STL.64 [R1+0x1388], R30 ;  /* 0x0013881e01007387 */ /* 0x0003e80000100a00 */
[----:B------:R1:W-:Y:S01]  /*4df30*/  LDGSTS.E [R16+-0x5a600], desc[UR60][R30.64], P0 ;  /* 0xa5a000001e107fae */ /* 0x0003e2000812187c */
[----:B----4-:R-:W-:-:S03]  /*4df40*/  IMAD.WIDE R32, R5, 0x4, R216 ;  /* 0x0000000405207825 */ /* 0x010fc600078e02d8 */
[----:B------:R-:W2:Y:S04]  /*4df50*/  LDL.LU.64 R220, [R1+0x1e00] ;  /* 0x001e000001dc7983 */ /* 0x000ea80000300a00 */
[----:B------:R-:W-:Y:S01]  /*4df60*/  STL.64 [R1+0x1380], R230 ;  /* 0x001380e601007387 */ /* 0x000fe20000100a00 */
[----:B-1----:R-:W-:-:S03]  /*4df70*/  IMAD.WIDE R30, R5, 0x4, R234 ;  /* 0x00000004051e7825 */ /* 0x002fc600078e02ea */
[----:B------:R-:W-:Y:S04]  /*4df80*/  STL.64 [R1+0x1378], R218 ;  /* 0x001378da01007387 */ /* 0x000fe80000100a00 */
[----:B------:R-:W-:Y:S01]  /*4df90*/  LDGSTS.E [R28+-0x5a200], desc[UR60][R230.64], P0 ;  /* 0xa5e00000e61c7fae */ /* 0x000fe2000812187c */
[----:B------:R-:W-:-:S03]  /*4dfa0*/  IMAD.WIDE R216, R5, 0x4, R236 ;  /* 0x0000000405d87825 */ /* 0x000fc600078e02ec */
[----:B------:R-:W-:Y:S04]  /*4dfb0*/  STL.64 [R1+0x1370], R32 ;  /* 0x0013702001007387 */ /* 0x000fe80000100a00 */
[----:B------:R-:W-:Y:S04]  /*4dfc0*/  LDGSTS.E [R27+-0x59e00], desc[UR60][R218.64], P0 ;  /* 0xa6200000da1b7fae */ /* 0x000fe8000812187c */
[----:B------:R1:W-:Y:S04]  /*4dfd0*/  STL.64 [R1+0x1368], R30 ;  /* 0x0013681e01007387 */ /* 0x0003e80000100a00 */
[----:B------:R-:W-:Y:S04]  /*4dfe0*/  LDGSTS.E [R26+-0x59a00], desc[UR60][R32.64], P0 ;  /* 0xa6600000201a7fae */ /* 0x000fe8000812187c */
[----:B------:R3:W-:Y:S04]  /*4dff0*/  STL.64 [R1+0x1360], R216 ;  /* 0x001360d801007387 */ /* 0x0007e80000100a00 */
[----:B------:R-:W-:Y:S04]  /*4e000*/  LDGSTS.E [R17+-0x59600], desc[UR60][R30.64], P0 ;  /* 0xa6a000001e117fae */ /* 0x000fe8000812187c */
[----:B------:R3:W-:Y:S04]  /*4e010*/  LDGSTS.E [R16+-0x59200], desc[UR60][R216.64], P0 ;  /* 0xa6e00000d8107fae */ /* 0x0007e8000812187c */
[----:B-1----:R-:W4:Y:S04]  /*4e020*/  LDL.LU.64 R30, [R1+0x1dd0] ;  /* 0x001dd000011e7983 */ /* 0x002f280000300a00 */
[----:B------:R-:W4:Y:S04]  /*4e030*/  LDL.LU.64 R32, [R1+0x1dc0] ;  /* 0x001dc00001207983 */ /* 0x000f280000300a00 */
[----:B------:R-:W4:Y:S04]  /*4e040*/  LDL.LU.64 R234, [R1+0x1da8] ;  /* 0x001da80001ea7983 */ /* 0x000f280000300a00 */
[----:B------:R-:W4:Y:S01]  /*4e050*/  LDL.LU.64 R236, [R1+0x1d90] ;  /* 0x001d900001ec7983 */ /* 0x000f220000300a00 */
[----:B---3--:R-:W-:-:S03]  /*4e060*/  IMAD.WIDE R216, R5, 0x4, R228 ;  /* 0x0000000405d87825 */ /* 0x008fc600078e02e4 */
[----:B------:R-:W3:Y:S01]  /*4e070*/  LDL.LU.64 R228, [R1+0x1de8] ;  /* 0x001de80001e47983 */ /* 0x000ee20000300a00 */
[----:B------:R-:W-:-:S04]  /*4e080*/  IMAD.WIDE R218, R5, 0x4, R232 ;  /* 0x0000000405da7825 */ /* 0x000fc800078e02e8 */
[C---:B------:R-:W-:Y:S01]  /*4e090*/  IMAD.WIDE R18, R5.reuse, 0x4, R18 ;  /* 0x0000000405127825 */ /* 0x040fe200078e0212 */
[----:B------:R1:W-:Y:S03]  /*4e0a0*/  STL.64 [R1+0x1358], R218 ;  /* 0x001358da01007387 */ /* 0x0003e60000100a00 */
[----:B------:R-:W-:Y:S01]  /*4e0b0*/  IMAD.WIDE R34, R5, 0x4, R34 ;  /* 0x0000000405227825 */ /* 0x000fe200078e0222 */
[----:B------:R1:W-:Y:S03]  /*4e0c0*/  STL.64 [R1+0x1350], R216 ;  /* 0x001350d801007387 */ /* 0x0003e60000100a00 */
[----:B------:R-:W-:Y:S01]  /*4e0d0*/  VIADD R16, R249, 0x100000 ;  /* 0x00100000f9107836 */ /* 0x000fe20000000000 */
[----:B------:R1:W-:Y:S01]  /*4e0e0*/  STL.64 [R1+0x1348], R18 ;  /* 0x0013481201007387 */ /* 0x0003e20000100a00 */
[----:B--2---:R-:W-:-:S03]  /*4e0f0*/  IMAD.WIDE R232, R5, 0x4, R220 ;  /* 0x0000000405e87825 */ /* 0x004fc600078e02dc */
[----:B------:R4:W-:Y:S04]  /*4e100*/  STL.64 [R1+0x1340], R34 ;  /* 0x0013402201007387 */ /* 0x0009e80000100a00 */
[----:B------:R-:W-:Y:S04]  /*4e110*/  LDGSTS.E [R28+-0x58e00], desc[UR60][R218.64], P0 ;  /* 0xa7200000da1c7fae */ /* 0x000fe8000812187c */
[----:B------:R2:W-:Y:S04]  /*4e120*/  STL.64 [R1+0x1428], R232 ;  /* 0x001428e801007387 */ /* 0x0005e80000100a00 */
[----:B------:R-:W-:Y:S04]  /*4e130*/  LDGSTS.E [R27+-0x58a00], desc[UR60][R216.64], P0 ;  /* 0xa7600000d81b7fae */ /* 0x000fe8000812187c */
[----:B------:R-:W3:Y:S04]  /*4e140*/  LDL.LU.64 R220, [R1+0x1d78] ;  /* 0x001d780001dc7983 */ /* 0x000ee80000300a00 */
[----:B------:R2:W-:Y:S04]  /*4e150*/  LDGSTS.E [R26+-0x58600], desc[UR60][R18.64], P0 ;  /* 0xa7a00000121a7fae */ /* 0x0005e8000812187c */
[----:B-1----:R-:W3:Y:S04]  /*4e160*/  LDL.LU.64 R218, [R1+0x1d60] ;  /* 0x001d600001da7983 */ /* 0x002ee80000300a00 */
[----:B------:R1:W-:Y:S04]  /*4e170*/  LDGSTS.E [R17+-0x58200], desc[UR60][R34.64], P0 ;  /* 0xa7e0000022117fae */ /* 0x0003e8000812187c */
[----:B------:R-:W3:Y:S01]  /*4e180*/  LDL.LU.64 R216, [R1+0x1d48] ;  /* 0x001d480001d87983 */ /* 0x000ee20000300a00 */
[----:B--2---:R-:W-:-:S03]  /*4e190*/  IADD3 R26, R249, 0x100000, RZ ;  /* 0x00100000f91a7810 */ /* 0x004fc60007ffe0ff */
[----:B------:R-:W2:Y:S01]  /*4e1a0*/  LDL.LU.64 R230, [R1+0x1d30] ;  /* 0x001d300001e67983 */ /* 0x000ea20000300a00 */
[----:B------:R-:W-:-:S03]  /*4e1b0*/  VIADD R19, R249, 0x100000 ;  /* 0x00100000f9137836 */ /* 0x000fc60000000000 */
[----:B------:R-:W-:Y:S01]  /*4e1c0*/  LDGSTS.E [R16+-0x7fd80], desc[UR60][R232.64], P0 ;  /* 0x80280000e8107fae */ /* 0x000fe2000812187c */
[C---:B------:R-:W-:Y:S01]  /*4e1d0*/  IADD3 R18, R249.reuse, 0x100000, RZ ;  /* 0x00100000f9127810 */ /* 0x040fe20007ffe0ff */
[----:B-1----:R-:W-:Y:S02]  /*4e1e0*/  VIADD R17, R249, 0x100000 ;  /* 0x00100000f9117836 */ /* 0x002fe40000000000 */
[C---:B----4-:R-:W-:Y:S01]  /*4e1f0*/  IMAD.WIDE R34, R5.reuse, 0x4, R30 ;  /* 0x0000000405227825 */ /* 0x050fe200078e021e */
[----:B------:R-:W4:Y:S03]  /*4e200*/  LDL.LU.64 R232, [R1+0x1d18] ;  /* 0x001d180001e87983 */ /* 0x000f260000300a00 */
[----:B------:R-:W-:-:S04]  /*4e210*/  IMAD.WIDE R32, R5, 0x4, R32 ;  /* 0x0000000405207825 */ /* 0x000fc800078e0220 */
[----:B------:R-:W-:-:S04]  /*4e220*/  IMAD.WIDE R30, R5, 0x4, R234 ;  /* 0x00000004051e7825 */ /* 0x000fc800078e02ea */
[----:B------:R-:W-:-:S04]  /*4e230*/  IMAD.WIDE R28, R5, 0x4, R236 ;  /* 0x00000004051c7825 */ /* 0x000fc800078e02ec */
[----:B---3--:R-:W-:-:S05]  /*4e240*/  IMAD.WIDE R228, R5, 0x4, R228 ;  /* 0x0000000405e47825 */ /* 0x008fca00078e02e4 */
[----:B------:R1:W-:Y:S04]  /*4e250*/  STL.64 [R1+0x1438], R228 ;  /* 0x001438e401007387 */ /* 0x0003e80000100a00 */
[----:B------:R-:W-:Y:S04]  /*4e260*/  STL.64 [R1+0x1440], R34 ;  /* 0x0014402201007387 */ /* 0x000fe80000100a00 */
[----:B------:R-:W-:Y:S04]  /*4e270*/  LDGSTS.E [R26+-0x7f980], desc[UR60][R228.64], P0 ;  /* 0x80680000e41a7fae */ /* 0x000fe8000812187c */
[----:B------:R-:W-:Y:S04]  /*4e280*/  STL.64 [R1+0x1450], R32 ;  /* 0x0014502001007387 */ /* 0x000fe80000100a00 */
[----:B------:R2:W-:Y:S04]  /*4e290*/  LDGSTS.E [R19+-0x7f580], desc[UR60][R34.64], P0 ;  /* 0x80a8000022137fae */ /* 0x0005e8000812187c */
[----:B------:R3:W-:Y:S04]  /*4e2a0*/  STL.64 [R1+0x1458], R30 ;  /* 0x0014581e01007387 */ /* 0x0007e80000100a00 */
[----:B------:R-:W-:Y:S04]  /*4e2b0*/  LDGSTS.E [R18+-0x7f180], desc[UR60][R32.64], P0 ;  /* 0x80e8000020127fae */ /* 0x000fe8000812187c */
[----:B------:R4:W-:Y:S04]  /*4e2c0*/  STL.64 [R1+0x1468], R28 ;  /* 0x0014681c01007387 */ /* 0x0009e80000100a00 */
[----:B------:R-:W-:Y:S04]  /*4e2d0*/  LDGSTS.E [R17+-0x7ed80], desc[UR60][R30.64], P0 ;  /* 0x812800001e117fae */ /* 0x000fe8000812187c */
[----:B-1----:R-:W4:Y:S01]  /*4e2e0*/  LDL.LU.64 R228, [R1+0x1cf8] ;  /* 0x001cf80001e47983 */ /* 0x002f220000300a00 */
[----:B------:R-:W-:-:S03]  /*4e2f0*/  IMAD.WIDE R220, R5, 0x4, R220 ;  /* 0x0000000405dc7825 */ /* 0x000fc600078e02dc */
[----:B------:R4:W-:Y:S04]  /*4e300*/  LDGSTS.E [R16+-0x7e980], desc[UR60][R28.64], P0 ;  /* 0x816800001c107fae */ /* 0x0009e8000812187c */
[----:B---3--:R-:W3:Y:S04]  /*4e310*/  LDL.LU.64 R30, [R1+0x1cd8] ;  /* 0x001cd800011e7983 */ /* 0x008ee80000300a00 */
[----:B------:R-:W3:Y:S04]  /*4e320*/  LDL.LU.64 R32, [R1+0x1cb8] ;  /* 0x001cb80001207983 */ /* 0x000ee80000300a00 */
[----:B------:R-:W3:Y:S04]  /*4e330*/  LDL.LU.64 R234, [R1+0x1c98] ;  /* 0x001c980001ea7983 */ /* 0x000ee80000300a00 */
[----:B------:R-:W3:Y:S01]  /*4e340*/  LDL.LU.64 R236, [R1+0x1c78] ;  /* 0x001c780001ec7983 */ /* 0x000ee20000300a00 */
[----:B------:R-:W-:-:S04]  /*4e350*/  IMAD.WIDE R218, R5, 0x4, R218 ;  /* 0x0000000405da7825 */ /* 0x000fc800078e02da */
[C---:B------:R-:W-:Y:S01]  /*4e360*/  IMAD.WIDE R216, R5.reuse, 0x4, R216 ;  /* 0x0000000405d87825 */ /* 0x040fe200078e02d8 */
[----:B------:R1:W-:Y:S03]  /*4e370*/  STL.64 [R1+0x1470], R220 ;  /* 0x001470dc01007387 */ /* 0x0003e60000100a00 */
[C---:B--2---:R-:W-:Y:S01]  /*4e380*/  IMAD.WIDE R34, R5.reuse, 0x4, R230 ;  /* 0x0000000405227825 */ /* 0x044fe200078e02e6 */
[----:B------:R2:W-:Y:S03]  /*4e390*/  STL.64 [R1+0x1480], R218 ;  /* 0x001480da01007387 */ /* 0x0005e60000100a00 */
[C---:B----4-:R-:W-:Y:S01]  /*4e3a0*/  IMAD.WIDE R28, R5.reuse, 0x4, R232 ;  /* 0x00000004051c7825 */ /* 0x050fe200078e02e8 */
[----:B------:R4:W-:Y:S04]  /*4e3b0*/  STL.64 [R1+0x1488], R216 ;  /* 0x001488d801007387 */ /* 0x0009e80000100a00 */
[----:B------:R3:W-:Y:S04]  /*4e3c0*/  STL.64 [R1+0x1498], R34 ;  /* 0x0014982201007387 */ /* 0x0007e80000100a00 */
[----:B------:R-:W-:Y:S04]  /*4e3d0*/  LDGSTS.E [R26+-0x7e580], desc[UR60][R220.64], P0 ;  /* 0x81a80000dc1a7fae */ /* 0x000fe8000812187c */
[----:B------:R3:W-:Y:S04]  /*4e3e0*/  STL.64 [R1+0x14a0], R28 ;  /* 0x0014a01c01007387 */ /* 0x0007e80000100a00 */
[----:B------:R-:W-:Y:S04]  /*4e3f0*/  LDGSTS.E [R19+-0x7e180], desc[UR60][R218.64], P0 ;  /* 0x81e80000da137fae */ /* 0x000fe8000812187c */
[----:B-1----:R-:W3:Y:S04]  /*4e400*/  LDL.LU.64 R220, [R1+0x1c58] ;  /* 0x001c580001dc7983 */ /* 0x002ee80000300a00 */
[----:B------:R-:W-:Y:S04]  /*4e410*/  LDGSTS.E [R18+-0x7dd80], desc[UR60][R216.64], P0 ;  /* 0x82280000d8127fae */ /* 0x000fe8000812187c */
[----:B--2---:R-:W2:Y:S04]  /*4e420*/  LDL.LU.64 R218, [R1+0x1c38] ;  /* 0x001c380001da7983 */ /* 0x004ea80000300a00 */
[----:B------:R3:W-:Y:S04]  /*4e430*/  LDGSTS.E [R17+-0x7d980], desc[UR60][R34.64], P0 ;  /* 0x8268000022117fae */ /* 0x0007e8000812187c */
[----:B----4-:R-:W4:Y:S04]  /*4e440*/  LDL.LU.64 R216, [R1+0x1c18] ;  /* 0x001c180001d87983 */ /* 0x010f280000300a00 */
[----:B------:R-:W4:Y:S04]  /*4e450*/  LDL.LU.64 R230, [R1+0x1bf8] ;  /* 0x001bf80001e67983 */ /* 0x000f280000300a00 */
[----:B------:R-:W4:Y:S04]  /*4e460*/  LDL.LU.64 R232, [R1+0x1be0] ;  /* 0x001be00001e87983 */ /* 0x000f280000300a00 */
[----:B------:R1:W-:Y:S01]  /*4e470*/  LDGSTS.E [R16+-0x7d580], desc[UR60][R28.64], P0 ;  /* 0x82a800001c107fae */ /* 0x0003e2000812187c */
[----:B------:R-:W-:-:S04]  /*4e480*/  IMAD.WIDE R228, R5, 0x4, R228 ;  /* 0x0000000405e47825 */ /* 0x000fc800078e02e4 */
[C---:B---3--:R-:W-:Y:S01]  /*4e490*/  IMAD.WIDE R34, R5.reuse, 0x4, R30 ;  /* 0x0000000405227825 */ /* 0x048fe200078e021e */
[----:B------:R3:W-:Y:S03]  /*4e4a0*/  STL.64 [R1+0x14b0], R228 ;  /* 0x0014b0e401007387 */ /* 0x0007e60000100a00 */
[C---:B------:R-:W-:Y:S01]  /*4e4b0*/  IMAD.WIDE R32, R5.reuse, 0x4, R32 ;  /* 0x0000000405207825 */ /* 0x040fe200078e0220 */
[----:B------:R-:W-:Y:S03]  /*4e4c0*/  STL.64 [R1+0x14b8], R34 ;  /* 0x0014b82201007387 */ /* 0x000fe60000100a00 */
[C---:B------:R-:W-:Y:S01]  /*4e4d0*/  IMAD.WIDE R30, R5.reuse, 0x4, R234 ;  /* 0x00000004051e7825 */ /* 0x040fe200078e02ea */
[----:B------:R-:W-:Y:S03]  /*4e4e0*/  LDGSTS.E [R26+-0x7d180], desc[UR60][R228.64], P0 ;  /* 0x82e80000e41a7fae */ /* 0x000fe6000812187c */
[C---:B-1----:R-:W-:Y:S01]  /*4e4f0*/  IMAD.WIDE R28, R5.reuse, 0x4, R236 ;  /* 0x00000004051c7825 */ /* 0x042fe200078e02ec */
[----:B------:R-:W-:Y:S04]  /*4e500*/  STL.64 [R1+0x14c8], R32 ;  /* 0x0014c82001007387 */ /* 0x000fe80000100a00 */
[----:B------:R1:W-:Y:S04]  /*4e510*/  LDGSTS.E [R19+-0x7cd80], desc[UR60][R34.64], P0 ;  /* 0x8328000022137fae */ /* 0x0003e8000812187c */
[----:B------:R1:W-:Y:S04]  /*4e520*/  STL.64 [R1+0x14d0], R30 ;  /* 0x0014d01e01007387 */ /* 0x0003e80000100a00 */
[----:B------:R-:W-:Y:S04]  /*4e530*/  LDGSTS.E [R18+-0x7c980], desc[UR60][R32.64], P0 ;  /* 0x8368000020127fae */ /* 0x000fe8000812187c */
[----:B------:R4:W-:Y:S04]  /*4e540*/  STL.64 [R1+0x14e0], R28 ;  /* 0x0014e01c01007387 */ /* 0x0009e80000100a00 */
[----:B------:R-:W-:Y:S04]  /*4e550*/  LDGSTS.E [R17+-0x7c580], desc[UR60][R30.64], P0 ;  /* 0x83a800001e117fae */ /* 0x000fe8000812187c */
[----:B---3--:R-:W3:Y:S04]  /*4e560*/  LDL.LU.64 R228, [R1+0x1bc8] ;  /* 0x001bc80001e47983 */ /* 0x008ee80000300a00 */
[----:B------:R4:W-:Y:S04]  /*4e570*/  LDGSTS.E [R16+-0x7c180], desc[UR60][R28.64], P0 ;  /* 0x83e800001c107fae */ /* 0x0009e8000812187c */
[----:B-1----:R-:W3:Y:S04]  /*4e580*/  LDL.LU.64 R30, [R1+0x1ba0] ;  /* 0x001ba000011e7983 */ /* 0x002ee80000300a00 */
[----:B------:R-:W3:Y:S04]  /*4e590*/  LDL.LU.64 R32, [R1+0x1b78] ;  /* 0x001b780001207983 */ /* 0x000ee80000300a00 */
[----:B------:R-:W3:Y:S04]  /*4e5a0*/  LDL.LU.64 R234, [R1+0x1b48] ;  /* 0x001b480001ea7983 */ /* 0x000ee80000300a00 */
[----:B------:R-:W3:Y:S01]  /*4e5b0*/  LDL.LU.64 R236, [R1+0x1b20] ;  /* 0x001b200001ec7983 */ /* 0x000ee20000300a00 */
[----:B------:R-:W-:-:S04]  /*4e5c0*/  IMAD.WIDE R220, R5, 0x4, R220 ;  /* 0x0000000405dc7825 */ /* 0x000fc800078e02dc */
[C---:B--2---:R-:W-:Y:S01]  /*4e5d0*/  IMAD.WIDE R218, R5.reuse, 0x4, R218 ;  /* 0x0000000405da7825 */ /* 0x044fe200078e02da */
[----:B------:R1:W-:Y:S03]  /*4e5e0*/  STL.64 [R1+0x14e8], R220 ;  /* 0x0014e8dc01007387 */ /* 0x0003e60000100a00 */
[C---:B----4-:R-:W-:Y:S01]  /*4e5f0*/  IMAD.WIDE R216, R5.reuse, 0x4, R216 ;  /* 0x0000000405d87825 */ /* 0x050fe200078e02d8 */
        /* <DEDUP_REMOVED lines=16> */
[----:B---3--:R-:W-:-:S04]  /*4e700*/  IMAD.WIDE R228, R5, 0x4, R228 ;  /* 0x0000000405e47825 */ /* 0x008fc800078e02e4 */
[C---:B-1----:R-:W-:Y:S01]  /*4e710*/  IMAD.WIDE R34, R5.reuse, 0x4, R30 ;  /* 0x0000000405227825 */ /* 0x042fe200078e021e */
[----:B------:R1:W-:Y:S03]  /*4e720*/  STL.64 [R1+0x1528], R228 ;  /* 0x001528e401007387 */ /* 0x0003e60000100a00 */
[C---:B------:R-:W-:Y:S01]  /*4e730*/  IMAD.WIDE R32, R5.reuse, 0x4, R32 ;  /* 0x0000000405207825 */ /* 0x040fe200078e0220 */
[----:B------:R-:W-:Y:S03]  /*4e740*/  STL.64 [R1+0x1530], R34 ;  /* 0x0015302201007387 */ /* 0x000fe60000100a00 */
[C---:B------:R-:W-:Y:S01]  /*4e750*/  IMAD.WIDE R30, R5.reuse, 0x4, R234 ;  /* 0x00000004051e7825 */ /* 0x040fe200078e02ea */
[----:B------:R-:W-:Y:S03]  /*4e760*/  LDGSTS.E [R26+-0x7a980], desc[UR60][R228.64], P0 ;  /* 0x85680000e41a7fae */ /* 0x000fe6000812187c */
[C---:B------:R-:W-:Y:S01]  /*4e770*/  IMAD.WIDE R28, R5.reuse, 0x4, R236 ;  /* 0x00000004051c7825 */ /* 0x040fe200078e02ec */
[----:B------:R-:W-:Y:S04]  /*4e780*/  STL.64 [R1+0x1540], R32 ;  /* 0x0015402001007387 */ /* 0x000fe80000100a00 */
[----:B------:R3:W-:Y:S04]  /*4e790*/  LDGSTS.E [R19+-0x7a580], desc[UR60][R34.64], P0 ;  /* 0x85a8000022137fae */ /* 0x0007e8000812187c */
[----:B------:R1:W-:Y:S04]  /*4e7a0*/  STL.64 [R1+0x1548], R30 ;  /* 0x0015481e01007387 */ /* 0x0003e80000100a00 */
[----:B------:R-:W-:Y:S04]  /*4e7b0*/  LDGSTS.E [R18+-0x7a180], desc[UR60][R32.64], P0 ;  /* 0x85e8000020127fae */ /* 0x000fe8000812187c */
[----:B------:R3:W-:Y:S04]  /*4e7c0*/  STL.64 [R1+0x1558], R28 ;  /* 0x0015581c01007387 */ /* 0x0007e80000100a00 */
[----:B------:R-:W-:Y:S04]  /*4e7d0*/  LDGSTS.E [R17+-0x79d80], desc[UR60][R30.64], P0 ;  /* 0x862800001e117fae */ /* 0x000fe8000812187c */
[----:B-1----:R-:W3:Y:S04]  /*4e7e0*/  LDL.LU.64 R228, [R1+0x1a48] ;  /* 0x001a480001e47983 */ /* 0x002ee80000300a00 */
[----:B------:R1:W-:Y:S04]  /*4e7f0*/  LDGSTS.E [R16+-0x79980], desc[UR60][R28.64], P0 ;  /* 0x866800001c107fae */ /* 0x0003e8000812187c */
[----:B------:R-:W3:Y:S04]  /*4e800*/  LDL.LU.64 R30, [R1+0x1a20] ;  /* 0x001a2000011e7983 */ /* 0x000ee80000300a00 */
        /* <DEDUP_REMOVED lines=8> */
[C---:B---3--:R-:W-:Y:S01]  /*4e890*/  IMAD.WIDE R34, R5.reuse, 0x4, R230 ;  /* 0x0000000405227825 */ /* 0x048fe200078e02e6 */
[----:B------:R3:W-:Y:S03]  /*4e8a0*/  STL.64 [R1+0x1570], R216 ;  /* 0x001570d801007387 */ /* 0x0007e60000100a00 */
[C---:B-1----:R-:W-:Y:S01]  /*4e8b0*/  IMAD.WIDE R28, R5.reuse, 0x4, R232 ;  /* 0x00000004051c7825 */ /* 0x042fe200078e02e8 */
[----:B------:R1:W-:Y:S04]  /*4e8c0*/  STL.64 [R1+0x1578], R34 ;  /* 0x0015782201007387 */ /* 0x0003e80000100a00 */
[----:B------:R-:W-:Y:S04]  /*4e8d0*/  LDGSTS.E [R26+-0x79580], desc[UR60][R220.64], P0 ;  /* 0x86a80000dc1a7fae */ /* 0x000fe8000812187c */
[----:B------:R1:W-:Y:S04]  /*4e8e0*/  STL.64 [R1+0x1580], R28 ;  /* 0x0015801c01007387 */ /* 0x0003e80000100a00 */
[----:B------:R-:W-:Y:S04]  /*4e8f0*/  LDGSTS.E [R19+-0x79180], desc[UR60][R218.64], P0 ;  /* 0x86e80000da137fae */ /* 0x000fe8000812187c */
[----:B--2---:R-:W2:Y:S04]  /*4e900*/  LDL.LU.64 R220, [R1+0x1960] ;  /* 0x0019600001dc7983 */ /* 0x004ea80000300a00 */
[----:B------:R-:W-:Y:S04]  /*4e910*/  LDGSTS.E [R18+-0x78d80], desc[UR60][R216.64], P0 ;  /* 0x87280000d8127fae */ /* 0x000fe8000812187c */
[----:B----4-:R-:W4:Y:S04]  /*4e920*/  LDL.LU.64 R218, [R1+0x1920] ;  /* 0x0019200001da7983 */ /* 0x010f280000300a00 */
[----:B------:R1:W-:Y:S04]  /*4e930*/  LDGSTS.E [R17+-0x78980], desc[UR60][R34.64], P0 ;  /* 0x8768000022117fae */ /* 0x0003e8000812187c */
[----:B---3--:R-:W3:Y:S04]  /*4e940*/  LDL.LU.64 R216, [R1+0x1908] ;  /* 0x0019080001d87983 */ /* 0x008ee80000300a00 */
[----:B------:R-:W3:Y:S04]  /*4e950*/  LDL.LU.64 R230, [R1+0x18f0] ;  /* 0x0018f00001e67983 */ /* 0x000ee80000300a00 */
[----:B------:R-:W3:Y:S04]  /*4e960*/  LDL.LU.64 R232, [R1+0x18e0] ;  /* 0x0018e00001e87983 */ /* 0x000ee80000300a00 */
[----:B------:R1:W-:Y:S01]  /*4e970*/  LDGSTS.E [R16+-0x78580], desc[UR60][R28.64], P0 ;  /* 0x87a800001c107fae */ /* 0x0003e2000812187c */
[----:B------:R-:W-:-:S04]  /*4e980*/  IMAD.WIDE R228, R5, 0x4, R228 ;  /* 0x0000000405e47825 */ /* 0x000fc800078e02e4 */
        /* <DEDUP_REMOVED lines=19> */
[----:B--2---:R-:W-:-:S04]  /*4eac0*/  IMAD.WIDE R220, R5, 0x4, R220 ;  /* 0x0000000405dc7825 */ /* 0x004fc800078e02dc */
[C---:B----4-:R-:W-:Y:S01]  /*4ead0*/  IMAD.WIDE R218, R5.reuse, 0x4, R218 ;  /* 0x0000000405da7825 */ /* 0x050fe200078e02da */
[----:B------:R-:W-:Y:S03]  /*4eae0*/  STL.64 [R1+0x15b0], R220 ;  /* 0x0015b0dc01007387 */ /* 0x000fe60000100a00 */
[C---:B---3--:R-:W-:Y:S01]  /*4eaf0*/  IMAD.WIDE R216, R5.reuse, 0x4, R216 ;  /* 0x0000000405d87825 */ /* 0x048fe200078e02d8 */
[----:B------:R2:W-:Y:S03]  /*4eb00*/  STL.64 [R1+0x15b8], R218 ;  /* 0x0015b8da01007387 */ /* 0x0005e60000100a00 */
[C---:B------:R-:W-:Y:S01]  /*4eb10*/  IMAD.WIDE R34, R5.reuse, 0x4, R230 ;  /* 0x0000000405227825 */ /* 0x040fe200078e02e6 */
[----:B------:R3:W-:Y:S03]  /*4eb20*/  STL.64 [R1+0x15c0], R216 ;  /* 0x0015c0d801007387 */ /* 0x0007e60000100a00 */
[C---:B-1----:R-:W-:Y:S01]  /*4eb30*/  IMAD.WIDE R28, R5.reuse, 0x4, R232 ;  /* 0x00000004051c7825 */ /* 0x042fe200078e02e8 */
[----:B------:R-:W-:Y:S04]  /*4eb40*/  LDGSTS.E [R26+-0x5ed80], desc[UR60][R220.64], P0 ;  /* 0xa1280000dc1a7fae */ /* 0x000fe8000812187c */
[----:B------:R1:W-:Y:S04]  /*4eb50*/  STL.64 [R1+0x15c8], R34 ;  /* 0x0015c82201007387 */ /* 0x0003e80000100a00 */
[----:B------:R-:W-:Y:S04]  /*4eb60*/  LDGSTS.E [R19+-0x5e980], desc[UR60][R218.64], P0 ;  /* 0xa1680000da137fae */ /* 0x000fe8000812187c */
[----:B------:R4:W-:Y:S04]  /*4eb70*/  STL.64 [R1+0x15d0], R28 ;  /* 0x0015d01c01007387 */ /* 0x0009e80000100a00 */
[----:B------:R-:W-:Y:S04]  /*4eb80*/  LDGSTS.E [R18+-0x5e580], desc[UR60][R216.64], P0 ;  /* 0xa1a80000d8127fae */ /* 0x000fe8000812187c */
[----:B--2---:R-:W2:Y:S04]  /*4eb90*/  LDL.LU.64 R218, [R1+0x350] ;  /* 0x0003500001da7983 */ /* 0x004ea80000300a00 */
[----:B------:R-:W2:Y:S04]  /*4eba0*/  LDL.LU.64 R220, [R1+0x320] ;  /* 0x0003200001dc7983 */ /* 0x000ea80000300a00 */
[----:B---3--:R-:W3:Y:S04]  /*4ebb0*/  LDL.LU.64 R216, [R1+0x2f0] ;  /* 0x0002f00001d87983 */ /* 0x008ee80000300a00 */
[----:B------:R1:W-:Y:S04]  /*4ebc0*/  LDGSTS.E [R17+-0x5e180], desc[UR60][R34.64], P0 ;  /* 0xa1e8000022117fae */ /* 0x0003e8000812187c */
[----:B------:R-:W3:Y:S04]  /*4ebd0*/  LDL.LU.64 R230, [R1+0x2c0] ;  /* 0x0002c00001e67983 */ /* 0x000ee80000300a00 */
[----:B------:R4:W-:Y:S04]  /*4ebe0*/  LDGSTS.E [R16+-0x5dd80], desc[UR60][R28.64], P0 ;  /* 0xa22800001c107fae */ /* 0x0009e8000812187c */
[----:B------:R-:W3:Y:S01]  /*4ebf0*/  LDL.LU.64 R232, [R1+0x280] ;  /* 0x0002800001e87983 */ /* 0x000ee20000300a00 */
[----:B------:R-:W-:-:S04]  /*4ec00*/  IMAD.WIDE R228, R5, 0x4, R228 ;  /* 0x0000000405e47825 */ /* 0x000fc800078e02e4 */
[C---:B-1----:R-:W-:Y:S01]  /*4ec10*/  IMAD.WIDE R34, R5.reuse, 0x4, R30 ;  /* 0x0000000405227825 */ /* 0x042fe200078e021e */
[----:B------:R1:W-:Y:S03]  /*4ec20*/  STL.64 [R1+0x15d8], R228 ;  /* 0x0015d8e401007387 */ /* 0x0003e60000100a00 */
[C---:B------:R-:W-:Y:S01]  /*4ec30*/  IMAD.WIDE R32, R5.reuse, 0x4, R32 ;  /* 0x0000000405207825 */ /* 0x040fe200078e0220 */
[----:B------:R-:W-:Y:S03]  /*4ec40*/  STL.64 [R1+0x15e0], R34 ;  /* 0x0015e02201007387 */ /* 0x000fe60000100a00 */
[C---:B------:R-:W-:Y:S01]  /*4ec50*/  IMAD.WIDE R30, R5.reuse, 0x4, R234 ;  /* 0x00000004051e7825 */ /* 0x040fe200078e02ea */
[----:B------:R-:W-:Y:S03]  /*4ec60*/  LDGSTS.E [R26+-0x5d980], desc[UR60][R228.64], P0 ;  /* 0xa2680000e41a7fae */ /* 0x000fe6000812187c */
[C---:B----4-:R-:W-:Y:S01]  /*4ec70*/  IMAD.WIDE R28, R5.reuse, 0x4, R236 ;  /* 0x00000004051c7825 */ /* 0x050fe200078e02ec */
        /* <DEDUP_REMOVED lines=8> */
[----:B----4-:R-:W4:Y:S04]  /*4ed00*/  LDL.LU.64 R30, [R1+0x200] ;  /* 0x00020000011e7983 */ /* 0x010f280000300a00 */
[----:B------:R-:W4:Y:S04]  /*4ed10*/  LDL.LU.64 R32, [R1+0x1c0] ;  /* 0x0001c00001207983 */ /* 0x000f280000300a00 */
[----:B------:R-:W4:Y:S04]  /*4ed20*/  LDL.LU.64 R234, [R1+0x180] ;  /* 0x0001800001ea7983 */ /* 0x000f280000300a00 */
[----:B------:R-:W4:Y:S01]  /*4ed30*/  LDL.LU.64 R236, [R1+0x140] ;  /* 0x0001400001ec7983 */ /* 0x000f220000300a00 */
[----:B--2---:R-:W-:-:S04]  /*4ed40*/  IMAD.WIDE R218, R5, 0x4, R218 ;  /* 0x0000000405da7825 */ /* 0x004fc800078e02da */
[C---:B------:R-:W-:Y:S01]  /*4ed50*/  IMAD.WIDE R220, R5.reuse, 0x4, R220 ;  /* 0x0000000405dc7825 */ /* 0x040fe200078e02dc */
[----:B------:R-:W-:Y:S03]  /*4ed60*/  STL.64 [R1+0x1678], R218 ;  /* 0x001678da01007387 */ /* 0x000fe60000100a00 */
[C---:B---3--:R-:W-:Y:S01]  /*4ed70*/  IMAD.WIDE R216, R5.reuse, 0x4, R216 ;  /* 0x0000000405d87825 */ /* 0x048fe200078e02d8 */
[----:B------:R-:W-:Y:S03]  /*4ed80*/  STL.64 [R1+0x1670], R220 ;  /* 0x001670dc01007387 */ /* 0x000fe60000100a00 */
[C---:B------:R-:W-:Y:S01]  /*4ed90*/  IMAD.WIDE R34, R5.reuse, 0x4, R230 ;  /* 0x0000000405227825 */ /* 0x040fe200078e02e6 */
[----:B------:R2:W-:Y:S03]  /*4eda0*/  LDGSTS.E [R26+-0x5c580], desc[UR60][R218.64], P0 ;  /* 0xa3a80000da1a7fae */ /* 0x0005e6000812187c */
[----:B-1----:R-:W-:Y:S01]  /*4edb0*/  IMAD.WIDE R28, R5, 0x4, R232 ;  /* 0x00000004051c7825 */ /* 0x002fe200078e02e8 */
[----:B------:R1:W-:Y:S03]  /*4edc0*/  STL.64 [R1+0x1668], R216 ;  /* 0x001668d801007387 */ /* 0x0003e60000100a00 */
[----:B------:R-:W-:Y:S01]  /*4edd0*/  IMAD.MOV.U32 R27, RZ, RZ, R217 ;  /* 0x000000ffff1b7224 */ /* 0x000fe200078e00d9 */
[----:B------:R-:W-:Y:S01]  /*4ede0*/  LDGSTS.E [R19+-0x5c180], desc[UR60][R220.64], P0 ;  /* 0xa3e80000dc137fae */ /* 0x000fe2000812187c */
[----:B--2---:R-:W-:-:S03]  /*4edf0*/  MOV R26, R216 ;  /* 0x000000d8001a7202 */ /* 0x004fc60000000f00 */
[----:B-1----:R-:W2:Y:S04]  /*4ee00*/  LDL.LU.64 R216, [R1+0x100] ;  /* 0x0001000001d87983 */ /* 0x002ea80000300a00 */
[----:B------:R4:W-:Y:S04]  /*4ee10*/  STL.64 [R1+0x1660], R34 ;  /* 0x0016602201007387 */ /* 0x0009e80000100a00 */
[----:B------:R-:W3:Y:S04]  /*4ee20*/  LDL.LU.64 R230, [R1+0xc0] ;  /* 0x0000c00001e67983 */ /* 0x000ee80000300a00 */
[----:B------:R1:W-:Y:S04]  /*4ee30*/  STL.64 [R1+0x1658], R28 ;  /* 0x0016581c01007387 */ /* 0x0003e80000100a00 */
[----:B------:R-:W3:Y:S04]  /*4ee40*/  LDL.LU.64 R218, [R1+0x80] ;  /* 0x0000800001da7983 */ /* 0x000ee80000300a00 */
[----:B------:R-:W-:Y:S04]  /*4ee50*/  LDGSTS.E [R18+-0x5bd80], desc[UR60][R26.64], P0 ;  /* 0xa42800001a127fae */ /* 0x000fe8000812187c */
[----:B------:R-:W3:Y:S04]  /*4ee60*/  LDL.LU.64 R232, [R1+0x40] ;  /* 0x0000400001e87983 */ /* 0x000ee80000300a00 */
[----:B------:R4:W-:Y:S04]  /*4ee70*/  LDGSTS.E [R17+-0x5b980], desc[UR60][R34.64], P0 ;  /* 0xa468000022117fae */ /* 0x0009e8000812187c */
[----:B------:R-:W3:Y:S04]  /*4ee80*/  LDL.LU.64 R220, [R1] ;  /* 0x0000000001dc7983 */ /* 0x000ee80000300a00 */
[----:B------:R1:W-:Y:S01]  /*4ee90*/  LDGSTS.E [R16+-0x5b580], desc[UR60][R28.64], P0 ;  /* 0xa4a800001c107fae */ /* 0x0003e2000812187c */
[----:B------:R-:W-:-:S04]  /*4eea0*/  IMAD.WIDE R228, R5, 0x4, R228 ;  /* 0x0000000405e47825 */ /* 0x000fc800078e02e4 */
[C---:B----4-:R-:W-:Y:S01]  /*4eeb0*/  IMAD.WIDE R34, R5.reuse, 0x4, R30 ;  /* 0x0000000405227825 */ /* 0x050fe200078e021e */
[----:B------:R-:W-:Y:S03]  /*4eec0*/  STL.64 [R1+0x1650], R228 ;  /* 0x001650e401007387 */ /* 0x000fe60000100a00 */
[C---:B------:R-:W-:Y:S01]  /*4eed0*/  IMAD.WIDE R32, R5.reuse, 0x4, R32 ;  /* 0x0000000405207825 */ /* 0x040fe200078e0220 */
[----:B------:R3:W-:Y:S03]  /*4eee0*/  STL.64 [R1+0x1648], R34 ;  /* 0x0016482201007387 */ /* 0x0007e60000100a00 */
[C---:B------:R-:W-:Y:S01]  /*4eef0*/  IMAD.WIDE R30, R5.reuse, 0x4, R234 ;  /* 0x00000004051e7825 */ /* 0x040fe200078e02ea */
[----:B------:R4:W-:Y:S03]  /*4ef00*/  STL.64 [R1+0x1640], R32 ;  /* 0x0016402001007387 */ /* 0x0009e60000100a00 */
[----:B-1----:R-:W-:Y:S01]  /*4ef10*/  IMAD.WIDE R28, R5, 0x4, R236 ;  /* 0x00000004051c7825 */ /* 0x002fe200078e02ec */
[----:B------:R1:W-:Y:S04]  /*4ef20*/  STL.64 [R1+0x1638], R30 ;  /* 0x0016381e01007387 */ /* 0x0003e80000100a00 */
[----:B------:R1:W-:Y:S04]  /*4ef30*/  STL.64 [R1+0x1630], R28 ;  /* 0x0016301c01007387 */ /* 0x0003e80000100a00 */
[----:B------:R-:W4:Y:S04]  /*4ef40*/  LDL.LU.64 R234, [R1+0x1eb0] ;  /* 0x001eb00001ea7983 */ /* 0x000f280000300a00 */
[----:B------:R-:W4:Y:S01]  /*4ef50*/  LDL.LU.64 R236, [R1+0x1ea0] ;  /* 0x001ea00001ec7983 */ /* 0x000f220000300a00 */
[----:B------:R-:W-:-:S05]  /*4ef60*/  IADD3 R26, R249, 0x100000, RZ ;  /* 0x00100000f91a7810 */ /* 0x000fca0007ffe0ff */
[----:B------:R-:W-:Y:S04]  /*4ef70*/  LDGSTS.E [R26+-0x5b180], desc[UR60][R228.64], P0 ;  /* 0xa4e80000e41a7fae */ /* 0x000fe8000812187c */
[----:B------:R3:W-:Y:S04]  /*4ef80*/  LDGSTS.E [R19+-0x5ad80], desc[UR60][R34.64], P0 ;  /* 0xa528000022137fae */ /* 0x0007e8000812187c */
[----:B------:R4:W-:Y:S01]  /*4ef90*/  LDGSTS.E [R18+-0x5a980], desc[UR60][R32.64], P0 ;  /* 0xa568000020127fae */ /* 0x0009e2000812187c */
[----:B--2---:R-:W-:-:S03]  /*4efa0*/  IMAD.WIDE R216, R5, 0x4, R216 ;  /* 0x0000000405d87825 */ /* 0x004fc600078e02d8 */
[----:B------:R1:W-:Y:S04]  /*4efb0*/  LDGSTS.E [R17+-0x5a580], desc[UR60][R30.64], P0 ;  /* 0xa5a800001e117fae */ /* 0x0003e8000812187c */
[----:B------:R2:W-:Y:S01]  /*4efc0*/  LDGSTS.E [R16+-0x5a180], desc[UR60][R28.64], P0 ;  /* 0xa5e800001c107fae */ /* 0x0005e2000812187c */
[----:B---3--:R-:W-:-:S03]  /*4efd0*/  IMAD.WIDE R34, R5, 0x4, R230 ;  /* 0x0000000405227825 */ /* 0x008fc600078e02e6 */
[----:B------:R-:W-:Y:S01]  /*4efe0*/  STL.64 [R1+0x1628], R216 ;  /* 0x001628d801007387 */ /* 0x000fe20000100a00 */
[----:B----4-:R-:W-:-:S03]  /*4eff0*/  IMAD.WIDE R32, R5, 0x4, R218 ;  /* 0x0000000405207825 */ /* 0x010fc600078e02da */
[----:B------:R3:W-:Y:S04]  /*4f000*/  STL.64 [R1+0x1620], R34 ;  /* 0x0016202201007387 */ /* 0x0007e80000100a00 */
[----:B------:R-:W-:Y:S01]  /*4f010*/  LDGSTS.E [R26+-0x59d80], desc[UR60][R216.64], P0 ;  /* 0xa6280000d81a7fae */ /* 0x000fe2000812187c */
[----:B-1----:R-:W-:-:S03]  /*4f020*/  IMAD.WIDE R30, R5, 0x4, R232 ;  /* 0x00000004051e7825 */ /* 0x002fc600078e02e8 */
[----:B------:R1:W-:Y:S04]  /*4f030*/  STL.64 [R1+0x1618], R32 ;  /* 0x0016182001007387 */ /* 0x0003e80000100a00 */
[----:B------:R3:W-:Y:S01]  /*4f040*/  LDGSTS.E [R19+-0x59980], desc[UR60][R34.64], P0 ;  /* 0xa668000022137fae */ /* 0x0007e2000812187c */
[----:B--2---:R-:W-:-:S03]  /*4f050*/  IMAD.WIDE R28, R5, 0x4, R220 ;  /* 0x00000004051c7825 */ /* 0x004fc600078e02dc */
[----:B------:R2:W-:Y:S01]  /*4f060*/  STL.64 [R1+0x1610], R30 ;  /* 0x0016101e01007387 */ /* 0x0005e20000100a00 */
[----:B------:R-:W-:-:S03]  /*4f070*/  IMAD.WIDE R220, R5, 0x4, R226 ;  /* 0x0000000405dc7825 */ /* 0x000fc600078e02e2 */
[----:B------:R-:W-:Y:S04]  /*4f080*/  LDGSTS.E [R18+-0x59580], desc[UR60][R32.64], P0 ;  /* 0xa6a8000020127fae */ /* 0x000fe8000812187c */
[----:B------:R4:W-:Y:S01]  /*4f090*/  STL.64 [R1+0x1608], R28 ;  /* 0x0016081c01007387 */ /* 0x0009e20000100a00 */
[----:B---3--:R-:W-:-:S03]  /*4f0a0*/  IMAD.WIDE R34, R5, 0x4, R20 ;  /* 0x0000000405227825 */ /* 0x008fc600078e0214 */
[----:B------:R2:W-:Y:S04]  /*4f0b0*/  LDGSTS.E [R17+-0x59180], desc[UR60][R30.64], P0 ;  /* 0xa6e800001e117fae */ /* 0x0005e8000812187c */
[----:B-1----:R-:W3:Y:S04]  /*4f0c0*/  LDL.LU.64 R32, [R1+0x1e90] ;  /* 0x001e900001207983 */ /* 0x002ee80000300a00 */
[----:B------:R-:W3:Y:S04]  /*4f0d0*/  LDL.LU.64 R230, [R1+0x1e80] ;  /* 0x001e800001e67983 */ /* 0x000ee80000300a00 */
[----:B------:R-:W3:Y:S01]  /*4f0e0*/  LDL.LU.64 R216, [R1+0x1e70] ;  /* 0x001e700001d87983 */ /* 0x000ee20000300a00 */
[----:B--2---:R-:W-:-:S03]  /*4f0f0*/  IMAD.WIDE R30, R5, 0x4, R36 ;  /* 0x00000004051e7825 */ /* 0x004fc600078e0224 */
[----:B------:R4:W-:Y:S04]  /*4f100*/  LDGSTS.E [R16+-0x58d80], desc[UR60][R28.64], P0 ;  /* 0xa72800001c107fae */ /* 0x0009e8000812187c */
[----:B------:R-:W2:Y:S04]  /*4f110*/  LDL.LU.64 R218, [R1+0x1e60] ;  /* 0x001e600001da7983 */ /* 0x000ea80000300a00 */
[----:B------:R-:W2:Y:S04]  /*4f120*/  LDL.LU.64 R232, [R1+0x1e50] ;  /* 0x001e500001e87983 */ /* 0x000ea80000300a00 */
[----:B------:R-:W-:Y:S04]  /*4f130*/  STL.64 [R1+0x1600], R220 ;  /* 0x001600dc01007387 */ /* 0x000fe80000100a00 */
[----:B------:R-:W-:Y:S04]  /*4f140*/  STL.64 [R1+0x15f8], R34 ;  /* 0x0015f82201007387 */ /* 0x000fe80000100a00 */
[----:B------:R1:W-:Y:S04]  /*4f150*/  STL.64 [R1+0x15f0], R30 ;  /* 0x0015f01e01007387 */ /* 0x0003e80000100a00 */
[----:B------:R-:W-:Y:S04]  /*4f160*/  LDGSTS.E [R26+-0x58980], desc[UR60][R220.64], P0 ;  /* 0xa7680000dc1a7fae */ /* 0x000fe8000812187c */
[----:B------:R1:W-:Y:S04]  /*4f170*/  LDGSTS.E [R19+-0x58580], desc[UR60][R34.64], P0 ;  /* 0xa7a8000022137fae */ /* 0x0003e8000812187c */
[----:B------:R1:W-:Y:S01]  /*4f180*/  LDGSTS.E [R18+-0x58180], desc[UR60][R30.64], P0 ;  /* 0xa7e800001e127fae */ /* 0x0003e2000812187c */
[----:B----4-:R-:W-:-:S04]  /*4f190*/  IMAD.WIDE R28, R5, 0x4, R234 ;  /* 0x00000004051c7825 */ /* 0x010fc800078e02ea */
[----:B------:R-:W-:Y:S01]  /*4f1a0*/  IMAD.WIDE R20, R5, 0x4, R236 ;  /* 0x0000000405147825 */ /* 0x000fe200078e02ec */
[----:B------:R-:W-:Y:S04]  /*4f1b0*/  STL.64 [R1+0x1690], R28 ;  /* 0x0016901c01007387 */ /* 0x000fe80000100a00 */
[----:B------:R4:W-:Y:S04]  /*4f1c0*/  STL.64 [R1+0x16a0], R20 ;  /* 0x0016a01401007387 */ /* 0x0009e80000100a00 */
[----:B------:R-:W2:Y:S04]  /*4f1d0*/  LDL.LU.64 R228, [R1+0x1e40] ;  /* 0x001e400001e47983 */ /* 0x000ea80000300a00 */
[----:B-1----:R-:W2:Y:S04]  /*4f1e0*/  LDL.LU.64 R30, [R1+0x1e30] ;  /* 0x001e3000011e7983 */ /* 0x002ea80000300a00 */
[----:B------:R-:W2:Y:S04]  /*4f1f0*/  LDL.LU.64 R220, [R1+0x1e20] ;  /* 0x001e200001dc7983 */ /* 0x000ea80000300a00 */
[----:B------:R-:W2:Y:S04]  /*4f200*/  LDL.LU.64 R234, [R1+0x1e10] ;  /* 0x001e100001ea7983 */ /* 0x000ea80000300a00 */
[----:B------:R-:W2:Y:S01]  /*4f210*/  LDL.LU.64 R236, [R1+0x1df8] ;  /* 0x001df80001ec7983 */ /* 0x000ea20000300a00 */
[C---:B------:R-:W-:Y:S01]  /*4f220*/  VIADD R17, R250.reuse, 0x100000 ;  /* 0x00100000fa117836 */ /* 0x040fe20000000000 */
[----:B------:R-:W-:-:S04]  /*4f230*/  IADD3 R16, R250, 0x100000, RZ ;  /* 0x00100000fa107810 */ /* 0x000fc80007ffe0ff */
[----:B------:R-:W-:Y:S01]  /*4f240*/  LDGSTS.E [R17+-0x7fd00], desc[UR60][R28.64], P0 ;  /* 0x803000001c117fae */ /* 0x000fe2000812187c */
[----:B------:R-:W-:-:S03]  /*4f250*/  IADD3 R19, R250, 0x100000, RZ ;  /* 0x00100000fa137810 */ /* 0x000fc60007ffe0ff */
[----:B------:R4:W-:Y:S01]  /*4f260*/  LDGSTS.E [R16+-0x7f900], desc[UR60][R20.64], P0 ;  /* 0x8070000014107fae */ /* 0x0009e2000812187c */
[C---:B------:R-:W-:Y:S02]  /*4f270*/  VIADD R18, R250.reuse, 0x100000 ;  /* 0x00100000fa127836 */ /* 0x040fe40000000000 */
[----:B----4-:R-:W-:Y:S02]  /*4f280*/  VIADD R20, R250, 0x100000 ;  /* 0x00100000fa147836 */ /* 0x010fe40000000000 */
[----:B---3--:R-:W-:-:S04]  /*4f290*/  IMAD.WIDE R36, R5, 0x4, R32 ;  /* 0x0000000405247825 */ /* 0x008fc800078e0220 */
[C---:B------:R-:W-:Y:S01]  /*4f2a0*/  IMAD.WIDE R34, R5.reuse, 0x4, R230 ;  /* 0x0000000405227825 */ /* 0x040fe200078e02e6 */
[----:B------:R-:W-:Y:S03]  /*4f2b0*/  STL.64 [R1+0x16a8], R36 ;  /* 0x0016a82401007387 */ /* 0x000fe60000100a00 */
[C---:B------:R-:W-:Y:S01]  /*4f2c0*/  IMAD.WIDE R32, R5.reuse, 0x4, R216 ;  /* 0x0000000405207825 */ /* 0x040fe200078e02d8 */
[----:B------:R-:W-:Y:S04]  /*4f2d0*/  STL.64 [R1+0x16b8], R34 ;  /* 0x0016b82201007387 */ /* 0x000fe80000100a00 */
[----:B------:R1:W-:Y:S01]  /*4f2e0*/  LDGSTS.E [R20+-0x7f500], desc[UR60][R36.64], P0 ;  /* 0x80b0000024147fae */ /* 0x0003e2000812187c */
[----:B--2---:R-:W-:-:S03]  /*4f2f0*/  IMAD.WIDE R28, R5, 0x4, R218 ;  /* 0x00000004051c7825 */ /* 0x004fc600078e02da */
[----:B------:R2:W-:Y:S01]  /*4f300*/  STL.64 [R1+0x16c0], R32 ;  /* 0x0016c02001007387 */ /* 0x0005e20000100a00 */
[----:B------:R-:W-:-:S03]  /*4f310*/  IMAD.WIDE R26, R5, 0x4, R232 ;  /* 0x00000004051a7825 */ /* 0x000fc600078e02e8 */
[----:B------:R3:W-:Y:S04]  /*4f320*/  LDGSTS.E [R19+-0x7f100], desc[UR60][R34.64], P0 ;  /* 0x80f0000022137fae */ /* 0x0007e8000812187c */
[----:B------:R4:W-:Y:S04]  /*4f330*/  STL.64 [R1+0x16d0], R28 ;  /* 0x0016d01c01007387 */ /* 0x0009e80000100a00 */
[----:B------:R-:W-:Y:S04]  /*4f340*/  LDGSTS.E [R18+-0x7ed00], desc[UR60][R32.64], P0 ;  /* 0x8130000020127fae */ /* 0x000fe8000812187c */
[----:B------:R4:W-:Y:S04]  /*4f350*/  STL.64 [R1+0x16d8], R26 ;  /* 0x0016d81a01007387 */ /* 0x0009e80000100a00 */
[----:B------:R4:W-:Y:S04]  /*4f360*/  LDGSTS.E [R17+-0x7e900], desc[UR60][R28.64], P0 ;  /* 0x817000001c117fae */ /* 0x0009e8000812187c */
[----:B--2---:R-:W2:Y:S04]  /*4f370*/  LDL.LU.64 R32, [R1+0x1de0] ;  /* 0x001de00001207983 */ /* 0x004ea80000300a00 */
[----:B------:R-:W2:Y:S04]  /*4f380*/  LDL.LU.64 R230, [R1+0x1dc8] ;  /* 0x001dc80001e67983 */ /* 0x000ea80000300a00 */
[----:B------:R-:W2:Y:S04]  /*4f390*/  LDL.LU.64 R216, [R1+0x1db0] ;  /* 0x001db00001d87983 */ /* 0x000ea80000300a00 */
[----:B------:R-:W2:Y:S04]  /*4f3a0*/  LDL.LU.64 R218, [R1+0x1d98] ;  /* 0x001d980001da7983 */ /* 0x000ea80000300a00 */
[----:B------:R4:W-:Y:S04]  /*4f3b0*/  LDGSTS.E [R16+-0x7e500], desc[UR60][R26.64], P0 ;  /* 0x81b000001a107fae */ /* 0x0009e8000812187c */
[----:B------:R-:W2:Y:S01]  /*4f3c0*/  LDL.LU.64 R232, [R1+0x1d80] ;  /* 0x001d800001e87983 */ /* 0x000ea20000300a00 */
[----:B-1----:R-:W-:-:S04]  /*4f3d0*/  IMAD.WIDE R36, R5, 0x4, R228 ;  /* 0x0000000405247825 */ /* 0x002fc800078e02e4 */
[C---:B---3--:R-:W-:Y:S01]  /*4f3e0*/  IMAD.WIDE R34, R5.reuse, 0x4, R30 ;  /* 0x0000000405227825 */ /* 0x048fe200078e021e */
[----:B------:R-:W-:Y:S03]  /*4f3f0*/  STL.64 [R1+0x16e8], R36 ;  /* 0x0016e82401007387 */ /* 0x000fe60000100a00 */
[C---:B------:R-:W-:Y:S01]  /*4f400*/  IMAD.WIDE R30, R5.reuse, 0x4, R220 ;  /* 0x00000004051e7825 */ /* 0x040fe200078e02dc */
[----:B------:R-:W-:Y:S03]  /*4f410*/  STL.64 [R1+0x16f0], R34 ;  /* 0x0016f02201007387 */ /* 0x000fe60000100a00 */
[C---:B----4-:R-:W-:Y:S01]  /*4f420*/  IMAD.WIDE R28, R5.reuse, 0x4, R234 ;  /* 0x00000004051c7825 */ /* 0x050fe200078e02ea */
[----:B------:R1:W-:Y:S03]  /*4f430*/  STL.64 [R1+0x1700], R30 ;  /* 0x0017001e01007387 */ /* 0x0003e60000100a00 */
[C---:B------:R-:W-:Y:S01]  /*4f440*/  IMAD.WIDE R26, R5.reuse, 0x4, R236 ;  /* 0x00000004051a7825 */ /* 0x040fe200078e02ec */
[----:B------:R2:W-:Y:S04]  /*4f450*/  LDGSTS.E [R20+-0x7e100], desc[UR60][R36.64], P0 ;  /* 0x81f0000024147fae */ /* 0x0005e8000812187c */
[----:B------:R3:W-:Y:S04]  /*4f460*/  STL.64 [R1+0x1708], R28 ;  /* 0x0017081c01007387 */ /* 0x0007e80000100a00 */
[----:B------:R4:W-:Y:S04]  /*4f470*/  LDGSTS.E [R19+-0x7dd00], desc[UR60][R34.64], P0 ;  /* 0x8230000022137fae */ /* 0x0009e8000812187c */
[----:B------:R3:W-:Y:S04]  /*4f480*/  STL.64 [R1+0x1718], R26 ;  /* 0x0017181a01007387 */ /* 0x0007e80000100a00 */
[----:B------:R-:W-:Y:S04]  /*4f490*/  LDGSTS.E [R18+-0x7d900], desc[UR60][R30.64], P0 ;  /* 0x827000001e127fae */ /* 0x000fe8000812187c */
[----:B------:R-:W3:Y:S04]  /*4f4a0*/  LDL.LU.64 R228, [R1+0x1d68] ;  /* 0x001d680001e47983 */ /* 0x000ee80000300a00 */
[----:B------:R3:W-:Y:S04]  /*4f4b0*/  LDGSTS.E [R17+-0x7d500], desc[UR60][R28.64], P0 ;  /* 0x82b000001c117fae */ /* 0x0007e8000812187c */
[----:B-1----:R-:W3:Y:S04]  /*4f4c0*/  LDL.LU.64 R30, [R1+0x1d50] ;  /* 0x001d5000011e7983 */ /* 0x002ee80000300a00 */
[----:B------:R-:W3:Y:S04]  /*4f4d0*/  LDL.LU.64 R220, [R1+0x1d38] ;  /* 0x001d380001dc7983 */ /* 0x000ee80000300a00 */
[----:B------:R-:W3:Y:S04]  /*4f4e0*/  LDL.LU.64 R234, [R1+0x1d20] ;  /* 0x001d200001ea7983 */ /* 0x000ee80000300a00 */
[----:B------:R-:W3:Y:S04]  /*4f4f0*/  LDL.LU.64 R236, [R1+0x1d10] ;  /* 0x001d100001ec7983 */ /* 0x000ee80000300a00 */
[----:B------:R1:W-:Y:S01]  /*4f500*/  LDGSTS.E [R16+-0x7d100], desc[UR60][R26.64], P0 ;  /* 0x82f000001a107fae */ /* 0x0003e2000812187c */
[----:B--2---:R-:W-:-:S04]  /*4f510*/  IMAD.WIDE R36, R5, 0x4, R32 ;  /* 0x0000000405247825 */ /* 0x004fc800078e0220 */
[C---:B----4-:R-:W-:Y:S01]  /*4f520*/  IMAD.WIDE R34, R5.reuse, 0x4, R230 ;  /* 0x0000000405227825 */ /* 0x050fe200078e02e6 */
[----:B------:R-:W-:Y:S03]  /*4f530*/  STL.64 [R1+0x1720], R36 ;  /* 0x0017202401007387 */ /* 0x000fe60000100a00 */
[C---:B------:R-:W-:Y:S01]  /*4f540*/  IMAD.WIDE R32, R5.reuse, 0x4, R216 ;  /* 0x0000000405207825 */ /* 0x040fe200078e02d8 */
[----:B------:R-:W-:Y:S03]  /*4f550*/  STL.64 [R1+0x1730], R34 ;  /* 0x0017302201007387 */ /* 0x000fe60000100a00 */
[C---:B---3--:R-:W-:Y:S01]  /*4f560*/  IMAD.WIDE R28, R5.reuse, 0x4, R218 ;  /* 0x00000004051c7825 */ /* 0x048fe200078e02da */
[----:B------:R2:W-:Y:S04]  /*4f570*/  LDGSTS.E [R20+-0x7cd00], desc[UR60][R36.64], P0 ;  /* 0x8330000024147fae */ /* 0x0005e8000812187c */
[----:B------:R3:W-:Y:S01]  /*4f580*/  STL.64 [R1+0x1738], R32 ;  /* 0x0017382001007387 */ /* 0x0007e20000100a00 */
[----:B-1----:R-:W-:-:S03]  /*4f590*/  IMAD.WIDE R26, R5, 0x4, R232 ;  /* 0x00000004051a7825 */ /* 0x002fc600078e02e8 */
[----:B------:R1:W-:Y:S04]  /*4f5a0*/  LDGSTS.E [R19+-0x7c900], desc[UR60][R34.64], P0 ;  /* 0x8370000022137fae */ /* 0x0003e8000812187c */
[----:B------:R4:W-:Y:S04]  /*4f5b0*/  STL.64 [R1+0x1748], R28 ;  /* 0x0017481c01007387 */ /* 0x0009e80000100a00 */
[----:B------:R-:W-:Y:S04]  /*4f5c0*/  LDGSTS.E [R18+-0x7c500], desc[UR60][R32.64], P0 ;  /* 0x83b0000020127fae */ /* 0x000fe8000812187c */
[----:B------:R4:W-:Y:S04]  /*4f5d0*/  STL.64 [R1+0x1750], R26 ;  /* 0x0017501a01007387 */ /* 0x0009e80000100a00 */
[----:B------:R4:W-:Y:S04]  /*4f5e0*/  LDGSTS.E [R17+-0x7c100], desc[UR60][R28.64], P0 ;  /* 0x83f000001c117fae */ /* 0x0009e8000812187c */
[----:B---3--:R-:W3:Y:S04]  /*4f5f0*/  LDL.LU.64 R32, [R1+0x1cf0] ;  /* 0x001cf00001207983 */ /* 0x008ee80000300a00 */
[----:B------:R-:W3:Y:S04]  /*4f600*/  LDL.LU.64 R230, [R1+0x1cd0] ;  /* 0x001cd00001e67983 */ /* 0x000ee80000300a00 */
[----:B------:R-:W3:Y:S04]  /*4f610*/  LDL.LU.64 R216, [R1+0x1ca8] ;  /* 0x001ca80001d87983 */ /* 0x000ee80000300a00 */
[----:B------:R-:W3:Y:S04]  /*4f620*/  LDL.LU.64 R218, [R1+0x1c80] ;  /* 0x001c800001da7983 */ /* 0x000ee80000300a00 */
[----:B------:R4:W-:Y:S04]  /*4f630*/  LDGSTS.E [R16+-0x7bd00], desc[UR60][R26.64], P0 ;  /* 0x843000001a107fae */ /* 0x0009e8000812187c */
[----:B------:R-:W3:Y:S01]  /*4f640*/  LDL.LU.64 R232, [R1+0x1c60] ;  /* 0x001c600001e87983 */ /* 0x000ee20000300a00 */
[----:B--2---:R-:W-:-:S04]  /*4f650*/  IMAD.WIDE R36, R5, 0x4, R228 ;  /* 0x0000000405247825 */ /* 0x004fc800078e02e4 */
[C---:B-1----:R-:W-:Y:S01]  /*4f660*/  IMAD.WIDE R34, R5.reuse, 0x4, R30 ;  /* 0x0000000405227825 */ /* 0x042fe200078e021e */
        /* <DEDUP_REMOVED lines=11> */
[----:B------:R-:W2:Y:S04]  /*4f720*/  LDL.LU.64 R228, [R1+0x1c40] ;  /* 0x001c400001e47983 */ /* 0x000ea80000300a00 */
[----:B------:R2:W-:Y:S04]  /*4f730*/  LDGSTS.E [R17+-0x7ad00], desc[UR60][R28.64], P0 ;  /* 0x853000001c117fae */ /* 0x0005e8000812187c */
[----:B-1----:R-:W2:Y:S04]  /*4f740*/  LDL.LU.64 R30, [R1+0x1c28] ;  /* 0x001c2800011e7983 */ /* 0x002ea80000300a00 */
[----:B------:R-:W2:Y:S04]  /*4f750*/  LDL.LU.64 R220, [R1+0x1c08] ;  /* 0x001c080001dc7983 */ /* 0x000ea80000300a00 */
[----:B------:R-:W2:Y:S04]  /*4f760*/  LDL.LU.64 R234, [R1+0x1be8] ;  /* 0x001be80001ea7983 */ /* 0x000ea80000300a00 */
[----:B------:R-:W2:Y:S04]  /*4f770*/  LDL.LU.64 R236, [R1+0x1bc0] ;  /* 0x001bc00001ec7983 */ /* 0x000ea80000300a00 */
[----:B------:R1:W-:Y:S01]  /*4f780*/  LDGSTS.E [R16+-0x7a900], desc[UR60][R26.64], P0 ;  /* 0x857000001a107fae */ /* 0x0003e2000812187c */
[----:B---3--:R-:W-:-:S04]  /*4f790*/  IMAD.WIDE R36, R5, 0x4, R32 ;  /* 0x0000000405247825 */ /* 0x008fc800078e0220 */
[C---:B----4-:R-:W-:Y:S01]  /*4f7a0*/  IMAD.WIDE R34, R5.reuse, 0x4, R230 ;  /* 0x0000000405227825 */ /* 0x050fe200078e02e6 */
[----:B------:R-:W-:Y:S03]  /*4f7b0*/  STL.64 [R1+0x17a8], R36 ;  /* 0x0017a82401007387 */ /* 0x000fe60000100a00 */
[C---:B------:R-:W-:Y:S01]  /*4f7c0*/  IMAD.WIDE R32, R5.reuse, 0x4, R216 ;  /* 0x0000000405207825 */ /* 0x040fe200078e02d8 */
[----:B------:R-:W-:Y:S03]  /*4f7d0*/  STL.64 [R1+0x17b8], R34 ;  /* 0x0017b82201007387 */ /* 0x000fe60000100a00 */
[C---:B--2---:R-:W-:Y:S01]  /*4f7e0*/  IMAD.WIDE R28, R5.reuse, 0x4, R218 ;  /* 0x00000004051c7825 */ /* 0x044fe200078e02da */
        /* <DEDUP_REMOVED lines=75> */
[C---:B------:R-:W-:Y:S01]  /*4fca0*/  IMAD.WIDE R32, R5.reuse, 0x4, R230 ;  /* 0x0000000405207825 */ /* 0x040fe200078e02e6 */
[----:B------:R-:W-:Y:S03]  /*4fcb0*/  STL.64 [R1+0x1870], R36 ;  /* 0x0018702401007387 */ /* 0x000fe60000100a00 */
[C---:B----4-:R-:W-:Y:S01]  /*4fcc0*/  IMAD.WIDE R34, R5.reuse, 0x4, R216 ;  /* 0x0000000405227825 */ /* 0x050fe200078e02d8 */
[----:B------:R3:W-:Y:S03]  /*4fcd0*/  STL.64 [R1+0x1878], R32 ;  /* 0x0018782001007387 */ /* 0x0007e60000100a00 */
[C---:B--2---:R-:W-:Y:S01]  /*4fce0*/  IMAD.WIDE R28, R5.reuse, 0x4, R218 ;  /* 0x00000004051c7825 */ /* 0x044fe200078e02da */
[----:B------:R2:W-:Y:S04]  /*4fcf0*/  LDGSTS.E [R20+-0x5d500], desc[UR60][R36.64], P0 ;  /* 0xa2b0000024147fae */ /* 0x0005e8000812187c */
[----:B------:R4:W-:Y:S01]  /*4fd00*/  STL.64 [R1+0x1880], R34 ;  /* 0x0018802201007387 */ /* 0x0009e20000100a00 */
[----:B-1----:R-:W-:-:S03]  /*4fd10*/  IMAD.WIDE R26, R5, 0x4, R232 ;  /* 0x00000004051a7825 */ /* 0x002fc600078e02e8 */
[----:B------:R-:W-:Y:S04]  /*4fd20*/  LDGSTS.E [R19+-0x5d100], desc[UR60][R32.64], P0 ;  /* 0xa2f0000020137fae */ /* 0x000fe8000812187c */
[----:B------:R1:W-:Y:S04]  /*4fd30*/  STL.64 [R1+0x1920], R28 ;  /* 0x0019201c01007387 */ /* 0x0003e80000100a00 */
[----:B------:R4:W-:Y:S04]  /*4fd40*/  LDGSTS.E [R18+-0x5cd00], desc[UR60][R34.64], P0 ;  /* 0xa330000022127fae */ /* 0x0009e8000812187c */
[----:B---3--:R-:W3:Y:S04]  /*4fd50*/  LDL.LU.64 R32, [R1+0x1f8] ;  /* 0x0001f80001207983 */ /* 0x008ee80000300a00 */
[----:B------:R1:W-:Y:S04]  /*4fd60*/  STL.64 [R1+0x1910], R26 ;  /* 0x0019101a01007387 */ /* 0x0003e80000100a00 */
[----:B------:R-:W3:Y:S04]  /*4fd70*/  LDL.LU.64 R230, [R1+0x1b8] ;  /* 0x0001b80001e67983 */ /* 0x000ee80000300a00 */
[----:B------:R-:W3:Y:S04]  /*4fd80*/  LDL.LU.64 R216, [R1+0x178] ;  /* 0x0001780001d87983 */ /* 0x000ee80000300a00 */
[----:B------:R-:W3:Y:S04]  /*4fd90*/  LDL.LU.64 R218, [R1+0x138] ;  /* 0x0001380001da7983 */ /* 0x000ee80000300a00 */
[----:B------:R-:W3:Y:S04]  /*4fda0*/  LDL.LU.64 R232, [R1+0xf8] ;  /* 0x0000f80001e87983 */ /* 0x000ee80000300a00 */
[----:B------:R1:W-:Y:S04]  /*4fdb0*/  LDGSTS.E [R17+-0x5c900], desc[UR60][R28.64], P0 ;  /* 0xa37000001c117fae */ /* 0x0003e8000812187c */
[----:B------:R1:W-:Y:S01]  /*4fdc0*/  LDGSTS.E [R16+-0x5c500], desc[UR60][R26.64], P0 ;  /* 0xa3b000001a107fae */ /* 0x0003e2000812187c */
[----:B--2---:R-:W-:-:S04]  /*4fdd0*/  IMAD.WIDE R36, R5, 0x4, R228 ;  /* 0x0000000405247825 */ /* 0x004fc800078e02e4 */
[C---:B----4-:R-:W-:Y:S01]  /*4fde0*/  IMAD.WIDE R34, R5.reuse, 0x4, R30 ;  /* 0x0000000405227825 */ /* 0x050fe200078e021e */
[----:B------:R-:W-:Y:S03]  /*4fdf0*/  STL.64 [R1+0x1908], R36 ;  /* 0x0019082401007387 */ /* 0x000fe60000100a00 */
[C---:B------:R-:W-:Y:S01]  /*4fe00*/  IMAD.WIDE R30, R5.reuse, 0x4, R220 ;  /* 0x00000004051e7825 */ /* 0x040fe200078e02dc */
[----:B------:R3:W-:Y:S03]  /*4fe10*/  STL.64 [R1+0x1900], R34 ;  /* 0x0019002201007387 */ /* 0x0007e60000100a00 */
[C---:B-1----:R-:W-:Y:S01]  /*4fe20*/  IMAD.WIDE R28, R5.reuse, 0x4, R234 ;  /* 0x00000004051c7825 */ /* 0x042fe200078e02ea */
[----:B------:R-:W2:Y:S04]  /*4fe30*/  LDL.LU.64 R220, [R1+0xb8] ;  /* 0x0000b80001dc7983 */ /* 0x000ea80000300a00 */
[----:B------:R1:W-:Y:S01]  /*4fe40*/  STL.64 [R1+0x18f8], R30 ;  /* 0x0018f81e01007387 */ /* 0x0003e20000100a00 */
[----:B------:R-:W-:-:S03]  /*4fe50*/  IMAD.WIDE R26, R5, 0x4, R236 ;  /* 0x00000004051a7825 */ /* 0x000fc600078e02ec */
[----:B------:R-:W4:Y:S04]  /*4fe60*/  LDL.LU.64 R234, [R1+0x78] ;  /* 0x0000780001ea7983 */ /* 0x000f280000300a00 */
[----:B------:R1:W-:Y:S04]  /*4fe70*/  STL.64 [R1+0x18f0], R28 ;  /* 0x0018f01c01007387 */ /* 0x0003e80000100a00 */
[----:B------:R-:W4:Y:S04]  /*4fe80*/  LDL.LU.64 R236, [R1+0x38] ;  /* 0x0000380001ec7983 */ /* 0x000f280000300a00 */
[----:B------:R-:W-:Y:S04]  /*4fe90*/  LDGSTS.E [R20+-0x5c100], desc[UR60][R36.64], P0 ;  /* 0xa3f0000024147fae */ /* 0x000fe8000812187c */
[----:B------:R3:W-:Y:S04]  /*4fea0*/  LDGSTS.E [R19+-0x5bd00], desc[UR60][R34.64], P0 ;  /* 0xa430000022137fae */ /* 0x0007e8000812187c */
[----:B------:R1:W-:Y:S04]  /*4feb0*/  LDGSTS.E [R18+-0x5b900], desc[UR60][R30.64], P0 ;  /* 0xa47000001e127fae */ /* 0x0003e8000812187c */
[----:B------:R1:W-:Y:S04]  /*4fec0*/  LDGSTS.E [R17+-0x5b500], desc[UR60][R28.64], P0 ;  /* 0xa4b000001c117fae */ /* 0x0003e8000812187c */
[----:B------:R1:W-:Y:S04]  /*4fed0*/  STL.64 [R1+0x18e8], R26 ;  /* 0x0018e81a01007387 */ /* 0x0003e80000100a00 */
[----:B------:R1:W-:Y:S01]  /*4fee0*/  LDGSTS.E [R16+-0x5b100], desc[UR60][R26.64], P0 ;  /* 0xa4f000001a107fae */ /* 0x0003e2000812187c */
[----:B---3--:R-:W-:-:S04]  /*4fef0*/  IMAD.WIDE R34, R5, 0x4, R32 ;  /* 0x0000000405227825 */ /* 0x008fc800078e0220 */
[C---:B------:R-:W-:Y:S01]  /*4ff00*/  IMAD.WIDE R32, R5.reuse, 0x4, R230 ;  /* 0x0000000405207825 */ /* 0x040fe200078e02e6 */
[----:B------:R-:W-:Y:S03]  /*4ff10*/  STL.64 [R1+0x18e0], R34 ;  /* 0x0018e02201007387 */ /* 0x000fe60000100a00 */
[C---:B-1----:R-:W-:Y:S01]  /*4ff20*/  IMAD.WIDE R30, R5.reuse, 0x4, R216 ;  /* 0x00000004051e7825 */ /* 0x042fe200078e02d8 */
[----:B------:R-:W-:Y:S03]  /*4ff30*/  STL.64 [R1+0x18d8], R32 ;  /* 0x0018d82001007387 */ /* 0x000fe60000100a00 */
[C---:B------:R-:W-:Y:S01]  /*4ff40*/  IMAD.WIDE R28, R5.reuse, 0x4, R218 ;  /* 0x00000004051c7825 */ /* 0x040fe200078e02da */
[----:B------:R-:W-:Y:S03]  /*4ff50*/  STL.64 [R1+0x18d0], R30 ;  /* 0x0018d01e01007387 */ /* 0x000fe60000100a00 */
[C---:B------:R-:W-:Y:S01]  /*4ff60*/  IMAD.WIDE R26, R5.reuse, 0x4, R232 ;  /* 0x00000004051a7825 */ /* 0x040fe200078e02e8 */
[----:B------:R-:W-:Y:S04]  /*4ff70*/  LDGSTS.E [R20+-0x5ad00], desc[UR60][R34.64], P0 ;  /* 0xa530000022147fae */ /* 0x000fe8000812187c */
[----:B------:R1:W-:Y:S04]  /*4ff80*/  STL.64 [R1+0x18c8], R28 ;  /* 0x0018c81c01007387 */ /* 0x0003e80000100a00 */
[----:B------:R-:W-:Y:S04]  /*4ff90*/  LDGSTS.E [R19+-0x5a900], desc[UR60][R32.64], P0 ;  /* 0xa570000020137fae */ /* 0x000fe8000812187c */
[----:B------:R3:W-:Y:S04]  /*4ffa0*/  STL.64 [R1+0x18c0], R26 ;  /* 0x0018c01a01007387 */ /* 0x0007e80000100a00 */
[----:B------:R-:W-:Y:S04]  /*4ffb0*/  LDGSTS.E [R18+-0x5a500], desc[UR60][R30.64], P0 ;  /* 0xa5b000001e127fae */ /* 0x000fe8000812187c */
[----:B------:R-:W4:Y:S04]  /*4ffc0*/  LDL.LU.64 R228, [R1+0x1f08] ;  /* 0x001f080001e47983 */ /* 0x000f280000300a00 */
[----:B------:R1:W-:Y:S04]  /*4ffd0*/  LDGSTS.E [R17+-0x5a100], desc[UR60][R28.64], P0 ;  /* 0xa5f000001c117fae */ /* 0x0003e8000812187c */
[----:B------:R-:W4:Y:S04]  /*4ffe0*/  LDL.LU.64 R230, [R1+0x1f00] ;  /* 0x001f000001e67983 */ /* 0x000f280000300a00 */
[----:B------:R3:W-:Y:S04]  /*4fff0*/  LDGSTS.E [R16+-0x59d00], desc[UR60][R26.64], P0 ;  /* 0xa63000001a107fae */ /* 0x0007e8000812187c */
[----:B------:R-:W4:Y:S01]  /*50000*/  LDL.LU.64 R216, [R1+0x1ef8] ;  /* 0x001ef80001d87983 */ /* 0x000f220000300a00 */
[----:B-1----:R-:W-:-:S04]  /*50010*/  IMAD.WIDE R28, R5, 0x4, R240 ;  /* 0x00000004051c7825 */ /* 0x002fc800078e02f0 */
[----:B---3--:R-:W-:-:S04]  /*50020*/  IMAD.WIDE R26, R5, 0x4, R224 ;  /* 0x00000004051a7825 */ /* 0x008fc800078e02e0 */
[----:B--2---:R-:W-:-:S04]  /*50030*/  IMAD.WIDE R34, R5, 0x4, R220 ;  /* 0x0000000405227825 */ /* 0x004fc800078e02dc */
[C---:B----4-:R-:W-:Y:S01]  /*50040*/  IMAD.WIDE R32, R5.reuse, 0x4, R234 ;  /* 0x0000000405207825 */ /* 0x050fe200078e02ea */
[----:B------:R-:W-:Y:S03]  /*50050*/  STL.64 [R1+0x18b8], R34 ;  /* 0x0018b82201007387 */ /* 0x000fe60000100a00 */
[C---:B------:R-:W-:Y:S01]  /*50060*/  IMAD.WIDE R30, R5.reuse, 0x4, R236 ;  /* 0x00000004051e7825 */ /* 0x040fe200078e02ec */
[----:B------:R1:W-:Y:S04]  /*50070*/  STL.64 [R1+0x18b0], R32 ;  /* 0x0018b02001007387 */ /* 0x0003e80000100a00 */
[----:B------:R2:W-:Y:S04]  /*50080*/  STL.64 [R1+0x18a8], R30 ;  /* 0x0018a81e01007387 */ /* 0x0005e80000100a00 */
[----:B------:R3:W-:Y:S04]  /*50090*/  STL.64 [R1+0x18a0], R28 ;  /* 0x0018a01c01007387 */ /* 0x0007e80000100a00 */
[----:B------:R4:W-:Y:S04]  /*500a0*/  STL.64 [R1+0x1898], R26 ;  /* 0x0018981a01007387 */ /* 0x0009e80000100a00 */
[----:B------:R-:W4:Y:S04]  /*500b0*/  LDL.LU.64 R218, [R1+0x1ef0] ;  /* 0x001ef00001da7983 */ /* 0x000f280000300a00 */
[----:B------:R-:W4:Y:S04]  /*500c0*/  LDL.LU.64 R232, [R1+0x1ee8] ;  /* 0x001ee80001e87983 */ /* 0x000f280000300a00 */
[----:B------:R-:W4:Y:S04]  /*500d0*/  LDL.LU.64 R220, [R1+0x1ee0] ;  /* 0x001ee00001dc7983 */ /* 0x000f280000300a00 */
[----:B------:R-:W4:Y:S04]  /*500e0*/  LDL.LU.64 R234, [R1+0x1ed8] ;  /* 0x001ed80001ea7983 */ /* 0x000f280000300a00 */
[----:B------:R-:W4:Y:S04]  /*500f0*/  LDL.LU.64 R236, [R1+0x1ed0] ;  /* 0x001ed00001ec7983 */ /* 0x000f280000300a00 */
[----:B------:R-:W-:Y:S04]  /*50100*/  LDGSTS.E [R20+-0x59900], desc[UR60][R34.64], P0 ;  /* 0xa670000022147fae */ /* 0x000fe8000812187c */
[----:B------:R1:W-:Y:S04]  /*50110*/  LDGSTS.E [R19+-0x59500], desc[UR60][R32.64], P0 ;  /* 0xa6b0000020137fae */ /* 0x0003e8000812187c */
[----:B------:R2:W-:Y:S04]  /*50120*/  LDGSTS.E [R18+-0x59100], desc[UR60][R30.64], P0 ;  /* 0xa6f000001e127fae */ /* 0x0005e8000812187c */
[----:B------:R3:W-:Y:S01]  /*50130*/  LDGSTS.E [R17+-0x58d00], desc[UR60][R28.64], P0 ;  /* 0xa73000001c117fae */ /* 0x0007e2000812187c */
[----:B-1----:R-:W-:-:S03]  /*50140*/  IMAD.WIDE R32, R5, 0x4, R22 ;  /* 0x0000000405207825 */ /* 0x002fc600078e0216 */
[----:B------:R1:W-:Y:S01]  /*50150*/  LDGSTS.E [R16+-0x58900], desc[UR60][R26.64], P0 ;  /* 0xa77000001a107fae */ /* 0x0003e2000812187c */
[----:B--2---:R-:W-:-:S03]  /*50160*/  IMAD.WIDE R30, R5, 0x4, R38 ;  /* 0x00000004051e7825 */ /* 0x004fc600078e0226 */
[----:B------:R2:W-:Y:S01]  /*50170*/  STL.64 [R1+0x1890], R32 ;  /* 0x0018902001007387 */ /* 0x0005e20000100a00 */
[----:B------:R-:W-:-:S03]  /*50180*/  IADD3 R18, R251, 0x100000, RZ ;  /* 0x00100000fb127810 */ /* 0x000fc60007ffe0ff */
[----:B------:R2:W-:Y:S01]  /*50190*/  STL.64 [R1+0x1888], R30 ;  /* 0x0018881e01007387 */ /* 0x0005e20000100a00 */
[C---:B---3--:R-:W-:Y:S01]  /*501a0*/  VIADD R17, R251.reuse, 0x100000 ;  /* 0x00100000fb117836 */ /* 0x048fe20000000000 */
[----:B-1----:R-:W-:Y:S02]  /*501b0*/  IADD3 R16, R251, 0x100000, RZ ;  /* 0x00100000fb107810 */ /* 0x002fe40007ffe0ff */
[----:B------:R-:W-:Y:S04]  /*501c0*/  LDGSTS.E [R20+-0x58500], desc[UR60][R32.64], P0 ;  /* 0xa7b0000020147fae */ /* 0x000fe8000812187c */
[----:B------:R-:W-:Y:S01]  /*501d0*/  LDGSTS.E [R19+-0x58100], desc[UR60][R30.64], P0 ;  /* 0xa7f000001e137fae */ /* 0x000fe2000812187c */
[----:B------:R-:W-:-:S04]  /*501e0*/  IMAD.WIDE R28, R5, 0x4, R228 ;  /* 0x00000004051c7825 */ /* 0x000fc800078e02e4 */
[C---:B----4-:R-:W-:Y:S01]  /*501f0*/  IMAD.WIDE R26, R5.reuse, 0x4, R230 ;  /* 0x00000004051a7825 */ /* 0x050fe200078e02e6 */
[----:B------:R1:W-:Y:S03]  /*50200*/  STL.64 [R1+0x1918], R28 ;  /* 0x0019181c01007387 */ /* 0x0003e60000100a00 */
[C---:B------:R-:W-:Y:S01]  /*50210*/  IMAD.WIDE R22, R5.reuse, 0x4, R216 ;  /* 0x0000000405167825 */ /* 0x040fe200078e02d8 */
[----:B------:R3:W-:Y:S04]  /*50220*/  STL.64 [R1+0x1930], R26 ;  /* 0x0019301a01007387 */ /* 0x0007e80000100a00 */
[----:B------:R4:W-:Y:S04]  /*50230*/  STL.64 [R1+0x1938], R22 ;  /* 0x0019381601007387 */ /* 0x0009e80000100a00 */
[----:B--2---:R-:W2:Y:S04]  /*50240*/  LDL.LU.64 R32, [R1+0x1ec8] ;  /* 0x001ec80001207983 */ /* 0x004ea80000300a00 */
[----:B------:R-:W2:Y:S04]  /*50250*/  LDL.LU.64 R30, [R1+0x1ec0] ;  /* 0x001ec000011e7983 */ /* 0x000ea80000300a00 */
[----:B------:R1:W-:Y:S04]  /*50260*/  LDGSTS.E [R18+-0x7fc80], desc[UR60][R28.64], P0 ;  /* 0x803800001c127fae */ /* 0x0003e8000812187c */
[----:B------:R-:W2:Y:S04]  /*50270*/  LDL.LU.64 R228, [R1+0x1eb8] ;  /* 0x001eb80001e47983 */ /* 0x000ea80000300a00 */
[----:B------:R3:W-:Y:S04]  /*50280*/  LDGSTS.E [R17+-0x7f880], desc[UR60][R26.64], P0 ;  /* 0x807800001a117fae */ /* 0x0007e8000812187c */
[----:B------:R-:W2:Y:S04]  /*50290*/  LDL.LU.64 R230, [R1+0x1ea8] ;  /* 0x001ea80001e67983 */ /* 0x000ea80000300a00 */
[----:B------:R4:W-:Y:S04]  /*502a0*/  LDGSTS.E [R16+-0x7f480], desc[UR60][R22.64], P0 ;  /* 0x80b8000016107fae */ /* 0x0009e8000812187c */
[----:B------:R-:W2:Y:S01]  /*502b0*/  LDL.LU.64 R216, [R1+0x1e98] ;  /* 0x001e980001d87983 */ /* 0x000ea20000300a00 */
[----:B------:R-:W-:-:S04]  /*502c0*/  IMAD.WIDE R36, R5, 0x4, R218 ;  /* 0x0000000405247825 */ /* 0x000fc800078e02da */
[C---:B------:R-:W-:Y:S01]  /*502d0*/  IMAD.WIDE R34, R5.reuse, 0x4, R232 ;  /* 0x0000000405227825 */ /* 0x040fe200078e02e8 */
[----:B------:R-:W-:Y:S03]  /*502e0*/  STL.64 [R1+0x1948], R36 ;  /* 0x0019482401007387 */ /* 0x000fe60000100a00 */
[C---:B-1----:R-:W-:Y:S01]  /*502f0*/  IMAD.WIDE R28, R5.reuse, 0x4, R220 ;  /* 0x00000004051c7825 */ /* 0x042fe200078e02dc */
[----:B------:R-:W-:Y:S03]  /*50300*/  STL.64 [R1+0x1950], R34 ;  /* 0x0019502201007387 */ /* 0x000fe60000100a00 */
[C---:B---3--:R-:W-:Y:S01]  /*50310*/  IMAD.WIDE R26, R5.reuse, 0x4, R234 ;  /* 0x00000004051a7825 */ /* 0x048fe200078e02ea */
[----:B------:R1:W-:Y:S03]  /*50320*/  STL.64 [R1+0x1960], R28 ;  /* 0x0019601c01007387 */ /* 0x0003e60000100a00 */
[----:B----4-:R-:W-:Y:S01]  /*50330*/  IMAD.WIDE R22, R5, 0x4, R236 ;  /* 0x0000000405167825 */ /* 0x010fe200078e02ec */
[----:B------:R3:W-:Y:S04]  /*50340*/  STL.64 [R1+0x1968], R26 ;  /* 0x0019681a01007387 */ /* 0x0007e80000100a00 */
[----:B------:R4:W-:Y:S04]  /*50350*/  STL.64 [R1+0x1978], R22 ;  /* 0x0019781601007387 */ /* 0x0009e80000100a00 */
[----:B------:R-:W4:Y:S04]  /*50360*/  LDL.LU.64 R218, [R1+0x1e88] ;  /* 0x001e880001da7983 */ /* 0x000f280000300a00 */
[----:B------:R-:W4:Y:S04]  /*50370*/  LDL.LU.64 R232, [R1+0x1e78] ;  /* 0x001e780001e87983 */ /* 0x000f280000300a00 */
[----:B------:R-:W4:Y:S04]  /*50380*/  LDL.LU.64 R220, [R1+0x1e68] ;  /* 0x001e680001dc7983 */ /* 0x000f280000300a00 */
[----:B------:R-:W4:Y:S04]  /*50390*/  LDL.LU.64 R234, [R1+0x1e58] ;  /* 0x001e580001ea7983 */ /* 0x000f280000300a00 */
[----:B------:R-:W4:Y:S01]  /*503a0*/  LDL.LU.64 R236, [R1+0x1e48] ;  /* 0x001e480001ec7983 */ /* 0x000f220000300a00 */
[C---:B------:R-:W-:Y:S01]  /*503b0*/  VIADD R20, R251.reuse, 0x100000 ;  /* 0x00100000fb147836 */ /* 0x040fe20000000000 */
[----:B------:R-:W-:-:S04]  /*503c0*/  IADD3 R19, R251, 0x100000, RZ ;  /* 0x00100000fb137810 */ /* 0x000fc80007ffe0ff */
[----:B------:R-:W-:Y:S04]  /*503d0*/  LDGSTS.E [R20+-0x7f080], desc[UR60][R36.64], P0 ;  /* 0x80f8000024147fae */ /* 0x000fe8000812187c */
[----:B------:R-:W-:Y:S04]  /*503e0*/  LDGSTS.E [R19+-0x7ec80], desc[UR60][R34.64], P0 ;  /* 0x8138000022137fae */ /* 0x000fe8000812187c */
[----:B------:R1:W-:Y:S04]  /*503f0*/  LDGSTS.E [R18+-0x7e880], desc[UR60][R28.64], P0 ;  /* 0x817800001c127fae */ /* 0x0003e8000812187c */
[----:B------:R3:W-:Y:S04]  /*50400*/  LDGSTS.E [R17+-0x7e480], desc[UR60][R26.64], P0 ;  /* 0x81b800001a117fae */ /* 0x0007e8000812187c */
[----:B------:R4:W-:Y:S01]  /*50410*/  LDGSTS.E [R16+-0x7e080], desc[UR60][R22.64], P0 ;  /* 0x81f8000016107fae */ /* 0x0009e2000812187c */
[----:B--2---:R-:W-:-:S04]  /*50420*/  IMAD.WIDE R32, R5, 0x4, R32 ;  /* 0x0000000405207825 */ /* 0x004fc800078e0220 */
[C---:B------:R-:W-:Y:S01]  /*50430*/  IMAD.WIDE R30, R5.reuse, 0x4, R30 ;  /* 0x00000004051e7825 */ /* 0x040fe200078e021e */
[----:B------:R2:W-:Y:S03]  /*50440*/  STL.64 [R1+0x1980], R32 ;  /* 0x0019802001007387 */ /* 0x0005e60000100a00 */
[C---:B-1----:R-:W-:Y:S01]  /*50450*/  IMAD.WIDE R28, R5.reuse, 0x4, R228 ;  /* 0x00000004051c7825 */ /* 0x042fe200078e02e4 */
[----:B------:R1:W-:Y:S03]  /*50460*/  STL.64 [R1+0x1990], R30 ;  /* 0x0019901e01007387 */ /* 0x0003e60000100a00 */
[C---:B---3--:R-:W-:Y:S01]  /*50470*/  IMAD.WIDE R26, R5.reuse, 0x4, R230 ;  /* 0x00000004051a7825 */ /* 0x048fe200078e02e6 */
[----:B------:R3:W-:Y:S03]  /*50480*/  STL.64 [R1+0x1998], R28 ;  /* 0x0019981c01007387 */ /* 0x0007e60000100a00 */
[C---:B----4-:R-:W-:Y:S01]  /*50490*/  IMAD.WIDE R22, R5.reuse, 0x4, R216 ;  /* 0x0000000405167825 */ /* 0x050fe200078e02d8 */
[----:B------:R4:W-:Y:S04]  /*504a0*/  STL.64 [R1+0x19a8], R26 ;  /* 0x0019a81a01007387 */ /* 0x0009e80000100a00 */
[----:B------:R-:W-:Y:S04]  /*504b0*/  LDGSTS.E [R20+-0x7dc80], desc[UR60][R32.64], P0 ;  /* 0x8238000020147fae */ /* 0x000fe8000812187c */
[----:B------:R4:W-:Y:S04]  /*504c0*/  STL.64 [R1+0x19b0], R22 ;  /* 0x0019b01601007387 */ /* 0x0009e80000100a00 */
[----:B------:R-:W-:Y:S04]  /*504d0*/  LDGSTS.E [R19+-0x7d880], desc[UR60][R30.64], P0 ;  /* 0x827800001e137fae */ /* 0x000fe8000812187c */
[----:B--2---:R-:W2:Y:S04]  /*504e0*/  LDL.LU.64 R32, [R1+0x1e38] ;  /* 0x001e380001207983 */ /* 0x004ea80000300a00 */
[----:B------:R3:W-:Y:S04]  /*504f0*/  LDGSTS.E [R18+-0x7d480], desc[UR60][R28.64], P0 ;  /* 0x82b800001c127fae */ /* 0x0007e8000812187c */
[----:B-1----:R-:W2:Y:S04]  /*50500*/  LDL.LU.64 R30, [R1+0x1e28] ;  /* 0x001e2800011e7983 */ /* 0x002ea80000300a00 */
        /* <DEDUP_REMOVED lines=8> */
[C---:B---3--:R-:W-:Y:S01]  /*50590*/  IMAD.WIDE R28, R5.reuse, 0x4, R220 ;  /* 0x00000004051c7825 */ /* 0x048fe200078e02dc */
[----:B------:R-:W-:Y:S03]  /*505a0*/  STL.64 [R1+0x19c8], R34 ;  /* 0x0019c82201007387 */ /* 0x000fe60000100a00 */
[C---:B----4-:R-:W-:Y:S01]  /*505b0*/  IMAD.WIDE R26, R5.reuse, 0x4, R234 ;  /* 0x00000004051a7825 */ /* 0x050fe200078e02ea */
[----:B------:R3:W-:Y:S03]  /*505c0*/  STL.64 [R1+0x19d8], R28 ;  /* 0x0019d81c01007387 */ /* 0x0007e60000100a00 */
[C---:B-1----:R-:W-:Y:S01]  /*505d0*/  IMAD.WIDE R22, R5.reuse, 0x4, R236 ;  /* 0x0000000405167825 */ /* 0x042fe200078e02ec */
        /* <DEDUP_REMOVED lines=15> */
[C---:B---3--:R-:W-:Y:S01]  /*506d0*/  IMAD.WIDE R28, R5.reuse, 0x4, R228 ;  /* 0x00000004051c7825 */ /* 0x048fe200078e02e4 */
[----:B------:R3:W-:Y:S03]  /*506e0*/  STL.64 [R1+0x1a10], R30 ;  /* 0x001a101e01007387 */ /* 0x0007e60000100a00 */
[C---:B-1----:R-:W-:Y:S01]  /*506f0*/  IMAD.WIDE R26, R5.reuse, 0x4, R230 ;  /* 0x00000004051a7825 */ /* 0x042fe200078e02e6 */
        /* <DEDUP_REMOVED lines=8> */
[----:B---3--:R-:W3:Y:S04]  /*50780*/  LDL.LU.64 R30, [R1+0x1d40] ;  /* 0x001d4000011e7983 */ /* 0x008ee80000300a00 */
[----:B------:R-:W3:Y:S04]  /*50790*/  LDL.LU.64 R228, [R1+0x1d28] ;  /* 0x001d280001e47983 */ /* 0x000ee80000300a00 */
[----:B------:R4:W-:Y:S04]  /*507a0*/  LDGSTS.E [R17+-0x7a880], desc[UR60][R26.64], P0 ;  /* 0x857800001a117fae */ /* 0x0009e8000812187c */
[----:B------:R-:W3:Y:S04]  /*507b0*/  LDL.LU.64 R230, [R1+0x1d08] ;  /* 0x001d080001e67983 */ /* 0x000ee80000300a00 */
[----:B------:R4:W-:Y:S04]  /*507c0*/  LDGSTS.E [R16+-0x7a480], desc[UR60][R22.64], P0 ;  /* 0x85b8000016107fae */ /* 0x0009e8000812187c */
[----:B------:R-:W3:Y:S01]  /*507d0*/  LDL.LU.64 R216, [R1+0x1ce8] ;  /* 0x001ce80001d87983 */ /* 0x000ee20000300a00 */
[----:B------:R-:W-:-:S04]  /*507e0*/  IMAD.WIDE R36, R5, 0x4, R218 ;  /* 0x0000000405247825 */ /* 0x000fc800078e02da */
[C---:B------:R-:W-:Y:S01]  /*507f0*/  IMAD.WIDE R34, R5.reuse, 0x4, R232 ;  /* 0x0000000405227825 */ /* 0x040fe200078e02e8 */
[----:B------:R-:W-:Y:S03]  /*50800*/  STL.64 [R1+0x1a40], R36 ;  /* 0x001a402401007387 */ /* 0x000fe60000100a00 */
[C---:B-1----:R-:W-:Y:S01]  /*50810*/  IMAD.WIDE R28, R5.reuse, 0x4, R220 ;  /* 0x00000004051c7825 */ /* 0x042fe200078e02dc */
[----:B------:R-:W-:Y:S03]  /*50820*/  STL.64 [R1+0x1a48], R34 ;  /* 0x001a482201007387 */ /* 0x000fe60000100a00 */
[C---:B----4-:R-:W-:Y:S01]  /*50830*/  IMAD.WIDE R26, R5.reuse, 0x4, R234 ;  /* 0x00000004051a7825 */ /* 0x050fe200078e02ea */
[----:B------:R1:W-:Y:S03]  /*50840*/  STL.64 [R1+0x1a58], R28 ;  /* 0x001a581c01007387 */ /* 0x0003e60000100a00 */
[C---:B------:R-:W-:Y:S01]  /*50850*/  IMAD.WIDE R22, R5.reuse, 0x4, R236 ;  /* 0x0000000405167825 */ /* 0x040fe200078e02ec */
        /* <DEDUP_REMOVED lines=13> */
[C---:B---3--:R-:W-:Y:S01]  /*50930*/  IMAD.WIDE R30, R5.reuse, 0x4, R30 ;  /* 0x00000004051e7825 */ /* 0x048fe200078e021e */
[----:B------:R2:W-:Y:S03]  /*50940*/  STL.64 [R1+0x1a88], R32 ;  /* 0x001a882001007387 */ /* 0x0005e60000100a00 */
[C---:B-1----:R-:W-:Y:S01]  /*50950*/  IMAD.WIDE R28, R5.reuse, 0x4, R228 ;  /* 0x00000004051c7825 */ /* 0x042fe200078e02e4 */
        /* <DEDUP_REMOVED lines=52> */
[----:B------:R-:W3:Y:S04]  /*50ca0*/  LDL.LU.64 R228, [R1+0x230] ;  /* 0x0002300001e47983 */ /* 0x000ee80000300a00 */
[----:B------:R-:W3:Y:S04]  /*50cb0*/  LDL.LU.64 R230, [R1+0x1f0] ;  /* 0x0001f00001e67983 */ /* 0x000ee80000300a00 */
[----:B------:R-:W3:Y:S04]  /*50cc0*/  LDL.LU.64 R216, [R1+0x1b0] ;  /* 0x0001b00001d87983 */ /* 0x000ee80000300a00 */
[----:B------:R4:W-:Y:S04]  /*50cd0*/  LDGSTS.E [R17+-0x5d880], desc[UR60][R26.64], P0 ;  /* 0xa27800001a117fae */ /* 0x0009e8000812187c */
[----:B------:R4:W-:Y:S01]  /*50ce0*/  LDGSTS.E [R16+-0x5d480], desc[UR60][R22.64], P0 ;  /* 0xa2b8000016107fae */ /* 0x0009e2000812187c */
[----:B------:R-:W-:-:S04]  /*50cf0*/  IMAD.WIDE R38, R5, 0x4, R218 ;  /* 0x0000000405267825 */ /* 0x000fc800078e02da */
[C---:B------:R-:W-:Y:S01]  /*50d00*/  IMAD.WIDE R36, R5.reuse, 0x4, R232 ;  /* 0x0000000405247825 */ /* 0x040fe200078e02e8 */
[----:B------:R-:W-:Y:S03]  /*50d10*/  STL.64 [R1+0x1b88], R38 ;  /* 0x001b882601007387 */ /* 0x000fe60000100a00 */
[C---:B-1----:R-:W-:Y:S01]  /*50d20*/  IMAD.WIDE R28, R5.reuse, 0x4, R220 ;  /* 0x00000004051c7825 */ /* 0x042fe200078e02dc */
[----:B------:R-:W-:Y:S03]  /*50d30*/  STL.64 [R1+0x1b90], R36 ;  /* 0x001b902401007387 */ /* 0x000fe60000100a00 */
[C---:B----4-:R-:W-:Y:S01]  /*50d40*/  IMAD.WIDE R26, R5.reuse, 0x4, R234 ;  /* 0x00000004051a7825 */ /* 0x050fe200078e02ea */
[----:B------:R-:W4:Y:S03]  /*50d50*/  LDL.LU.64 R218, [R1+0x170] ;  /* 0x0001700001da7983 */ /* 0x000f260000300a00 */
[C---:B------:R-:W-:Y:S01]  /*50d60*/  IMAD.WIDE R22, R5.reuse, 0x4, R236 ;  /* 0x0000000405167825 */ /* 0x040fe200078e02ec */
[----:B------:R1:W-:Y:S04]  /*50d70*/  STL.64 [R1+0x1b80], R28 ;  /* 0x001b801c01007387 */ /* 0x0003e80000100a00 */
[----:B------:R-:W4:Y:S04]  /*50d80*/  LDL.LU.64 R232, [R1+0x130] ;  /* 0x0001300001e87983 */ /* 0x000f280000300a00 */
[----:B------:R1:W-:Y:S04]  /*50d90*/  STL.64 [R1+0x1b70], R26 ;  /* 0x001b701a01007387 */ /* 0x0003e80000100a00 */
[----:B------:R-:W4:Y:S04]  /*50da0*/  LDL.LU.64 R220, [R1+0xf0] ;  /* 0x0000f00001dc7983 */ /* 0x000f280000300a00 */
[----:B------:R1:W-:Y:S04]  /*50db0*/  STL.64 [R1+0x1b60], R22 ;  /* 0x001b601601007387 */ /* 0x0003e80000100a00 */
        /* <DEDUP_REMOVED lines=9> */
[----:B------:R-:W-:Y:S03]  /*50e50*/  STL.64 [R1+0x1b50], R32 ;  /* 0x001b502001007387 */ /* 0x000fe60000100a00 */
[C---:B-1----:R-:W-:Y:S01]  /*50e60*/  IMAD.WIDE R28, R5.reuse, 0x4, R34 ;  /* 0x00000004051c7825 */ /* 0x042fe200078e0222 */
[----:B------:R1:W-:Y:S03]  /*50e70*/  LDGSTS.E [R20+-0x5bc80], desc[UR60][R32.64], P0 ;  /* 0xa438000020147fae */ /* 0x0003e6000812187c */
[C---:B------:R-:W-:Y:S01]  /*50e80*/  IMAD.WIDE R26, R5.reuse, 0x4, R228 ;  /* 0x00000004051a7825 */ /* 0x040fe200078e02e4 */
[----:B------:R-:W-:Y:S03]  /*50e90*/  STL.64 [R1+0x1b48], R30 ;  /* 0x001b481e01007387 */ /* 0x000fe60000100a00 */
[C---:B------:R-:W-:Y:S01]  /*50ea0*/  IMAD.WIDE R22, R5.reuse, 0x4, R230 ;  /* 0x0000000405167825 */ /* 0x040fe200078e02e6 */
[----:B------:R-:W-:Y:S04]  /*50eb0*/  LDGSTS.E [R19+-0x5b880], desc[UR60][R30.64], P0 ;  /* 0xa47800001e137fae */ /* 0x000fe8000812187c */
[----:B------:R-:W-:Y:S01]  /*50ec0*/  STL.64 [R1+0x1b38], R28 ;  /* 0x001b381c01007387 */ /* 0x000fe20000100a00 */
[----:B-1----:R-:W-:-:S03]  /*50ed0*/  IMAD.WIDE R20, R5, 0x4, R216 ;  /* 0x0000000405147825 */ /* 0x002fc600078e02d8 */
[----:B------:R-:W-:Y:S04]  /*50ee0*/  LDGSTS.E [R18+-0x5b480], desc[UR60][R28.64], P0 ;  /* 0xa4b800001c127fae */ /* 0x000fe8000812187c */
[----:B------:R-:W-:Y:S04]  /*50ef0*/  STL.64 [R1+0x1b28], R26 ;  /* 0x001b281a01007387 */ /* 0x000fe80000100a00 */
[----:B------:R-:W-:Y:S04]  /*50f00*/  LDGSTS.E [R17+-0x5b080], desc[UR60][R26.64], P0 ;  /* 0xa4f800001a117fae */ /* 0x000fe8000812187c */
[----:B------:R-:W-:Y:S04]  /*50f10*/  STL.64 [R1+0x1b18], R22 ;  /* 0x001b181601007387 */ /* 0x000fe80000100a00 */
[----:B------:R-:W-:Y:S04]  /*50f20*/  LDGSTS.E [R16+-0x5ac80], desc[UR60][R22.64], P0 ;  /* 0xa538000016107fae */ /* 0x000fe8000812187c */
[----:B------:R1:W-:Y:S04]  /*50f30*/  STL.64 [R1+0x1b08], R20 ;  /* 0x001b081401007387 */ /* 0x0003e80000100a00 */
[----:B------:R1:W-:Y:S02]  /*50f40*/  LDGSTS.E [R19+-0x5a880], desc[UR60][R20.64], P0 ;  /* 0xa578000014137fae */ /* 0x0003e4000812187c */
[----:B-1----:R-:W1:Y:S08]  /*50f50*/  LDC R20, c[0x0][0x230] ;  /* 0x00008c00ff147b82 */ /* 0x002e700000000800 */
[----:B------:R-:W2:Y:S08]  /*50f60*/  LDC R21, c[0x0][0x230] ;  /* 0x00008c00ff157b82 */ /* 0x000eb00000000800 */
[----:B------:R-:W3:Y:S01]  /*50f70*/  LDC R19, c[0x0][0x230] ;  /* 0x00008c00ff137b82 */ /* 0x000ee20000000800 */
[----:B----4-:R-:W-:-:S04]  /*50f80*/  IMAD.WIDE R28, R5, 0x4, R218 ;  /* 0x00000004051c7825 */ /* 0x010fc800078e02da */
[C---:B------:R-:W-:Y:S01]  /*50f90*/  IMAD.WIDE R26, R5.reuse, 0x4, R232 ;  /* 0x00000004051a7825 */ /* 0x040fe200078e02e8 */
[----:B------:R4:W-:Y:S04]  /*50fa0*/  STL.64 [R1+0x1af8], R28 ;  /* 0x001af81c01007387 */ /* 0x0009e80000100a00 */
[----:B------:R4:W-:Y:S01]  /*50fb0*/  LDGSTS.E [R18+-0x5a480], desc[UR60][R28.64], P0 ;  /* 0xa5b800001c127fae */ /* 0x0009e2000812187c */
[----:B------:R-:W-:-:S03]  /*50fc0*/  IMAD.WIDE R22, R5, 0x4, R220 ;  /* 0x0000000405167825 */ /* 0x000fc600078e02dc */
[----:B------:R1:W-:Y:S04]  /*50fd0*/  STL.64 [R1+0x1ae8], R26 ;  /* 0x001ae81a01007387 */ /* 0x0003e80000100a00 */
[----:B------:R1:W-:Y:S04]  /*50fe0*/  LDGSTS.E [R17+-0x5a080], desc[UR60][R26.64], P0 ;  /* 0xa5f800001a117fae */ /* 0x0003e8000812187c */
[----:B------:R2:W-:Y:S01]  /*50ff0*/  STL.64 [R1+0x1ad8], R22 ;  /* 0x001ad81601007387 */ /* 0x0005e20000100a00 */
[----:B----4-:R-:W-:-:S03]  /*51000*/  IMAD.WIDE R28, R5, 0x4, R12 ;  /* 0x00000004051c7825 */ /* 0x010fc600078e020c */
[----:B------:R2:W-:Y:S01]  /*51010*/  LDGSTS.E [R16+-0x59c80], desc[UR60][R22.64], P0 ;  /* 0xa638000016107fae */ /* 0x0005e2000812187c */
[----:B-1----:R-:W-:-:S04]  /*51020*/  IMAD.WIDE R26, R5, 0x4, R234 ;  /* 0x00000004051a7825 */ /* 0x002fc800078e02ea */
[----:B------:R-:W-:Y:S01]  /*51030*/  IMAD.WIDE R30, R5, 0x4, R236 ;  /* 0x00000004051e7825 */ /* 0x000fe200078e02ec */
[----:B------:R1:W-:Y:S01]  /*51040*/  STL.64 [R1+0x1ac8], R26 ;  /* 0x001ac81a01007387 */ /* 0x0003e20000100a00 */
[----:B--2---:R-:W2:Y:S03]  /*51050*/  LDC R22, c[0x0][0x230] ;  /* 0x00008c00ff167b82 */ /* 0x004ea60000000800 */
[----:B------:R1:W-:Y:S04]  /*51060*/  LDGSTS.E [R16+-0x59880], desc[UR60][R26.64], P0 ;  /* 0xa67800001a107fae */ /* 0x0003e8000812187c */
[----:B------:R-:W4:Y:S01]  /*51070*/  LDL.LU.64 R12, [R1+0x2d10] ;  /* 0x002d1000010c7983 */ /* 0x000f220000300a00 */
[----:B---3--:R-:W-:Y:S01]  /*51080*/  IADD3 R19, R19, -0x184, RZ ;  /* 0xfffffe7c13137810 */ /* 0x008fe20007ffe0ff */
[----:B------:R-:W3:Y:S02]  /*51090*/  LDC R23, c[0x0][0x230] ;  /* 0x00008c00ff177b82 */ /* 0x000ee40000000800 */
[----:B------:R-:W-:Y:S01]  /*510a0*/  STL.64 [R1+0x1ab8], R30 ;  /* 0x001ab81e01007387 */ /* 0x000fe20000100a00 */
[----:B-1----:R-:W-:-:S03]  /*510b0*/  IMAD.WIDE R26, R5, 0x4, R238 ;  /* 0x00000004051a7825 */ /* 0x002fc600078e02ee */
[----:B------:R-:W-:Y:S04]  /*510c0*/  LDGSTS.E [R18+-0x59480], desc[UR60][R30.64], P0 ;  /* 0xa6b800001e127fae */ /* 0x000fe8000812187c */
[----:B------:R1:W-:Y:S04]  /*510d0*/  STL.64 [R1+0x1aa8], R28 ;  /* 0x001aa81c01007387 */ /* 0x0003e80000100a00 */
[----:B------:R1:W-:Y:S04]  /*510e0*/  LDGSTS.E [R17+-0x59080], desc[UR60][R28.64], P0 ;  /* 0xa6f800001c117fae */ /* 0x0003e8000812187c */
[----:B------:R2:W-:Y:S04]  /*510f0*/  STL.64 [R1+0x1aa0], R26 ;  /* 0x001aa01a01007387 */ /* 0x0005e80000100a00 */
[----:B------:R2:W-:Y:S01]  /*51100*/  LDGSTS.E [R16+-0x58c80], desc[UR60][R26.64], P0 ;  /* 0xa73800001a107fae */ /* 0x0005e2000812187c */
[----:B-1----:R-:W-:-:S04]  /*51110*/  IMAD.WIDE R28, R5, 0x4, R222 ;  /* 0x00000004051c7825 */ /* 0x002fc800078e02de */
[C---:B--2---:R-:W-:Y:S01]  /*51120*/  IMAD.WIDE R26, R5.reuse, 0x4, R24 ;  /* 0x00000004051a7825 */ /* 0x044fe200078e0218 */
[----:B------:R-:W-:Y:S03]  /*51130*/  STL.64 [R1+0x1a90], R28 ;  /* 0x001a901c01007387 */ /* 0x000fe60000100a00 */
[----:B------:R-:W-:Y:S01]  /*51140*/  IMAD.WIDE R24, R5, 0x4, R6 ;  /* 0x0000000405187825 */ /* 0x000fe200078e0206 */
[----:B------:R1:W-:Y:S04]  /*51150*/  STL.64 [R1+0x1a80], R26 ;  /* 0x001a801a01007387 */ /* 0x0003e80000100a00 */
[----:B------:R-:W2:Y:S04]  /*51160*/  LDL.LU.64 R6, [R1+0x2d08] ;  /* 0x002d080001067983 */ /* 0x000ea80000300a00 */
[----:B------:R3:W-:Y:S04]  /*51170*/  LDGSTS.E [R18+-0x58880], desc[UR60][R28.64], P0 ;  /* 0xa77800001c127fae */ /* 0x0007e8000812187c */
[----:B------:R1:W-:Y:S04]  /*51180*/  LDGSTS.E [R17+-0x58480], desc[UR60][R26.64], P0 ;  /* 0xa7b800001a117fae */ /* 0x0003e8000812187c */
[----:B------:R1:W-:Y:S04]  /*51190*/  LDGSTS.E [R16+-0x58080], desc[UR60][R24.64], P0 ;  /* 0xa7f8000018107fae */ /* 0x0003e8000812187c */
[----:B------:R-:W0:Y:S01]  /*511a0*/  LDGDEPBAR ;  /* 0x00000000000079af */ /* 0x000e220000000000 */
[----:B---3--:R-:W-:-:S02]  /*511b0*/  VIADD R18, R20, 0xfffffe7f ;  /* 0xfffffe7f14127836 */ /* 0x008fc40000000000 */
[----:B------:R-:W3:Y:S01]  /*511c0*/  LDC R20, c[0x0][0x230] ;  /* 0x00008c00ff147b82 */ /* 0x000ee20000000800 */
[----:B-1----:R-:W-:Y:S02]  /*511d0*/  IADD3 R17, R21, -0x182, RZ ;  /* 0xfffffe7e15117810 */ /* 0x002fe40007ffe0ff */
[----:B------:R-:W-:-:S05]  /*511e0*/  ISETP.GE.U32.AND P3, PT, R18, 0x7ffffe00, PT ;  /* 0x7ffffe001200780c */ /* 0x000fca0003f66070 */
[----:B------:R-:W1:Y:S08]  /*511f0*/  LDC R21, c[0x0][0x230] ;  /* 0x00008c00ff157b82 */ /* 0x000e700000000800 */
[----:B------:R-:W-:Y:S01]  /*51200*/  BAR.SYNC.DEFER_BLOCKING 0x0 ;  /* 0x0000000000007b1d */ /* 0x000fe20000010000 */
[----:B------:R-:W-:Y:S01]  /*51210*/  ISETP.GE.U32.AND P2, PT, R17, 0x7ffffdff, PT ;  /* 0x7ffffdff1100780c */ /* 0x000fe20003f46070 */
[----:B------:R-:W-:Y:S01]  /*51220*/  IMAD.WIDE R26, R8, 0x4, R40 ;  /* 0x00000004081a7825 */ /* 0x000fe200078e0228 */
[----:B------:R-:W-:-:S03]  /*51230*/  IADD3 R17, R243, 0x200000, RZ ;  /* 0x00200000f3117810 */ /* 0x000fc60007ffe0ff */
[----:B------:R-:W-:Y:S01]  /*51240*/  VIADD R18, R22, 0xfffffe7d ;  /* 0xfffffe7d16127836 */ /* 0x000fe20000000000 */
[----:B------:R3:W-:Y:S01]  /*51250*/  STL.64 [R1+0x1b98], R24 ;  /* 0x001b981801007387 */ /* 0x0007e20000100a00 */
[C---:B------:R-:W-:Y:S01]  /*51260*/  VIADD R16, R243.reuse, 0x200000 ;  /* 0x00200000f3107836 */ /* 0x040fe20000000000 */
[----:B------:R-:W2:Y:S02]  /*51270*/  LDC R22, c[0x0][0x230] ;  /* 0x00008c00ff167b82 */ /* 0x000ea40000000800 */
[----:B------:R-:W-:Y:S01]  /*51280*/  ISETP.GE.U32.AND P0, PT, R18, 0x7ffffdfe, PT ;  /* 0x7ffffdfe1200780c */ /* 0x000fe20003f06070 */
[----:B------:R-:W-:Y:S02]  /*51290*/  VIADD R18, R243, 0x200000 ;  /* 0x00200000f3127836 */ /* 0x000fe40000000000 */
[C---:B---3--:R-:W-:Y:S01]  /*512a0*/  IMAD.WIDE R24, R8.reuse, 0x4, R42 ;  /* 0x0000000408187825 */ /* 0x048fe200078e022a */
[----:B------:R-:W-:Y:S01]  /*512b0*/  @!PT LDS RZ, [RZ] ;  /* 0x00000000fffff984 */ /* 0x000fe20000000800 */
[----:B------:R-:W-:Y:S01]  /*512c0*/  @!PT LDS RZ, [RZ] ;  /* 0x00000000fffff984 */ /* 0x000fe20000000800 */
[----:B------:R-:W-:Y:S01]  /*512d0*/  @!PT LDS RZ, [RZ] ;  /* 0x00000000fffff984 */ /* 0x000fe20000000800 */
[----:B------:R-:W-:Y:S04]  /*512e0*/  LDGSTS.E [R17+0x60000], desc[UR60][R26.64], !P3 ;  /* 0x600000001a117fae */ /* 0x000fe8000d92187c */
[----:B------:R3:W-:Y:S04]  /*512f0*/  STL.64 [R1+0x1a60], R24 ;  /* 0x001a601801007387 */ /* 0x0007e80000100a00 */
[----:B------:R3:W-:Y:S04]  /*51300*/  LDGSTS.E [R16+0x64000], desc[UR60][R24.64], !P3 ;  /* 0x6400000018107fae */ /* 0x0007e8000d92187c */
[----:B------:R1:W-:Y:S04]  /*51310*/  STL.64 [R1+0x1a70], R26 ;  /* 0x001a701a01007387 */ /* 0x0003e80000100a00 */
[----:B------:R-:W-:Y:S01]  /*51320*/  STL [R1+0x2d58], R9 ;  /* 0x002d580901007387 */ /* 0x000fe20000100800 */
[----:B---3--:R-:W-:Y:S01]  /*51330*/  IMAD.WIDE R24, R8, 0x4, R44 ;  /* 0x0000000408187825 */ /* 0x008fe200078e022c */
[----:B------:R-:W-:-:S04]  /*51340*/  ISETP.GE.U32.AND P3, PT, R19, 0x7ffffdfd, PT ;  /* 0x7ffffdfd1300780c */ /* 0x000fc80003f66070 */
[----:B------:R3:W-:Y:S01]  /*51350*/  LDGSTS.E [R18+0x60004], desc[UR60][R24.64], !P2 ;  /* 0x6000400018127fae */ /* 0x0007e2000d12187c */
[----:B-1----:R-:W-:Y:S01]  /*51360*/  IMAD.WIDE R26, R8, 0x4, R50 ;  /* 0x00000004081a7825 */ /* 0x002fe200078e0232 */
[----:B---3--:R-:W-:-:S03]  /*51370*/  IADD3 R18, R21, -0x1a1, RZ ;  /* 0xfffffe5f15127810 */ /* 0x008fc60007ffe0ff */
[----:B------:R-:W-:Y:S02]  /*51380*/  VIADD R19, R20, 0xfffffe5e ;  /* 0xfffffe5e14137836 */ /* 0x000fe40000000000 */
[----:B------:R-:W-:-:S04]  /*51390*/  IMAD.WIDE R20, R8, 0x4, R56 ;  /* 0x0000000408147825 */ /* 0x000fc800078e0238 */
[C---:B------:R-:W-:Y:S01]  /*513a0*/  IMAD.WIDE R28, R8.reuse, 0x4, R90 ;  /* 0x00000004081c7825 */ /* 0x040fe200078e025a */
[----:B----4-:R1:W-:Y:S03]  /*513b0*/  STL.64 [R1+0x2d10], R12 ;  /* 0x002d100c01007387 */ /* 0x0103e60000100a00 */
[----:B-1----:R-:W-:-:S05]  /*513c0*/  IMAD.WIDE R12, R8, 0x4, R46 ;  /* 0x00000004080c7825 */ /* 0x002fca00078e022e */
[----:B------:R1:W-:Y:S01]  /*513d0*/  LDGSTS.E [R17+0x64004], desc[UR60][R12.64], !P2 ;  /* 0x640040000c117fae */ /* 0x0003e2000d12187c */
[----:B------:R-:W-:Y:S02]  /*513e0*/  ISETP.GE.U32.AND P2, PT, R18, 0x7ffffde0, PT ;  /* 0x7ffffde01200780c */ /* 0x000fe40003f46070 */
[----:B------:R-:W-:Y:S01]  /*513f0*/  IADD3 R18, R243, 0x200000, RZ ;  /* 0x00200000f3127810 */ /* 0x000fe20007ffe0ff */
[----:B--2---:R2:W-:Y:S04]  /*51400*/  STL.64 [R1+0x2d08], R6 ;  /* 0x002d080601007387 */ /* 0x0045e80000100a00 */
[----:B------:R3:W-:Y:S04]  /*51410*/  STL.64 [R1+0x1a50], R24 ;  /* 0x001a501801007387 */ /* 0x0007e80000100a00 */
[----:B------:R1:W-:Y:S01]  /*51420*/  STL.64 [R1+0x1a38], R12 ;  /* 0x001a380c01007387 */ /* 0x0003e20000100a00 */
[C---:B--2---:R-:W-:Y:S01]  /*51430*/  IMAD.WIDE R6, R8.reuse, 0x4, R48 ;  /* 0x0000000408067825 */ /* 0x044fe200078e0230 */
[----:B---3--:R-:W2:Y:S04]  /*51440*/  LDC R24, c[0x0][0x230] ;  /* 0x00008c00ff187b82 */ /* 0x008ea80000000800 */
[----:B------:R3:W-:Y:S01]  /*51450*/  STL.64 [R1+0x1a20], R6 ;  /* 0x001a200601007387 */ /* 0x0007e20000100a00 */
[----:B-1----:R-:W-:-:S03]  /*51460*/  IMAD.WIDE R12, R8, 0x4, R52 ;  /* 0x00000004080c7825 */ /* 0x002fc600078e0234 */
[----:B------:R3:W-:Y:S04]  /*51470*/  LDGSTS.E [R16+0x60008], desc[UR60][R6.64], !P0 ;  /* 0x6000800006107fae */ /* 0x0007e8000c12187c */
[----:B------:R-:W-:Y:S04]  /*51480*/  STL.64 [R1+0x1a08], R26 ;  /* 0x001a081a01007387 */ /* 0x000fe80000100a00 */
[----:B------:R-:W-:Y:S01]  /*51490*/  LDGSTS.E [R18+0x64008], desc[UR60][R26.64], !P0 ;  /* 0x640080001a127fae */ /* 0x000fe2000c12187c */
[----:B---3--:R-:W-:-:S03]  /*514a0*/  IMAD.WIDE R6, R8, 0x4, R54 ;  /* 0x0000000408067825 */ /* 0x008fc600078e0236 */
[----:B------:R1:W-:Y:S04]  /*514b0*/  STL.64 [R1+0x19f0], R12 ;  /* 0x0019f00c01007387 */ /* 0x0003e80000100a00 */
[----:B------:R1:W-:Y:S04]  /*514c0*/  LDGSTS.E [R17+0x6000c], desc[UR60][R12.64], !P3 ;  /* 0x6000c0000c117fae */ /* 0x0003e8000d92187c */
[----:B------:R-:W-:Y:S04]  /*514d0*/  STL.64 [R1+0x19e8], R6 ;  /* 0x0019e80601007387 */ /* 0x000fe80000100a00 */
[----:B------:R-:W-:Y:S01]  /*514e0*/  LDGSTS.E [R16+0x6400c], desc[UR60][R6.64], !P3 ;  /* 0x6400c00006107fae */ /* 0x000fe2000d92187c */
[----:B------:R-:W-:-:S03]  /*514f0*/  ISETP.GE.U32.AND P0, PT, R19, 0x7ffffddf, PT ;  /* 0x7ffffddf1300780c */ /* 0x000fc60003f06070 */
[----:B------:R3:W-:Y:S04]  /*51500*/  STL.64 [R1+0x19d0], R20 ;  /* 0x0019d01401007387 */ /* 0x0007e80000100a00 */
[----:B------:R3:W-:Y:S01]  /*51510*/  LDGSTS.E [R18+0x68000], desc[UR60][R20.64], !P2 ;  /* 0x6800000014127fae */ /* 0x0007e2000d12187c */
[----:B------:R-:W-:Y:S02]  /*51520*/  VIADD R19, R22, 0xfffffe5d ;  /* 0xfffffe5d16137836 */ /* 0x000fe40000000000 */
[C---:B-1----:R-:W-:Y:S01]  /*51530*/  IMAD.WIDE R12, R8.reuse, 0x4, R58 ;  /* 0x00000004080c7825 */ /* 0x042fe200078e023a */
[----:B------:R-:W1:Y:S08]  /*51540*/  LDC R22, c[0x0][0x230] ;  /* 0x00008c00ff167b82 */ /* 0x000e700000000800 */
[----:B---3--:R-:W3:Y:S01]  /*51550*/  LDC R21, c[0x0][0x230] ;  /* 0x00008c00ff157b82 */ /* 0x008ee20000000800 */
[----:B------:R-:W-:Y:S01]  /*51560*/  ISETP.GE.U32.AND P3, PT, R19, 0x7ffffdde, PT ;  /* 0x7ffffdde1300780c */ /* 0x000fe20003f66070 */
[----:B------:R-:W-:Y:S01]  /*51570*/  IMAD.WIDE R6, R8, 0x4, R60 ;  /* 0x0000000408067825 */ /* 0x000fe200078e023c */
[----:B--2---:R-:W-:Y:S01]  /*51580*/  IADD3 R18, R24, -0x1a4, RZ ;  /* 0xfffffe5c18127810 */ /* 0x004fe20007ffe0ff */
[----:B------:R2:W-:Y:S02]  /*51590*/  STL.64 [R1+0x19b8], R12 ;  /* 0x0019b80c01007387 */ /* 0x0005e40000100a00 */
[----:B------:R-:W-:-:S02]  /*515a0*/  VIADD R19, R23, 0xfffffe3f ;  /* 0xfffffe3f17137836 */ /* 0x000fc40000000000 */
[----:B------:R2:W-:Y:S01]  /*515b0*/  LDGSTS.E [R17+0x6c000], desc[UR60][R12.64], !P2 ;  /* 0x6c0000000c117fae */ /* 0x0005e2000d12187c */
[----:B------:R-:W4:Y:S01]  /*515c0*/  LDC R20, c[0x0][0x230] ;  /* 0x00008c00ff147b82 */ /* 0x000f220000000800 */
[----:B------:R-:W-:Y:S02]  /*515d0*/  ISETP.GE.U32.AND P2, PT, R18, 0x7ffffddd, PT ;  /* 0x7ffffddd1200780c */ /* 0x000fe40003f46070 */
[----:B------:R2:W-:Y:S01]  /*515e0*/  LDGSTS.E [R16+0x68004], desc[UR60][R6.64], !P0 ;  /* 0x6800400006107fae */ /* 0x0005e2000c12187c */
[----:B------:R-:W-:-:S03]  /*515f0*/  IMAD.WIDE R26, R8, 0x4, R66 ;  /* 0x00000004081a7825 */ /* 0x000fc600078e0242 */
[----:B------:R2:W-:Y:S01]  /*51600*/  STL.64 [R1+0x19a0], R6 ;  /* 0x0019a00601007387 */ /* 0x0005e20000100a00 */
[C---:B------:R-:W-:Y:S01]  /*51610*/  IMAD.WIDE R24, R8.reuse, 0x4, R68 ;  /* 0x0000000408187825 */ /* 0x040fe200078e0244 */
[----:B------:R-:W4:Y:S03]  /*51620*/  LDC R23, c[0x0][0x230] ;  /* 0x00008c00ff177b82 */ /* 0x000f260000000800 */
[----:B--2---:R-:W-:-:S05]  /*51630*/  IMAD.WIDE R12, R8, 0x4, R62 ;  /* 0x00000004080c7825 */ /* 0x004fca00078e023e */
[----:B------:R2:W-:Y:S01]  /*51640*/  LDGSTS.E [R17+0x6c004], desc[UR60][R12.64], !P0 ;  /* 0x6c0040000c117fae */ /* 0x0005e2000c12187c */
[----:B------:R-:W-:Y:S01]  /*51650*/  ISETP.GE.U32.AND P0, PT, R19, 0x7ffffdc0, PT ;  /* 0x7ffffdc01300780c */ /* 0x000fe20003f06070 */
[C---:B------:R-:W-:Y:S01]  /*51660*/  IMAD.WIDE R6, R8.reuse, 0x4, R64 ;  /* 0x0000000408067825 */ /* 0x040fe200078e0240 */
[C---:B------:R-:W-:Y:S01]  /*51670*/  IADD3 R19, R243.reuse, 0x200000, RZ ;  /* 0x00200000f3137810 */ /* 0x040fe20007ffe0ff */
[----:B------:R2:W-:Y:S02]  /*51680*/  STL.64 [R1+0x1988], R12 ;  /* 0x0019880c01007387 */ /* 0x0005e40000100a00 */
[----:B------:R-:W-:Y:S02]  /*51690*/  VIADD R18, R243, 0x200000 ;  /* 0x00200000f3127836 */ /* 0x000fe40000000000 */
[----:B------:R-:W-:Y:S04]  /*516a0*/  LDGSTS.E [R16+0x68008], desc[UR60][R6.64], !P3 ;  /* 0x6800800006107fae */ /* 0x000fe8000d92187c */
[----:B------:R3:W-:Y:S01]  /*516b0*/  LDGSTS.E [R19+0x6c008], desc[UR60][R26.64], !P3 ;  /* 0x6c0080001a137fae */ /* 0x0007e2000d92187c */
[----:B--2---:R-:W-:-:S03]  /*516c0*/  IMAD.WIDE R12, R8, 0x4, R70 ;  /* 0x00000004080c7825 */ /* 0x004fc600078e0246 */
[----:B------:R2:W-:Y:S04]  /*516d0*/  LDGSTS.E [R18+0x6800c], desc[UR60][R24.64], !P2 ;  /* 0x6800c00018127fae */ /* 0x0005e8000d12187c */
[----:B------:R2:W-:Y:S01]  /*516e0*/  LDGSTS.E [R17+0x6c00c], desc[UR60][R12.64], !P2 ;  /* 0x6c00c0000c117fae */ /* 0x0005e2000d12187c */
[----:B---3--:R-:W-:-:S03]  /*516f0*/  IADD3 R19, R21, -0x1c2, RZ ;  /* 0xfffffe3e15137810 */ /* 0x008fc60007ffe0ff */
[----:B------:R3:W-:Y:S01]  /*51700*/  STL.64 [R1+0x1970], R6 ;  /* 0x0019700601007387 */ /* 0x0007e20000100a00 */
[----:B------:R-:W-:Y:S01]  /*51710*/  ISETP.GE.U32.AND P2, PT, R19, 0x7ffffdbf, PT ;  /* 0x7ffffdbf1300780c */ /* 0x000fe20003f46070 */
[----:B-1----:R-:W-:Y:S02]  /*51720*/  VIADD R19, R22, 0xfffffe3d ;  /* 0xfffffe3d16137836 */ /* 0x002fe40000000000 */
[----:B------:R1:W-:Y:S01]  /*51730*/  STL.64 [R1+0x1958], R26 ;  /* 0x0019581a01007387 */ /* 0x0003e20000100a00 */
[----:B----4-:R-:W-:Y:S01]  /*51740*/  IADD3 R20, R20, -0x1c4, RZ ;  /* 0xfffffe3c14147810 */ /* 0x010fe20007ffe0ff */
[----:B------:R-:W4:Y:S02]  /*51750*/  LDC R22, c[0x0][0x230] ;  /* 0x00008c00ff167b82 */ /* 0x000f240000000800 */
[----:B------:R2:W-:Y:S01]  /*51760*/  STL.64 [R1+0x1940], R24 ;  /* 0x0019401801007387 */ /* 0x0005e20000100a00 */
[----:B------:R-:W-:Y:S01]  /*51770*/  ISETP.GE.U32.AND P3, PT, R19, 0x7ffffdbe, PT ;  /* 0x7ffffdbe1300780c */ /* 0x000fe20003f66070 */
[----:B---3--:R-:W-:-:S02]  /*51780*/  IMAD.WIDE R6, R8, 0x4, R72 ;  /* 0x0000000408067825 */ /* 0x008fc400078e0248 */
[----:B------:R3:W-:Y:S02]  /*51790*/  STL.64 [R1+0x1928], R12 ;  /* 0x0019280c01007387 */ /* 0x0007e40000100a00 */
[C---:B-1----:R-:W-:Y:S02]  /*517a0*/  IMAD.WIDE R26, R8.reuse, 0x4, R74 ;  /* 0x00000004081a7825 */ /* 0x042fe400078e024a */
[----:B------:R1:W-:Y:S01]  /*517b0*/  LDGSTS.E [R16+0x70000], desc[UR60][R6.64], !P0 ;  /* 0x7000000006107fae */ /* 0x0003e2000c12187c */
[----:B--2---:R-:W2:Y:S03]  /*517c0*/  LDC R24, c[0x0][0x230] ;  /* 0x00008c00ff187b82 */ /* 0x004ea60000000800 */
[----:B------:R1:W-:Y:S01]  /*517d0*/  STL.64 [R1+0x1810], R6 ;  /* 0x0018100601007387 */ /* 0x0003e20000100a00 */
[----:B---3--:R-:W-:-:S03]  /*517e0*/  IMAD.WIDE R12, R8, 0x4, R76 ;  /* 0x00000004080c7825 */ /* 0x008fc600078e024c */
[----:B------:R-:W-:Y:S01]  /*517f0*/  LDGSTS.E [R18+0x74000], desc[UR60][R26.64], !P0 ;  /* 0x740000001a127fae */ /* 0x000fe2000c12187c */
[----:B------:R-:W3:Y:S01]  /*51800*/  LDC R25, c[0x0][0x230] ;  /* 0x00008c00ff197b82 */ /* 0x000ee20000000800 */
[----:B------:R-:W-:Y:S01]  /*51810*/  ISETP.GE.U32.AND P0, PT, R20, 0x7ffffdbd, PT ;  /* 0x7ffffdbd1400780c */ /* 0x000fe20003f06070 */
[C---:B------:R-:W-:Y:S01]  /*51820*/  IMAD.WIDE R20, R8.reuse, 0x4, R80 ;  /* 0x0000000408147825 */ /* 0x040fe200078e0250 */
[----:B------:R-:W-:Y:S03]  /*51830*/  STL.64 [R1+0x17f8], R26 ;  /* 0x0017f81a01007387 */ /* 0x000fe60000100a00 */
[C---:B-1----:R-:W-:Y:S01]  /*51840*/  IMAD.WIDE R6, R8.reuse, 0x4, R78 ;  /* 0x0000000408067825 */ /* 0x042fe200078e024e */
[----:B------:R1:W-:Y:S04]  /*51850*/  STL.64 [R1+0x17e0], R12 ;  /* 0x0017e00c01007387 */ /* 0x0003e80000100a00 */
[----:B------:R1:W-:Y:S04]  /*51860*/  LDGSTS.E [R17+0x70004], desc[UR60][R12.64], !P2 ;  /* 0x700040000c117fae */ /* 0x0003e8000d12187c */
[----:B------:R4:W-:Y:S04]  /*51870*/  STL.64 [R1+0x17c8], R6 ;  /* 0x0017c80601007387 */ /* 0x0009e80000100a00 */
[----:B------:R4:W-:Y:S04]  /*51880*/  LDGSTS.E [R16+0x74004], desc[UR60][R6.64], !P2 ;  /* 0x7400400006107fae */ /* 0x0009e8000d12187c */
[----:B------:R2:W-:Y:S01]  /*51890*/  STL.64 [R1+0x17b0], R20 ;  /* 0x0017b01401007387 */ /* 0x0005e20000100a00 */
[----:B-1----:R-:W-:-:S03]  /*518a0*/  IMAD.WIDE R12, R8, 0x4, R82 ;  /* 0x00000004080c7825 */ /* 0x002fc600078e0252 */
[----:B------:R2:W-:Y:S01]  /*518b0*/  LDGSTS.E [R18+0x70008], desc[UR60][R20.64], !P3 ;  /* 0x7000800014127fae */ /* 0x0005e2000d92187c */
[----:B------:R-:W-:Y:S02]  /*518c0*/  VIADD R19, R23, 0xfffffe1f ;  /* 0xfffffe1f17137836 */ /* 0x000fe40000000000 */
[----:B------:R-:W1:Y:S01]  /*518d0*/  LDC R23, c[0x0][0x230] ;  /* 0x00008c00ff177b82 */ /* 0x000e620000000800 */
[----:B----4-:R-:W-:Y:S01]  /*518e0*/  IMAD.WIDE R6, R8, 0x4, R84 ;  /* 0x0000000408067825 */ /* 0x010fe200078e0254 */
[----:B------:R4:W-:Y:S06]  /*518f0*/  STL.64 [R1+0x17a0], R12 ;  /* 0x0017a00c01007387 */ /* 0x0009ec0000100a00 */
[----:B--2---:R-:W2:Y:S01]  /*51900*/  LDC R21, c[0x0][0x230] ;  /* 0x00008c00ff157b82 */ /* 0x004ea20000000800 */
[----:B------:R4:W-:Y:S01]  /*51910*/  LDGSTS.E [R17+0x74008], desc[UR60][R12.64], !P3 ;  /* 0x740080000c117fae */ /* 0x0009e2000d92187c */
[----:B------:R-:W-:-:S02]  /*51920*/  ISETP.GE.U32.AND P2, PT, R19, 0x7ffffda0, PT ;  /* 0x7ffffda01300780c */ /* 0x000fc40003f46070 */
[----:B------:R-:W-:Y:S01]  /*51930*/  IADD3 R18, R24, -0x1e2, RZ ;  /* 0xfffffe1e18127810 */ /* 0x000fe20007ffe0ff */
[----:B------:R3:W-:Y:S03]  /*51940*/  LDGSTS.E [R16+0x7000c], desc[UR60][R6.64], !P0 ;  /* 0x7000c00006107fae */ /* 0x0007e6000c12187c */
[----:B------:R-:W1:Y:S01]  /*51950*/  LDC R20, c[0x0][0x230] ;  /* 0x00008c00ff147b82 */ /* 0x000e620000000800 */
[----:B----4-:R-:W-:Y:S01]  /*51960*/  IMAD.WIDE R12, R8, 0x4, R86 ;  /* 0x00000004080c7825 */ /* 0x010fe200078e0256 */
[----:B------:R4:W-:Y:S06]  /*51970*/  STL.64 [R1+0x1790], R6 ;  /* 0x0017900601007387 */ /* 0x0009ec0000100a00 */
[----:B------:R-:W1:Y:S01]  /*51980*/  LDC R24, c[0x0][0x230] ;  /* 0x00008c00ff187b82 */ /* 0x000e620000000800 */
[----:B---3--:R-:W-:Y:S01]  /*51990*/  VIADD R19, R25, 0xfffffe1d ;  /* 0xfffffe1d19137836 */ /* 0x008fe20000000000 */
[----:B------:R3:W-:Y:S01]  /*519a0*/  LDGSTS.E [R17+0x7400c], desc[UR60][R12.64], !P0 ;  /* 0x7400c0000c117fae */ /* 0x0007e2000c12187c */
[----:B------:R-:W-:-:S03]  /*519b0*/  ISETP.GE.U32.AND P0, PT, R18, 0x7ffffd9f, PT ;  /* 0x7ffffd9f1200780c */ /* 0x000fc60003f06070 */
[----:B------:R-:W-:Y:S02]  /*519c0*/  ISETP.GE.U32.AND P3, PT, R19, 0x7ffffd9e, PT ;  /* 0x7ffffd9e1300780c */ /* 0x000fe40003f66070 */
[C---:B------:R-:W-:Y:S01]  /*519d0*/  IADD3 R19, R243.reuse, 0x200000, RZ ;  /* 0x00200000f3137810 */ /* 0x040fe20007ffe0ff */
[C---:B----4-:R-:W-:Y:S01]  /*519e0*/  IMAD.WIDE R6, R8.reuse, 0x4, R88 ;  /* 0x0000000408067825 */ /* 0x050fe200078e0258 */
[----:B------:R3:W-:Y:S03]  /*519f0*/  STL.64 [R1+0x1780], R12 ;  /* 0x0017800c01007387 */ /* 0x0007e60000100a00 */
[----:B------:R-:W-:Y:S01]  /*51a00*/  VIADD R18, R243, 0x200000 ;  /* 0x00200000f3127836 */ /* 0x000fe20000000000 */
[----:B------:R-:W-:Y:S01]  /*51a10*/  LDGSTS.E [R16+0x78000], desc[UR60][R6.64], !P2 ;  /* 0x7800000006107fae */ /* 0x000fe2000d12187c */
[----:B------:R-:W-:-:S03]  /*51a20*/  IMAD.WIDE R26, R8, 0x4, R92 ;  /* 0x00000004081a7825 */ /* 0x000fc600078e025c */
[----:B------:R2:W-:Y:S01]  /*51a30*/  LDGSTS.E [R19+0x7c000], desc[UR60][R28.64], !P2 ;  /* 0x7c0000001c137fae */ /* 0x0005e2000d12187c */
[----:B---3--:R-:W-:-:S03]  /*51a40*/  IMAD.WIDE R12, R8, 0x4, R94 ;  /* 0x00000004080c7825 */ /* 0x008fc600078e025e */
[----:B------:R3:W-:Y:S04]  /*51a50*/  LDGSTS.E [R18+0x78004], desc[UR60][R26.64], !P0 ;  /* 0x780040001a127fae */ /* 0x0007e8000c12187c */
[----:B------:R4:W-:Y:S01]  /*51a60*/  LDGSTS.E [R17+0x7c004], desc[UR60][R12.64], !P0 ;  /* 0x7c0040000c117fae */ /* 0x0009e2000c12187c */
[----:B--2---:R-:W-:Y:S02]  /*51a70*/  IADD3 R19, R21, -0x1e4, RZ ;  /* 0xfffffe1c15137810 */ /* 0x004fe40007ffe0ff */
[----:B------:R-:W2:Y:S02]  /*51a80*/  LDC R21, c[0x0][0x230] ;  /* 0x00008c00ff157b82 */ /* 0x000ea40000000800 */
[----:B------:R-:W-:Y:S01]  /*51a90*/  ISETP.GE.U32.AND P0, PT, R19, 0x7ffffd9d, PT ;  /* 0x7ffffd9d1300780c */ /* 0x000fe20003f06070 */
[----:B------:R3:W-:Y:S01]  /*51aa0*/  STL.64 [R1+0x1770], R6 ;  /* 0x0017700601007387 */ /* 0x0007e20000100a00 */
[----:B-1----:R-:W-:-:S03]  /*51ab0*/  VIADD R19, R20, 0xfffffe7b ;  /* 0xfffffe7b14137836 */ /* 0x002fc60000000000 */
[----:B------:R-:W-:Y:S01]  /*51ac0*/  STL.64 [R1+0x1758], R28 ;  /* 0x0017581c01007387 */ /* 0x000fe20000100a00 */
[----:B------:R-:W1:Y:S01]  /*51ad0*/  LDC R20, c[0x0][0x230] ;  /* 0x00008c00ff147b82 */ /* 0x000e620000000800 */
[----:B------:R-:W-:Y:S02]  /*51ae0*/  ISETP.GE.U32.AND P2, PT, R19, 0x7ffffdfc, PT ;  /* 0x7ffffdfc1300780c */ /* 0x000fe40003f46070 */
[----:B------:R4:W-:Y:S01]  /*51af0*/  STL.64 [R1+0x1740], R26 ;  /* 0x0017401a01007387 */ /* 0x0009e20000100a00 */
[----:B---3--:R-:W-:-:S03]  /*51b00*/  IMAD.WIDE R6, R8, 0x4, R96 ;  /* 0x0000000408067825 */ /* 0x008fc600078e0260 */
[----:B------:R3:W-:Y:S01]  /*51b10*/  STL.64 [R1+0x1728], R12 ;  /* 0x0017280c01007387 */ /* 0x0007e20000100a00 */
[----:B------:R-:W-:Y:S02]  /*51b20*/  IADD3 R19, R23, -0x186, RZ ;  /* 0xfffffe7a17137810 */ /* 0x000fe40007ffe0ff */
[----:B------:R-:W1:Y:S01]  /*51b30*/  LDC R23, c[0x0][0x230] ;  /* 0x00008c00ff177b82 */ /* 0x000e620000000800 */
[----:B------:R3:W-:Y:S01]  /*51b40*/  STL.64 [R1+0x1710], R6 ;  /* 0x0017100601007387 */ /* 0x0007e20000100a00 */
[----:B----4-:R-:W-:-:S03]  /*51b50*/  IMAD.WIDE R26, R8, 0x4, R98 ;  /* 0x00000004081a7825 */ /* 0x010fc600078e0262 */
[----:B------:R4:W-:Y:S01]  /*51b60*/  LDGSTS.E [R16+0x78008], desc[UR60][R6.64], !P3 ;  /* 0x7800800006107fae */ /* 0x0009e2000d92187c */
[----:B---3--:R-:W-:-:S03]  /*51b70*/  IMAD.WIDE R12, R8, 0x4, R100 ;  /* 0x00000004080c7825 */ /* 0x008fc600078e0264 */
[----:B------:R3:W-:Y:S04]  /*51b80*/  LDGSTS.E [R18+0x7c008], desc[UR60][R26.64], !P3 ;  /* 0x7c0080001a127fae */ /* 0x0007e8000d92187c */
[----:B------:R2:W-:Y:S01]  /*51b90*/  LDGSTS.E [R17+0x7800c], desc[UR60][R12.64], !P0 ;  /* 0x7800c0000c117fae */ /* 0x0005e2000c12187c */
[----:B----4-:R-:W-:-:S03]  /*51ba0*/  IMAD.WIDE R6, R8, 0x4, R102 ;  /* 0x0000000408067825 */ /* 0x010fc600078e0266 */
[----:B------:R4:W-:Y:S04]  /*51bb0*/  STL.64 [R1+0x16f8], R26 ;  /* 0x0016f81a01007387 */ /* 0x0009e80000100a00 */
[----:B------:R2:W-:Y:S01]  /*51bc0*/  LDGSTS.E [R16+0x7c00c], desc[UR60][R6.64], !P0 ;  /* 0x7c00c00006107fae */ /* 0x0005e2000c12187c */
[----:B------:R-:W-:Y:S01]  /*51bd0*/  ISETP.GE.U32.AND P0, PT, R19, 0x7ffffdfb, PT ;  /* 0x7ffffdfb1300780c */ /* 0x000fe20003f06070 */
[----:B------:R-:W-:Y:S01]  /*51be0*/  VIADD R19, R24, 0xfffffe79 ;  /* 0xfffffe7918137836 */ /* 0x000fe20000000000 */
[----:B---3--:R-:W-:Y:S01]  /*51bf0*/  IADD3 R18, R242, 0x200000, RZ ;  /* 0x00200000f2127810 */ /* 0x008fe20007ffe0ff */
[----:B------:R-:W3:Y:S01]  /*51c00*/  LDC R24, c[0x0][0x230] ;  /* 0x00008c00ff187b82 */ /* 0x000ee20000000800 */
[----:B----4-:R-:W-:Y:S01]  /*51c10*/  IMAD.WIDE R26, R8, 0x4, R104 ;  /* 0x00000004081a7825 */ /* 0x010fe200078e0268 */
[----:B------:R4:W-:Y:S01]  /*51c20*/  STL.64 [R1+0x16e0], R12 ;  /* 0x0016e00c01007387 */ /* 0x0009e20000100a00 */
[----:B------:R-:W-:-:S02]  /*51c30*/  ISETP.GE.U32.AND P3, PT, R19, 0x7ffffdfa, PT ;  /* 0x7ffffdfa1300780c */ /* 0x000fc40003f66070 */
[C---:B--2---:R-:W-:Y:S01]  /*51c40*/  VIADD R17, R242.reuse, 0x200000 ;  /* 0x00200000f2117836 */ /* 0x044fe20000000000 */
[----:B------:R2:W-:Y:S01]  /*51c50*/  LDGSTS.E [R18+0x60000], desc[UR60][R26.64], !P2 ;  /* 0x600000001a127fae */ /* 0x0005e2000d12187c */
[----:B------:R-:W-:Y:S01]  /*51c60*/  IADD3 R16, R242, 0x200000, RZ ;  /* 0x00200000f2107810 */ /* 0x000fe20007ffe0ff */
[----:B----4-:R-:W-:-:S04]  /*51c70*/  IMAD.WIDE R12, R8, 0x4, R106 ;  /* 0x00000004080c7825 */ /* 0x010fc800078e026a */
[----:B--2---:R-:W-:Y:S01]  /*51c80*/  VIADD R18, R21, 0xfffffe78 ;  /* 0xfffffe7815127836 */ /* 0x004fe20000000000 */
[----:B------:R2:W-:Y:S01]  /*51c90*/  STL.64 [R1+0x16c8], R6 ;  /* 0x0016c80601007387 */ /* 0x0005e20000100a00 */
[----:B------:R-:W-:Y:S01]  /*51ca0*/  IADD3 R19, R22, -0x1a5, RZ ;  /* 0xfffffe5b16137810 */ /* 0x000fe20007ffe0ff */
[----:B------:R-:W4:Y:S02]  /*51cb0*/  LDC R21, c[0x0][0x230] ;  /* 0x00008c00ff157b82 */ /* 0x000f240000000800 */
[----:B------:R1:W-:Y:S01]  /*51cc0*/  LDGSTS.E [R17+0x64000], desc[UR60][R12.64], !P2 ;  /* 0x640000000c117fae */ /* 0x0003e2000d12187c */
[----:B------:R-:W-:Y:S01]  /*51cd0*/  ISETP.GE.U32.AND P2, PT, R18, 0x7ffffdf9, PT ;  /* 0x7ffffdf91200780c */ /* 0x000fe20003f46070 */
[----:B------:R-:W-:Y:S02]  /*51ce0*/  VIADD R18, R242, 0x200000 ;  /* 0x00200000f2127836 */ /* 0x000fe40000000000 */
[----:B------:R1:W-:Y:S02]  /*51cf0*/  STL.64 [R1+0x16b0], R26 ;  /* 0x0016b01a01007387 */ /* 0x0003e40000100a00 */
[----:B------:R-:W4:Y:S01]  /*51d00*/  LDC R22, c[0x0][0x230] ;  /* 0x00008c00ff167b82 */ /* 0x000f220000000800 */
[C---:B--2---:R-:W-:Y:S01]  /*51d10*/  IMAD.WIDE R6, R8.reuse, 0x4, R108 ;  /* 0x0000000408067825 */ /* 0x044fe200078e026c */
[----:B------:R2:W-:Y:S04]  /*51d20*/  STL.64 [R1+0x1698], R12 ;  /* 0x0016980c01007387 */ /* 0x0005e80000100a00 */
[----:B------:R3:W-:Y:S01]  /*51d30*/  LDGSTS.E [R16+0x60004], desc[UR60][R6.64], !P0 ;  /* 0x6000400006107fae */ /* 0x0007e2000c12187c */
[----:B-1----:R-:W-:-:S03]  /*51d40*/  IMAD.WIDE R26, R8, 0x4, R110 ;  /* 0x00000004081a7825 */ /* 0x002fc600078e026e */
[----:B------:R3:W-:Y:S01]  /*51d50*/  STL.64 [R1+0x1550], R6 ;  /* 0x0015500601007387 */ /* 0x0007e20000100a00 */
[----:B--2---:R-:W-:-:S03]  /*51d60*/  IMAD.WIDE R12, R8, 0x4, R112 ;  /* 0x00000004080c7825 */ /* 0x004fc600078e0270 */
[----:B------:R1:W-:Y:S01]  /*51d70*/  LDGSTS.E [R18+0x64004], desc[UR60][R26.64], !P0 ;  /* 0x640040001a127fae */ /* 0x0003e2000c12187c */
[----:B------:R-:W-:-:S03]  /*51d80*/  ISETP.GE.U32.AND P0, PT, R19, 0x7ffffddc, PT ;  /* 0x7ffffddc1300780c */ /* 0x000fc60003f06070 */
[----:B------:R1:W-:Y:S01]  /*51d90*/  STL.64 [R1+0x1538], R26 ;  /* 0x0015381a01007387 */ /* 0x0003e20000100a00 */
[----:B---3--:R-:W-:-:S03]  /*51da0*/  IMAD.WIDE R6, R8, 0x4, R114 ;  /* 0x0000000408067825 */ /* 0x008fc600078e0272 */
[----:B------:R2:W-:Y:S01]  /*51db0*/  STL.64 [R1+0x1520], R12 ;  /* 0x0015200c01007387 */ /* 0x0005e20000100a00 */
[----:B------:R-:W-:Y:S02]  /*51dc0*/  IADD3 R19, R20, -0x1a6, RZ ;  /* 0xfffffe5a14137810 */ /* 0x000fe40007ffe0ff */
[----:B------:R-:W3:Y:S01]  /*51dd0*/  LDC R20, c[0x0][0x230] ;  /* 0x00008c00ff147b82 */ /* 0x000ee20000000800 */
[----:B------:R2:W-:Y:S01]  /*51de0*/  LDGSTS.E [R17+0x60008], desc[UR60][R12.64], !P3 ;  /* 0x600080000c117fae */ /* 0x0005e2000d92187c */
[----:B-1----:R-:W-:-:S03]  /*51df0*/  IMAD.WIDE R26, R8, 0x4, R116 ;  /* 0x00000004081a7825 */ /* 0x002fc600078e0274 */
[----:B------:R1:W-:Y:S01]  /*51e00*/  LDGSTS.E [R16+0x64008], desc[UR60][R6.64], !P3 ;  /* 0x6400800006107fae */ /* 0x0003e2000d92187c */
[----:B------:R-:W-:-:S03]  /*51e10*/  ISETP.GE.U32.AND P3, PT, R19, 0x7ffffddb, PT ;  /* 0x7ffffddb1300780c */ /* 0x000fc60003f66070 */
[----:B------:R1:W-:Y:S01]  /*51e20*/  STL.64 [R1+0x1508], R6 ;  /* 0x0015080601007387 */ /* 0x0003e20000100a00 */
[----:B--2---:R-:W-:-:S03]  /*51e30*/  IMAD.WIDE R12, R8, 0x4, R118 ;  /* 0x00000004080c7825 */ /* 0x004fc600078e0276 */
[----:B------:R2:W-:Y:S04]  /*51e40*/  LDGSTS.E [R18+0x6000c], desc[UR60][R26.64], !P2 ;  /* 0x6000c0001a127fae */ /* 0x0005e8000d12187c */
[----:B------:R-:W-:Y:S01]  /*51e50*/  STL.64 [R1+0x14f0], R26 ;  /* 0x0014f01a01007387 */ /* 0x000fe20000100a00 */
[----:B------:R-:W-:Y:S02]  /*51e60*/  IADD3 R19, R23, -0x1a8, RZ ;  /* 0xfffffe5817137810 */ /* 0x000fe40007ffe0ff */
[----:B------:R-:W3:Y:S01]  /*51e70*/  LDC R23, c[0x0][0x230] ;  /* 0x00008c00ff177b82 */ /* 0x000ee20000000800 */
[----:B-1----:R-:W-:Y:S01]  /*51e80*/  IMAD.WIDE R6, R8, 0x4, R120 ;  /* 0x0000000408067825 */ /* 0x002fe200078e0278 */
[----:B------:R1:W-:Y:S03]  /*51e90*/  STL.64 [R1+0x14d8], R12 ;  /* 0x0014d80c01007387 */ /* 0x0003e60000100a00 */
[----:B--2---:R-:W-:Y:S01]  /*51ea0*/  VIADD R18, R24, 0xfffffe59 ;  /* 0xfffffe5918127836 */ /* 0x004fe20000000000 */
[----:B------:R1:W-:Y:S04]  /*51eb0*/  LDGSTS.E [R17+0x6400c], desc[UR60][R12.64], !P2 ;  /* 0x6400c0000c117fae */ /* 0x0003e8000d12187c */
[----:B------:R-:W-:Y:S01]  /*51ec0*/  ISETP.GE.U32.AND P2, PT, R18, 0x7ffffdda, PT ;  /* 0x7ffffdda1200780c */ /* 0x000fe20003f46070 */
[----:B------:R2:W-:Y:S01]  /*51ed0*/  LDGSTS.E [R16+0x68000], desc[UR60][R6.64], !P0 ;  /* 0x6800000006107fae */ /* 0x0005e2000c12187c */
[----:B-1----:R-:W-:-:S03]  /*51ee0*/  IMAD.WIDE R12, R8, 0x4, R122 ;  /* 0x00000004080c7825 */ /* 0x002fc600078e027a */
[----:B------:R2:W-:Y:S04]  /*51ef0*/  STL.64 [R1+0x14c0], R6 ;  /* 0x0014c00601007387 */ /* 0x0005e80000100a00 */
[----:B------:R1:W-:Y:S01]  /*51f00*/  LDGSTS.E [R17+0x6c000], desc[UR60][R12.64], !P0 ;  /* 0x6c0000000c117fae */ /* 0x0003e2000c12187c */
[----:B------:R-:W-:Y:S01]  /*51f10*/  ISETP.GE.U32.AND P0, PT, R19, 0x7ffffdd9, PT ;  /* 0x7ffffdd91300780c */ /* 0x000fe20003f06070 */
[----:B------:R-:W-:Y:S02]  /*51f20*/  VIADD R19, R242, 0x200000 ;  /* 0x00200000f2137836 */ /* 0x000fe40000000000 */
[----:B------:R-:W-:-:S04]  /*51f30*/  IMAD.WIDE R26, R8, 0x4, R126 ;  /* 0x00000004081a7825 */ /* 0x000fc800078e027e */
[----:B--2---:R-:W-:Y:S01]  /*51f40*/  IMAD.WIDE R6, R8, 0x4, R124 ;  /* 0x0000000408067825 */ /* 0x004fe200078e027c */
[----:B------:R1:W-:Y:S01]  /*51f50*/  STL.64 [R1+0x14a8], R12 ;  /* 0x0014a80c01007387 */ /* 0x0003e20000100a00 */
[----:B------:R-:W-:Y:S02]  /*51f60*/  IADD3 R18, R242, 0x200000, RZ ;  /* 0x00200000f2127810 */ /* 0x000fe40007ffe0ff */
[C---:B------:R-:W-:Y:S01]  /*51f70*/  IMAD.WIDE R24, R8.reuse, 0x4, R128 ;  /* 0x0000000408187825 */ /* 0x040fe200078e0280 */
[----:B------:R-:W-:Y:S04]  /*51f80*/  LDGSTS.E [R16+0x68004], desc[UR60][R6.64], !P3 ;  /* 0x6800400006107fae */ /* 0x000fe8000d92187c */
[----:B------:R4:W-:Y:S01]  /*51f90*/  LDGSTS.E [R19+0x6c004], desc[UR60][R26.64], !P3 ;  /* 0x6c0040001a137fae */ /* 0x0009e2000d92187c */
[----:B-1----:R-:W-:-:S03]  /*51fa0*/  IMAD.WIDE R12, R8, 0x4, R130 ;  /* 0x00000004080c7825 */ /* 0x002fc600078e0282 */
[----:B------:R1:W-:Y:S04]  /*51fb0*/  LDGSTS.E [R18+0x68008], desc[UR60][R24.64], !P2 ;  /* 0x6800800018127fae */ /* 0x0003e8000d12187c */
[----:B------:R2:W-:Y:S01]  /*51fc0*/  LDGSTS.E [R17+0x6c008], desc[UR60][R12.64], !P2 ;  /* 0x6c0080000c117fae */ /* 0x0005e2000d12187c */
[----:B----4-:R-:W-:-:S03]  /*51fd0*/  VIADD R19, R21, 0xfffffe3b ;  /* 0xfffffe3b15137836 */ /* 0x010fc60000000000 */
[----:B------:R4:W-:Y:S02]  /*51fe0*/  STL.64 [R1+0x1490], R6 ;  /* 0x0014900601007387 */ /* 0x0009e40000100a00 */
[----:B------:R-:W-:Y:S02]  /*51ff0*/  ISETP.GE.U32.AND P2, PT, R19, 0x7ffffdbc, PT ;  /* 0x7ffffdbc1300780c */ /* 0x000fe40003f46070 */
[----:B------:R1:W-:Y:S01]  /*52000*/  STL.64 [R1+0x1478], R26 ;  /* 0x0014781a01007387 */ /* 0x0003e20000100a00 */
[----:B------:R-:W-:Y:S01]  /*52010*/  IADD3 R19, R22, -0x1c6, RZ ;  /* 0xfffffe3a16137810 */ /* 0x000fe20007ffe0ff */
[----:B---3--:R-:W-:Y:S01]  /*52020*/  VIADD R20, R20, 0xfffffe39 ;  /* 0xfffffe3914147836 */ /* 0x008fe20000000000 */
[----:B------:R-:W3:Y:S01]  /*52030*/  LDC R22, c[0x0][0x230] ;  /* 0x00008c00ff167b82 */ /* 0x000ee20000000800 */
[----:B------:R2:W-:Y:S01]  /*52040*/  STL.64 [R1+0x1460], R24 ;  /* 0x0014601801007387 */ /* 0x0005e20000100a00 */
[----:B------:R-:W-:Y:S01]  /*52050*/  ISETP.GE.U32.AND P3, PT, R19, 0x7ffffdbb, PT ;  /* 0x7ffffdbb1300780c */ /* 0x000fe20003f66070 */
[----:B----4-:R-:W-:-:S02]  /*52060*/  IMAD.WIDE R6, R8, 0x4, R132 ;  /* 0x0000000408067825 */ /* 0x010fc400078e0284 */
[----:B------:R4:W-:Y:S02]  /*52070*/  STL.64 [R1+0x1448], R12 ;  /* 0x0014480c01007387 */ /* 0x0009e40000100a00 */
[C---:B-1----:R-:W-:Y:S02]  /*52080*/  IMAD.WIDE R26, R8.reuse, 0x4, R134 ;  /* 0x00000004081a7825 */ /* 0x042fe400078e0286 */
[----:B------:R1:W-:Y:S01]  /*52090*/  LDGSTS.E [R16+0x6800c], desc[UR60][R6.64], !P0 ;  /* 0x6800c00006107fae */ /* 0x0003e2000c12187c */
[----:B--2---:R-:W2:Y:S03]  /*520a0*/  LDC R24, c[0x0][0x230] ;  /* 0x00008c00ff187b82 */ /* 0x004ea60000000800 */
[----:B------:R1:W-:Y:S01]  /*520b0*/  STL.64 [R1+0x1430], R6 ;  /* 0x0014300601007387 */ /* 0x0003e20000100a00 */
[----:B----4-:R-:W-:-:S03]  /*520c0*/  IMAD.WIDE R12, R8, 0x4, R136 ;  /* 0x00000004080c7825 */ /* 0x010fc600078e0288 */
[----:B------:R-:W-:Y:S01]  /*520d0*/  LDGSTS.E [R18+0x6c00c], desc[UR60][R26.64], !P0 ;  /* 0x6c00c0001a127fae */ /* 0x000fe2000c12187c */
[----:B------:R-:W4:Y:S01]  /*520e0*/  LDC R25, c[0x0][0x230] ;  /* 0x00008c00ff197b82 */ /* 0x000f220000000800 */
        /* <DEDUP_REMOVED lines=11> */
[----:B------:R-:W-:Y:S02]  /*521a0*/  IADD3 R19, R23, -0x1c8, RZ ;  /* 0xfffffe3817137810 */ /* 0x000fe40007ffe0ff */
[----:B------:R-:W1:Y:S01]  /*521b0*/  LDC R23, c[0x0][0x230] ;  /* 0x00008c00ff177b82 */ /* 0x000e620000000800 */
[----:B---3--:R-:W-:Y:S01]  /*521c0*/  IMAD.WIDE R6, R8, 0x4, R144 ;  /* 0x0000000408067825 */ /* 0x008fe200078e0290 */
[----:B------:R3:W-:Y:S06]  /*521d0*/  STL.64 [R1+0x808], R12 ;  /* 0x0008080c01007387 */ /* 0x0007ec0000100a00 */
[----:B--2---:R-:W2:Y:S01]  /*521e0*/  LDC R21, c[0x0][0x230] ;  /* 0x00008c00ff157b82 */ /* 0x004ea20000000800 */
[----:B------:R3:W-:Y:S01]  /*521f0*/  LDGSTS.E [R17+0x74004], desc[UR60][R12.64], !P3 ;  /* 0x740040000c117fae */ /* 0x0007e2000d92187c */
[----:B------:R-:W-:Y:S01]  /*52200*/  ISETP.GE.U32.AND P2, PT, R19, 0x7ffffdb9, PT ;  /* 0x7ffffdb91300780c */ /* 0x000fe20003f46070 */
[----:B------:R-:W-:Y:S01]  /*52210*/  VIADD R18, R24, 0xfffffe1b ;  /* 0xfffffe1b18127836 */ /* 0x000fe20000000000 */
[----:B----4-:R-:W-:Y:S01]  /*52220*/  IADD3 R19, R25, -0x1e6, RZ ;  /* 0xfffffe1a19137810 */ /* 0x010fe20007ffe0ff */
[----:B------:R4:W-:Y:S03]  /*52230*/  LDGSTS.E [R16+0x70008], desc[UR60][R6.64], !P0 ;  /* 0x7000800006107fae */ /* 0x0009e6000c12187c */
[----:B------:R-:W1:Y:S01]  /*52240*/  LDC R20, c[0x0][0x230] ;  /* 0x00008c00ff147b82 */ /* 0x000e620000000800 */
[----:B---3--:R-:W-:Y:S01]  /*52250*/  IMAD.WIDE R12, R8, 0x4, R146 ;  /* 0x00000004080c7825 */ /* 0x008fe200078e0292 */
[----:B------:R4:W-:Y:S06]  /*52260*/  STL.64 [R1+0x7e8], R6 ;  /* 0x0007e80601007387 */ /* 0x0009ec0000100a00 */
[----:B------:R-:W3:Y:S01]  /*52270*/  LDC R24, c[0x0][0x230] ;  /* 0x00008c00ff187b82 */ /* 0x000ee20000000800 */
[----:B------:R4:W-:Y:S01]  /*52280*/  LDGSTS.E [R17+0x74008], desc[UR60][R12.64], !P0 ;  /* 0x740080000c117fae */ /* 0x0009e2000c12187c */
[----:B------:R-:W-:Y:S01]  /*52290*/  ISETP.GE.U32.AND P0, PT, R18, 0x7ffffd9c, PT ;  /* 0x7ffffd9c1200780c */ /* 0x000fe20003f06070 */
[----:B------:R-:W-:Y:S01]  /*522a0*/  IMAD.WIDE R28, R8, 0x4, R150 ;  /* 0x00000004081c7825 */ /* 0x000fe200078e0296 */
[----:B------:R-:W-:-:S03]  /*522b0*/  ISETP.GE.U32.AND P3, PT, R19, 0x7ffffd9b, PT ;  /* 0x7ffffd9b1300780c */ /* 0x000fc60003f66070 */
[----:B------:R-:W-:Y:S02]  /*522c0*/  VIADD R19, R242, 0x200000 ;  /* 0x00200000f2137836 */ /* 0x000fe40000000000 */
[----:B----4-:R-:W-:Y:S01]  /*522d0*/  IMAD.WIDE R6, R8, 0x4, R148 ;  /* 0x0000000408067825 */ /* 0x010fe200078e0294 */
[----:B------:R4:W-:Y:S01]  /*522e0*/  STL.64 [R1+0x7c8], R12 ;  /* 0x0007c80c01007387 */ /* 0x0009e20000100a00 */
[----:B------:R-:W-:Y:S02]  /*522f0*/  IADD3 R18, R242, 0x200000, RZ ;  /* 0x00200000f2127810 */ /* 0x000fe40007ffe0ff */
[C---:B------:R-:W-:Y:S01]  /*52300*/  IMAD.WIDE R26, R8.reuse, 0x4, R152 ;  /* 0x00000004081a7825 */ /* 0x040fe200078e0298 */
[----:B------:R-:W-:Y:S04]  /*52310*/  LDGSTS.E [R16+0x7000c], desc[UR60][R6.64], !P2 ;  /* 0x7000c00006107fae */ /* 0x000fe8000d12187c */
[----:B------:R2:W-:Y:S01]  /*52320*/  LDGSTS.E [R19+0x7400c], desc[UR60][R28.64], !P2 ;  /* 0x7400c0001c137fae */ /* 0x0005e2000d12187c */
[----:B----4-:R-:W-:-:S03]  /*52330*/  IMAD.WIDE R12, R8, 0x4, R154 ;  /* 0x00000004080c7825 */ /* 0x010fc600078e029a */
[----:B------:R4:W-:Y:S04]  /*52340*/  LDGSTS.E [R18+0x78000], desc[UR60][R26.64], !P0 ;  /* 0x780000001a127fae */ /* 0x0009e8000c12187c */
[----:B------:R4:W-:Y:S01]  /*52350*/  LDGSTS.E [R17+0x7c000], desc[UR60][R12.64], !P0 ;  /* 0x7c0000000c117fae */ /* 0x0009e2000c12187c */
[----:B--2---:R-:W-:Y:S02]  /*52360*/  VIADD R19, R21, 0xfffffe19 ;  /* 0xfffffe1915137836 */ /* 0x004fe40000000000 */
[----:B------:R-:W2:Y:S01]  /*52370*/  LDC R21, c[0x0][0x230] ;  /* 0x00008c00ff157b82 */ /* 0x000ea20000000800 */
[----:B------:R4:W-:Y:S02]  /*52380*/  STL.64 [R1+0x7a8], R6 ;  /* 0x0007a80601007387 */ /* 0x0009e40000100a00 */
[----:B------:R-:W-:-:S02]  /*52390*/  ISETP.GE.U32.AND P0, PT, R19, 0x7ffffd9a, PT ;  /* 0x7ffffd9a1300780c */ /* 0x000fc40003f06070 */
[----:B-1----:R-:W-:Y:S01]  /*523a0*/  IADD3 R19, R20, -0x1e8, RZ ;  /* 0xfffffe1814137810 */ /* 0x002fe20007ffe0ff */
[----:B------:R-:W-:Y:S02]  /*523b0*/  STL.64 [R1+0x788], R28 ;  /* 0x0007881c01007387 */ /* 0x000fe40000100a00 */
[----:B------:R-:W1:Y:S02]  /*523c0*/  LDC R20, c[0x0][0x230] ;  /* 0x00008c00ff147b82 */ /* 0x000e640000000800 */
[----:B------:R3:W-:Y:S01]  /*523d0*/  STL.64 [R1+0x768], R26 ;  /* 0x0007681a01007387 */ /* 0x0007e20000100a00 */
[----:B----4-:R-:W-:-:S03]  /*523e0*/  IMAD.WIDE R6, R8, 0x4, R156 ;  /* 0x0000000408067825 */ /* 0x010fc600078e029c */
[----:B------:R4:W-:Y:S01]  /*523f0*/  STL.64 [R1+0x748], R12 ;  /* 0x0007480c01007387 */ /* 0x0009e20000100a00 */
[----:B------:R-:W-:-:S03]  /*52400*/  ISETP.GE.U32.AND P2, PT, R19, 0x7ffffd99, PT ;  /* 0x7ffffd991300780c */ /* 0x000fc60003f46070 */
[----:B------:R4:W-:Y:S01]  /*52410*/  STL.64 [R1+0x728], R6 ;  /* 0x0007280601007387 */ /* 0x0009e20000100a00 */
[----:B------:R-:W-:Y:S02]  /*52420*/  VIADD R19, R23, 0xfffffe77 ;  /* 0xfffffe7717137836 */ /* 0x000fe40000000000 */
[----:B------:R-:W1:Y:S01]  /*52430*/  LDC R23, c[0x0][0x230] ;  /* 0x00008c00ff177b82 */ /* 0x000e620000000800 */
[C---:B---3--:R-:W-:Y:S01]  /*52440*/  IMAD.WIDE R26, R8.reuse, 0x4, R158 ;  /* 0x00000004081a7825 */ /* 0x048fe200078e029e */
[----:B------:R3:W-:Y:S03]  /*52450*/  LDGSTS.E [R16+0x78004], desc[UR60][R6.64], !P3 ;  /* 0x7800400006107fae */ /* 0x0007e6000d92187c */
[C---:B----4-:R-:W-:Y:S01]  /*52460*/  IMAD.WIDE R12, R8.reuse, 0x4, R160 ;  /* 0x00000004080c7825 */ /* 0x050fe200078e02a0 */
[----:B------:R4:W-:Y:S04]  /*52470*/  LDGSTS.E [R18+0x7c004], desc[UR60][R26.64], !P3 ;  /* 0x7c0040001a127fae */ /* 0x0009e8000d92187c */
[----:B------:R-:W-:Y:S01]  /*52480*/  LDGSTS.E [R17+0x78008], desc[UR60][R12.64], !P0 ;  /* 0x780080000c117fae */ /* 0x000fe2000c12187c */
[----:B---3--:R-:W-:-:S03]  /*52490*/  IMAD.WIDE R6, R8, 0x4, R162 ;  /* 0x0000000408067825 */ /* 0x008fc600078e02a2 */
[----:B------:R4:W-:Y:S04]  /*524a0*/  STL.64 [R1+0x708], R26 ;  /* 0x0007081a01007387 */ /* 0x0009e80000100a00 */
[----:B------:R3:W-:Y:S01]  /*524b0*/  LDGSTS.E [R16+0x7c008], desc[UR60][R6.64], !P0 ;  /* 0x7c00800006107fae */ /* 0x0007e2000c12187c */
[----:B------:R-:W-:Y:S02]  /*524c0*/  ISETP.GE.U32.AND P0, PT, R19, 0x7ffffdf8, PT ;  /* 0x7ffffdf81300780c */ /* 0x000fe40003f06070 */
[----:B------:R-:W-:Y:S02]  /*524d0*/  IADD3 R19, R24, -0x18a, RZ ;  /* 0xfffffe7618137810 */ /* 0x000fe40007ffe0ff */
[----:B------:R-:W1:Y:S01]  /*524e0*/  LDC R24, c[0x0][0x230] ;  /* 0x00008c00ff187b82 */ /* 0x000e620000000800 */
[----:B----4-:R-:W-:Y:S01]  /*524f0*/  IMAD.WIDE R26, R8, 0x4, R164 ;  /* 0x00000004081a7825 */ /* 0x010fe200078e02a4 */
[----:B------:R4:W-:Y:S01]  /*52500*/  STL.64 [R1+0x6e8], R12 ;  /* 0x0006e80c01007387 */ /* 0x0009e20000100a00 */
[----:B------:R-:W-:-:S03]  /*52510*/  ISETP.GE.U32.AND P3, PT, R19, 0x7ffffdf7, PT ;  /* 0x7ffffdf71300780c */ /* 0x000fc60003f66070 */
[----:B------:R2:W-:Y:S01]  /*52520*/  LDGSTS.E [R18+0x7800c], desc[UR60][R26.64], !P2 ;  /* 0x7800c0001a127fae */ /* 0x0005e2000d12187c */
[----:B---3--:R-:W-:-:S03]  /*52530*/  VIADD R16, R15, 0x200000 ;  /* 0x002000000f107836 */ /* 0x008fc60000000000 */
[----:B------:R3:W-:Y:S01]  /*52540*/  STL.64 [R1+0x6c8], R6 ;  /* 0x0006c80601007387 */ /* 0x0007e20000100a00 */
[----:B----4-:R-:W-:-:S03]  /*52550*/  IMAD.WIDE R12, R8, 0x4, R166 ;  /* 0x00000004080c7825 */ /* 0x010fc600078e02a6 */
[----:B------:R-:W-:Y:S01]  /*52560*/  STL.64 [R1+0x2d80], R242 ;  /* 0x002d80f201007387 */ /* 0x000fe20000100a00 */
[----:B--2---:R-:W-:-:S03]  /*52570*/  IADD3 R18, R21, -0x18b, RZ ;  /* 0xfffffe7515127810 */ /* 0x004fc60007ffe0ff */
[----:B------:R2:W-:Y:S01]  /*52580*/  LDGSTS.E [R17+0x7c00c], desc[UR60][R12.64], !P2 ;  /* 0x7c00c0000c117fae */ /* 0x0005e2000d12187c */
[----:B------:R-:W-:Y:S01]  /*52590*/  VIADD R19, R22, 0xfffffe74 ;  /* 0xfffffe7416137836 */ /* 0x000fe20000000000 */
[----:B------:R-:W4:Y:S01]  /*525a0*/  LDC R21, c[0x0][0x230] ;  /* 0x00008c00ff157b82 */ /* 0x000f220000000800 */
[----:B---3--:R-:W-:Y:S01]  /*525b0*/  IMAD.WIDE R6, R8, 0x4, R168 ;  /* 0x0000000408067825 */ /* 0x008fe200078e02a8 */
[----:B------:R3:W-:Y:S01]  /*525c0*/  STL.64 [R1+0x6a8], R26 ;  /* 0x0006a81a01007387 */ /* 0x0007e20000100a00 */
[----:B------:R-:W-:Y:S02]  /*525d0*/  ISETP.GE.U32.AND P2, PT, R18, 0x7ffffdf6, PT ;  /* 0x7ffffdf61200780c */ /* 0x000fe40003f46070 */
[C---:B------:R-:W-:Y:S01]  /*525e0*/  IADD3 R18, R15.reuse, 0x200000, RZ ;  /* 0x002000000f127810 */ /* 0x040fe20007ffe0ff */
[----:B------:R3:W-:Y:S02]  /*525f0*/  STL.64 [R1+0x688], R12 ;  /* 0x0006880c01007387 */ /* 0x0007e40000100a00 */
[----:B------:R-:W4:Y:S01]  /*52600*/  LDC R22, c[0x0][0x230] ;  /* 0x00008c00ff167b82 */ /* 0x000f220000000800 */
[----:B--2---:R-:W-:Y:S01]  /*52610*/  VIADD R17, R15, 0x200000 ;  /* 0x002000000f117836 */ /* 0x004fe20000000000 */
[----:B------:R2:W-:Y:S01]  /*52620*/  LDGSTS.E [R16+0x60000], desc[UR60][R6.64], !P0 ;  /* 0x6000000006107fae */ /* 0x0005e2000c12187c */
[----:B---3--:R-:W-:-:S03]  /*52630*/  IMAD.WIDE R26, R8, 0x4, R170 ;  /* 0x00000004081a7825 */ /* 0x008fc600078e02aa */
[----:B------:R2:W-:Y:S01]  /*52640*/  STL.64 [R1+0x668], R6 ;  /* 0x0006680601007387 */ /* 0x0005e20000100a00 */
[----:B------:R-:W-:-:S03]  /*52650*/  IMAD.WIDE R12, R8, 0x4, R172 ;  /* 0x00000004080c7825 */ /* 0x000fc600078e02ac */
[----:B------:R3:W-:Y:S01]  /*52660*/  LDGSTS.E [R18+0x64000], desc[UR60][R26.64], !P0 ;  /* 0x640000001a127fae */ /* 0x0007e2000c12187c */
[----:B------:R-:W-:-:S03]  /*52670*/  ISETP.GE.U32.AND P0, PT, R19, 0x7ffffdf5, PT ;  /* 0x7ffffdf51300780c */ /* 0x000fc60003f06070 */
[----:B------:R3:W-:Y:S01]  /*52680*/  STL.64 [R1+0x648], R26 ;  /* 0x0006481a01007387 */ /* 0x0007e20000100a00 */
[----:B--2---:R-:W-:-:S03]  /*52690*/  IMAD.WIDE R6, R8, 0x4, R174 ;  /* 0x0000000408067825 */ /* 0x004fc600078e02ae */
[----:B------:R2:W-:Y:S01]  /*526a0*/  STL.64 [R1+0x628], R12 ;  /* 0x0006280c01007387 */ /* 0x0005e20000100a00 */
[----:B-1----:R-:W-:Y:S02]  /*526b0*/  IADD3 R19, R20, -0x1a9, RZ ;  /* 0xfffffe5714137810 */ /* 0x002fe40007ffe0ff */
[----:B------:R-:W1:Y:S01]  /*526c0*/  LDC R20, c[0x0][0x230] ;  /* 0x00008c00ff147b82 */ /* 0x000e620000000800 */
[----:B------:R2:W-:Y:S01]  /*526d0*/  LDGSTS.E [R17+0x60004], desc[UR60][R12.64], !P3 ;  /* 0x600040000c117fae */ /* 0x0005e2000d92187c */
[----:B---3--:R-:W-:-:S03]  /*526e0*/  IMAD.WIDE R26, R8, 0x4, R176 ;  /* 0x00000004081a7825 */ /* 0x008fc600078e02b0 */
[----:B------:R3:W-:Y:S04]  /*526f0*/  STL.64 [R1+0x608], R6 ;  /* 0x0006080601007387 */ /* 0x0007e80000100a00 */
[----:B------:R3:W-:Y:S01]  /*52700*/  LDGSTS.E [R16+0x64004], desc[UR60][R6.64], !P3 ;  /* 0x6400400006107fae */ /* 0x0007e2000d92187c */
[----:B--2---:R-:W-:-:S03]  /*52710*/  IMAD.WIDE R12, R8, 0x4, R178 ;  /* 0x00000004080c7825 */ /* 0x004fc600078e02b2 */
[----:B------:R-:W-:Y:S01]  /*52720*/  STL.64 [R1+0x5e8], R26 ;  /* 0x0005e81a01007387 */ /* 0x000fe20000100a00 */
[----:B------:R-:W-:-:S03]  /*52730*/  ISETP.GE.U32.AND P3, PT, R19, 0x7ffffdd8, PT ;  /* 0x7ffffdd81300780c */ /* 0x000fc60003f66070 */
[----:B------:R2:W-:Y:S01]  /*52740*/  LDGSTS.E [R18+0x60008], desc[UR60][R26.64], !P2 ;  /* 0x600080001a127fae */ /* 0x0005e2000d12187c */
[----:B---3--:R-:W-:-:S03]  /*52750*/  IMAD.WIDE R6, R8, 0x4, R180 ;  /* 0x0000000408067825 */ /* 0x008fc600078e02b4 */
[----:B------:R3:W-:Y:S01]  /*52760*/  STL.64 [R1+0x5c8], R12 ;  /* 0x0005c80c01007387 */ /* 0x0007e20000100a00 */
[----:B------:R-:W-:Y:S02]  /*52770*/  IADD3 R19, R23, -0x1ab, RZ ;  /* 0xfffffe5517137810 */ /* 0x000fe40007ffe0ff */
[----:B------:R-:W1:Y:S01]  /*52780*/  LDC R23, c[0x0][0x230] ;  /* 0x00008c00ff177b82 */ /* 0x000e620000000800 */
[----:B------:R3:W-:Y:S01]  /*52790*/  LDGSTS.E [R17+0x64008], desc[UR60][R12.64], !P2 ;  /* 0x640080000c117fae */ /* 0x0007e2000d12187c */
[----:B--2---:R-:W-:-:S03]  /*527a0*/  VIADD R18, R24, 0xfffffe56 ;  /* 0xfffffe5618127836 */ /* 0x004fc60000000000 */
[----:B------:R2:W-:Y:S01]  /*527b0*/  LDGSTS.E [R16+0x6000c], desc[UR60][R6.64], !P0 ;  /* 0x6000c00006107fae */ /* 0x0005e2000c12187c */
[----:B---3--:R-:W-:Y:S01]  /*527c0*/  IMAD.WIDE R12, R8, 0x4, R182 ;  /* 0x00000004080c7825 */ /* 0x008fe200078e02b6 */
[----:B------:R-:W-:Y:S02]  /*527d0*/  ISETP.GE.U32.AND P2, PT, R18, 0x7ffffdd7, PT ;  /* 0x7ffffdd71200780c */ /* 0x000fe40003f46070 */
[----:B------:R2:W-:Y:S04]  /*527e0*/  STL.64 [R1+0x5a8], R6 ;  /* 0x0005a80601007387 */ /* 0x0005e80000100a00 */
[----:B------:R3:W-:Y:S01]  /*527f0*/  LDGSTS.E [R17+0x6400c], desc[UR60][R12.64], !P0 ;  /* 0x6400c0000c117fae */ /* 0x0007e2000c12187c */
[----:B------:R-:W-:Y:S01]  /*52800*/  ISETP.GE.U32.AND P0, PT, R19, 0x7ffffdd6, PT ;  /* 0x7ffffdd61300780c */ /* 0x000fe20003f06070 */
[C---:B------:R-:W-:Y:S01]  /*52810*/  VIADD R19, R15.reuse, 0x200000 ;  /* 0x002000000f137836 */ /* 0x040fe20000000000 */
[----:B------:R-:W-:Y:S01]  /*52820*/  IADD3 R18, R15, 0x200000, RZ ;  /* 0x002000000f127810 */ /* 0x000fe20007ffe0ff */
[----:B------:R-:W-:-:S04]  /*52830*/  IMAD.WIDE R26, R8, 0x4, R186 ;  /* 0x00000004081a7825 */ /* 0x000fc800078e02ba */
[C---:B--2---:R-:W-:Y:S01]  /*52840*/  IMAD.WIDE R6, R8.reuse, 0x4, R184 ;  /* 0x0000000408067825 */ /* 0x044fe200078e02b8 */
[----:B------:R3:W-:Y:S03]  /*52850*/  STL.64 [R1+0x588], R12 ;  /* 0x0005880c01007387 */ /* 0x0007e60000100a00 */
[C---:B------:R-:W-:Y:S01]  /*52860*/  IMAD.WIDE R24, R8.reuse, 0x4, R188 ;  /* 0x0000000408187825 */ /* 0x040fe200078e02bc */
[----:B------:R2:W-:Y:S04]  /*52870*/  STL.64 [R1+0x568], R6 ;  /* 0x0005680601007387 */ /* 0x0005e80000100a00 */
[----:B------:R2:W-:Y:S01]  /*52880*/  LDGSTS.E [R16+0x68000], desc[UR60][R6.64], !P3 ;  /* 0x6800000006107fae */ /* 0x0005e2000d92187c */
[----:B---3--:R-:W-:-:S03]  /*52890*/  IMAD.WIDE R12, R8, 0x4, R190 ;  /* 0x00000004080c7825 */ /* 0x008fc600078e02be */
[----:B------:R3:W-:Y:S04]  /*528a0*/  STL.64 [R1+0x548], R26 ;  /* 0x0005481a01007387 */ /* 0x0007e80000100a00 */
[----:B------:R3:W-:Y:S01]  /*528b0*/  LDGSTS.E [R19+0x6c000], desc[UR60][R26.64], !P3 ;  /* 0x6c0000001a137fae */ /* 0x0007e2000d92187c */
[----:B--2---:R-:W-:-:S03]  /*528c0*/  IMAD.WIDE R6, R8, 0x4, R192 ;  /* 0x0000000408067825 */ /* 0x004fc600078e02c0 */
[----:B------:R2:W-:Y:S04]  /*528d0*/  STL.64 [R1+0x528], R24 ;  /* 0x0005281801007387 */ /* 0x0005e80000100a00 */
[----:B------:R2:W-:Y:S04]  /*528e0*/  LDGSTS.E [R18+0x68004], desc[UR60][R24.64], !P2 ;  /* 0x6800400018127fae */ /* 0x0005e8000d12187c */
[----:B------:R1:W-:Y:S01]  /*528f0*/  STL.64 [R1+0x508], R12 ;  /* 0x0005080c01007387 */ /* 0x0003e20000100a00 */
[----:B---3--:R-:W-:-:S03]  /*52900*/  IMAD.WIDE R26, R8, 0x4, R194 ;  /* 0x00000004081a7825 */ /* 0x008fc600078e02c2 */
[----:B------:R1:W-:Y:S04]  /*52910*/  LDGSTS.E [R17+0x6c004], desc[UR60][R12.64], !P2 ;  /* 0x6c0040000c117fae */ /* 0x0003e8000d12187c */
[----:B------:R3:W-:Y:S01]  /*52920*/  STL.64 [R1+0x4e8], R6 ;  /* 0x0004e80601007387 */ /* 0x0007e20000100a00 */
[----:B----4-:R-:W-:Y:S01]  /*52930*/  VIADD R19, R21, 0xfffffe54 ;  /* 0xfffffe5415137836 */ /* 0x010fe20000000000 */
[----:B--2---:R-:W2:Y:S02]  /*52940*/  LDC R24, c[0x0][0x230] ;  /* 0x00008c00ff187b82 */ /* 0x004ea40000000800 */
[----:B------:R3:W-:Y:S01]  /*52950*/  LDGSTS.E [R16+0x68008], desc[UR60][R6.64], !P0 ;  /* 0x6800800006107fae */ /* 0x0007e2000c12187c */
[----:B-1----:R-:W-:-:S03]  /*52960*/  IMAD.WIDE R12, R8, 0x4, R196 ;  /* 0x00000004080c7825 */ /* 0x002fc600078e02c4 */
[----:B------:R-:W-:Y:S02]  /*52970*/  STL.64 [R1+0x4c0], R26 ;  /* 0x0004c01a01007387 */ /* 0x000fe40000100a00 */
[----:B------:R-:W1:Y:S01]  /*52980*/  LDC R25, c[0x0][0x230] ;  /* 0x00008c00ff197b82 */ /* 0x000e620000000800 */
[----:B---3--:R-:W-:Y:S01]  /*52990*/  IMAD.WIDE R6, R8, 0x4, R198 ;  /* 0x0000000408067825 */ /* 0x008fe200078e02c6 */
[----:B------:R3:W-:Y:S04]  /*529a0*/  STL.64 [R1+0x498], R12 ;  /* 0x0004980c01007387 */ /* 0x0007e80000100a00 */
[----:B------:R4:W-:Y:S04]  /*529b0*/  STL.64 [R1+0x478], R6 ;  /* 0x0004780601007387 */ /* 0x0009e80000100a00 */
[----:B------:R-:W2:Y:S01]  /*529c0*/  LDL.LU.64 R236, [R1+0x390] ;  /* 0x0003900001ec7983 */ /* 0x000ea20000300a00 */
[----:B------:R-:W-:Y:S01]  /*529d0*/  ISETP.GE.U32.AND P2, PT, R19, 0x7ffffdd5, PT ;  /* 0x7ffffdd51300780c */ /* 0x000fe20003f46070 */
[----:B------:R-:W-:Y:S01]  /*529e0*/  VIADD R20, R20, 0xfffffe36 ;  /* 0xfffffe3614147836 */ /* 0x000fe20000000000 */
[----:B------:R-:W-:Y:S01]  /*529f0*/  IADD3 R19, R22, -0x1c9, RZ ;  /* 0xfffffe3716137810 */ /* 0x000fe20007ffe0ff */
[----:B------:R-:W-:Y:S01]  /*52a00*/  LDGSTS.E [R18+0x6c008], desc[UR60][R26.64], !P0 ;  /* 0x6c0080001a127fae */ /* 0x000fe2000c12187c */
[----:B------:R-:W1:Y:S02]  /*52a10*/  LDC R22, c[0x0][0x230] ;  /* 0x00008c00ff167b82 */ /* 0x000e640000000800 */
[----:B------:R-:W-:-:S02]  /*52a20*/  ISETP.GE.U32.AND P3, PT, R19, 0x7ffffdb8, PT ;  /* 0x7ffffdb81300780c */ /* 0x000fc40003f66070 */
[----:B------:R-:W-:Y:S01]  /*52a30*/  ISETP.GE.U32.AND P0, PT, R20, 0x7ffffdb7, PT ;  /* 0x7ffffdb71400780c */ /* 0x000fe20003f06070 */
[----:B------:R-:W-:Y:S01]  /*52a40*/  IMAD.WIDE R20, R8, 0x4, R200 ;  /* 0x0000000408147825 */ /* 0x000fe200078e02c8 */
[----:B------:R-:W-:Y:S02]  /*52a50*/  IADD3 R19, R23, -0x1cb, RZ ;  /* 0xfffffe3517137810 */ /* 0x000fe40007ffe0ff */
[----:B------:R-:W1:Y:S01]  /*52a60*/  LDC R23, c[0x0][0x230] ;  /* 0x00008c00ff177b82 */ /* 0x000e620000000800 */
[----:B------:R3:W-:Y:S04]  /*52a70*/  LDGSTS.E [R17+0x6800c], desc[UR60][R12.64], !P2 ;  /* 0x6800c0000c117fae */ /* 0x0007e8000d12187c */
[----:B------:R4:W-:Y:S01]  /*52a80*/  LDGSTS.E [R16+0x6c00c], desc[UR60][R6.64], !P2 ;  /* 0x6c00c00006107fae */ /* 0x0009e2000d12187c */
[----:B------:R-:W-:-:S03]  /*52a90*/  ISETP.GE.U32.AND P2, PT, R19, 0x7ffffdb6, PT ;  /* 0x7ffffdb61300780c */ /* 0x000fc60003f46070 */
[----:B------:R4:W-:Y:S01]  /*52aa0*/  STL.64 [R1+0x458], R20 ;  /* 0x0004581401007387 */ /* 0x0009e20000100a00 */
[----:B---3--:R-:W-:-:S03]  /*52ab0*/  IMAD.WIDE R12, R8, 0x4, R202 ;  /* 0x00000004080c7825 */ /* 0x008fc600078e02ca */
[----:B------:R3:W-:Y:S01]  /*52ac0*/  LDGSTS.E [R18+0x70000], desc[UR60][R20.64], !P3 ;  /* 0x7000000014127fae */ /* 0x0007e2000d92187c */
[----:B----4-:R-:W-:-:S03]  /*52ad0*/  IMAD.WIDE R6, R8, 0x4, R204 ;  /* 0x0000000408067825 */ /* 0x010fc600078e02cc */
[----:B------:R4:W-:Y:S04]  /*52ae0*/  STL.64 [R1+0x438], R12 ;  /* 0x0004380c01007387 */ /* 0x0009e80000100a00 */
[----:B------:R4:W-:Y:S04]  /*52af0*/  LDGSTS.E [R17+0x74000], desc[UR60][R12.64], !P3 ;  /* 0x740000000c117fae */ /* 0x0009e8000d92187c */
[----:B------:R1:W-:Y:S01]  /*52b00*/  STL.64 [R1+0x418], R6 ;  /* 0x0004180601007387 */ /* 0x0003e20000100a00 */
[C---:B------:R-:W-:Y:S01]  /*52b10*/  IMAD.WIDE R26, R8.reuse, 0x4, R210 ;  /* 0x00000004081a7825 */ /* 0x040fe200078e02d2 */
[----:B---3--:R-:W3:Y:S02]  /*52b20*/  LDC R21, c[0x0][0x230] ;  /* 0x00008c00ff157b82 */ /* 0x008ee40000000800 */
[----:B------:R1:W-:Y:S01]  /*52b30*/  LDGSTS.E [R16+0x70004], desc[UR60][R6.64], !P0 ;  /* 0x7000400006107fae */ /* 0x0003e2000c12187c */
[----:B----4-:R-:W-:-:S05]  /*52b40*/  IMAD.WIDE R12, R8, 0x4, R206 ;  /* 0x00000004080c7825 */ /* 0x010fca00078e02ce */
[----:B------:R-:W4:Y:S01]  /*52b50*/  LDC R20, c[0x0][0x230] ;  /* 0x00008c00ff147b82 */ /* 0x000f220000000800 */
[C---:B-1----:R-:W-:Y:S01]  /*52b60*/  IMAD.WIDE R6, R8.reuse, 0x4, R208 ;  /* 0x0000000408067825 */ /* 0x042fe200078e02d0 */
[----:B------:R1:W-:Y:S04]  /*52b70*/  STL.64 [R1+0x3f8], R12 ;  /* 0x0003f80c01007387 */ /* 0x0003e80000100a00 */
[----:B------:R1:W-:Y:S04]  /*52b80*/  STL.64 [R1+0x3d8], R6 ;  /* 0x0003d80601007387 */ /* 0x0003e80000100a00 */
[----:B------:R-:W3:Y:S04]  /*52b90*/  LDL.LU.64 R216, [R1+0x3a0] ;  /* 0x0003a00001d87983 */ /* 0x000ee80000300a00 */
[----:B------:R-:W4:Y:S04]  /*52ba0*/  LDL.LU.64 R218, [R1+0x3a8] ;  /* 0x0003a80001da7983 */ /* 0x000f280000300a00 */
[----:B------:R-:W4:Y:S04]  /*52bb0*/  LDL.LU.64 R220, [R1+0x3b0] ;  /* 0x0003b00001dc7983 */ /* 0x000f280000300a00 */
[----:B------:R1:W-:Y:S04]  /*52bc0*/  LDGSTS.E [R17+0x74004], desc[UR60][R12.64], !P0 ;  /* 0x740040000c117fae */ /* 0x0003e8000c12187c */
[----:B------:R1:W-:Y:S04]  /*52bd0*/  LDGSTS.E [R16+0x70008], desc[UR60][R6.64], !P2 ;  /* 0x7000800006107fae */ /* 0x0003e8000d12187c */
[----:B------:R-:W-:Y:S01]  /*52be0*/  STL.64 [R1+0x3b8], R26 ;  /* 0x0003b81a01007387 */ /* 0x000fe20000100a00 */
[----:B-1----:R-:W-:-:S04]  /*52bf0*/  IMAD.WIDE R12, R8, 0x4, R212 ;  /* 0x00000004080c7825 */ /* 0x002fc800078e02d4 */
[C---:B------:R-:W-:Y:S01]  /*52c00*/  IMAD.WIDE R6, R8.reuse, 0x4, R214 ;  /* 0x0000000408067825 */ /* 0x040fe200078e02d6 */
[----:B------:R1:W-:Y:S04]  /*52c10*/  STL.64 [R1+0x398], R12 ;  /* 0x0003980c01007387 */ /* 0x0003e80000100a00 */
[----:B------:R1:W-:Y:S04]  /*52c20*/  STL.64 [R1+0x108], R6 ;  /* 0x0001080601007387 */ /* 0x0003e80000100a00 */
[----:B------:R-:W4:Y:S04]  /*52c30*/  LDL.LU.64 R232, [R1+0x3c0] ;  /* 0x0003c00001e87983 */ /* 0x000f280000300a00 */
[----:B------:R-:W4:Y:S01]  /*52c40*/  LDL.LU.64 R234, [R1+0x3c8] ;  /* 0x0003c80001ea7983 */ /* 0x000f220000300a00 */
[----:B--2---:R-:W-:-:S03]  /*52c50*/  IMAD.WIDE R226, R8, 0x4, R236 ;  /* 0x0000000408e27825 */ /* 0x004fc600078e02ec */
[----:B------:R-:W2:Y:S04]  /*52c60*/  LDL.LU.64 R236, [R1+0x3d0] ;  /* 0x0003d00001ec7983 */ /* 0x000ea80000300a00 */
[----:B------:R-:W-:Y:S04]  /*52c70*/  STL.64 [R1+0x2d48], R226 ;  /* 0x002d48e201007387 */ /* 0x000fe80000100a00 */
[----:B------:R-:W2:Y:S04]  /*52c80*/  LDL.LU.64 R34, [R1+0x3e0] ;  /* 0x0003e00001227983 */ /* 0x000ea80000300a00 */
[----:B------:R-:W1:Y:S04]  /*52c90*/  LDL.LU.64 R228, [R1+0x3e8] ;  /* 0x0003e80001e47983 */ /* 0x000e680000300a00 */
[----:B------:R-:W2:Y:S01]  /*52ca0*/  LDL.LU.64 R32, [R1+0x3f0] ;  /* 0x0003f00001207983 */ /* 0x000ea20000300a00 */
[----:B---3--:R-:W-:-:S04]  /*52cb0*/  IMAD.WIDE R224, R8, 0x4, R216 ;  /* 0x0000000408e07825 */ /* 0x008fc800078e02d8 */
[C---:B----4-:R-:W-:Y:S01]  /*52cc0*/  IMAD.WIDE R222, R8.reuse, 0x4, R218 ;  /* 0x0000000408de7825 */ /* 0x050fe200078e02da */
[----:B------:R-:W-:Y:S03]  /*52cd0*/  STL.64 [R1+0x2d50], R224 ;  /* 0x002d50e001007387 */ /* 0x000fe60000100a00 */
[C---:B------:R-:W-:Y:S01]  /*52ce0*/  IMAD.WIDE R220, R8.reuse, 0x4, R220 ;  /* 0x0000000408dc7825 */ /* 0x040fe200078e02dc */
[----:B------:R-:W-:Y:S04]  /*52cf0*/  STL.64 [R1+0x2d60], R222 ;  /* 0x002d60de01007387 */ /* 0x000fe80000100a00 */
[----:B------:R-:W-:Y:S04]  /*52d00*/  STL.64 [R1+0x2d68], R220 ;  /* 0x002d68dc01007387 */ /* 0x000fe80000100a00 */
[----:B------:R-:W3:Y:S01]  /*52d10*/  LDL.LU.64 R230, [R1+0x400] ;  /* 0x0004000001e67983 */ /* 0x000ee20000300a00 */
[----:B------:R-:W-:-:S03]  /*52d20*/  IMAD.WIDE R216, R8, 0x4, R234 ;  /* 0x0000000408d87825 */ /* 0x000fc600078e02ea */
[----:B------:R-:W4:Y:S01]  /*52d30*/  LDL.LU.64 R234, [R1+0x408] ;  /* 0x0004080001ea7983 */ /* 0x000f220000300a00 */
[----:B--2---:R-:W-:-:S03]  /*52d40*/  IMAD.WIDE R122, R8, 0x4, R236 ;  /* 0x00000004087a7825 */ /* 0x004fc600078e02ec */
[----:B------:R-:W2:Y:S01]  /*52d50*/  LDL.LU.64 R236, [R1+0x410] ;  /* 0x0004100001ec7983 */ /* 0x000ea20000300a00 */
[----:B------:R-:W-:Y:S01]  /*52d60*/  VIADD R18, R24, 0xfffffe34 ;  /* 0xfffffe3418127836 */ /* 0x000fe20000000000 */
[----:B------:R-:W-:Y:S01]  /*52d70*/  IADD3 R19, R25, -0x1e9, RZ ;  /* 0xfffffe1719137810 */ /* 0x000fe20007ffe0ff */
[----:B------:R-:W1:Y:S01]  /*52d80*/  LDC R24, c[0x0][0x230] ;  /* 0x00008c00ff187b82 */ /* 0x000e620000000800 */
[----:B------:R-:W-:Y:S01]  /*52d90*/  IMAD.WIDE R218, R8, 0x4, R232 ;  /* 0x0000000408da7825 */ /* 0x000fe200078e02e8 */
[----:B------:R-:W2:Y:S01]  /*52da0*/  LDL.LU.64 R30, [R1+0x420] ;  /* 0x00042000011e7983 */ /* 0x000ea20000300a00 */
[----:B------:R-:W-:Y:S02]  /*52db0*/  ISETP.GE.U32.AND P0, PT, R18, 0x7ffffdb5, PT ;  /* 0x7ffffdb51200780c */ /* 0x000fe40003f06070 */
[----:B------:R-:W-:Y:S01]  /*52dc0*/  ISETP.GE.U32.AND P3, PT, R19, 0x7ffffd98, PT ;  /* 0x7ffffd981300780c */ /* 0x000fe20003f66070 */
[C---:B------:R-:W-:Y:S01]  /*52dd0*/  VIADD R19, R15.reuse, 0x200000 ;  /* 0x002000000f137836 */ /* 0x040fe20000000000 */
[----:B------:R-:W-:Y:S01]  /*52de0*/  IADD3 R18, R15, 0x200000, RZ ;  /* 0x002000000f127810 */ /* 0x000fe20007ffe0ff */
[----:B------:R-:W2:Y:S04]  /*52df0*/  LDL.LU.64 R232, [R1+0x428] ;  /* 0x0004280001e87983 */ /* 0x000ea80000300a00 */
[----:B------:R1:W-:Y:S04]  /*52e00*/  LDGSTS.E [R19+0x74008], desc[UR60][R26.64], !P2 ;  /* 0x740080001a137fae */ /* 0x0003e8000d12187c */
[----:B------:R1:W-:Y:S04]  /*52e10*/  LDGSTS.E [R18+0x7000c], desc[UR60][R12.64], !P0 ;  /* 0x7000c0000c127fae */ /* 0x0003e8000c12187c */
[----:B------:R1:W-:Y:S02]  /*52e20*/  LDGSTS.E [R17+0x7400c], desc[UR60][R6.64], !P0 ;  /* 0x7400c00006117fae */ /* 0x0003e4000c12187c */
[----:B-1----:R-:W-:-:S02]  /*52e30*/  VIADD R19, R21, 0xfffffe16 ;  /* 0xfffffe1615137836 */ /* 0x002fc40000000000 */
[----:B------:R-:W-:Y:S01]  /*52e40*/  LDGSTS.E [R16+0x78000], desc[UR60][R226.64], !P3 ;  /* 0x78000000e2107fae */ /* 0x000fe2000d92187c */
[----:B------:R-:W1:Y:S02]  /*52e50*/  LDC R21, c[0x0][0x230] ;  /* 0x00008c00ff157b82 */ /* 0x000e640000000800 */
[----:B------:R-:W-:Y:S01]  /*52e60*/  ISETP.GE.U32.AND P0, PT, R19, 0x7ffffd97, PT ;  /* 0x7ffffd971300780c */ /* 0x000fe20003f06070 */
[----:B------:R-:W-:Y:S01]  /*52e70*/  LDGSTS.E [R18+0x7c000], desc[UR60][R224.64], !P3 ;  /* 0x7c000000e0127fae */ /* 0x000fe2000d92187c */
[----:B------:R-:W-:Y:S01]  /*52e80*/  IADD3 R19, R20, -0x1eb, RZ ;  /* 0xfffffe1514137810 */ /* 0x000fe20007ffe0ff */
[C---:B------:R-:W-:Y:S02]  /*52e90*/  IMAD.WIDE R12, R8.reuse, 0x4, R228 ;  /* 0x00000004080c7825 */ /* 0x040fe400078e02e4 */
[----:B------:R-:W-:Y:S01]  /*52ea0*/  STL.64 [R1+0x2d70], R218 ;  /* 0x002d70da01007387 */ /* 0x000fe20000100a00 */
[----:B------:R-:W-:Y:S01]  /*52eb0*/  ISETP.GE.U32.AND P2, PT, R19, 0x7ffffd96, PT ;  /* 0x7ffffd961300780c */ /* 0x000fe20003f46070 */
[----:B------:R-:W-:Y:S01]  /*52ec0*/  VIADD R19, R23, 0xfffffe14 ;  /* 0xfffffe1417137836 */ /* 0x000fe20000000000 */
[----:B------:R-:W2:Y:S05]  /*52ed0*/  LDC R20, c[0x0][0x230] ;  /* 0x00008c00ff147b82 */ /* 0x000eaa0000000800 */
[----:B------:R-:W-:Y:S01]  /*52ee0*/  LDGSTS.E [R17+0x78004], desc[UR60][R222.64], !P0 ;  /* 0x78004000de117fae */ /* 0x000fe2000c12187c */
[----:B------:R-:W-:-:S02]  /*52ef0*/  IMAD.WIDE R124, R8, 0x4, R34 ;  /* 0x00000004087c7825 */ /* 0x000fc400078e0222 */
[----:B------:R-:W2:Y:S01]  /*52f00*/  LDC R23, c[0x0][0x230] ;  /* 0x00008c00ff177b82 */ /* 0x000ea20000000800 */
[----:B------:R-:W-:Y:S01]  /*52f10*/  LDGSTS.E [R16+0x7c004], desc[UR60][R220.64], !P0 ;  /* 0x7c004000dc107fae */ /* 0x000fe2000c12187c */
[----:B------:R-:W-:Y:S02]  /*52f20*/  ISETP.GE.U32.AND P0, PT, R19, 0x7ffffd95, PT ;  /* 0x7ffffd951300780c */ /* 0x000fe40003f06070 */
[----:B------:R-:W-:Y:S01]  /*52f30*/  IADD3 R19, R24, -0x18d, RZ ;  /* 0xfffffe7318137810 */ /* 0x000fe20007ffe0ff */
[----:B------:R1:W-:Y:S03]  /*52f40*/  LDGSTS.E [R18+0x78008], desc[UR60][R218.64], !P2 ;  /* 0x78008000da127fae */ /* 0x0003e6000d12187c */
[----:B------:R-:W-:Y:S01]  /*52f50*/  ISETP.GE.U32.AND P3, PT, R19, 0x7ffffdf4, PT ;  /* 0x7ffffdf41300780c */ /* 0x000fe20003f66070 */
[----:B------:R3:W-:Y:S01]  /*52f60*/  LDGSTS.E [R17+0x7c008], desc[UR60][R216.64], !P2 ;  /* 0x7c008000d8117fae */ /* 0x0007e2000d12187c */
[----:B------:R-:W-:Y:S01]  /*52f70*/  IMAD.WIDE R6, R8, 0x4, R32 ;  /* 0x0000000408067825 */ /* 0x000fe200078e0220 */
[----:B------:R-:W2:Y:S02]  /*52f80*/  LDC R24, c[0x0][0x230] ;  /* 0x00008c00ff187b82 */ /* 0x000ea40000000800 */
[----:B------:R-:W-:Y:S01]  /*52f90*/  STL.64 [R1+0x2d78], R216 ;  /* 0x002d78d801007387 */ /* 0x000fe20000100a00 */
[----:B-1----:R-:W-:-:S03]  /*52fa0*/  VIADD R18, R21, 0xfffffe72 ;  /* 0xfffffe7215127836 */ /* 0x002fc60000000000 */
[----:B------:R1:W-:Y:S01]  /*52fb0*/  LDGSTS.E [R16+0x7800c], desc[UR60][R122.64], !P0 ;  /* 0x7800c0007a107fae */ /* 0x0003e2000c12187c */
[----:B---3--:R-:W-:Y:S01]  /*52fc0*/  IMAD.WIDE R26, R8, 0x4, R230 ;  /* 0x00000004081a7825 */ /* 0x008fe200078e02e6 */
[----:B------:R-:W-:Y:S02]  /*52fd0*/  ISETP.GE.U32.AND P2, PT, R18, 0x7ffffdf3, PT ;  /* 0x7ffffdf31200780c */ /* 0x000fe40003f46070 */
[----:B------:R-:W-:Y:S01]  /*52fe0*/  IADD3 R17, R11, 0x200000, RZ ;  /* 0x002000000b117810 */ /* 0x000fe20007ffe0ff */
[----:B------:R-:W-:Y:S01]  /*52ff0*/  VIADD R18, R15, 0x200000 ;  /* 0x002000000f127836 */ /* 0x000fe20000000000 */
[----:B------:R4:W-:Y:S01]  /*53000*/  STL.64 [R1+0x388], R12 ;  /* 0x0003880c01007387 */ /* 0x0009e20000100a00 */
[----:B------:R-:W-:Y:S01]  /*53010*/  IADD3 R19, R22, -0x18f, RZ ;  /* 0xfffffe7116137810 */ /* 0x000fe20007ffe0ff */
[----:B-1----:R-:W-:Y:S01]  /*53020*/  VIADD R16, R11, 0x200000 ;  /* 0x002000000b107836 */ /* 0x002fe20000000000 */
[----:B------:R-:W1:Y:S01]  /*53030*/  LDC R21, c[0x0][0x230] ;  /* 0x00008c00ff157b82 */ /* 0x000e620000000800 */
[----:B------:R-:W-:Y:S04]  /*53040*/  LDGSTS.E [R18+0x7c00c], desc[UR60][R124.64], !P0 ;  /* 0x7c00c0007c127fae */ /* 0x000fe8000c12187c */
[----:B------:R2:W-:Y:S03]  /*53050*/  STL.64 [R1+0x380], R6 ;  /* 0x0003800601007387 */ /* 0x0005e60000100a00 */
[----:B------:R-:W3:Y:S01]  /*53060*/  LDC R22, c[0x0][0x230] ;  /* 0x00008c00ff167b82 */ /* 0x000ee20000000800 */
[----:B------:R4:W-:Y:S04]  /*53070*/  LDGSTS.E [R17+0x60000], desc[UR60][R12.64], !P3 ;  /* 0x600000000c117fae */ /* 0x0009e8000d92187c */
[----:B------:R-:W3:Y:S04]  /*53080*/  LDL.LU.64 R32, [R1+0x430] ;  /* 0x0004300001207983 */ /* 0x000ee80000300a00 */
[----:B------:R-:W-:Y:S01]  /*53090*/  STL.64 [R1+0x378], R26 ;  /* 0x0003781a01007387 */ /* 0x000fe20000100a00 */
[----:B----4-:R-:W-:-:S03]  /*530a0*/  IMAD.WIDE R12, R8, 0x4, R234 ;  /* 0x00000004080c7825 */ /* 0x010fc600078e02ea */
[----:B------:R2:W-:Y:S04]  /*530b0*/  LDGSTS.E [R16+0x64000], desc[UR60][R6.64], !P3 ;  /* 0x6400000006107fae */ /* 0x0005e8000d92187c */
[----:B------:R-:W4:Y:S04]  /*530c0*/  LDL.LU.64 R234, [R1+0x440] ;  /* 0x0004400001ea7983 */ /* 0x000f280000300a00 */
[----:B------:R1:W-:Y:S01]  /*530d0*/  STL.64 [R1+0x370], R12 ;  /* 0x0003700c01007387 */ /* 0x0003e20000100a00 */
[----:B--2---:R-:W-:-:S03]  /*530e0*/  IMAD.WIDE R6, R8, 0x4, R236 ;  /* 0x0000000408067825 */ /* 0x004fc600078e02ec */
[----:B------:R-:W2:Y:S01]  /*530f0*/  LDL.LU.64 R236, [R1+0x448] ;  /* 0x0004480001ec7983 */ /* 0x000ea20000300a00 */
[----:B------:R-:W-:Y:S01]  /*53100*/  ISETP.GE.U32.AND P0, PT, R19, 0x7ffffdf2, PT ;  /* 0x7ffffdf21300780c */ /* 0x000fe20003f06070 */
[----:B------:R-:W-:Y:S02]  /*53110*/  VIADD R18, R11, 0x200000 ;  /* 0x002000000b127836 */ /* 0x000fe40000000000 */
[----:B------:R-:W2:Y:S04]  /*53120*/  LDL.LU.64 R230, [R1+0x450] ;  /* 0x0004500001e67983 */ /* 0x000ea80000300a00 */
[----:B------:R-:W-:Y:S04]  /*53130*/  LDGSTS.E [R18+0x60004], desc[UR60][R26.64], !P2 ;  /* 0x600040001a127fae */ /* 0x000fe8000d12187c */
[----:B------:R1:W-:Y:S04]  /*53140*/  LDGSTS.E [R17+0x64004], desc[UR60][R12.64], !P2 ;  /* 0x640040000c117fae */ /* 0x0003e8000d12187c */
[----:B------:R1:W-:Y:S04]  /*53150*/  STL.64 [R1+0x368], R6 ;  /* 0x0003680601007387 */ /* 0x0003e80000100a00 */
[----:B------:R1:W-:Y:S02]  /*53160*/  LDGSTS.E [R16+0x60008], desc[UR60][R6.64], !P0 ;  /* 0x6000800006107fae */ /* 0x0003e4000c12187c */
[----:B-1----:R-:W-:-:S04]  /*53170*/  IMAD.WIDE R12, R8, 0x4, R30 ;  /* 0x00000004080c7825 */ /* 0x002fc800078e021e */
[----:B------:R-:W-:Y:S01]  /*53180*/  IMAD.WIDE R6, R8, 0x4, R232 ;  /* 0x0000000408067825 */ /* 0x000fe200078e02e8 */
[----:B------:R2:W-:Y:S04]  /*53190*/  STL.64 [R1+0x360], R12 ;  /* 0x0003600c01007387 */ /* 0x0005e80000100a00 */
[----:B------:R1:W-:Y:S04]  /*531a0*/  STL.64 [R1+0x358], R6 ;  /* 0x0003580601007387 */ /* 0x0003e80000100a00 */
[----:B------:R-:W2:Y:S04]  /*531b0*/  LDL.LU.64 R34, [R1+0x460] ;  /* 0x0004600001227983 */ /* 0x000ea80000300a00 */
[----:B------:R-:W2:Y:S04]  /*531c0*/  LDL.LU.64 R228, [R1+0x468] ;  /* 0x0004680001e47983 */ /* 0x000ea80000300a00 */
[----:B------:R-:W2:Y:S01]  /*531d0*/  LDL.LU.64 R232, [R1+0x470] ;  /* 0x0004700001e87983 */ /* 0x000ea20000300a00 */
[----:B------:R-:W-:-:S03]  /*531e0*/  IADD3 R18, R24, -0x1ad, RZ ;  /* 0xfffffe5318127810 */ /* 0x000fc60007ffe0ff */
[----:B------:R2:W-:Y:S01]  /*531f0*/  LDGSTS.E [R17+0x64008], desc[UR60][R12.64], !P0 ;  /* 0x640080000c117fae */ /* 0x0005e2000c12187c */
[----:B---3--:R-:W-:-:S04]  /*53200*/  IMAD.WIDE R26, R8, 0x4, R32 ;  /* 0x00000004081a7825 */ /* 0x008fc800078e0220 */
[C---:B----4-:R-:W-:Y:S02]  /*53210*/  IMAD.WIDE R24, R8.reuse, 0x4, R234 ;  /* 0x0000000408187825 */ /* 0x050fe400078e02ea */
[----:B------:R-:W3:Y:S04]  /*53220*/  LDL.LU.64 R234, [R1+0x480] ;  /* 0x0004800001ea7983 */ /* 0x000ee80000300a00 */
[----:B------:R4:W-:Y:S01]  /*53230*/  STL.64 [R1+0x350], R26 ;  /* 0x0003501a01007387 */ /* 0x0009e20000100a00 */
[----:B--2---:R-:W-:-:S03]  /*53240*/  IMAD.WIDE R12, R8, 0x4, R236 ;  /* 0x00000004080c7825 */ /* 0x004fc600078e02ec */
[----:B------:R-:W2:Y:S01]  /*53250*/  LDL.LU.64 R236, [R1+0x488] ;  /* 0x0004880001ec7983 */ /* 0x000ea20000300a00 */
[----:B------:R-:W-:Y:S02]  /*53260*/  IADD3 R19, R20, -0x190, RZ ;  /* 0xfffffe7014137810 */ /* 0x000fe40007ffe0ff */
[----:B------:R-:W4:Y:S02]  /*53270*/  LDC R20, c[0x0][0x230] ;  /* 0x00008c00ff147b82 */ /* 0x000f240000000800 */
[----:B------:R-:W-:Y:S01]  /*53280*/  ISETP.GE.U32.AND P3, PT, R19, 0x7ffffdf1, PT ;  /* 0x7ffffdf11300780c */ /* 0x000fe20003f66070 */
[----:B------:R-:W-:Y:S01]  /*53290*/  VIADD R19, R23, 0xfffffe52 ;  /* 0xfffffe5217137836 */ /* 0x000fe20000000000 */
[----:B------:R-:W-:Y:S01]  /*532a0*/  ISETP.GE.U32.AND P2, PT, R18, 0x7ffffdd4, PT ;  /* 0x7ffffdd41200780c */ /* 0x000fe20003f46070 */
[----:B------:R4:W-:Y:S03]  /*532b0*/  STL.64 [R1+0x248], R24 ;  /* 0x0002481801007387 */ /* 0x0009e60000100a00 */
[----:B------:R-:W-:Y:S01]  /*532c0*/  ISETP.GE.U32.AND P0, PT, R19, 0x7ffffdd3, PT ;  /* 0x7ffffdd31300780c */ /* 0x000fe20003f06070 */
[----:B------:R4:W-:Y:S06]  /*532d0*/  STL.64 [R1+0x240], R12 ;  /* 0x0002400c01007387 */ /* 0x0009ec0000100a00 */
[----:B------:R1:W-:Y:S01]  /*532e0*/  LDGSTS.E [R16+0x6000c], desc[UR60][R6.64], !P3 ;  /* 0x6000c00006107fae */ /* 0x0003e2000d92187c */
[C---:B------:R-:W-:Y:S01]  /*532f0*/  IADD3 R19, R11.reuse, 0x200000, RZ ;  /* 0x002000000b137810 */ /* 0x040fe20007ffe0ff */
[----:B------:R-:W-:Y:S01]  /*53300*/  VIADD R18, R11, 0x200000 ;  /* 0x002000000b127836 */ /* 0x000fe20000000000 */
[----:B------:R-:W2:Y:S03]  /*53310*/  LDC R23, c[0x0][0x230] ;  /* 0x00008c00ff177b82 */ /* 0x000ea60000000800 */
[----:B------:R4:W-:Y:S04]  /*53320*/  LDGSTS.E [R19+0x6400c], desc[UR60][R26.64], !P3 ;  /* 0x6400c0001a137fae */ /* 0x0009e8000d92187c */
[----:B------:R4:W-:Y:S01]  /*53330*/  LDGSTS.E [R18+0x68000], desc[UR60][R24.64], !P2 ;  /* 0x6800000018127fae */ /* 0x0009e2000d12187c */
[----:B-1----:R-:W-:-:S03]  /*53340*/  IMAD.WIDE R6, R8, 0x4, R230 ;  /* 0x0000000408067825 */ /* 0x002fc600078e02e6 */
[----:B------:R1:W-:Y:S04]  /*53350*/  LDGSTS.E [R17+0x6c000], desc[UR60][R12.64], !P2 ;  /* 0x6c0000000c117fae */ /* 0x0003e8000d12187c */
[----:B------:R1:W-:Y:S04]  /*53360*/  STL.64 [R1+0x238], R6 ;  /* 0x0002380601007387 */ /* 0x0003e80000100a00 */
[----:B------:R-:W2:Y:S01]  /*53370*/  LDL.LU.64 R30, [R1+0x490] ;  /* 0x00049000011e7983 */ /* 0x000ea20000300a00 */
[----:B----4-:R-:W-:Y:S01]  /*53380*/  IMAD.WIDE R26, R8, 0x4, R34 ;  /* 0x00000004081a7825 */ /* 0x010fe200078e0222 */
[----:B------:R-:W-:Y:S01]  /*53390*/  IADD3 R20, R20, -0x1cd, RZ ;  /* 0xfffffe3314147810 */ /* 0x000fe20007ffe0ff */
[----:B------:R-:W4:Y:S01]  /*533a0*/  LDC R24, c[0x0][0x230] ;  /* 0x00008c00ff187b82 */ /* 0x000f220000000800 */
[----:B------:R-:W4:Y:S01]  /*533b0*/  LDL.LU.64 R32, [R1+0x4a0] ;  /* 0x0004a00001207983 */ /* 0x000f220000300a00 */
[----:B-1----:R-:W-:-:S03]  /*533c0*/  IMAD.WIDE R12, R8, 0x4, R228 ;  /* 0x00000004080c7825 */ /* 0x002fc600078e02e4 */
[----:B------:R-:W4:Y:S01]  /*533d0*/  LDL.LU.64 R230, [R1+0x4a8] ;  /* 0x0004a80001e67983 */ /* 0x000f220000300a00 */
[----:B------:R-:W-:Y:S02]  /*533e0*/  IADD3 R19, R21, -0x1af, RZ ;  /* 0xfffffe5115137810 */ /* 0x000fe40007ffe0ff */
[----:B------:R-:W1:Y:S01]  /*533f0*/  LDC R25, c[0x0][0x230] ;  /* 0x00008c00ff197b82 */ /* 0x000e620000000800 */
[----:B------:R1:W-:Y:S04]  /*53400*/  LDGSTS.E [R16+0x68004], desc[UR60][R6.64], !P0 ;  /* 0x6800400006107fae */ /* 0x0003e8000c12187c */
[----:B------:R-:W-:Y:S01]  /*53410*/  STL.64 [R1+0x230], R26 ;  /* 0x0002301a01007387 */ /* 0x000fe20000100a00 */
[----:B------:R-:W-:-:S03]  /*53420*/  ISETP.GE.U32.AND P2, PT, R19, 0x7ffffdd2, PT ;  /* 0x7ffffdd21300780c */ /* 0x000fc60003f46070 */
[----:B------:R2:W-:Y:S01]  /*53430*/  STL.64 [R1+0x228], R12 ;  /* 0x0002280c01007387 */ /* 0x0005e20000100a00 */
[----:B-1----:R-:W-:-:S03]  /*53440*/  IMAD.WIDE R6, R8, 0x4, R232 ;  /* 0x0000000408067825 */ /* 0x002fc600078e02e8 */
[----:B------:R-:W-:Y:S01]  /*53450*/  LDGSTS.E [R18+0x6c004], desc[UR60][R26.64], !P0 ;  /* 0x6c0040001a127fae */ /* 0x000fe2000c12187c */
[----:B------:R-:W-:-:S03]  /*53460*/  ISETP.GE.U32.AND P0, PT, R20, 0x7ffffdb4, PT ;  /* 0x7ffffdb41400780c */ /* 0x000fc60003f06070 */
[----:B------:R1:W-:Y:S04]  /*53470*/  STL.64 [R1+0x220], R6 ;  /* 0x0002200601007387 */ /* 0x0003e80000100a00 */
[----:B------:R-:W4:Y:S04]  /*53480*/  LDL.LU.64 R228, [R1+0x4b0] ;  /* 0x0004b00001e47983 */ /* 0x000f280000300a00 */
[----:B------:R-:W4:Y:S04]  /*53490*/  LDL.LU.64 R232, [R1+0x4b8] ;  /* 0x0004b80001e87983 */ /* 0x000f280000300a00 */
[----:B------:R2:W-:Y:S01]  /*534a0*/  LDGSTS.E [R17+0x68008], desc[UR60][R12.64], !P2 ;  /* 0x680080000c117fae */ /* 0x0005e2000d12187c */
[----:B------:R-:W-:-:S02]  /*534b0*/  VIADD R19, R22, 0xfffffe50 ;  /* 0xfffffe5016137836 */ /* 0x000fc40000000000 */
[----:B------:R-:W4:Y:S01]  /*534c0*/  LDC R22, c[0x0][0x230] ;  /* 0x00008c00ff167b82 */ /* 0x000f220000000800 */
[----:B------:R1:W-:Y:S01]  /*534d0*/  LDGSTS.E [R16+0x6c008], desc[UR60][R6.64], !P2 ;  /* 0x6c00800006107fae */ /* 0x0003e2000d12187c */
[----:B---3--:R-:W-:-:S05]  /*534e0*/  IMAD.WIDE R20, R8, 0x4, R234 ;  /* 0x0000000408147825 */ /* 0x008fca00078e02ea */
[----:B------:R3:W-:Y:S04]  /*534f0*/  STL.64 [R1+0x218], R20 ;  /* 0x0002181401007387 */ /* 0x0007e80000100a00 */
[----:B------:R-:W3:Y:S01]  /*53500*/  LDL.LU.64 R234, [R1+0x4c8] ;  /* 0x0004c80001ea7983 */ /* 0x000ee20000300a00 */
[----:B--2---:R-:W-:-:S03]  /*53510*/  IMAD.WIDE R12, R8, 0x4, R236 ;  /* 0x00000004080c7825 */ /* 0x004fc600078e02ec */
[----:B------:R-:W2:Y:S01]  /*53520*/  LDL.LU.64 R236, [R1+0x4d0] ;  /* 0x0004d00001ec7983 */ /* 0x000ea20000300a00 */
[----:B------:R-:W-:-:S03]  /*53530*/  ISETP.GE.U32.AND P3, PT, R19, 0x7ffffdd1, PT ;  /* 0x7ffffdd11300780c */ /* 0x000fc60003f66070 */
[----:B------:R3:W-:Y:S01]  /*53540*/  STL.64 [R1+0x210], R12 ;  /* 0x0002100c01007387 */ /* 0x0007e20000100a00 */
[----:B------:R-:W-:Y:S02]  /*53550*/  VIADD R19, R23, 0xfffffe32 ;  /* 0xfffffe3217137836 */ /* 0x000fe40000000000 */
[----:B------:R-:W2:Y:S07]  /*53560*/  LDC R23, c[0x0][0x230] ;  /* 0x00008c00ff177b82 */ /* 0x000eae0000000800 */
[----:B------:R4:W-:Y:S04]  /*53570*/  LDGSTS.E [R18+0x6800c], desc[UR60][R20.64], !P3 ;  /* 0x6800c00014127fae */ /* 0x0009e8000d92187c */
[----:B------:R3:W-:Y:S01]  /*53580*/  LDGSTS.E [R17+0x6c00c], desc[UR60][R12.64], !P3 ;  /* 0x6c00c0000c117fae */ /* 0x0007e2000d92187c */
[----:B------:R-:W-:Y:S01]  /*53590*/  ISETP.GE.U32.AND P2, PT, R19, 0x7ffffdb3, PT ;  /* 0x7ffffdb31300780c */ /* 0x000fe20003f46070 */
[----:B-1----:R-:W-:-:S04]  /*535a0*/  IMAD.WIDE R6, R8, 0x4, R30 ;  /* 0x0000000408067825 */ /* 0x002fc800078e021e */
[C---:B----4-:R-:W-:Y:S01]  /*535b0*/  IMAD.WIDE R28, R8.reuse, 0x4, R228 ;  /* 0x00000004081c7825 */ /* 0x050fe200078e02e4 */
[----:B------:R1:W-:Y:S03]  /*535c0*/  STL.64 [R1+0x100], R6 ;  /* 0x0001000601007387 */ /* 0x0003e60000100a00 */
[----:B------:R-:W-:Y:S01]  /*535d0*/  IMAD.WIDE R26, R8, 0x4, R232 ;  /* 0x00000004081a7825 */ /* 0x000fe200078e02e8 */
[----:B------:R1:W-:Y:S01]  /*535e0*/  LDGSTS.E [R16+0x70000], desc[UR60][R6.64], !P0 ;  /* 0x7000000006107fae */ /* 0x0003e2000c12187c */
[----:B------:R-:W-:Y:S01]  /*535f0*/  IADD3 R18, R24, -0x1cf, RZ ;  /* 0xfffffe3118127810 */ /* 0x000fe20007ffe0ff */
[----:B---3--:R-:W3:Y:S01]  /*53600*/  LDC R21, c[0x0][0x230] ;  /* 0x00008c00ff157b82 */ /* 0x008ee20000000800 */
[----:B------:R-:W-:-:S05]  /*53610*/  IMAD.WIDE R12, R8, 0x4, R32 ;  /* 0x00000004080c7825 */ /* 0x000fca00078e0220 */
[----:B------:R4:W-:Y:S04]  /*53620*/  STL.64 [R1+0xf8], R12 ;  /* 0x0000f80c01007387 */ /* 0x0009e80000100a00 */
[----:B------:R4:W-:Y:S01]  /*53630*/  LDGSTS.E [R17+0x74000], desc[UR60][R12.64], !P0 ;  /* 0x740000000c117fae */ /* 0x0009e2000c12187c */
[----:B------:R-:W-:Y:S02]  /*53640*/  VIADD R19, R25, 0xfffffe30 ;  /* 0xfffffe3019137836 */ /* 0x000fe40000000000 */
[C---:B-1----:R-:W-:Y:S01]  /*53650*/  IMAD.WIDE R6, R8.reuse, 0x4, R230 ;  /* 0x0000000408067825 */ /* 0x042fe200078e02e6 */
[----:B------:R-:W1:Y:S08]  /*53660*/  LDC R20, c[0x0][0x230] ;  /* 0x00008c00ff147b82 */ /* 0x000e700000000800 */
[----:B------:R-:W1:Y:S01]  /*53670*/  LDC R24, c[0x0][0x230] ;  /* 0x00008c00ff187b82 */ /* 0x000e620000000800 */
[----:B------:R2:W-:Y:S04]  /*53680*/  STL.64 [R1+0xf0], R6 ;  /* 0x0000f00601007387 */ /* 0x0005e80000100a00 */
[----:B------:R-:W3:Y:S04]  /*53690*/  LDL.LU.64 R30, [R1+0x4d8] ;  /* 0x0004d800011e7983 */ /* 0x000ee80000300a00 */
[----:B------:R-:W3:Y:S04]  /*536a0*/  LDL.LU.64 R32, [R1+0x4e0] ;  /* 0x0004e00001207983 */ /* 0x000ee80000300a00 */
[----:B------:R-:W3:Y:S04]  /*536b0*/  LDL.LU.64 R230, [R1+0x4f0] ;  /* 0x0004f00001e67983 */ /* 0x000ee80000300a00 */
[----:B------:R-:W-:Y:S04]  /*536c0*/  STL.64 [R1+0xe8], R28 ;  /* 0x0000e81c01007387 */ /* 0x000fe80000100a00 */
[----:B------:R-:W-:Y:S04]  /*536d0*/  STL.64 [R1+0xe0], R26 ;  /* 0x0000e01a01007387 */ /* 0x000fe80000100a00 */
[----:B------:R-:W3:Y:S04]  /*536e0*/  LDL.LU.64 R232, [R1+0x4f8] ;  /* 0x0004f80001e87983 */ /* 0x000ee80000300a00 */
[----:B------:R2:W-:Y:S01]  /*536f0*/  LDGSTS.E [R16+0x70004], desc[UR60][R6.64], !P2 ;  /* 0x7000400006107fae */ /* 0x0005e2000d12187c */
[----:B----4-:R-:W-:-:S05]  /*53700*/  IMAD.WIDE R12, R8, 0x4, R234 ;  /* 0x00000004080c7825 */ /* 0x010fca00078e02ea */
[----:B------:R-:W-:Y:S04]  /*53710*/  STL.64 [R1+0xd8], R12 ;  /* 0x0000d80c01007387 */ /* 0x000fe80000100a00 */
[----:B------:R-:W4:Y:S01]  /*53720*/  LDL.LU.64 R234, [R1+0x500] ;  /* 0x0005000001ea7983 */ /* 0x000f220000300a00 */
[----:B--2---:R-:W-:-:S05]  /*53730*/  IMAD.WIDE R6, R8, 0x4, R236 ;  /* 0x0000000408067825 */ /* 0x004fca00078e02ec */
[----:B------:R3:W-:Y:S04]  /*53740*/  STL.64 [R1+0xd0], R6 ;  /* 0x0000d00601007387 */ /* 0x0007e80000100a00 */
[----:B------:R-:W2:Y:S01]  /*53750*/  LDL.LU.64 R236, [R1+0x510] ;  /* 0x0005100001ec7983 */ /* 0x000ea20000300a00 */
[----:B------:R-:W-:Y:S02]  /*53760*/  ISETP.GE.U32.AND P0, PT, R18, 0x7ffffdb2, PT ;  /* 0x7ffffdb21200780c */ /* 0x000fe40003f06070 */
[----:B------:R-:W-:Y:S02]  /*53770*/  ISETP.GE.U32.AND P3, PT, R19, 0x7ffffdb1, PT ;  /* 0x7ffffdb11300780c */ /* 0x000fe40003f66070 */
[C---:B------:R-:W-:Y:S01]  /*53780*/  IADD3 R19, R11.reuse, 0x200000, RZ ;  /* 0x002000000b137810 */ /* 0x040fe20007ffe0ff */
[----:B------:R-:W-:-:S04]  /*53790*/  VIADD R18, R11, 0x200000 ;  /* 0x002000000b127836 */ /* 0x000fc80000000000 */
[----:B------:R-:W-:Y:S04]  /*537a0*/  LDGSTS.E [R19+0x74004], desc[UR60][R28.64], !P2 ;  /* 0x740040001c137fae */ /* 0x000fe8000d12187c */
[----:B------:R-:W-:Y:S04]  /*537b0*/  LDGSTS.E [R18+0x70008], desc[UR60][R26.64], !P0 ;  /* 0x700080001a127fae */ /* 0x000fe8000c12187c */
[----:B------:R-:W-:Y:S04]  /*537c0*/  LDGSTS.E [R17+0x74008], desc[UR60][R12.64], !P0 ;  /* 0x740080000c117fae */ /* 0x000fe8000c12187c */
[----:B------:R3:W-:Y:S02]  /*537d0*/  LDGSTS.E [R16+0x7000c], desc[UR60][R6.64], !P3 ;  /* 0x7000c00006107fae */ /* 0x0007e4000d92187c */
[----:B---3--:R-:W-:-:S04]  /*537e0*/  IMAD.WIDE R6, R8, 0x4, R30 ;  /* 0x0000000408067825 */ /* 0x008fc800078e021e */
[----:B------:R-:W-:-:S04]  /*537f0*/  IMAD.WIDE R126, R8, 0x4, R32 ;  /* 0x00000004087e7825 */ /* 0x000fc800078e0220 */
[C---:B------:R-:W-:Y:S01]  /*53800*/  IMAD.WIDE R128, R8.reuse, 0x4, R230 ;  /* 0x0000000408807825 */ /* 0x040fe200078e02e6 */
[----:B------:R3:W-:Y:S04]  /*53810*/  STL.64 [R1+0xc8], R6 ;  /* 0x0000c80601007387 */ /* 0x0007e80000100a00 */
[----:B------:R-:W3:Y:S04]  /*53820*/  LDL.LU.64 R34, [R1+0x518] ;  /* 0x0005180001227983 */ /* 0x000ee80000300a00 */
[----:B------:R-:W3:Y:S04]  /*53830*/  LDL.LU.64 R228, [R1+0x520] ;  /* 0x0005200001e47983 */ /* 0x000ee80000300a00 */
[----:B------:R-:W3:Y:S04]  /*53840*/  LDL.LU.64 R230, [R1+0x530] ;  /* 0x0005300001e67983 */ /* 0x000ee80000300a00 */
[----:B------:R-:W-:Y:S04]  /*53850*/  STL.64 [R1+0x2d20], R126 ;  /* 0x002d207e01007387 */ /* 0x000fe80000100a00 */
[----:B------:R-:W-:Y:S01]  /*53860*/  STL.64 [R1+0x2d18], R128 ;  /* 0x002d188001007387 */ /* 0x000fe20000100a00 */
[----:B------:R-:W-:-:S03]  /*53870*/  IMAD.WIDE R130, R8, 0x4, R232 ;  /* 0x0000000408827825 */ /* 0x000fc600078e02e8 */
[----:B------:R1:W-:Y:S04]  /*53880*/  LDGSTS.E [R18+0x7400c], desc[UR60][R6.64], !P3 ;  /* 0x7400c00006127fae */ /* 0x0003e8000d92187c */
[----:B------:R-:W3:Y:S01]  /*53890*/  LDL.LU.64 R232, [R1+0x538] ;  /* 0x0005380001e87983 */ /* 0x000ee20000300a00 */
[----:B----4-:R-:W-:-:S03]  /*538a0*/  IMAD.WIDE R132, R8, 0x4, R234 ;  /* 0x0000000408847825 */ /* 0x010fc600078e02ea */
[----:B------:R-:W4:Y:S01]  /*538b0*/  LDL.LU.64 R234, [R1+0x540] ;  /* 0x0005400001ea7983 */ /* 0x000f220000300a00 */
[----:B--2---:R-:W-:-:S03]  /*538c0*/  IMAD.WIDE R134, R8, 0x4, R236 ;  /* 0x0000000408867825 */ /* 0x004fc600078e02ec */
[----:B------:R-:W1:Y:S04]  /*538d0*/  LDL.LU.64 R236, [R1+0x550] ;  /* 0x0005500001ec7983 */ /* 0x000e680000300a00 */
[----:B------:R-:W2:Y:S04]  /*538e0*/  LDL.LU.64 R30, [R1+0x558] ;  /* 0x00055800011e7983 */ /* 0x000ea80000300a00 */
[----:B------:R-:W2:Y:S04]  /*538f0*/  LDL.LU.64 R32, [R1+0x560] ;  /* 0x0005600001207983 */ /* 0x000ea80000300a00 */
[----:B------:R-:W-:Y:S04]  /*53900*/  STL.64 [R1+0x2d28], R130 ;  /* 0x002d288201007387 */ /* 0x000fe80000100a00 */
[----:B------:R-:W-:Y:S04]  /*53910*/  STL.64 [R1+0x2d30], R132 ;  /* 0x002d308401007387 */ /* 0x000fe80000100a00 */
[----:B------:R-:W-:Y:S01]  /*53920*/  STL.64 [R1+0x2d38], R134 ;  /* 0x002d388601007387 */ /* 0x000fe20000100a00 */
[----:B---3--:R-:W-:-:S04]  /*53930*/  IMAD.WIDE R136, R8, 0x4, R34 ;  /* 0x0000000408887825 */ /* 0x008fc800078e0222 */
[----:B------:R-:W-:-:S04]  /*53940*/  IMAD.WIDE R140, R8, 0x4, R230 ;  /* 0x00000004088c7825 */ /* 0x000fc800078e02e6 */
[C---:B------:R-:W-:Y:S01]  /*53950*/  IMAD.WIDE R26, R8.reuse, 0x4, R232 ;  /* 0x00000004081a7825 */ /* 0x040fe200078e02e8 */
[----:B------:R-:W-:Y:S04]  /*53960*/  STL.64 [R1+0x2d40], R136 ;  /* 0x002d408801007387 */ /* 0x000fe80000100a00 */
[----:B------:R-:W3:Y:S04]  /*53970*/  LDL.LU.64 R230, [R1+0x570] ;  /* 0x0005700001e67983 */ /* 0x000ee80000300a00 */
[----:B------:R-:W-:Y:S01]  /*53980*/  STL.64 [R1+0x348], R26 ;  /* 0x0003481a01007387 */ /* 0x000fe20000100a00 */
[----:B----4-:R-:W-:-:S03]  /*53990*/  IMAD.WIDE R12, R8, 0x4, R234 ;  /* 0x00000004080c7825 */ /* 0x010fc600078e02ea */
[----:B------:R-:W4:Y:S04]  /*539a0*/  LDL.LU.64 R234, [R1+0x578] ;  /* 0x0005780001ea7983 */ /* 0x000f280000300a00 */
[----:B------:R2:W-:Y:S01]  /*539b0*/  STL.64 [R1+0x340], R12 ;  /* 0x0003400c01007387 */ /* 0x0005e20000100a00 */
[----:B-1----:R-:W-:-:S03]  /*539c0*/  IMAD.WIDE R6, R8, 0x4, R236 ;  /* 0x0000000408067825 */ /* 0x002fc600078e02ec */
[----:B------:R-:W4:Y:S01]  /*539d0*/  LDL.LU.64 R236, [R1+0x580] ;  /* 0x0005800001ec7983 */ /* 0x000f220000300a00 */
[----:B------:R-:W-:Y:S01]  /*539e0*/  IADD3 R19, R21, -0x1ed, RZ ;  /* 0xfffffe1315137810 */ /* 0x000fe20007ffe0ff */
[----:B------:R-:W-:Y:S01]  /*539f0*/  IMAD.WIDE R138, R8, 0x4, R228 ;  /* 0x00000004088a7825 */ /* 0x000fe200078e02e4 */
[----:B------:R-:W1:Y:S01]  /*53a00*/  LDC R21, c[0x0][0x230] ;  /* 0x00008c00ff157b82 */ /* 0x000e620000000800 */
[----:B------:R-:W4:Y:S01]  /*53a10*/  LDL.LU.64 R232, [R1+0x590] ;  /* 0x0005900001e87983 */ /* 0x000f220000300a00 */
[----:B------:R-:W-:Y:S01]  /*53a20*/  ISETP.GE.U32.AND P0, PT, R19, 0x7ffffd94, PT ;  /* 0x7ffffd941300780c */ /* 0x000fe20003f06070 */
[----:B------:R-:W-:Y:S02]  /*53a30*/  VIADD R19, R20, 0xfffffe12 ;  /* 0xfffffe1214137836 */ /* 0x000fe40000000000 */
[----:B------:R2:W-:Y:S03]  /*53a40*/  STL.64 [R1+0x338], R6 ;  /* 0x0003380601007387 */ /* 0x0005e60000100a00 */
[----:B------:R-:W4:Y:S01]  /*53a50*/  LDC R20, c[0x0][0x230] ;  /* 0x00008c00ff147b82 */ /* 0x000f220000000800 */
[----:B------:R-:W-:-:S02]  /*53a60*/  ISETP.GE.U32.AND P2, PT, R19, 0x7ffffd93, PT ;  /* 0x7ffffd931300780c */ /* 0x000fc40003f46070 */
[----:B------:R-:W-:-:S05]  /*53a70*/  IADD3 R19, R23, -0x1ef, RZ ;  /* 0xfffffe1117137810 */ /* 0x000fca0007ffe0ff */
[----:B------:R-:W4:Y:S01]  /*53a80*/  LDC R23, c[0x0][0x230] ;  /* 0x00008c00ff177b82 */ /* 0x000f220000000800 */
[----:B------:R-:W-:Y:S04]  /*53a90*/  LDGSTS.E [R17+0x78000], desc[UR60][R126.64], !P0 ;  /* 0x780000007e117fae */ /* 0x000fe8000c12187c */
[----:B------:R-:W-:Y:S01]  /*53aa0*/  LDGSTS.E [R16+0x7c000], desc[UR60][R128.64], !P0 ;  /* 0x7c00000080107fae */ /* 0x000fe2000c12187c */
[----:B------:R-:W-:Y:S01]  /*53ab0*/  ISETP.GE.U32.AND P0, PT, R19, 0x7ffffd92, PT ;  /* 0x7ffffd921300780c */ /* 0x000fe20003f06070 */
[----:B------:R-:W-:Y:S02]  /*53ac0*/  VIADD R19, R24, 0xfffffe10 ;  /* 0xfffffe1018137836 */ /* 0x000fe40000000000 */
[----:B------:R-:W2:Y:S01]  /*53ad0*/  LDC R24, c[0x0][0x230] ;  /* 0x00008c00ff187b82 */ /* 0x000ea20000000800 */
[----:B------:R1:W-:Y:S04]  /*53ae0*/  LDGSTS.E [R18+0x78004], desc[UR60][R130.64], !P2 ;  /* 0x7800400082127fae */ /* 0x0003e8000d12187c */
[----:B------:R-:W-:Y:S01]  /*53af0*/  LDGSTS.E [R17+0x7c004], desc[UR60][R132.64], !P2 ;  /* 0x7c00400084117fae */ /* 0x000fe2000d12187c */
[----:B------:R-:W-:Y:S01]  /*53b00*/  ISETP.GE.U32.AND P3, PT, R19, 0x7ffffd91, PT ;  /* 0x7ffffd911300780c */ /* 0x000fe20003f66070 */
[----:B------:R-:W-:-:S02]  /*53b10*/  VIADD R19, R22, 0xfffffe6e ;  /* 0xfffffe6e16137836 */ /* 0x000fc40000000000 */
[----:B------:R-:W4:Y:S01]  /*53b20*/  LDC R22, c[0x0][0x230] ;  /* 0x00008c00ff167b82 */ /* 0x000f220000000800 */
[----:B------:R-:W-:Y:S01]  /*53b30*/  LDGSTS.E [R16+0x78008], desc[UR60][R134.64], !P0 ;  /* 0x7800800086107fae */ /* 0x000fe2000c12187c */
[----:B-1----:R-:W-:-:S06]  /*53b40*/  IADD3 R18, R21, -0x191, RZ ;  /* 0xfffffe6f15127810 */ /* 0x002fcc0007ffe0ff */
[----:B------:R-:W1:Y:S01]  /*53b50*/  LDC R21, c[0x0][0x230] ;  /* 0x00008c00ff157b82 */ /* 0x000e620000000800 */
[----:B------:R-:W-:Y:S02]  /*53b60*/  ISETP.GE.U32.AND P2, PT, R18, 0x7ffffdf0, PT ;  /* 0x7ffffdf01200780c */ /* 0x000fe40003f46070 */
[----:B------:R-:W-:-:S05]  /*53b70*/  IADD3 R18, R11, 0x200000, RZ ;  /* 0x002000000b127810 */ /* 0x000fca0007ffe0ff */
[----:B------:R2:W-:Y:S01]  /*53b80*/  LDGSTS.E [R18+0x7c008], desc[UR60][R136.64], !P0 ;  /* 0x7c00800088127fae */ /* 0x0005e2000c12187c */
[----:B------:R-:W-:-:S03]  /*53b90*/  ISETP.GE.U32.AND P0, PT, R19, 0x7ffffdef, PT ;  /* 0x7ffffdef1300780c */ /* 0x000fc60003f06070 */
[----:B------:R2:W-:Y:S04]  /*53ba0*/  LDGSTS.E [R17+0x7800c], desc[UR60][R138.64], !P3 ;  /* 0x7800c0008a117fae */ /* 0x0005e8000d92187c */
[----:B------:R2:W-:Y:S02]  /*53bb0*/  LDGSTS.E [R16+0x7c00c], desc[UR60][R140.64], !P3 ;  /* 0x7c00c0008c107fae */ /* 0x0005e4000d92187c */
[C---:B--2---:R-:W-:Y:S01]  /*53bc0*/  IADD3 R18, R4.reuse, 0x200000, RZ ;  /* 0x0020000004127810 */ /* 0x044fe20007ffe0ff */
[C---:B------:R-:W-:Y:S01]  /*53bd0*/  VIADD R17, R4.reuse, 0x200000 ;  /* 0x0020000004117836 */ /* 0x040fe20000000000 */
[----:B------:R-:W-:-:S03]  /*53be0*/  IADD3 R16, R4, 0x200000, RZ ;  /* 0x0020000004107810 */ /* 0x000fc60007ffe0ff */
[----:B------:R-:W-:Y:S04]  /*53bf0*/  LDGSTS.E [R18+0x60000], desc[UR60][R26.64], !P2 ;  /* 0x600000001a127fae */ /* 0x000fe8000d12187c */
[----:B------:R2:W-:Y:S04]  /*53c00*/  LDGSTS.E [R17+0x64000], desc[UR60][R12.64], !P2 ;  /* 0x640000000c117fae */ /* 0x0005e8000d12187c */
[----:B------:R1:W-:Y:S01]  /*53c10*/  LDGSTS.E [R16+0x60004], desc[UR60][R6.64], !P0 ;  /* 0x6000400006107fae */ /* 0x0003e2000c12187c */
[----:B--2---:R-:W-:-:S04]  /*53c20*/  IMAD.WIDE R12, R8, 0x4, R30 ;  /* 0x00000004080c7825 */ /* 0x004fc800078e021e */
[----:B-1----:R-:W-:Y:S01]  /*53c30*/  IMAD.WIDE R6, R8, 0x4, R32 ;  /* 0x0000000408067825 */ /* 0x002fe200078e0220 */
[----:B------:R1:W-:Y:S04]  /*53c40*/  STL.64 [R1+0x330], R12 ;  /* 0x0003300c01007387 */ /* 0x0003e80000100a00 */
[----:B------:R2:W-:Y:S04]  /*53c50*/  STL.64 [R1+0x328], R6 ;  /* 0x0003280601007387 */ /* 0x0005e80000100a00 */
[----:B------:R-:W2:Y:S04]  /*53c60*/  LDL.LU.64 R34, [R1+0x598] ;  /* 0x0005980001227983 */ /* 0x000ea80000300a00 */
[----:B------:R-:W2:Y:S04]  /*53c70*/  LDL.LU.64 R228, [R1+0x5a0] ;  /* 0x0005a00001e47983 */ /* 0x000ea80000300a00 */
[----:B------:R-:W2:Y:S01]  /*53c80*/  LDL.LU.64 R32, [R1+0x5b0] ;  /* 0x0005b00001207983 */ /* 0x000ea20000300a00 */
[----:B------:R-:W-:-:S03]  /*53c90*/  VIADD R18, R24, 0xfffffe6c ;  /* 0xfffffe6c18127836 */ /* 0x000fc60000000000 */
[----:B------:R1:W-:Y:S01]  /*53ca0*/  LDGSTS.E [R17+0x64004], desc[UR60][R12.64], !P0 ;  /* 0x640040000c117fae */ /* 0x0003e2000c12187c */
[----:B---3--:R-:W-:-:S04]  /*53cb0*/  IMAD.WIDE R26, R8, 0x4, R230 ;  /* 0x00000004081a7825 */ /* 0x008fc800078e02e6 */
[C---:B----4-:R-:W-:Y:S02]  /*53cc0*/  IMAD.WIDE R24, R8.reuse, 0x4, R234 ;  /* 0x0000000408187825 */ /* 0x050fe400078e02ea */
[----:B------:R-:W3:Y:S04]  /*53cd0*/  LDL.LU.64 R234, [R1+0x5b8] ;  /* 0x0005b80001ea7983 */ /* 0x000ee80000300a00 */
[----:B------:R-:W-:Y:S01]  /*53ce0*/  STL.64 [R1+0x320], R26 ;  /* 0x0003201a01007387 */ /* 0x000fe20000100a00 */
[----:B-1----:R-:W-:-:S03]  /*53cf0*/  IMAD.WIDE R12, R8, 0x4, R236 ;  /* 0x00000004080c7825 */ /* 0x002fc600078e02ec */
[----:B------:R-:W4:Y:S01]  /*53d00*/  LDL.LU.64 R236, [R1+0x5c0] ;  /* 0x0005c00001ec7983 */ /* 0x000f220000300a00 */
[----:B------:R-:W-:Y:S02]  /*53d10*/  VIADD R19, R20, 0xfffffe6d ;  /* 0xfffffe6d14137836 */ /* 0x000fe40000000000 */
[----:B------:R-:W1:Y:S03]  /*53d20*/  LDC R20, c[0x0][0x230] ;  /* 0x00008c00ff147b82 */ /* 0x000e660000000800 */
[----:B------:R-:W-:Y:S02]  /*53d30*/  ISETP.GE.U32.AND P3, PT, R19, 0x7ffffdee, PT ;  /* 0x7ffffdee1300780c */ /* 0x000fe40003f66070 */
[----:B------:R-:W-:Y:S02]  /*53d40*/  IADD3 R19, R23, -0x1b1, RZ ;  /* 0xfffffe4f17137810 */ /* 0x000fe40007ffe0ff */
[----:B------:R-:W-:Y:S01]  /*53d50*/  ISETP.GE.U32.AND P2, PT, R18, 0x7ffffded, PT ;  /* 0x7ffffded1200780c */ /* 0x000fe20003f46070 */
[----:B------:R1:W-:Y:S01]  /*53d60*/  STL.64 [R1+0x318], R24 ;  /* 0x0003181801007387 */ /* 0x0003e20000100a00 */
[----:B------:R-:W4:Y:S01]  /*53d70*/  LDC R23, c[0x0][0x230] ;  /* 0x00008c00ff177b82 */ /* 0x000f220000000800 */
[----:B------:R-:W-:Y:S01]  /*53d80*/  ISETP.GE.U32.AND P0, PT, R19, 0x7ffffdd0, PT ;  /* 0x7ffffdd01300780c */ /* 0x000fe20003f06070 */
[C---:B------:R-:W-:Y:S01]  /*53d90*/  VIADD R19, R4.reuse, 0x200000 ;  /* 0x0020000004137836 */ /* 0x040fe20000000000 */
[----:B------:R1:W-:Y:S04]  /*53da0*/  STL.64 [R1+0x310], R12 ;  /* 0x0003100c01007387 */ /* 0x0003e80000100a00 */
[----:B------:R2:W-:Y:S01]  /*53db0*/  LDGSTS.E [R16+0x60008], desc[UR60][R6.64], !P3 ;  /* 0x6000800006107fae */ /* 0x0005e2000d92187c */
[----:B------:R-:W-:-:S03]  /*53dc0*/  IADD3 R18, R4, 0x200000, RZ ;  /* 0x0020000004127810 */ /* 0x000fc60007ffe0ff */
[----:B------:R2:W-:Y:S04]  /*53dd0*/  LDGSTS.E [R19+0x64008], desc[UR60][R26.64], !P3 ;  /* 0x640080001a137fae */ /* 0x0005e8000d92187c */
[----:B------:R1:W-:Y:S04]  /*53de0*/  LDGSTS.E [R18+0x6000c], desc[UR60][R24.64], !P2 ;  /* 0x6000c00018127fae */ /* 0x0003e8000d12187c */
[----:B------:R1:W-:Y:S01]  /*53df0*/  LDGSTS.E [R17+0x6400c], desc[UR60][R12.64], !P2 ;  /* 0x6400c0000c117fae */ /* 0x0003e2000d12187c */
[----:B--2---:R-:W-:-:S04]  /*53e00*/  IMAD.WIDE R6, R8, 0x4, R232 ;  /* 0x0000000408067825 */ /* 0x004fc800078e02e8 */
[----:B------:R-:W-:Y:S01]  /*53e10*/  VIADD R19, R21, 0xfffffe4e ;  /* 0xfffffe4e15137836 */ /* 0x000fe20000000000 */
[----:B------:R2:W-:Y:S04]  /*53e20*/  STL.64 [R1+0x208], R6 ;  /* 0x0002080601007387 */ /* 0x0005e80000100a00 */
[----:B------:R-:W4:Y:S04]  /*53e30*/  LDL.LU.64 R30, [R1+0x5d0] ;  /* 0x0005d000011e7983 */ /* 0x000f280000300a00 */
[----:B------:R-:W4:Y:S01]  /*53e40*/  LDL.LU.64 R230, [R1+0x5d8] ;  /* 0x0005d80001e67983 */ /* 0x000f220000300a00 */
[----:B-1----:R-:W-:-:S03]  /*53e50*/  VIADD R20, R20, 0xfffffe4c ;  /* 0xfffffe4c14147836 */ /* 0x002fc60000000000 */
[----:B------:R-:W4:Y:S04]  /*53e60*/  LDL.LU.64 R232, [R1+0x5e0] ;  /* 0x0005e00001e87983 */ /* 0x000f280000300a00 */
[----:B------:R2:W-:Y:S01]  /*53e70*/  LDGSTS.E [R16+0x68000], desc[UR60][R6.64], !P0 ;  /* 0x6800000006107fae */ /* 0x0005e2000c12187c */
[----:B------:R-:W-:Y:S01]  /*53e80*/  ISETP.GE.U32.AND P2, PT, R19, 0x7ffffdcf, PT ;  /* 0x7ffffdcf1300780c */ /* 0x000fe20003f46070 */
[----:B------:R-:W1:Y:S08]  /*53e90*/  LDC R24, c[0x0][0x230] ;  /* 0x00008c00ff187b82 */ /* 0x000e700000000800 */
[----:B------:R-:W1:Y:S01]  /*53ea0*/  LDC R25, c[0x0][0x230] ;  /* 0x00008c00ff197b82 */ /* 0x000e620000000800 */
[----:B------:R-:W-:-:S04]  /*53eb0*/  IMAD.WIDE R26, R8, 0x4, R34 ;  /* 0x00000004081a7825 */ /* 0x000fc800078e0222 */
[----:B------:R-:W-:-:S04]  /*53ec0*/  IMAD.WIDE R12, R8, 0x4, R228 ;  /* 0x00000004080c7825 */ /* 0x000fc800078e02e4 */
[----:B--2---:R-:W-:Y:S01]  /*53ed0*/  IMAD.WIDE R6, R8, 0x4, R32 ;  /* 0x0000000408067825 */ /* 0x004fe200078e0220 */
[----:B------:R-:W-:Y:S01]  /*53ee0*/  LDGSTS.E [R18+0x6c000], desc[UR60][R26.64], !P0 ;  /* 0x6c0000001a127fae */ /* 0x000fe2000c12187c */
[----:B------:R-:W-:-:S03]  /*53ef0*/  ISETP.GE.U32.AND P0, PT, R20, 0x7ffffdcd, PT ;  /* 0x7ffffdcd1400780c */ /* 0x000fc60003f06070 */
[----:B------:R-:W-:Y:S04]  /*53f00*/  STL.64 [R1+0x200], R26 ;  /* 0x0002001a01007387 */ /* 0x000fe80000100a00 */
[----:B------:R4:W-:Y:S04]  /*53f10*/  STL.64 [R1+0x1f8], R12 ;  /* 0x0001f80c01007387 */ /* 0x0009e80000100a00 */
[----:B------:R2:W-:Y:S04]  /*53f20*/  STL.64 [R1+0x1f0], R6 ;  /* 0x0001f00601007387 */ /* 0x0005e80000100a00 */
[----:B------:R-:W2:Y:S04]  /*53f30*/  LDL.LU.64 R228, [R1+0x5f0] ;  /* 0x0005f00001e47983 */ /* 0x000ea80000300a00 */
[----:B------:R-:W2:Y:S04]  /*53f40*/  LDL.LU.64 R32, [R1+0x5f8] ;  /* 0x0005f80001207983 */ /* 0x000ea80000300a00 */
[----:B------:R4:W-:Y:S01]  /*53f50*/  LDGSTS.E [R17+0x68004], desc[UR60][R12.64], !P2 ;  /* 0x680040000c117fae */ /* 0x0009e2000d12187c */
[----:B------:R-:W-:-:S03]  /*53f60*/  IADD3 R19, R22, -0x1b3, RZ ;  /* 0xfffffe4d16137810 */ /* 0x000fc60007ffe0ff */
[----:B------:R2:W-:Y:S01]  /*53f70*/  LDGSTS.E [R16+0x6c004], desc[UR60][R6.64], !P2 ;  /* 0x6c00400006107fae */ /* 0x0005e2000d12187c */
[----:B------:R-:W1:Y:S01]  /*53f80*/  LDC R22, c[0x0][0x230] ;  /* 0x00008c00ff167b82 */ /* 0x000e620000000800 */
[----:B---3--:R-:W-:-:S05]  /*53f90*/  IMAD.WIDE R20, R8, 0x4, R234 ;  /* 0x0000000408147825 */ /* 0x008fca00078e02ea */
[----:B------:R-:W-:Y:S04]  /*53fa0*/  STL.64 [R1+0x1e8], R20 ;  /* 0x0001e81401007387 */ /* 0x000fe80000100a00 */
[----:B------:R-:W3:Y:S01]  /*53fb0*/  LDL.LU.64 R234, [R1+0x600] ;  /* 0x0006000001ea7983 */ /* 0x000ee20000300a00 */
[----:B----4-:R-:W-:-:S03]  /*53fc0*/  IMAD.WIDE R12, R8, 0x4, R236 ;  /* 0x00000004080c7825 */ /* 0x010fc600078e02ec */
[----:B------:R-:W4:Y:S01]  /*53fd0*/  LDL.LU.64 R236, [R1+0x610] ;  /* 0x0006100001ec7983 */ /* 0x000f220000300a00 */
[----:B------:R-:W-:Y:S02]  /*53fe0*/  ISETP.GE.U32.AND P3, PT, R19, 0x7ffffdce, PT ;  /* 0x7ffffdce1300780c */ /* 0x000fe40003f66070 */
[----:B------:R-:W-:Y:S01]  /*53ff0*/  IADD3 R19, R23, -0x1d1, RZ ;  /* 0xfffffe2f17137810 */ /* 0x000fe20007ffe0ff */
[----:B------:R1:W-:Y:S01]  /*54000*/  STL.64 [R1+0x1e0], R12 ;  /* 0x0001e00c01007387 */ /* 0x0003e20000100a00 */
[----:B------:R-:W4:Y:S02]  /*54010*/  LDC R23, c[0x0][0x230] ;  /* 0x00008c00ff177b82 */ /* 0x000f240000000800 */
[----:B------:R-:W-:-:S07]  /*54020*/  ISETP.GE.U32.AND P2, PT, R19, 0x7ffffdb0, PT ;  /* 0x7ffffdb01300780c */ /* 0x000fce0003f46070 */
[----:B------:R-:W-:Y:S04]  /*54030*/  LDGSTS.E [R18+0x68008], desc[UR60][R20.64], !P3 ;  /* 0x6800800014127fae */ /* 0x000fe8000d92187c */
[----:B------:R1:W-:Y:S01]  /*54040*/  LDGSTS.E [R17+0x6c008], desc[UR60][R12.64], !P3 ;  /* 0x6c0080000c117fae */ /* 0x0003e2000d92187c */
[----:B--2---:R-:W-:-:S04]  /*54050*/  IMAD.WIDE R6, R8, 0x4, R30 ;  /* 0x0000000408067825 */ /* 0x004fc800078e021e */
[----:B-1----:R-:W-:-:S04]  /*54060*/  IMAD.WIDE R12, R8, 0x4, R230 ;  /* 0x00000004080c7825 */ /* 0x002fc800078e02e6 */
[C---:B------:R-:W-:Y:S01]  /*54070*/  IMAD.WIDE R28, R8.reuse, 0x4, R228 ;  /* 0x00000004081c7825 */ /* 0x040fe200078e02e4 */
[----:B------:R1:W-:Y:S04]  /*54080*/  STL.64 [R1+0x1d8], R6 ;  /* 0x0001d80601007387 */ /* 0x0003e80000100a00 */
[----:B------:R1:W-:Y:S04]  /*54090*/  LDGSTS.E [R16+0x6800c], desc[UR60][R6.64], !P0 ;  /* 0x6800c00006107fae */ /* 0x0003e8000c12187c */
[----:B------:R3:W-:Y:S04]  /*540a0*/  STL.64 [R1+0x1d0], R12 ;  /* 0x0001d00c01007387 */ /* 0x0007e80000100a00 */
[----:B------:R3:W-:Y:S01]  /*540b0*/  LDGSTS.E [R17+0x6c00c], desc[UR60][R12.64], !P0 ;  /* 0x6c00c0000c117fae */ /* 0x0007e2000c12187c */
[----:B------:R-:W-:-:S04]  /*540c0*/  IMAD.WIDE R26, R8, 0x4, R32 ;  /* 0x00000004081a7825 */ /* 0x000fc800078e0220 */
[----:B------:R-:W-:Y:S01]  /*540d0*/  VIADD R18, R24, 0xfffffe2e ;  /* 0xfffffe2e18127836 */ /* 0x000fe20000000000 */
[----:B------:R-:W-:Y:S01]  /*540e0*/  IADD3 R19, R25, -0x1d3, RZ ;  /* 0xfffffe2d19137810 */ /* 0x000fe20007ffe0ff */
[----:B------:R-:W2:Y:S08]  /*540f0*/  LDC R21, c[0x0][0x230] ;  /* 0x00008c00ff157b82 */ /* 0x000eb00000000800 */
[----:B------:R-:W2:Y:S08]  /*54100*/  LDC R20, c[0x0][0x230] ;  /* 0x00008c00ff147b82 */ /* 0x000eb00000000800 */
[----:B------:R-:W2:Y:S01]  /*54110*/  LDC R24, c[0x0][0x230] ;  /* 0x00008c00ff187b82 */ /* 0x000ea20000000800 */
[----:B-1----:R-:W-:-:S05]  /*54120*/  IMAD.WIDE R6, R8, 0x4, R232 ;  /* 0x0000000408067825 */ /* 0x002fca00078e02e8 */
[----:B------:R4:W-:Y:S04]  /*54130*/  STL.64 [R1+0xc0], R6 ;  /* 0x0000c00601007387 */ /* 0x0009e80000100a00 */
[----:B------:R-:W2:Y:S04]  /*54140*/  LDL.LU.64 R30, [R1+0x618] ;  /* 0x00061800011e7983 */ /* 0x000ea80000300a00 */
[----:B------:R-:W2:Y:S04]  /*54150*/  LDL.LU.64 R230, [R1+0x620] ;  /* 0x0006200001e67983 */ /* 0x000ea80000300a00 */
[----:B------:R-:W2:Y:S04]  /*54160*/  LDL.LU.64 R232, [R1+0x630] ;  /* 0x0006300001e87983 */ /* 0x000ea80000300a00 */
[----:B------:R-:W-:Y:S04]  /*54170*/  STL.64 [R1+0xb8], R28 ;  /* 0x0000b81c01007387 */ /* 0x000fe80000100a00 */
[----:B------:R4:W-:Y:S01]  /*54180*/  LDGSTS.E [R16+0x70000], desc[UR60][R6.64], !P2 ;  /* 0x7000000006107fae */ /* 0x0009e2000d12187c */
[----:B---3--:R-:W-:-:S03]  /*54190*/  IMAD.WIDE R12, R8, 0x4, R234 ;  /* 0x00000004080c7825 */ /* 0x008fc600078e02ea */
[----:B------:R-:W3:Y:S04]  /*541a0*/  LDL.LU.64 R234, [R1+0x638] ;  /* 0x0006380001ea7983 */ /* 0x000ee80000300a00 */
[----:B------:R2:W-:Y:S04]  /*541b0*/  STL.64 [R1+0xb0], R26 ;  /* 0x0000b01a01007387 */ /* 0x0005e80000100a00 */
[----:B------:R1:W-:Y:S01]  /*541c0*/  STL.64 [R1+0xa8], R12 ;  /* 0x0000a80c01007387 */ /* 0x0003e20000100a00 */
[----:B----4-:R-:W-:-:S03]  /*541d0*/  IMAD.WIDE R6, R8, 0x4, R236 ;  /* 0x0000000408067825 */ /* 0x010fc600078e02ec */
[----:B------:R-:W4:Y:S01]  /*541e0*/  LDL.LU.64 R236, [R1+0x640] ;  /* 0x0006400001ec7983 */ /* 0x000f220000300a00 */
[----:B------:R-:W-:Y:S02]  /*541f0*/  ISETP.GE.U32.AND P0, PT, R18, 0x7ffffdaf, PT ;  /* 0x7ffffdaf1200780c */ /* 0x000fe40003f06070 */
[----:B------:R-:W-:Y:S01]  /*54200*/  ISETP.GE.U32.AND P3, PT, R19, 0x7ffffdae, PT ;  /* 0x7ffffdae1300780c */ /* 0x000fe20003f66070 */
[C---:B------:R-:W-:Y:S01]  /*54210*/  VIADD R19, R4.reuse, 0x200000 ;  /* 0x0020000004137836 */ /* 0x040fe20000000000 */
[----:B------:R-:W-:Y:S01]  /*54220*/  IADD3 R18, R4, 0x200000, RZ ;  /* 0x0020000004127810 */ /* 0x000fe20007ffe0ff */
[----:B------:R1:W-:Y:S04]  /*54230*/  STL.64 [R1+0xa0], R6 ;  /* 0x0000a00601007387 */ /* 0x0003e80000100a00 */
[----:B------:R-:W4:Y:S04]  /*54240*/  LDL.LU.64 R32, [R1+0x650] ;  /* 0x0006500001207983 */ /* 0x000f280000300a00 */
[----:B------:R-:W-:Y:S04]  /*54250*/  LDGSTS.E [R19+0x74000], desc[UR60][R28.64], !P2 ;  /* 0x740000001c137fae */ /* 0x000fe8000d12187c */
[----:B------:R-:W4:Y:S04]  /*54260*/  LDL.LU.64 R34, [R1+0x658] ;  /* 0x0006580001227983 */ /* 0x000f280000300a00 */
[----:B------:R2:W-:Y:S04]  /*54270*/  LDGSTS.E [R18+0x70004], desc[UR60][R26.64], !P0 ;  /* 0x700040001a127fae */ /* 0x0005e8000c12187c */
[----:B------:R1:W-:Y:S04]  /*54280*/  LDGSTS.E [R17+0x74004], desc[UR60][R12.64], !P0 ;  /* 0x740040000c117fae */ /* 0x0003e8000c12187c */
[----:B------:R1:W-:Y:S01]  /*54290*/  LDGSTS.E [R16+0x70008], desc[UR60][R6.64], !P3 ;  /* 0x7000800006107fae */ /* 0x0003e2000d92187c */
[----:B--2---:R-:W-:-:S04]  /*542a0*/  IMAD.WIDE R26, R8, 0x4, R30 ;  /* 0x00000004081a7825 */ /* 0x004fc800078e021e */
[----:B-1----:R-:W-:-:S04]  /*542b0*/  IMAD.WIDE R12, R8, 0x4, R230 ;  /* 0x00000004080c7825 */ /* 0x002fc800078e02e6 */
[C---:B------:R-:W-:Y:S01]  /*542c0*/  IMAD.WIDE R6, R8.reuse, 0x4, R232 ;  /* 0x0000000408067825 */ /* 0x040fe200078e02e8 */
[----:B------:R-:W-:Y:S04]  /*542d0*/  STL.64 [R1+0x98], R26 ;  /* 0x0000981a01007387 */ /* 0x000fe80000100a00 */
[----:B------:R-:W2:Y:S04]  /*542e0*/  LDL.LU.64 R228, [R1+0x660] ;  /* 0x0006600001e47983 */ /* 0x000ea80000300a00 */
[----:B------:R-:W-:Y:S04]  /*542f0*/  STL.64 [R1+0x90], R12 ;  /* 0x0000900c01007387 */ /* 0x000fe80000100a00 */
[----:B------:R-:W2:Y:S04]  /*54300*/  LDL.LU.64 R230, [R1+0x670] ;  /* 0x0006700001e67983 */ /* 0x000ea80000300a00 */
[----:B------:R1:W-:Y:S04]  /*54310*/  STL.64 [R1+0x88], R6 ;  /* 0x0000880601007387 */ /* 0x0003e80000100a00 */
[----:B------:R-:W2:Y:S01]  /*54320*/  LDL.LU.64 R232, [R1+0x678] ;  /* 0x0006780001e87983 */ /* 0x000ea20000300a00 */
[----:B---3--:R-:W-:-:S04]  /*54330*/  IMAD.WIDE R142, R8, 0x4, R234 ;  /* 0x00000004088e7825 */ /* 0x008fc800078e02ea */
[----:B----4-:R-:W-:Y:S01]  /*54340*/  IMAD.WIDE R144, R8, 0x4, R236 ;  /* 0x0000000408907825 */ /* 0x010fe200078e02ec */
[----:B------:R-:W3:Y:S04]  /*54350*/  LDL.LU.64 R234, [R1+0x680] ;  /* 0x0006800001ea7983 */ /* 0x000ee80000300a00 */
[----:B------:R-:W1:Y:S01]  /*54360*/  LDL.LU.64 R236, [R1+0x690] ;  /* 0x0006900001ec7983 */ /* 0x000e620000300a00 */
[----:B------:R-:W-:-:S03]  /*54370*/  VIADD R19, R21, 0xfffffe2c ;  /* 0xfffffe2c15137836 */ /* 0x000fc60000000000 */
[----:B------:R-:W4:Y:S01]  /*54380*/  LDL.LU.64 R30, [R1+0x698] ;  /* 0x00069800011e7983 */ /* 0x000f220000300a00 */
[----:B------:R-:W-:-:S03]  /*54390*/  IMAD.WIDE R146, R8, 0x4, R32 ;  /* 0x0000000408927825 */ /* 0x000fc600078e0220 */
[----:B------:R-:W-:Y:S04]  /*543a0*/  LDGSTS.E [R18+0x74008], desc[UR60][R26.64], !P3 ;  /* 0x740080001a127fae */ /* 0x000fe8000d92187c */
[----:B------:R-:W4:Y:S01]  /*543b0*/  LDL.LU.64 R32, [R1+0x6a0] ;  /* 0x0006a00001207983 */ /* 0x000f220000300a00 */
[----:B------:R-:W-:Y:S01]  /*543c0*/  ISETP.GE.U32.AND P0, PT, R19, 0x7ffffdad, PT ;  /* 0x7ffffdad1300780c */ /* 0x000fe20003f06070 */
[----:B------:R-:W4:-:S12]  /*543d0*/  LDC R21, c[0x0][0x230] ;  /* 0x00008c00ff157b82 */ /* 0x000f180000000800 */
[----:B------:R-:W-:Y:S04]  /*543e0*/  LDGSTS.E [R17+0x7000c], desc[UR60][R12.64], !P0 ;  /* 0x7000c0000c117fae */ /* 0x000fe8000c12187c */
[----:B------:R1:W-:Y:S01]  /*543f0*/  LDGSTS.E [R16+0x7400c], desc[UR60][R6.64], !P0 ;  /* 0x7400c00006107fae */ /* 0x0003e2000c12187c */
[----:B--2---:R-:W-:-:S04]  /*54400*/  IMAD.WIDE R152, R8, 0x4, R230 ;  /* 0x0000000408987825 */ /* 0x004fc800078e02e6 */
[C---:B------:R-:W-:Y:S01]  /*54410*/  IMAD.WIDE R154, R8.reuse, 0x4, R232 ;  /* 0x00000004089a7825 */ /* 0x040fe200078e02e8 */
[----:B------:R-:W2:Y:S04]  /*54420*/  LDL.LU.64 R230, [R1+0x6b0] ;  /* 0x0006b00001e67983 */ /* 0x000ea80000300a00 */
[----:B------:R-:W2:Y:S01]  /*54430*/  LDL.LU.64 R232, [R1+0x6b8] ;  /* 0x0006b80001e87983 */ /* 0x000ea20000300a00 */
[----:B---3--:R-:W-:-:S04]  /*54440*/  IMAD.WIDE R156, R8, 0x4, R234 ;  /* 0x00000004089c7825 */ /* 0x008fc800078e02ea */
[----:B-1----:R-:W-:Y:S01]  /*54450*/  IMAD.WIDE R6, R8, 0x4, R236 ;  /* 0x0000000408067825 */ /* 0x002fe200078e02ec */
[----:B------:R-:W3:Y:S04]  /*54460*/  LDL.LU.64 R234, [R1+0x6c0] ;  /* 0x0006c00001ea7983 */ /* 0x000ee80000300a00 */
[----:B------:R-:W3:Y:S01]  /*54470*/  LDL.LU.64 R236, [R1+0x6d0] ;  /* 0x0006d00001ec7983 */ /* 0x000ee20000300a00 */
[----:B------:R-:W-:Y:S02]  /*54480*/  IADD3 R19, R20, -0x1f1, RZ ;  /* 0xfffffe0f14137810 */ /* 0x000fe40007ffe0ff */
[----:B------:R-:W1:Y:S02]  /*54490*/  LDC R20, c[0x0][0x230] ;  /* 0x00008c00ff147b82 */ /* 0x000e640000000800 */
[----:B------:R-:W-:Y:S01]  /*544a0*/  ISETP.GE.U32.AND P2, PT, R19, 0x7ffffd90, PT ;  /* 0x7ffffd901300780c */ /* 0x000fe20003f46070 */
[----:B------:R-:W-:-:S02]  /*544b0*/  VIADD R19, R23, 0xfffffe0e ;  /* 0xfffffe0e17137836 */ /* 0x000fc40000000000 */
[----:B------:R-:W-:-:S04]  /*544c0*/  IMAD.WIDE R148, R8, 0x4, R34 ;  /* 0x0000000408947825 */ /* 0x000fc800078e0222 */
[C---:B------:R-:W-:Y:S01]  /*544d0*/  IMAD.WIDE R150, R8.reuse, 0x4, R228 ;  /* 0x0000000408967825 */ /* 0x040fe200078e02e4 */
[----:B------:R1:W-:Y:S03]  /*544e0*/  STL.64 [R1+0x308], R6 ;  /* 0x0003080601007387 */ /* 0x0003e60000100a00 */
[----:B----4-:R-:W-:Y:S01]  /*544f0*/  IMAD.WIDE R12, R8, 0x4, R30 ;  /* 0x00000004080c7825 */ /* 0x010fe200078e021e */
[----:B------:R-:W-:Y:S02]  /*54500*/  ISETP.GE.U32.AND P0, PT, R19, 0x7ffffd8f, PT ;  /* 0x7ffffd8f1300780c */ /* 0x000fe40003f06070 */
[----:B------:R-:W-:Y:S01]  /*54510*/  IADD3 R19, R24, -0x1f3, RZ ;  /* 0xfffffe0d18137810 */ /* 0x000fe20007ffe0ff */
[----:B------:R-:W4:Y:S08]  /*54520*/  LDC R23, c[0x0][0x230] ;  /* 0x00008c00ff177b82 */ /* 0x000f300000000800 */
[----:B------:R-:W4:Y:S01]  /*54530*/  LDC R24, c[0x0][0x230] ;  /* 0x00008c00ff187b82 */ /* 0x000f220000000800 */
[----:B------:R1:W-:Y:S04]  /*54540*/  LDGSTS.E [R18+0x78000], desc[UR60][R142.64], !P2 ;  /* 0x780000008e127fae */ /* 0x0003e8000d12187c */
[----:B------:R-:W-:Y:S01]  /*54550*/  LDGSTS.E [R17+0x7c000], desc[UR60][R144.64], !P2 ;  /* 0x7c00000090117fae */ /* 0x000fe2000d12187c */
[----:B------:R-:W-:-:S02]  /*54560*/  ISETP.GE.U32.AND P3, PT, R19, 0x7ffffd8e, PT ;  /* 0x7ffffd8e1300780c */ /* 0x000fc40003f66070 */
[----:B------:R-:W-:Y:S01]  /*54570*/  IADD3 R19, R22, -0x195, RZ ;  /* 0xfffffe6b16137810 */ /* 0x000fe20007ffe0ff */
[----:B------:R3:W-:Y:S04]  /*54580*/  STL.64 [R1+0x300], R12 ;  /* 0x0003000c01007387 */ /* 0x0007e80000100a00 */
[----:B------:R-:W-:Y:S01]  /*54590*/  LDGSTS.E [R16+0x78004], desc[UR60][R146.64], !P0 ;  /* 0x7800400092107fae */ /* 0x000fe2000c12187c */
[----:B------:R-:W3:Y:S01]  /*545a0*/  LDC R22, c[0x0][0x230] ;  /* 0x00008c00ff167b82 */ /* 0x000ee20000000800 */
[----:B-1----:R-:W-:-:S07]  /*545b0*/  VIADD R18, R21, 0xfffffe0c ;  /* 0xfffffe0c15127836 */ /* 0x002fce0000000000 */
[----:B------:R-:W1:Y:S01]  /*545c0*/  LDC R21, c[0x0][0x230] ;  /* 0x00008c00ff157b82 */ /* 0x000e620000000800 */
[----:B------:R-:W-:Y:S01]  /*545d0*/  ISETP.GE.U32.AND P2, PT, R18, 0x7ffffd8d, PT ;  /* 0x7ffffd8d1200780c */ /* 0x000fe20003f46070 */
[----:B------:R-:W-:-:S05]  /*545e0*/  VIADD R18, R4, 0x200000 ;  /* 0x0020000004127836 */ /* 0x000fca0000000000 */
[----:B------:R-:W-:Y:S01]  /*545f0*/  LDGSTS.E [R18+0x7c004], desc[UR60][R148.64], !P0 ;  /* 0x7c00400094127fae */ /* 0x000fe2000c12187c */
[----:B------:R-:W-:-:S03]  /*54600*/  ISETP.GE.U32.AND P0, PT, R19, 0x7ffffdec, PT ;  /* 0x7ffffdec1300780c */ /* 0x000fc60003f06070 */
[----:B------:R-:W-:Y:S04]  /*54610*/  LDGSTS.E [R17+0x78008], desc[UR60][R150.64], !P3 ;  /* 0x7800800096117fae */ /* 0x000fe8000d92187c */
[----:B------:R4:W-:Y:S01]  /*54620*/  LDGSTS.E [R16+0x7c008], desc[UR60][R152.64], !P3 ;  /* 0x7c00800098107fae */ /* 0x0009e2000d92187c */
[----:B------:R-:W-:Y:S02]  /*54630*/  IADD3 R19, R20, -0x196, RZ ;  /* 0xfffffe6a14137810 */ /* 0x000fe40007ffe0ff */
[----:B------:R-:W1:Y:S01]  /*54640*/  LDC R20, c[0x0][0x230] ;  /* 0x00008c00ff147b82 */ /* 0x000e620000000800 */
[----:B------:R-:W-:Y:S04]  /*54650*/  LDGSTS.E [R18+0x7800c], desc[UR60][R154.64], !P2 ;  /* 0x7800c0009a127fae */ /* 0x000fe8000d12187c */
[----:B------:R4:W-:Y:S02]  /*54660*/  LDGSTS.E [R17+0x7c00c], desc[UR60][R156.64], !P2 ;  /* 0x7c00c0009c117fae */ /* 0x0009e4000d12187c */
[----:B----4-:R-:W-:Y:S01]  /*54670*/  VIADD R16, R3, 0x200000 ;  /* 0x0020000003107836 */ /* 0x010fe20000000000 */
[----:B------:R-:W-:-:S04]  /*54680*/  ISETP.GE.U32.AND P3, PT, R19, 0x7ffffdeb, PT ;  /* 0x7ffffdeb1300780c */ /* 0x000fc80003f66070 */
[----:B------:R4:W-:Y:S01]  /*54690*/  LDGSTS.E [R16+0x60000], desc[UR60][R6.64], !P0 ;  /* 0x6000000006107fae */ /* 0x0009e2000c12187c */
[----:B------:R-:W-:Y:S01]  /*546a0*/  IADD3 R17, R3, 0x200000, RZ ;  /* 0x0020000003117810 */ /* 0x000fe20007ffe0ff */
[----:B------:R-:W-:-:S04]  /*546b0*/  VIADD R18, R24, 0xfffffe69 ;  /* 0xfffffe6918127836 */ /* 0x000fc80000000000 */
[----:B------:R3:W-:Y:S01]  /*546c0*/  LDGSTS.E [R17+0x64000], desc[UR60][R12.64], !P0 ;  /* 0x640000000c117fae */ /* 0x0007e2000c12187c */
[----:B----4-:R-:W-:-:S05]  /*546d0*/  IMAD.WIDE R6, R8, 0x4, R32 ;  /* 0x0000000408067825 */ /* 0x010fca00078e0220 */
[----:B------:R4:W-:Y:S04]  /*546e0*/  STL.64 [R1+0x2f8], R6 ;  /* 0x0002f80601007387 */ /* 0x0009e80000100a00 */
[----:B------:R-:W4:Y:S04]  /*546f0*/  LDL.LU.64 R34, [R1+0x6d8] ;  /* 0x0006d80001227983 */ /* 0x000f280000300a00 */
[----:B------:R-:W4:Y:S04]  /*54700*/  LDL.LU.64 R228, [R1+0x6e0] ;  /* 0x0006e00001e47983 */ /* 0x000f280000300a00 */
[----:B------:R-:W4:Y:S04]  /*54710*/  LDL.LU.64 R32, [R1+0x6f0] ;  /* 0x0006f00001207983 */ /* 0x000f280000300a00 */
[----:B------:R4:W-:Y:S01]  /*54720*/  LDGSTS.E [R16+0x60004], desc[UR60][R6.64], !P3 ;  /* 0x6000400006107fae */ /* 0x0009e2000d92187c */
[----:B--2---:R-:W-:-:S04]  /*54730*/  IMAD.WIDE R26, R8, 0x4, R230 ;  /* 0x00000004081a7825 */ /* 0x004fc800078e02e6 */
[C---:B------:R-:W-:Y:S01]  /*54740*/  IMAD.WIDE R24, R8.reuse, 0x4, R232 ;  /* 0x0000000408187825 */ /* 0x040fe200078e02e8 */
[----:B------:R-:W2:Y:S04]  /*54750*/  LDL.LU.64 R230, [R1+0x6f8] ;  /* 0x0006f80001e67983 */ /* 0x000ea80000300a00 */
[----:B------:R-:W-:Y:S01]  /*54760*/  STL.64 [R1+0x2f0], R26 ;  /* 0x0002f01a01007387 */ /* 0x000fe20000100a00 */
[----:B---3--:R-:W-:-:S04]  /*54770*/  IMAD.WIDE R12, R8, 0x4, R234 ;  /* 0x00000004080c7825 */ /* 0x008fc800078e02ea */
[----:B----4-:R-:W-:Y:S01]  /*54780*/  IMAD.WIDE R6, R8, 0x4, R236 ;  /* 0x0000000408067825 */ /* 0x010fe200078e02ec */
[----:B------:R-:W3:Y:S04]  /*54790*/  LDL.LU.64 R234, [R1+0x700] ;  /* 0x0007000001ea7983 */ /* 0x000ee80000300a00 */
[----:B------:R4:W-:Y:S04]  /*547a0*/  STL.64 [R1+0x2e8], R24 ;  /* 0x0002e81801007387 */ /* 0x0009e80000100a00 */
[----:B------:R4:W-:Y:S04]  /*547b0*/  STL.64 [R1+0x2e0], R12 ;  /* 0x0002e00c01007387 */ /* 0x0009e80000100a00 */
[----:B------:R4:W-:Y:S04]  /*547c0*/  STL.64 [R1+0x2d8], R6 ;  /* 0x0002d80601007387 */ /* 0x0009e80000100a00 */
[----:B------:R-:W3:Y:S04]  /*547d0*/  LDL.LU.64 R30, [R1+0x710] ;  /* 0x00071000011e7983 */ /* 0x000ee80000300a00 */
[----:B------:R-:W3:Y:S04]  /*547e0*/  LDL.LU.64 R232, [R1+0x718] ;  /* 0x0007180001e87983 */ /* 0x000ee80000300a00 */
[----:B------:R-:W3:Y:S01]  /*547f0*/  LDL.LU.64 R236, [R1+0x720] ;  /* 0x0007200001ec7983 */ /* 0x000ee20000300a00 */
[----:B------:R-:W-:-:S02]  /*54800*/  IADD3 R19, R23, -0x198, RZ ;  /* 0xfffffe6817137810 */ /* 0x000fc40007ffe0ff */
[----:B------:R-:W-:Y:S01]  /*54810*/  ISETP.GE.U32.AND P2, PT, R18, 0x7ffffdea, PT ;  /* 0x7ffffdea1200780c */ /* 0x000fe20003f46070 */
[----:B-1----:R-:W-:Y:S01]  /*54820*/  VIADD R20, R20, 0xfffffe49 ;  /* 0xfffffe4914147836 */ /* 0x002fe20000000000 */
[----:B------:R-:W1:Y:S01]  /*54830*/  LDC R23, c[0x0][0x230] ;  /* 0x00008c00ff177b82 */ /* 0x000e620000000800 */
[----:B------:R-:W-:Y:S01]  /*54840*/  ISETP.GE.U32.AND P0, PT, R19, 0x7ffffde9, PT ;  /* 0x7ffffde91300780c */ /* 0x000fe20003f06070 */
[C---:B------:R-:W-:Y:S01]  /*54850*/  VIADD R19, R3.reuse, 0x200000 ;  /* 0x0020000003137836 */ /* 0x040fe20000000000 */
[----:B------:R-:W-:-:S04]  /*54860*/  IADD3 R18, R3, 0x200000, RZ ;  /* 0x0020000003127810 */ /* 0x000fc80007ffe0ff */
[----:B------:R4:W-:Y:S04]  /*54870*/  LDGSTS.E [R19+0x64004], desc[UR60][R26.64], !P3 ;  /* 0x640040001a137fae */ /* 0x0009e8000d92187c */
[----:B------:R4:W-:Y:S04]  /*54880*/  LDGSTS.E [R18+0x60008], desc[UR60][R24.64], !P2 ;  /* 0x6000800018127fae */ /* 0x0009e8000d12187c */
[----:B------:R1:W-:Y:S04]  /*54890*/  LDGSTS.E [R17+0x64008], desc[UR60][R12.64], !P2 ;  /* 0x640080000c117fae */ /* 0x0003e8000d12187c */
[----:B------:R1:W-:Y:S01]  /*548a0*/  LDGSTS.E [R16+0x6000c], desc[UR60][R6.64], !P0 ;  /* 0x6000c00006107fae */ /* 0x0003e2000c12187c */
[----:B----4-:R-:W-:Y:S01]  /*548b0*/  VIADD R19, R21, 0xfffffe4b ;  /* 0xfffffe4b15137836 */ /* 0x010fe20000000000 */
[----:B------:R-:W4:Y:S04]  /*548c0*/  LDC R24, c[0x0][0x230] ;  /* 0x00008c00ff187b82 */ /* 0x000f280000000800 */
[----:B------:R-:W-:-:S02]  /*548d0*/  ISETP.GE.U32.AND P2, PT, R19, 0x7ffffdcc, PT ;  /* 0x7ffffdcc1300780c */ /* 0x000fc40003f46070 */
[----:B------:R-:W-:Y:S02]  /*548e0*/  IADD3 R19, R22, -0x1b6, RZ ;  /* 0xfffffe4a16137810 */ /* 0x000fe40007ffe0ff */
[----:B------:R-:W4:Y:S08]  /*548f0*/  LDC R25, c[0x0][0x230] ;  /* 0x00008c00ff197b82 */ /* 0x000f300000000800 */
[----:B------:R-:W4:Y:S01]  /*54900*/  LDC R22, c[0x0][0x230] ;  /* 0x00008c00ff167b82 */ /* 0x000f220000000800 */
[----:B------:R-:W-:Y:S01]  /*54910*/  ISETP.GE.U32.AND P3, PT, R19, 0x7ffffdcb, PT ;  /* 0x7ffffdcb1300780c */ /* 0x000fe20003f66070 */
[----:B------:R-:W-:-:S04]  /*54920*/  IMAD.WIDE R26, R8, 0x4, R34 ;  /* 0x00000004081a7825 */ /* 0x000fc800078e0222 */
[----:B-1----:R-:W-:-:S04]  /*54930*/  IMAD.WIDE R12, R8, 0x4, R228 ;  /* 0x00000004080c7825 */ /* 0x002fc800078e02e4 */
[----:B------:R-:W-:Y:S01]  /*54940*/  IMAD.WIDE R6, R8, 0x4, R32 ;  /* 0x0000000408067825 */ /* 0x000fe200078e0220 */
[----:B------:R-:W-:Y:S01]  /*54950*/  LDGSTS.E [R18+0x6400c], desc[UR60][R26.64], !P0 ;  /* 0x6400c0001a127fae */ /* 0x000fe2000c12187c */
[----:B------:R-:W-:-:S03]  /*54960*/  ISETP.GE.U32.AND P0, PT, R20, 0x7ffffdca, PT ;  /* 0x7ffffdca1400780c */ /* 0x000fc60003f06070 */
[----:B------:R-:W-:Y:S04]  /*54970*/  STL.64 [R1+0x2d0], R26 ;  /* 0x0002d01a01007387 */ /* 0x000fe80000100a00 */
[----:B------:R3:W-:Y:S04]  /*54980*/  STL.64 [R1+0x1c8], R12 ;  /* 0x0001c80c01007387 */ /* 0x0007e80000100a00 */
[----:B------:R1:W-:Y:S04]  /*54990*/  STL.64 [R1+0x1c0], R6 ;  /* 0x0001c00601007387 */ /* 0x0003e80000100a00 */
[----:B------:R-:W4:Y:S04]  /*549a0*/  LDL.LU.64 R228, [R1+0x730] ;  /* 0x0007300001e47983 */ /* 0x000f280000300a00 */
[----:B------:R-:W4:Y:S04]  /*549b0*/  LDL.LU.64 R32, [R1+0x738] ;  /* 0x0007380001207983 */ /* 0x000f280000300a00 */
[----:B------:R3:W-:Y:S04]  /*549c0*/  LDGSTS.E [R17+0x68000], desc[UR60][R12.64], !P2 ;  /* 0x680000000c117fae */ /* 0x0007e8000d12187c */
[----:B------:R1:W-:Y:S01]  /*549d0*/  LDGSTS.E [R16+0x6c000], desc[UR60][R6.64], !P2 ;  /* 0x6c00000006107fae */ /* 0x0003e2000d12187c */
[----:B--2---:R-:W-:-:S05]  /*549e0*/  IMAD.WIDE R20, R8, 0x4, R230 ;  /* 0x0000000408147825 */ /* 0x004fca00078e02e6 */
[----:B------:R2:W-:Y:S04]  /*549f0*/  STL.64 [R1+0x1b8], R20 ;  /* 0x0001b81401007387 */ /* 0x0005e80000100a00 */
[----:B------:R-:W2:Y:S04]  /*54a00*/  LDL.LU.64 R230, [R1+0x740] ;  /* 0x0007400001e67983 */ /* 0x000ea80000300a00 */
[----:B------:R4:W-:Y:S01]  /*54a10*/  LDGSTS.E [R18+0x68004], desc[UR60][R20.64], !P3 ;  /* 0x6800400014127fae */ /* 0x0009e2000d92187c */
[----:B---3--:R-:W-:-:S04]  /*54a20*/  IMAD.WIDE R12, R8, 0x4, R234 ;  /* 0x00000004080c7825 */ /* 0x008fc800078e02ea */
[----:B-1----:R-:W-:Y:S01]  /*54a30*/  IMAD.WIDE R6, R8, 0x4, R30 ;  /* 0x0000000408067825 */ /* 0x002fe200078e021e */
[----:B------:R-:W3:Y:S04]  /*54a40*/  LDL.LU.64 R234, [R1+0x750] ;  /* 0x0007500001ea7983 */ /* 0x000ee80000300a00 */
[----:B------:R1:W-:Y:S04]  /*54a50*/  STL.64 [R1+0x1b0], R12 ;  /* 0x0001b00c01007387 */ /* 0x0003e80000100a00 */
[----:B------:R1:W-:Y:S04]  /*54a60*/  LDGSTS.E [R17+0x6c004], desc[UR60][R12.64], !P3 ;  /* 0x6c0040000c117fae */ /* 0x0003e8000d92187c */
[----:B------:R1:W-:Y:S04]  /*54a70*/  STL.64 [R1+0x1a8], R6 ;  /* 0x0001a80601007387 */ /* 0x0003e80000100a00 */
[----:B------:R1:W-:Y:S01]  /*54a80*/  LDGSTS.E [R16+0x68008], desc[UR60][R6.64], !P0 ;  /* 0x6800800006107fae */ /* 0x0003e2000c12187c */
[----:B------:R-:W-:Y:S01]  /*54a90*/  IADD3 R19, R23, -0x1b8, RZ ;  /* 0xfffffe4817137810 */ /* 0x000fe20007ffe0ff */
[----:B----4-:R-:W-:Y:S01]  /*54aa0*/  VIADD R18, R24, 0xfffffe2b ;  /* 0xfffffe2b18127836 */ /* 0x010fe20000000000 */
[----:B--2---:R-:W2:Y:S08]  /*54ab0*/  LDC R21, c[0x0][0x230] ;  /* 0x00008c00ff157b82 */ /* 0x004eb00000000800 */
[----:B------:R-:W4:Y:S01]  /*54ac0*/  LDC R20, c[0x0][0x230] ;  /* 0x00008c00ff147b82 */ /* 0x000f220000000800 */
[----:B-1----:R-:W-:-:S04]  /*54ad0*/  IMAD.WIDE R12, R8, 0x4, R232 ;  /* 0x00000004080c7825 */ /* 0x002fc800078e02e8 */
[----:B------:R-:W-:Y:S01]  /*54ae0*/  IMAD.WIDE R6, R8, 0x4, R236 ;  /* 0x0000000408067825 */ /* 0x000fe200078e02ec */
[----:B------:R-:W-:Y:S02]  /*54af0*/  ISETP.GE.U32.AND P2, PT, R19, 0x7ffffdc9, PT ;  /* 0x7ffffdc91300780c */ /* 0x000fe40003f46070 */
[----:B------:R-:W1:Y:S08]  /*54b00*/  LDC R24, c[0x0][0x230] ;  /* 0x00008c00ff187b82 */ /* 0x000e700000000800 */
[----:B------:R-:W1:Y:S01]  /*54b10*/  LDC R23, c[0x0][0x230] ;  /* 0x00008c00ff177b82 */ /* 0x000e620000000800 */
[----:B------:R1:W-:Y:S04]  /*54b20*/  STL.64 [R1+0x1a0], R12 ;  /* 0x0001a00c01007387 */ /* 0x0003e80000100a00 */
[----:B------:R3:W-:Y:S04]  /*54b30*/  STL.64 [R1+0x198], R6 ;  /* 0x0001980601007387 */ /* 0x0007e80000100a00 */
[----:B------:R-:W4:Y:S04]  /*54b40*/  LDL.LU.64 R30, [R1+0x758] ;  /* 0x00075800011e7983 */ /* 0x000f280000300a00 */
[----:B------:R-:W2:Y:S04]  /*54b50*/  LDL.LU.64 R232, [R1+0x760] ;  /* 0x0007600001e87983 */ /* 0x000ea80000300a00 */
[----:B------:R-:W2:Y:S04]  /*54b60*/  LDL.LU.64 R236, [R1+0x770] ;  /* 0x0007700001ec7983 */ /* 0x000ea80000300a00 */
[----:B------:R1:W-:Y:S01]  /*54b70*/  LDGSTS.E [R17+0x6c008], desc[UR60][R12.64], !P0 ;  /* 0x6c0080000c117fae */ /* 0x0003e2000c12187c */
[----:B------:R-:W-:-:S02]  /*54b80*/  IADD3 R19, R25, -0x1d6, RZ ;  /* 0xfffffe2a19137810 */ /* 0x000fc40007ffe0ff */
[----:B------:R-:W-:Y:S02]  /*54b90*/  ISETP.GE.U32.AND P0, PT, R18, 0x7ffffdac, PT ;  /* 0x7ffffdac1200780c */ /* 0x000fe40003f06070 */
[----:B------:R-:W-:Y:S01]  /*54ba0*/  ISETP.GE.U32.AND P3, PT, R19, 0x7ffffdab, PT ;  /* 0x7ffffdab1300780c */ /* 0x000fe20003f66070 */
[C---:B------:R-:W-:Y:S01]  /*54bb0*/  VIADD R19, R3.reuse, 0x200000 ;  /* 0x0020000003137836 */ /* 0x040fe20000000000 */
[----:B------:R-:W-:Y:S01]  /*54bc0*/  IADD3 R18, R3, 0x200000, RZ ;  /* 0x0020000003127810 */ /* 0x000fe20007ffe0ff */
[----:B------:R3:W-:Y:S01]  /*54bd0*/  LDGSTS.E [R16+0x6800c], desc[UR60][R6.64], !P2 ;  /* 0x6800c00006107fae */ /* 0x0007e2000d12187c */
[----:B------:R-:W-:-:S04]  /*54be0*/  IMAD.WIDE R28, R8, 0x4, R228 ;  /* 0x00000004081c7825 */ /* 0x000fc800078e02e4 */
[C---:B------:R-:W-:Y:S01]  /*54bf0*/  IMAD.WIDE R26, R8.reuse, 0x4, R32 ;  /* 0x00000004081a7825 */ /* 0x040fe200078e0220 */
[----:B------:R-:W-:Y:S04]  /*54c00*/  STL.64 [R1+0x190], R28 ;  /* 0x0001901c01007387 */ /* 0x000fe80000100a00 */
[----:B------:R-:W2:Y:S04]  /*54c10*/  LDL.LU.64 R32, [R1+0x778] ;  /* 0x0007780001207983 */ /* 0x000ea80000300a00 */
[----:B------:R4:W-:Y:S04]  /*54c20*/  STL.64 [R1+0x80], R26 ;  /* 0x0000801a01007387 */ /* 0x0009e80000100a00 */
[----:B------:R-:W-:Y:S04]  /*54c30*/  LDGSTS.E [R19+0x6c00c], desc[UR60][R28.64], !P2 ;  /* 0x6c00c0001c137fae */ /* 0x000fe8000d12187c */
[----:B------:R4:W-:Y:S01]  /*54c40*/  LDGSTS.E [R18+0x70000], desc[UR60][R26.64], !P0 ;  /* 0x700000001a127fae */ /* 0x0009e2000c12187c */
[----:B-1----:R-:W-:-:S05]  /*54c50*/  IMAD.WIDE R12, R8, 0x4, R230 ;  /* 0x00000004080c7825 */ /* 0x002fca00078e02e6 */
[----:B------:R2:W-:Y:S04]  /*54c60*/  STL.64 [R1+0x78], R12 ;  /* 0x0000780c01007387 */ /* 0x0005e80000100a00 */
[----:B------:R-:W2:Y:S04]  /*54c70*/  LDL.LU.64 R230, [R1+0x780] ;  /* 0x0007800001e67983 */ /* 0x000ea80000300a00 */
[----:B------:R2:W-:Y:S01]  /*54c80*/  LDGSTS.E [R17+0x74000], desc[UR60][R12.64], !P0 ;  /* 0x740000000c117fae */ /* 0x0005e2000c12187c */
[----:B---3--:R-:W-:-:S05]  /*54c90*/  IMAD.WIDE R6, R8, 0x4, R234 ;  /* 0x0000000408067825 */ /* 0x008fca00078e02ea */
[----:B------:R1:W-:Y:S04]  /*54ca0*/  STL.64 [R1+0x70], R6 ;  /* 0x0000700601007387 */ /* 0x0003e80000100a00 */
[----:B------:R-:W3:Y:S04]  /*54cb0*/  LDL.LU.64 R234, [R1+0x790] ;  /* 0x0007900001ea7983 */ /* 0x000ee80000300a00 */
[----:B------:R1:W-:Y:S04]  /*54cc0*/  LDGSTS.E [R16+0x70004], desc[UR60][R6.64], !P3 ;  /* 0x7000400006107fae */ /* 0x0003e8000d92187c */
[----:B------:R-:W3:Y:S01]  /*54cd0*/  LDL.LU.64 R228, [R1+0x798] ;  /* 0x0007980001e47983 */ /* 0x000ee20000300a00 */
[----:B----4-:R-:W-:-:S04]  /*54ce0*/  IMAD.WIDE R26, R8, 0x4, R30 ;  /* 0x00000004081a7825 */ /* 0x010fc800078e021e */
[----:B--2---:R-:W-:-:S04]  /*54cf0*/  IMAD.WIDE R12, R8, 0x4, R232 ;  /* 0x00000004080c7825 */ /* 0x004fc800078e02e8 */
[----:B-1----:R-:W-:Y:S01]  /*54d00*/  IMAD.WIDE R6, R8, 0x4, R236 ;  /* 0x0000000408067825 */ /* 0x002fe200078e02ec */
[----:B------:R-:W-:Y:S04]  /*54d10*/  STL.64 [R1+0x68], R26 ;  /* 0x0000681a01007387 */ /* 0x000fe80000100a00 */
[----:B------:R-:W2:Y:S04]  /*54d20*/  LDL.LU.64 R30, [R1+0x7a0] ;  /* 0x0007a000011e7983 */ /* 0x000ea80000300a00 */
[----:B------:R1:W-:Y:S04]  /*54d30*/  STL.64 [R1+0x60], R12 ;  /* 0x0000600c01007387 */ /* 0x0003e80000100a00 */
[----:B------:R-:W4:Y:S04]  /*54d40*/  LDL.LU.64 R232, [R1+0x7b0] ;  /* 0x0007b00001e87983 */ /* 0x000f280000300a00 */
[----:B------:R1:W-:Y:S04]  /*54d50*/  STL.64 [R1+0x58], R6 ;  /* 0x0000580601007387 */ /* 0x0003e80000100a00 */
[----:B------:R-:W4:Y:S01]  /*54d60*/  LDL.LU.64 R236, [R1+0x7b8] ;  /* 0x0007b80001ec7983 */ /* 0x000f220000300a00 */
[----:B------:R-:W-:-:S03]  /*54d70*/  VIADD R19, R21, 0xfffffe29 ;  /* 0xfffffe2915137836 */ /* 0x000fc60000000000 */
[----:B------:R-:W-:Y:S01]  /*54d80*/  LDGSTS.E [R18+0x74004], desc[UR60][R26.64], !P3 ;  /* 0x740040001a127fae */ /* 0x000fe2000d92187c */
[----:B------:R-:W4:Y:S01]  /*54d90*/  LDC R21, c[0x0][0x230] ;  /* 0x00008c00ff157b82 */ /* 0x000f220000000800 */
[----:B------:R-:W-:-:S13]  /*54da0*/  ISETP.GE.U32.AND P0, PT, R19, 0x7ffffdaa, PT ;  /* 0x7ffffdaa1300780c */ /* 0x000fda0003f06070 */
[----:B------:R1:W-:Y:S04]  /*54db0*/  LDGSTS.E [R17+0x70008], desc[UR60][R12.64], !P0 ;  /* 0x700080000c117fae */ /* 0x0003e8000c12187c */
[----:B------:R1:W-:Y:S02]  /*54dc0*/  LDGSTS.E [R16+0x74008], desc[UR60][R6.64], !P0 ;  /* 0x7400800006107fae */ /* 0x0003e4000c12187c */
[----:B-1----:R-:W-:-:S05]  /*54dd0*/  IMAD.WIDE R12, R8, 0x4, R32 ;  /* 0x00000004080c7825 */ /* 0x002fca00078e0220 */
[----:B------:R-:W-:Y:S01]  /*54de0*/  STL.64 [R1+0x50], R12 ;  /* 0x0000500c01007387 */ /* 0x000fe20000100a00 */
[----:B------:R-:W-:-:S05]  /*54df0*/  IMAD.WIDE R6, R8, 0x4, R230 ;  /* 0x0000000408067825 */ /* 0x000fca00078e02e6 */
[----:B------:R1:W-:Y:S04]  /*54e00*/  STL.64 [R1+0x48], R6 ;  /* 0x0000480601007387 */ /* 0x0003e80000100a00 */
[----:B------:R-:W4:Y:S04]  /*54e10*/  LDL.LU.64 R34, [R1+0x7c0] ;  /* 0x0007c00001227983 */ /* 0x000f280000300a00 */
[----:B------:R-:W4:Y:S04]  /*54e20*/  LDL.LU.64 R32, [R1+0x7d0] ;  /* 0x0007d00001207983 */ /* 0x000f280000300a00 */
[----:B------:R-:W4:Y:S01]  /*54e30*/  LDL.LU.64 R230, [R1+0x7d8] ;  /* 0x0007d80001e67983 */ /* 0x000f220000300a00 */
[----:B---3--:R-:W-:-:S03]  /*54e40*/  IMAD.WIDE R158, R8, 0x4, R234 ;  /* 0x00000004089e7825 */ /* 0x008fc600078e02ea */
[----:B------:R-:W1:Y:S01]  /*54e50*/  LDL.LU.64 R234, [R1+0x7e0] ;  /* 0x0007e00001ea7983 */ /* 0x000e620000300a00 */
[----:B------:R-:W-:-:S03]  /*54e60*/  IMAD.WIDE R160, R8, 0x4, R228 ;  /* 0x0000000408a07825 */ /* 0x000fc600078e02e4 */
[----:B------:R-:W3:Y:S01]  /*54e70*/  LDL.LU.64 R228, [R1+0x7f0] ;  /* 0x0007f00001e47983 */ /* 0x000ee20000300a00 */
[----:B--2---:R-:W-:-:S04]  /*54e80*/  IMAD.WIDE R162, R8, 0x4, R30 ;  /* 0x0000000408a27825 */ /* 0x004fc800078e021e */
[C---:B----4-:R-:W-:Y:S01]  /*54e90*/  IMAD.WIDE R164, R8.reuse, 0x4, R232 ;  /* 0x0000000408a47825 */ /* 0x050fe200078e02e8 */
[----:B------:R-:W2:Y:S03]  /*54ea0*/  LDL.LU.64 R30, [R1+0x7f8] ;  /* 0x0007f800011e7983 */ /* 0x000ea60000300a00 */
[----:B------:R-:W-:Y:S01]  /*54eb0*/  IMAD.WIDE R166, R8, 0x4, R236 ;  /* 0x0000000408a67825 */ /* 0x000fe200078e02ec */
[----:B------:R-:W4:Y:S04]  /*54ec0*/  LDL.LU.64 R232, [R1+0x800] ;  /* 0x0008000001e87983 */ /* 0x000f280000300a00 */
[----:B------:R-:W4:Y:S01]  /*54ed0*/  LDL.LU.64 R236, [R1+0x810] ;  /* 0x0008100001ec7983 */ /* 0x000f220000300a00 */
[----:B------:R-:W-:-:S02]  /*54ee0*/  IADD3 R19, R20, -0x1d8, RZ ;  /* 0xfffffe2814137810 */ /* 0x000fc40007ffe0ff */
[----:B------:R-:W4:Y:S02]  /*54ef0*/  LDC R20, c[0x0][0x230] ;  /* 0x00008c00ff147b82 */ /* 0x000f240000000800 */
[----:B------:R-:W-:Y:S01]  /*54f00*/  ISETP.GE.U32.AND P2, PT, R19, 0x7ffffda9, PT ;  /* 0x7ffffda91300780c */ /* 0x000fe20003f46070 */
[----:B------:R-:W-:-:S05]  /*54f10*/  VIADD R19, R22, 0xfffffe0b ;  /* 0xfffffe0b16137836 */ /* 0x000fca0000000000 */
[----:B------:R-:W1:Y:S01]  /*54f20*/  LDC R22, c[0x0][0x230] ;  /* 0x00008c00ff167b82 */ /* 0x000e620000000800 */
[----:B------:R-:W-:Y:S02]  /*54f30*/  ISETP.GE.U32.AND P0, PT, R19, 0x7ffffd8c, PT ;  /* 0x7ffffd8c1300780c */ /* 0x000fe40003f06070 */
[----:B------:R-:W-:-:S04]  /*54f40*/  IADD3 R19, R24, -0x1f6, RZ ;  /* 0xfffffe0a18137810 */ /* 0x000fc80007ffe0ff */
[----:B------:R1:W-:Y:S01]  /*54f50*/  LDGSTS.E [R18+0x7000c], desc[UR60][R12.64], !P2 ;  /* 0x7000c0000c127fae */ /* 0x0003e2000d12187c */
[----:B------:R-:W-:-:S03]  /*54f60*/  ISETP.GE.U32.AND P3, PT, R19, 0x7ffffd8b, PT ;  /* 0x7ffffd8b1300780c */ /* 0x000fc60003f66070 */
[----:B------:R-:W-:Y:S01]  /*54f70*/  LDGSTS.E [R17+0x7400c], desc[UR60][R6.64], !P2 ;  /* 0x7400c00006117fae */ /* 0x000fe2000d12187c */
[----:B------:R-:W-:Y:S02]  /*54f80*/  IADD3 R19, R23, -0x1f8, RZ ;  /* 0xfffffe0817137810 */ /* 0x000fe40007ffe0ff */
[----:B------:R-:W4:Y:S01]  /*54f90*/  LDC R23, c[0x0][0x230] ;  /* 0x00008c00ff177b82 */ /* 0x000f220000000800 */
[----:B------:R-:W-:Y:S01]  /*54fa0*/  LDGSTS.E [R16+0x78000], desc[UR60][R158.64], !P0 ;  /* 0x780000009e107fae */ /* 0x000fe2000c12187c */
[----:B-1----:R-:W-:-:S06]  /*54fb0*/  VIADD R18, R21, 0xfffffe09 ;  /* 0xfffffe0915127836 */ /* 0x002fcc0000000000 */
[----:B------:R-:W1:Y:S01]  /*54fc0*/  LDC R21, c[0x0][0x230] ;  /* 0x00008c00ff157b82 */ /* 0x000e620000000800 */
[----:B------:R-:W-:Y:S01]  /*54fd0*/  ISETP.GE.U32.AND P2, PT, R18, 0x7ffffd8a, PT ;  /* 0x7ffffd8a1200780c */ /* 0x000fe20003f46070 */
[----:B------:R-:W-:-:S05]  /*54fe0*/  VIADD R18, R3, 0x200000 ;  /* 0x0020000003127836 */ /* 0x000fca0000000000 */
[----:B------:R-:W-:Y:S01]  /*54ff0*/  LDGSTS.E [R18+0x7c000], desc[UR60][R160.64], !P0 ;  /* 0x7c000000a0127fae */ /* 0x000fe2000c12187c */
[----:B------:R-:W-:Y:S02]  /*55000*/  ISETP.GE.U32.AND P0, PT, R19, 0x7ffffd89, PT ;  /* 0x7ffffd891300780c */ /* 0x000fe40003f06070 */
[----:B------:R-:W-:Y:S01]  /*55010*/  IADD3 R19, R22, -0x199, RZ ;  /* 0xfffffe6716137810 */ /* 0x000fe20007ffe0ff */
[----:B------:R-:W-:Y:S04]  /*55020*/  LDGSTS.E [R17+0x78004], desc[UR60][R162.64], !P3 ;  /* 0x78004000a2117fae */ /* 0x000fe8000d92187c */
[----:B------:R-:W-:Y:S04]  /*55030*/  LDGSTS.E [R16+0x7c004], desc[UR60][R164.64], !P3 ;  /* 0x7c004000a4107fae */ /* 0x000fe8000d92187c */
[----:B------:R-:W-:Y:S01]  /*55040*/  LDGSTS.E [R18+0x78008], desc[UR60][R166.64], !P2 ;  /* 0x78008000a6127fae */ /* 0x000fe2000d12187c */
[----:B------:R-:W-:Y:S01]  /*55050*/  ISETP.GE.U32.AND P3, PT, R19, 0x7ffffde8, PT ;  /* 0x7ffffde81300780c */ /* 0x000fe20003f66070 */
[----:B------:R-:W-:-:S04]  /*55060*/  IMAD.WIDE R168, R8, 0x4, R34 ;  /* 0x0000000408a87825 */ /* 0x000fc800078e0222 */
[----:B------:R-:W-:-:S04]  /*55070*/  IMAD.WIDE R170, R8, 0x4, R32 ;  /* 0x0000000408aa7825 */ /* 0x000fc800078e0220 */
[----:B------:R-:W-:Y:S01]  /*55080*/  IMAD.WIDE R172, R8, 0x4, R230 ;  /* 0x0000000408ac7825 */ /* 0x000fe200078e02e6 */
[----:B------:R-:W4:Y:S04]  /*55090*/  LDL.LU.64 R32, [R1+0x818] ;  /* 0x0008180001207983 */ /* 0x000f280000300a00 */
[----:B------:R-:W-:Y:S04]  /*550a0*/  LDGSTS.E [R17+0x7c008], desc[UR60][R168.64], !P2 ;  /* 0x7c008000a8117fae */ /* 0x000fe8000d12187c */
[----:B------:R-:W4:Y:S04]  /*550b0*/  LDL.LU.64 R230, [R1+0x820] ;  /* 0x0008200001e67983 */ /* 0x000f280000300a00 */
[----:B------:R1:W-:Y:S04]  /*550c0*/  LDGSTS.E [R16+0x7800c], desc[UR60][R170.64], !P0 ;  /* 0x7800c000aa107fae */ /* 0x0003e8000c12187c */
[----:B------:R-:W-:Y:S01]  /*550d0*/  LDGSTS.E [R17+0x7c00c], desc[UR60][R172.64], !P0 ;  /* 0x7c00c000ac117fae */ /* 0x000fe2000c12187c */
[----:B------:R-:W4:Y:S01]  /*550e0*/  LDC R22, c[0x0][0x230] ;  /* 0x00008c00ff167b82 */ /* 0x000f220000000800 */
[----:B-1----:R-:W-:Y:S01]  /*550f0*/  IADD3 R16, R2, 0x200000, RZ ;  /* 0x0020000002107810 */ /* 0x002fe20007ffe0ff */
[----:B------:R-:W-:-:S02]  /*55100*/  IMAD.WIDE R6, R8, 0x4, R234 ;  /* 0x0000000408067825 */ /* 0x000fc400078e02ea */
[----:B------:R-:W4:Y:S02]  /*55110*/  LDL.LU.64 R234, [R1+0x828] ;  /* 0x0008280001ea7983 */ /* 0x000f240000300a00 */
[C---:B---3--:R-:W-:Y:S02]  /*55120*/  IMAD.WIDE R26, R8.reuse, 0x4, R228 ;  /* 0x00000004081a7825 */ /* 0x048fe400078e02e4 */
[----:B------:R1:W-:Y:S04]  /*55130*/  STL.64 [R1+0x2c8], R6 ;  /* 0x0002c80601007387 */ /* 0x0003e80000100a00 */
[----:B------:R1:W-:Y:S04]  /*55140*/  LDGSTS.E [R16+0x60000], desc[UR60][R6.64], !P3 ;  /* 0x6000000006107fae */ /* 0x0003e8000d92187c */
[----:B------:R-:W-:Y:S01]  /*55150*/  STL.64 [R1+0x2c0], R26 ;  /* 0x0002c01a01007387 */ /* 0x000fe20000100a00 */
[----:B--2---:R-:W-:-:S04]  /*55160*/  IMAD.WIDE R24, R8, 0x4, R30 ;  /* 0x0000000408187825 */ /* 0x004fc800078e021e */
[----:B----4-:R-:W-:-:S04]  /*55170*/  IMAD.WIDE R12, R8, 0x4, R232 ;  /* 0x00000004080c7825 */ /* 0x010fc800078e02e8 */
[----:B-1----:R-:W-:Y:S01]  /*55180*/  IMAD.WIDE R6, R8, 0x4, R236 ;  /* 0x0000000408067825 */ /* 0x002fe200078e02ec */
[----:B------:R1:W-:Y:S04]  /*55190*/  STL.64 [R1+0x2b8], R24 ;  /* 0x0002b81801007387 */ /* 0x0003e80000100a00 */
[----:B------:R-:W2:Y:S04]  /*551a0*/  LDL.LU.64 R34, [R1+0x830] ;  /* 0x0008300001227983 */ /* 0x000ea80000300a00 */
[----:B------:R3:W-:Y:S04]  /*551b0*/  STL.64 [R1+0x2b0], R12 ;  /* 0x0002b00c01007387 */ /* 0x0007e80000100a00 */
[----:B------:R4:W-:Y:S04]  /*551c0*/  STL.64 [R1+0x2a8], R6 ;  /* 0x0002a80601007387 */ /* 0x0009e80000100a00 */
[----:B------:R-:W2:Y:S01]  /*551d0*/  LDL.LU.64 R236, [R1+0x838] ;  /* 0x0008380001ec7983 */ /* 0x000ea20000300a00 */
[----:B------:R-:W-:-:S02]  /*551e0*/  VIADD R19, R20, 0xfffffe66 ;  /* 0xfffffe6614137836 */ /* 0x000fc40000000000 */
[----:B------:R-:W-:Y:S01]  /*551f0*/  VIADD R18, R21, 0xfffffe65 ;  /* 0xfffffe6515127836 */ /* 0x000fe20000000000 */
[----:B------:R-:W-:Y:S01]  /*55200*/  IADD3 R17, R2, 0x200000, RZ ;  /* 0x0020000002117810 */ /* 0x000fe20007ffe0ff */
[----:B------:R-:W2:Y:S04]  /*55210*/  LDL.LU.64 R228, [R1+0x840] ;  /* 0x0008400001e47983 */ /* 0x000ea80000300a00 */
[----:B------:R-:W2:Y:S01]  /*55220*/  LDL.LU.64 R232, [R1+0x848] ;  /* 0x0008480001e87983 */ /* 0x000ea20000300a00 */
[----:B------:R-:W-:Y:S02]  /*55230*/  ISETP.GE.U32.AND P2, PT, R19, 0x7ffffde7, PT ;  /* 0x7ffffde71300780c */ /* 0x000fe40003f46070 */
[----:B------:R-:W-:Y:S02]  /*55240*/  ISETP.GE.U32.AND P0, PT, R18, 0x7ffffde6, PT ;  /* 0x7ffffde61200780c */ /* 0x000fe40003f06070 */
[C---:B------:R-:W-:Y:S01]  /*55250*/  IADD3 R19, R2.reuse, 0x200000, RZ ;  /* 0x0020000002137810 */ /* 0x040fe20007ffe0ff */
[----:B------:R-:W-:Y:S01]  /*55260*/  VIADD R18, R2, 0x200000 ;  /* 0x0020000002127836 */ /* 0x000fe20000000000 */
[----:B------:R-:W2:Y:S08]  /*55270*/  LDC R20, c[0x0][0x230] ;  /* 0x00008c00ff147b82 */ /* 0x000eb00000000800 */
[----:B------:R-:W2:Y:S01]  /*55280*/  LDC R21, c[0x0][0x230] ;  /* 0x00008c00ff157b82 */ /* 0x000ea20000000800 */
[----:B------:R1:W-:Y:S04]  /*55290*/  LDGSTS.E [R19+0x64000], desc[UR60][R26.64], !P3 ;  /* 0x640000001a137fae */ /* 0x0003e8000d92187c */
[----:B------:R3:W-:Y:S04]  /*552a0*/  LDGSTS.E [R18+0x60004], desc[UR60][R24.64], !P2 ;  /* 0x6000400018127fae */ /* 0x0007e8000d12187c */
[----:B------:R3:W-:Y:S04]  /*552b0*/  LDGSTS.E [R17+0x64004], desc[UR60][R12.64], !P2 ;  /* 0x640040000c117fae */ /* 0x0007e8000d12187c */
[----:B------:R4:W-:Y:S01]  /*552c0*/  LDGSTS.E [R16+0x60008], desc[UR60][R6.64], !P0 ;  /* 0x6000800006107fae */ /* 0x0009e2000c12187c */
[----:B-1----:R-:W-:-:S02]  /*552d0*/  VIADD R19, R22, 0xfffffe64 ;  /* 0xfffffe6416137836 */ /* 0x002fc40000000000 */
[----:B------:R-:W1:Y:S08]  /*552e0*/  LDC R22, c[0x0][0x230] ;  /* 0x00008c00ff167b82 */ /* 0x000e700000000800 */
[----:B---3--:R-:W3:Y:S08]  /*552f0*/  LDC R24, c[0x0][0x230] ;  /* 0x00008c00ff187b82 */ /* 0x008ef00000000800 */
[----:B------:R-:W3:Y:S01]  /*55300*/  LDC R25, c[0x0][0x230] ;  /* 0x00008c00ff197b82 */ /* 0x000ee20000000800 */
[----:B------:R-:W-:-:S04]  /*55310*/  IMAD.WIDE R26, R8, 0x4, R32 ;  /* 0x00000004081a7825 */ /* 0x000fc800078e0220 */
[C---:B------:R-:W-:Y:S01]  /*55320*/  IMAD.WIDE R12, R8.reuse, 0x4, R230 ;  /* 0x00000004080c7825 */ /* 0x040fe200078e02e6 */
[----:B------:R2:W-:Y:S04]  /*55330*/  STL.64 [R1+0x2a0], R26 ;  /* 0x0002a01a01007387 */ /* 0x0005e80000100a00 */
[----:B------:R1:W-:Y:S04]  /*55340*/  STL.64 [R1+0x298], R12 ;  /* 0x0002980c01007387 */ /* 0x0003e80000100a00 */
[----:B------:R2:W-:Y:S01]  /*55350*/  LDGSTS.E [R18+0x64008], desc[UR60][R26.64], !P0 ;  /* 0x640080001a127fae */ /* 0x0005e2000c12187c */
[----:B----4-:R-:W-:-:S05]  /*55360*/  IMAD.WIDE R6, R8, 0x4, R234 ;  /* 0x0000000408067825 */ /* 0x010fca00078e02ea */
[----:B------:R4:W-:Y:S04]  /*55370*/  STL.64 [R1+0x290], R6 ;  /* 0x0002900601007387 */ /* 0x0009e80000100a00 */
[----:B------:R-:W3:Y:S04]  /*55380*/  LDL.LU.64 R30, [R1+0x850] ;  /* 0x00085000011e7983 */ /* 0x000ee80000300a00 */
[----:B------:R-:W3:Y:S04]  /*55390*/  LDL.LU.64 R32, [R1+0x858] ;  /* 0x0008580001207983 */ /* 0x000ee80000300a00 */
[----:B------:R-:W3:Y:S04]  /*553a0*/  LDL.LU.64 R230, [R1+0x860] ;  /* 0x0008600001e67983 */ /* 0x000ee80000300a00 */
[----:B------:R-:W3:Y:S01]  /*553b0*/  LDL.LU.64 R234, [R1+0x868] ;  /* 0x0008680001ea7983 */ /* 0x000ee20000300a00 */
[----:B--2---:R-:W-:-:S03]  /*553c0*/  IMAD.WIDE R26, R8, 0x4, R236 ;  /* 0x00000004081a7825 */ /* 0x004fc600078e02ec */
[----:B------:R-:W2:Y:S01]  /*553d0*/  LDL.LU.64 R236, [R1+0x870] ;  /* 0x0008700001ec7983 */ /* 0x000ea20000300a00 */
[----:B------:R-:W-:Y:S02]  /*553e0*/  ISETP.GE.U32.AND P3, PT, R19, 0x7ffffde5, PT ;  /* 0x7ffffde51300780c */ /* 0x000fe40003f66070 */
[----:B------:R-:W-:Y:S01]  /*553f0*/  IADD3 R19, R23, -0x1b9, RZ ;  /* 0xfffffe4717137810 */ /* 0x000fe20007ffe0ff */
[----:B------:R-:W-:Y:S02]  /*55400*/  VIADD R20, R20, 0xfffffe46 ;  /* 0xfffffe4614147836 */ /* 0x000fe40000000000 */
[----:B------:R-:W-:Y:S01]  /*55410*/  IMAD.WIDE R28, R8, 0x4, R34 ;  /* 0x00000004081c7825 */ /* 0x000fe200078e0222 */
[----:B------:R-:W2:Y:S01]  /*55420*/  LDC R23, c[0x0][0x230] ;  /* 0x00008c00ff177b82 */ /* 0x000ea20000000800 */
[----:B------:R-:W-:Y:S02]  /*55430*/  ISETP.GE.U32.AND P2, PT, R19, 0x7ffffdc8, PT ;  /* 0x7ffffdc81300780c */ /* 0x000fe40003f46070 */
[----:B------:R-:W-:-:S02]  /*55440*/  ISETP.GE.U32.AND P0, PT, R20, 0x7ffffdc7, PT ;  /* 0x7ffffdc71400780c */ /* 0x000fc40003f06070 */
[----:B------:R-:W-:Y:S01]  /*55450*/  IADD3 R19, R2, 0x200000, RZ ;  /* 0x0020000002137810 */ /* 0x000fe20007ffe0ff */
[----:B------:R3:W-:Y:S04]  /*55460*/  STL.64 [R1+0x188], R28 ;  /* 0x0001881c01007387 */ /* 0x0007e80000100a00 */
[----:B------:R1:W-:Y:S04]  /*55470*/  LDGSTS.E [R17+0x6000c], desc[UR60][R12.64], !P3 ;  /* 0x6000c0000c117fae */ /* 0x0003e8000d92187c */
[----:B------:R4:W-:Y:S04]  /*55480*/  LDGSTS.E [R16+0x6400c], desc[UR60][R6.64], !P3 ;  /* 0x6400c00006107fae */ /* 0x0009e8000d92187c */
[----:B------:R3:W-:Y:S04]  /*55490*/  STL.64 [R1+0x180], R26 ;  /* 0x0001801a01007387 */ /* 0x0007e80000100a00 */
[----:B------:R3:W-:Y:S04]  /*554a0*/  LDGSTS.E [R19+0x68000], desc[UR60][R28.64], !P2 ;  /* 0x680000001c137fae */ /* 0x0007e8000d12187c */
[----:B------:R3:W-:Y:S01]  /*554b0*/  LDGSTS.E [R18+0x6c000], desc[UR60][R26.64], !P2 ;  /* 0x6c0000001a127fae */ /* 0x0007e2000d12187c */
[----:B-1----:R-:W-:-:S04]  /*554c0*/  IMAD.WIDE R12, R8, 0x4, R228 ;  /* 0x00000004080c7825 */ /* 0x002fc800078e02e4 */
[C---:B----4-:R-:W-:Y:S01]  /*554d0*/  IMAD.WIDE R6, R8.reuse, 0x4, R232 ;  /* 0x0000000408067825 */ /* 0x050fe200078e02e8 */
[----:B------:R1:W-:Y:S04]  /*554e0*/  STL.64 [R1+0x178], R12 ;  /* 0x0001780c01007387 */ /* 0x0003e80000100a00 */
[----:B------:R2:W-:Y:S04]  /*554f0*/  STL.64 [R1+0x170], R6 ;  /* 0x0001700601007387 */ /* 0x0005e80000100a00 */
[----:B------:R-:W4:Y:S04]  /*55500*/  LDL.LU.64 R232, [R1+0x878] ;  /* 0x0008780001e87983 */ /* 0x000f280000300a00 */
[----:B------:R1:W-:Y:S04]  /*55510*/  LDGSTS.E [R17+0x68004], desc[UR60][R12.64], !P0 ;  /* 0x680040000c117fae */ /* 0x0003e8000c12187c */
[----:B------:R2:W-:Y:S01]  /*55520*/  LDGSTS.E [R16+0x6c004], desc[UR60][R6.64], !P0 ;  /* 0x6c00400006107fae */ /* 0x0005e2000c12187c */
[----:B---3--:R-:W-:-:S04]  /*55530*/  IMAD.WIDE R30, R8, 0x4, R30 ;  /* 0x00000004081e7825 */ /* 0x008fc800078e021e */
[----:B------:R-:W-:-:S04]  /*55540*/  IMAD.WIDE R28, R8, 0x4, R32 ;  /* 0x00000004081c7825 */ /* 0x000fc800078e0220 */
[----:B------:R-:W-:-:S04]  /*55550*/  IMAD.WIDE R26, R8, 0x4, R230 ;  /* 0x00000004081a7825 */ /* 0x000fc800078e02e6 */
[C---:B-1----:R-:W-:Y:S01]  /*55560*/  IMAD.WIDE R12, R8.reuse, 0x4, R234 ;  /* 0x00000004080c7825 */ /* 0x042fe200078e02ea */
[----:B------:R-:W-:Y:S04]  /*55570*/  STL.64 [R1+0x168], R30 ;  /* 0x0001681e01007387 */ /* 0x000fe80000100a00 */
[----:B------:R-:W3:Y:S04]  /*55580*/  LDL.LU.64 R34, [R1+0x880] ;  /* 0x0008800001227983 */ /* 0x000ee80000300a00 */
[----:B------:R-:W-:Y:S04]  /*55590*/  STL.64 [R1+0x160], R28 ;  /* 0x0001601c01007387 */ /* 0x000fe80000100a00 */
[----:B------:R-:W3:Y:S04]  /*555a0*/  LDL.LU.64 R32, [R1+0x888] ;  /* 0x0008880001207983 */ /* 0x000ee80000300a00 */
[----:B------:R-:W-:Y:S04]  /*555b0*/  STL.64 [R1+0x158], R26 ;  /* 0x0001581a01007387 */ /* 0x000fe80000100a00 */
[----:B------:R-:W-:Y:S04]  /*555c0*/  STL.64 [R1+0x150], R12 ;  /* 0x0001500c01007387 */ /* 0x000fe80000100a00 */
[----:B------:R-:W3:Y:S04]  /*555d0*/  LDL.LU.64 R228, [R1+0x890] ;  /* 0x0008900001e47983 */ /* 0x000ee80000300a00 */
[----:B------:R-:W3:Y:S01]  /*555e0*/  LDL.LU.64 R234, [R1+0x898] ;  /* 0x0008980001ea7983 */ /* 0x000ee20000300a00 */
[----:B--2---:R-:W-:-:S05]  /*555f0*/  IMAD.WIDE R6, R8, 0x4, R236 ;  /* 0x0000000408067825 */ /* 0x004fca00078e02ec */
[----:B------:R4:W-:Y:S04]  /*55600*/  STL.64 [R1+0x40], R6 ;  /* 0x0000400601007387 */ /* 0x0009e80000100a00 */
[----:B------:R-:W2:Y:S01]  /*55610*/  LDL.LU.64 R236, [R1+0x8a0] ;  /* 0x0008a00001ec7983 */ /* 0x000ea20000300a00 */
[----:B------:R-:W-:Y:S01]  /*55620*/  VIADD R19, R21, 0xfffffe45 ;  /* 0xfffffe4515137836 */ /* 0x000fe20000000000 */
[----:B------:R-:W-:Y:S01]  /*55630*/  IADD3 R16, R22, -0x1bc, RZ ;  /* 0xfffffe4416107810 */ /* 0x000fe20007ffe0ff */
[----:B------:R-:W-:Y:S01]  /*55640*/  VIADD R17, R24, 0xfffffe27 ;  /* 0xfffffe2718117836 */ /* 0x000fe20000000000 */
[----:B------:R-:W-:Y:S01]  /*55650*/  IADD3 R20, R2, 0x200000, RZ ;  /* 0x0020000002147810 */ /* 0x000fe20007ffe0ff */
[----:B------:R-:W1:Y:S01]  /*55660*/  LDC R21, c[0x0][0x230] ;  /* 0x00008c00ff157b82 */ /* 0x000e620000000800 */
[----:B------:R-:W-:-:S02]  /*55670*/  ISETP.GE.U32.AND P3, PT, R19, 0x7ffffdc6, PT ;  /* 0x7ffffdc61300780c */ /* 0x000fc40003f66070 */
[----:B------:R-:W-:Y:S02]  /*55680*/  ISETP.GE.U32.AND P2, PT, R16, 0x7ffffdc5, PT ;  /* 0x7ffffdc51000780c */ /* 0x000fe40003f46070 */
[----:B------:R-:W-:Y:S01]  /*55690*/  ISETP.GE.U32.AND P0, PT, R17, 0x7ffffda8, PT ;  /* 0x7ffffda81100780c */ /* 0x000fe20003f06070 */
[C---:B------:R-:W-:Y:S01]  /*556a0*/  VIADD R19, R2.reuse, 0x200000 ;  /* 0x0020000002137836 */ /* 0x040fe20000000000 */
[C---:B------:R-:W-:Y:S01]  /*556b0*/  IADD3 R17, R2.reuse, 0x200000, RZ ;  /* 0x0020000002117810 */ /* 0x040fe20007ffe0ff */
[----:B------:R-:W-:Y:S01]  /*556c0*/  VIADD R16, R2, 0x200000 ;  /* 0x0020000002107836 */ /* 0x000fe20000000000 */
[----:B------:R-:W1:Y:S08]  /*556d0*/  LDC R24, c[0x0][0x230] ;  /* 0x00008c00ff187b82 */ /* 0x000e700000000800 */
[----:B------:R-:W1:Y:S01]  /*556e0*/  LDC R22, c[0x0][0x230] ;  /* 0x00008c00ff167b82 */ /* 0x000e620000000800 */
[----:B------:R-:W-:Y:S04]  /*556f0*/  LDGSTS.E [R20+0x68008], desc[UR60][R30.64], !P3 ;  /* 0x680080001e147fae */ /* 0x000fe8000d92187c */
[----:B------:R-:W-:Y:S04]  /*55700*/  LDGSTS.E [R19+0x6c008], desc[UR60][R28.64], !P3 ;  /* 0x6c0080001c137fae */ /* 0x000fe8000d92187c */
[----:B------:R-:W-:Y:S04]  /*55710*/  LDGSTS.E [R18+0x6800c], desc[UR60][R26.64], !P2 ;  /* 0x6800c0001a127fae */ /* 0x000fe8000d12187c */
[----:B------:R-:W-:Y:S04]  /*55720*/  LDGSTS.E [R17+0x6c00c], desc[UR60][R12.64], !P2 ;  /* 0x6c00c0000c117fae */ /* 0x000fe8000d12187c */
[----:B------:R4:W-:Y:S02]  /*55730*/  LDGSTS.E [R16+0x70000], desc[UR60][R6.64], !P0 ;  /* 0x7000000006107fae */ /* 0x0009e4000c12187c */
[----:B----4-:R-:W-:-:S05]  /*55740*/  IMAD.WIDE R6, R8, 0x4, R232 ;  /* 0x0000000408067825 */ /* 0x010fca00078e02e8 */
[----:B------:R2:W-:Y:S04]  /*55750*/  STL.64 [R1+0x38], R6 ;  /* 0x0000380601007387 */ /* 0x0005e80000100a00 */
[----:B------:R-:W4:Y:S04]  /*55760*/  LDL.LU.64 R30, [R1+0x8a8] ;  /* 0x0008a800011e7983 */ /* 0x000f280000300a00 */
[----:B------:R-:W4:Y:S04]  /*55770*/  LDL.LU.64 R230, [R1+0x8b0] ;  /* 0x0008b00001e67983 */ /* 0x000f280000300a00 */
[----:B------:R2:W-:Y:S04]  /*55780*/  LDGSTS.E [R16+0x74000], desc[UR60][R6.64], !P0 ;  /* 0x7400000006107fae */ /* 0x0005e8000c12187c */
[----:B------:R-:W4:Y:S01]  /*55790*/  LDL.LU.64 R232, [R1+0x8b8] ;  /* 0x0008b80001e87983 */ /* 0x000f220000300a00 */
[----:B---3--:R-:W-:-:S04]  /*557a0*/  IMAD.WIDE R34, R8, 0x4, R34 ;  /* 0x0000000408227825 */ /* 0x008fc800078e0222 */
[C---:B------:R-:W-:Y:S02]  /*557b0*/  IMAD.WIDE R28, R8.reuse, 0x4, R32 ;  /* 0x00000004081c7825 */ /* 0x040fe400078e0220 */
[----:B------:R-:W3:Y:S02]  /*557c0*/  LDL.LU.64 R32, [R1+0x8c0] ;  /* 0x0008c00001207983 */ /* 0x000ee40000300a00 */
[----:B------:R-:W-:-:S04]  /*557d0*/  IMAD.WIDE R26, R8, 0x4, R228 ;  /* 0x00000004081a7825 */ /* 0x000fc800078e02e4 */
[C---:B------:R-:W-:Y:S01]  /*557e0*/  IMAD.WIDE R12, R8.reuse, 0x4, R234 ;  /* 0x00000004080c7825 */ /* 0x040fe200078e02ea */
[----:B------:R-:W-:Y:S04]  /*557f0*/  STL.64 [R1+0x30], R34 ;  /* 0x0000302201007387 */ /* 0x000fe80000100a00 */
[----:B------:R-:W-:Y:S04]  /*55800*/  STL.64 [R1+0x28], R28 ;  /* 0x0000281c01007387 */ /* 0x000fe80000100a00 */
[----:B------:R-:W-:Y:S04]  /*55810*/  STL.64 [R1+0x20], R26 ;  /* 0x0000201a01007387 */ /* 0x000fe80000100a00 */
[----:B------:R-:W-:Y:S01]  /*55820*/  STL.64 [R1+0x18], R12 ;  /* 0x0000180c01007387 */ /* 0x000fe20000100a00 */
[----:B--2---:R-:W-:-:S05]  /*55830*/  IMAD.WIDE R6, R8, 0x4, R236 ;  /* 0x0000000408067825 */ /* 0x004fca00078e02ec */
[----:B------:R4:W-:Y:S04]  /*55840*/  STL.64 [R1+0x10], R6 ;  /* 0x0000100601007387 */ /* 0x0009e80000100a00 */
[----:B------:R-:W2:Y:S04]  /*55850*/  LDL.LU.64 R234, [R1+0x8c8] ;  /* 0x0008c80001ea7983 */ /* 0x000ea80000300a00 */
[----:B------:R-:W2:Y:S01]  /*55860*/  LDL.LU.64 R236, [R1+0x8d0] ;  /* 0x0008d00001ec7983 */ /* 0x000ea20000300a00 */
[----:B-1----:R-:W-:Y:S01]  /*55870*/  IADD3 R17, R21, -0x1da, RZ ;  /* 0xfffffe2615117810 */ /* 0x002fe20007ffe0ff */
[----:B------:R-:W-:Y:S01]  /*55880*/  VIADD R18, R23, 0xfffffe25 ;  /* 0xfffffe2517127836 */ /* 0x000fe20000000000 */
[----:B------:R-:W-:Y:S01]  /*55890*/  IADD3 R16, R24, -0x1dc, RZ ;  /* 0xfffffe2418107810 */ /* 0x000fe20007ffe0ff */
[----:B------:R-:W2:Y:S01]  /*558a0*/  LDL.LU.64 R228, [R1+0x8d8] ;  /* 0x0008d80001e47983 */ /* 0x000ea20000300a00 */
[----:B------:R-:W-:Y:S01]  /*558b0*/  ISETP.GE.U32.AND P2, PT, R17, 0x7ffffda7, PT ;  /* 0x7ffffda71100780c */ /* 0x000fe20003f46070 */
[----:B------:R-:W1:Y:S01]  /*558c0*/  LDC R21, c[0x0][0x230] ;  /* 0x00008c00ff157b82 */ /* 0x000e620000000800 */
[----:B------:R-:W-:-:S02]  /*558d0*/  ISETP.GE.U32.AND P0, PT, R18, 0x7ffffda6, PT ;  /* 0x7ffffda61200780c */ /* 0x000fc40003f06070 */
[----:B------:R-:W-:Y:S01]  /*558e0*/  ISETP.GE.U32.AND P4, PT, R16, 0x7ffffda5, PT ;  /* 0x7ffffda51000780c */ /* 0x000fe20003f86070 */
[C---:B------:R-:W-:Y:S01]  /*558f0*/  VIADD R18, R2.reuse, 0x200000 ;  /* 0x0020000002127836 */ /* 0x040fe20000000000 */
[C---:B------:R-:W-:Y:S01]  /*55900*/  IADD3 R17, R2.reuse, 0x200000, RZ ;  /* 0x0020000002117810 */ /* 0x040fe20007ffe0ff */
[----:B------:R-:W-:Y:S02]  /*55910*/  VIADD R16, R2, 0x200000 ;  /* 0x0020000002107836 */ /* 0x000fe40000000000 */
[----:B------:R-:W1:Y:S08]  /*55920*/  LDC R24, c[0x0][0x230] ;  /* 0x00008c00ff187b82 */ /* 0x000e700000000800 */
[----:B------:R-:W1:Y:S01]  /*55930*/  LDC R23, c[0x0][0x230] ;  /* 0x00008c00ff177b82 */ /* 0x000e620000000800 */
[----:B------:R-:W-:Y:S04]  /*55940*/  LDGSTS.E [R20+0x70004], desc[UR60][R34.64], !P2 ;  /* 0x7000400022147fae */ /* 0x000fe8000d12187c */
[----:B------:R-:W-:Y:S04]  /*55950*/  LDGSTS.E [R19+0x74004], desc[UR60][R28.64], !P2 ;  /* 0x740040001c137fae */ /* 0x000fe8000d12187c */
[----:B------:R-:W-:Y:S04]  /*55960*/  LDGSTS.E [R18+0x70008], desc[UR60][R26.64], !P0 ;  /* 0x700080001a127fae */ /* 0x000fe8000c12187c */
[----:B------:R-:W-:Y:S04]  /*55970*/  LDGSTS.E [R17+0x74008], desc[UR60][R12.64], !P0 ;  /* 0x740080000c117fae */ /* 0x000fe8000c12187c */
[----:B------:R4:W-:Y:S02]  /*55980*/  LDGSTS.E [R16+0x7000c], desc[UR60][R6.64], !P4 ;  /* 0x7000c00006107fae */ /* 0x0009e4000e12187c */
[----:B----4-:R-:W-:-:S04]  /*55990*/  IMAD.WIDE R6, R8, 0x4, R30 ;  /* 0x0000000408067825 */ /* 0x010fc800078e021e */
[C---:B------:R-:W-:Y:S01]  /*559a0*/  IMAD.WIDE R174, R8.reuse, 0x4, R230 ;  /* 0x0000000408ae7825 */ /* 0x040fe200078e02e6 */
[----:B------:R-:W4:Y:S04]  /*559b0*/  LDL.LU.64 R30, [R1+0x8e0] ;  /* 0x0008e000011e7983 */ /* 0x000f280000300a00 */
[----:B------:R4:W-:Y:S01]  /*559c0*/  STL.64 [R1+0x8], R6 ;  /* 0x0000080601007387 */ /* 0x0009e20000100a00 */
[----:B------:R-:W-:-:S03]  /*559d0*/  IMAD.WIDE R176, R8, 0x4, R232 ;  /* 0x0000000408b07825 */ /* 0x000fc600078e02e8 */
[----:B------:R-:W4:Y:S04]  /*559e0*/  LDL.LU.64 R230, [R1+0x8e8] ;  /* 0x0008e80001e67983 */ /* 0x000f280000300a00 */
[----:B------:R-:W4:Y:S01]  /*559f0*/  LDL.LU.64 R232, [R1+0x8f0] ;  /* 0x0008f00001e87983 */ /* 0x000f220000300a00 */
[----:B---3--:R-:W-:-:S04]  /*55a00*/  IMAD.WIDE R178, R8, 0x4, R32 ;  /* 0x0000000408b27825 */ /* 0x008fc800078e0220 */
[C---:B--2---:R-:W-:Y:S01]  /*55a10*/  IMAD.WIDE R180, R8.reuse, 0x4, R234 ;  /* 0x0000000408b47825 */ /* 0x044fe200078e02ea */
[----:B------:R-:W2:Y:S03]  /*55a20*/  LDL.LU.64 R32, [R1+0x8f8] ;  /* 0x0008f80001207983 */ /* 0x000ea60000300a00 */
[----:B------:R-:W-:Y:S01]  /*55a30*/  IMAD.WIDE R182, R8, 0x4, R236 ;  /* 0x0000000408b67825 */ /* 0x000fe200078e02ec */
[----:B------:R-:W3:Y:S04]  /*55a40*/  LDL.LU.64 R234, [R1+0x900] ;  /* 0x0009000001ea7983 */ /* 0x000ee80000300a00 */
[----:B------:R-:W3:Y:S01]  /*55a50*/  LDL.LU.64 R236, [R1+0x908] ;  /* 0x0009080001ec7983 */ /* 0x000ee20000300a00 */
[----:B------:R-:W-:Y:S01]  /*55a60*/  IADD3 R16, R22, -0x1f9, RZ ;  /* 0xfffffe0716107810 */ /* 0x000fe20007ffe0ff */
[----:B------:R-:W-:Y:S01]  /*55a70*/  VIADD R17, R25, 0xfffffe06 ;  /* 0xfffffe0619117836 */ /* 0x000fe20000000000 */
[----:B------:R-:W4:Y:S01]  /*55a80*/  LDC R22, c[0x0][0x230] ;  /* 0x00008c00ff167b82 */ /* 0x000f220000000800 */
[----:B-1----:R-:W-:-:S02]  /*55a90*/  IADD3 R20, R21, -0x1fb, RZ ;  /* 0xfffffe0515147810 */ /* 0x002fc40007ffe0ff */
[----:B------:R-:W-:Y:S01]  /*55aa0*/  ISETP.GE.U32.AND P3, PT, R16, 0x7ffffd88, PT ;  /* 0x7ffffd881000780c */ /* 0x000fe20003f66070 */
[----:B------:R1:W-:Y:S01]  /*55ab0*/  LDGSTS.E [R19+0x7400c], desc[UR60][R6.64], !P4 ;  /* 0x7400c00006137fae */ /* 0x0003e2000e12187c */
[----:B------:R-:W-:Y:S01]  /*55ac0*/  ISETP.GE.U32.AND P0, PT, R17, 0x7ffffd87, PT ;  /* 0x7ffffd871100780c */ /* 0x000fe20003f06070 */
[C---:B------:R-:W-:Y:S01]  /*55ad0*/  VIADD R17, R2.reuse, 0x200000 ;  /* 0x0020000002117836 */ /* 0x040fe20000000000 */
[----:B------:R-:W-:Y:S02]  /*55ae0*/  IADD3 R16, R2, 0x200000, RZ ;  /* 0x0020000002107810 */ /* 0x000fe40007ffe0ff */
[----:B------:R-:W-:Y:S01]  /*55af0*/  ISETP.GE.U32.AND P2, PT, R20, 0x7ffffd86, PT ;  /* 0x7ffffd861400780c */ /* 0x000fe20003f46070 */
[----:B------:R-:W-:Y:S01]  /*55b00*/  IMAD.WIDE R184, R8, 0x4, R228 ;  /* 0x0000000408b87825 */ /* 0x000fe200078e02e4 */
[----:B------:R-:W3:Y:S01]  /*55b10*/  LDL.LU.64 R34, [R1+0x910] ;  /* 0x0009100001227983 */ /* 0x000ee20000300a00 */
[----:B------:R-:W3:Y:S04]  /*55b20*/  LDC R21, c[0x0][0x230] ;  /* 0x00008c00ff157b82 */ /* 0x000ee80000000800 */
[----:B------:R4:W-:Y:S01]  /*55b30*/  LDGSTS.E [R18+0x78000], desc[UR60][R174.64], !P3 ;  /* 0x78000000ae127fae */ /* 0x0009e2000d92187c */
[----:B-1----:R-:W-:-:S03]  /*55b40*/  IADD3 R19, R24, -0x19d, RZ ;  /* 0xfffffe6318137810 */ /* 0x002fc60007ffe0ff */
[----:B------:R-:W-:Y:S04]  /*55b50*/  LDGSTS.E [R17+0x7c000], desc[UR60][R176.64], !P3 ;  /* 0x7c000000b0117fae */ /* 0x000fe8000d92187c */
[----:B------:R-:W-:Y:S04]  /*55b60*/  LDGSTS.E [R16+0x78004], desc[UR60][R178.64], !P0 ;  /* 0x78004000b2107fae */ /* 0x000fe8000c12187c */
[----:B------:R-:W-:Y:S01]  /*55b70*/  LDGSTS.E [R17+0x7c004], desc[UR60][R180.64], !P0 ;  /* 0x7c004000b4117fae */ /* 0x000fe2000c12187c */
[----:B------:R-:W-:Y:S01]  /*55b80*/  ISETP.GE.U32.AND P0, PT, R19, 0x7ffffde4, PT ;  /* 0x7ffffde41300780c */ /* 0x000fe20003f06070 */
[----:B----4-:R-:W-:Y:S01]  /*55b90*/  VIADD R18, R22, 0xfffffe04 ;  /* 0xfffffe0416127836 */ /* 0x010fe20000000000 */
[----:B------:R-:W-:Y:S01]  /*55ba0*/  IADD3 R19, R2, 0x200000, RZ ;  /* 0x0020000002137810 */ /* 0x000fe20007ffe0ff */
[----:B------:R1:W-:Y:S01]  /*55bb0*/  LDGSTS.E [R16+0x78008], desc[UR60][R182.64], !P2 ;  /* 0x78008000b6107fae */ /* 0x0003e2000d12187c */
[----:B------:R-:W-:-:S04]  /*55bc0*/  IMAD.WIDE R186, R8, 0x4, R30 ;  /* 0x0000000408ba7825 */ /* 0x000fc800078e021e */
[----:B------:R-:W-:Y:S01]  /*55bd0*/  IMAD.WIDE R188, R8, 0x4, R230 ;  /* 0x0000000408bc7825 */ /* 0x000fe200078e02e6 */
[----:B------:R-:W-:-:S03]  /*55be0*/  ISETP.GE.U32.AND P3, PT, R18, 0x7ffffd85, PT ;  /* 0x7ffffd851200780c */ /* 0x000fc60003f66070 */
[----:B------:R-:W-:Y:S02]  /*55bf0*/  VIADD R18, R2, 0x200000 ;  /* 0x0020000002127836 */ /* 0x000fe40000000000 */
[----:B------:R-:W-:Y:S01]  /*55c00*/  IMAD.WIDE R6, R8, 0x4, R232 ;  /* 0x0000000408067825 */ /* 0x000fe200078e02e8 */
[----:B------:R-:W4:Y:S04]  /*55c10*/  LDL.LU.64 R230, [R1+0x918] ;  /* 0x0009180001e67983 */ /* 0x000f280000300a00 */
[----:B------:R-:W-:Y:S04]  /*55c20*/  LDGSTS.E [R19+0x7c008], desc[UR60][R184.64], !P2 ;  /* 0x7c008000b8137fae */ /* 0x000fe8000d12187c */
[----:B------:R-:W4:Y:S01]  /*55c30*/  LDL.LU.64 R232, [R1+0x920] ;  /* 0x0009200001e87983 */ /* 0x000f220000300a00 */
[----:B------:R-:W3:Y:S08]  /*55c40*/  LDC R22, c[0x0][0x230] ;  /* 0x00008c00ff167b82 */ /* 0x000ef00000000800 */
[----:B------:R-:W3:Y:S01]  /*55c50*/  LDC R24, c[0x0][0x230] ;  /* 0x00008c00ff187b82 */ /* 0x000ee20000000800 */
[----:B-1----:R-:W-:Y:S01]  /*55c60*/  IADD3 R16, R0, 0x200000, RZ ;  /* 0x0020000000107810 */ /* 0x002fe20007ffe0ff */
[----:B------:R1:W-:Y:S04]  /*55c70*/  STL.64 [R1+0x288], R6 ;  /* 0x0002880601007387 */ /* 0x0003e80000100a00 */
[----:B------:R-:W-:Y:S04]  /*55c80*/  LDGSTS.E [R18+0x7800c], desc[UR60][R186.64], !P3 ;  /* 0x7800c000ba127fae */ /* 0x000fe8000d92187c */
[----:B------:R-:W-:Y:S04]  /*55c90*/  LDGSTS.E [R17+0x7c00c], desc[UR60][R188.64], !P3 ;  /* 0x7c00c000bc117fae */ /* 0x000fe8000d92187c */
[----:B------:R1:W-:Y:S01]  /*55ca0*/  LDGSTS.E [R16+0x60000], desc[UR60][R6.64], !P0 ;  /* 0x6000000006107fae */ /* 0x0003e2000c12187c */
[----:B--2---:R-:W-:-:S04]  /*55cb0*/  IMAD.WIDE R26, R8, 0x4, R32 ;  /* 0x00000004081a7825 */ /* 0x004fc800078e0220 */
[----:B---3--:R-:W-:-:S04]  /*55cc0*/  IMAD.WIDE R12, R8, 0x4, R234 ;  /* 0x00000004080c7825 */ /* 0x008fc800078e02ea */
[----:B-1----:R-:W-:Y:S01]  /*55cd0*/  IMAD.WIDE R6, R8, 0x4, R236 ;  /* 0x0000000408067825 */ /* 0x002fe200078e02ec */
[----:B------:R-:W2:Y:S04]  /*55ce0*/  LDL.LU.64 R234, [R1+0x928] ;  /* 0x0009280001ea7983 */ /* 0x000ea80000300a00 */
[----:B------:R1:W-:Y:S04]  /*55cf0*/  STL.64 [R1+0x280], R26 ;  /* 0x0002801a01007387 */ /* 0x0003e80000100a00 */
[----:B------:R4:W-:Y:S04]  /*55d00*/  STL.64 [R1+0x278], R12 ;  /* 0x0002780c01007387 */ /* 0x0009e80000100a00 */
[----:B------:R3:W-:Y:S04]  /*55d10*/  STL.64 [R1+0x270], R6 ;  /* 0x0002700601007387 */ /* 0x0007e80000100a00 */
[----:B------:R-:W2:Y:S04]  /*55d20*/  LDL.LU.64 R228, [R1+0x930] ;  /* 0x0009300001e47983 */ /* 0x000ea80000300a00 */
[----:B------:R-:W2:Y:S04]  /*55d30*/  LDL.LU.64 R236, [R1+0x938] ;  /* 0x0009380001ec7983 */ /* 0x000ea80000300a00 */
[----:B------:R-:W2:Y:S04]  /*55d40*/  LDL.LU.64 R30, [R1+0x940] ;  /* 0x00094000011e7983 */ /* 0x000ea80000300a00 */
[----:B------:R-:W2:Y:S01]  /*55d50*/  LDL.LU.64 R32, [R1+0x948] ;  /* 0x0009480001207983 */ /* 0x000ea20000300a00 */
[----:B------:R-:W-:Y:S01]  /*55d60*/  VIADD R20, R23, 0xfffffe62 ;  /* 0xfffffe6217147836 */ /* 0x000fe20000000000 */
[----:B------:R-:W-:Y:S01]  /*55d70*/  IADD3 R18, R0, 0x200000, RZ ;  /* 0x0020000000127810 */ /* 0x000fe20007ffe0ff */
[----:B------:R-:W-:-:S02]  /*55d80*/  VIADD R19, R21, 0xfffffe61 ;  /* 0xfffffe6115137836 */ /* 0x000fc40000000000 */
[----:B------:R-:W-:Y:S01]  /*55d90*/  VIADD R17, R0, 0x200000 ;  /* 0x0020000000117836 */ /* 0x000fe20000000000 */
[----:B------:R-:W2:Y:S01]  /*55da0*/  LDC R21, c[0x0][0x230] ;  /* 0x00008c00ff157b82 */ /* 0x000ea20000000800 */
[----:B------:R-:W-:-:S07]  /*55db0*/  ISETP.GE.U32.AND P2, PT, R20, 0x7ffffde3, PT ;  /* 0x7ffffde31400780c */ /* 0x000fce0003f46070 */
[----:B------:R-:W3:Y:S01]  /*55dc0*/  LDC R20, c[0x0][0x230] ;  /* 0x00008c00ff147b82 */ /* 0x000ee20000000800 */
[----:B------:R1:W-:Y:S01]  /*55dd0*/  LDGSTS.E [R18+0x64000], desc[UR60][R26.64], !P0 ;  /* 0x640000001a127fae */ /* 0x0003e2000c12187c */
[----:B------:R-:W-:-:S06]  /*55de0*/  ISETP.GE.U32.AND P0, PT, R19, 0x7ffffde2, PT ;  /* 0x7ffffde21300780c */ /* 0x000fcc0003f06070 */
[----:B------:R-:W2:Y:S01]  /*55df0*/  LDC R23, c[0x0][0x230] ;  /* 0x00008c00ff177b82 */ /* 0x000ea20000000800 */
[----:B-1----:R-:W-:Y:S01]  /*55e00*/  IADD3 R18, R22, -0x1a0, RZ ;  /* 0xfffffe6016127810 */ /* 0x002fe20007ffe0ff */
[----:B------:R4:W-:Y:S01]  /*55e10*/  LDGSTS.E [R17+0x60004], desc[UR60][R12.64], !P2 ;  /* 0x600040000c117fae */ /* 0x0009e2000d12187c */
[----:B------:R-:W-:-:S03]  /*55e20*/  IMAD.WIDE R26, R8, 0x4, R34 ;  /* 0x00000004081a7825 */ /* 0x000fc600078e0222 */
[----:B------:R3:W-:Y:S01]  /*55e30*/  LDGSTS.E [R16+0x64004], desc[UR60][R6.64], !P2 ;  /* 0x6400400006107fae */ /* 0x0007e2000d12187c */
[----:B------:R-:W-:Y:S02]  /*55e40*/  ISETP.GE.U32.AND P3, PT, R18, 0x7ffffde1, PT ;  /* 0x7ffffde11200780c */ /* 0x000fe40003f66070 */
[----:B------:R-:W-:Y:S01]  /*55e50*/  IADD3 R18, R0, 0x200000, RZ ;  /* 0x0020000000127810 */ /* 0x000fe20007ffe0ff */
[----:B------:R-:W-:Y:S01]  /*55e60*/  VIADD R19, R24, 0xfffffe43 ;  /* 0xfffffe4318137836 */ /* 0x000fe20000000000 */
[----:B------:R-:W-:Y:S04]  /*55e70*/  STL.64 [R1+0x268], R26 ;  /* 0x0002681a01007387 */ /* 0x000fe80000100a00 */
[----:B------:R1:W-:Y:S01]  /*55e80*/  LDGSTS.E [R18+0x60008], desc[UR60][R26.64], !P0 ;  /* 0x600080001a127fae */ /* 0x0003e2000c12187c */
[----:B------:R-:W2:Y:S01]  /*55e90*/  LDC R22, c[0x0][0x230] ;  /* 0x00008c00ff167b82 */ /* 0x000ea20000000800 */
[----:B----4-:R-:W-:-:S04]  /*55ea0*/  IMAD.WIDE R12, R8, 0x4, R230 ;  /* 0x00000004080c7825 */ /* 0x010fc800078e02e6 */
[----:B---3--:R-:W-:Y:S01]  /*55eb0*/  IMAD.WIDE R6, R8, 0x4, R232 ;  /* 0x0000000408067825 */ /* 0x008fe200078e02e8 */
[----:B------:R2:W-:Y:S04]  /*55ec0*/  STL.64 [R1+0x260], R12 ;  /* 0x0002600c01007387 */ /* 0x0005e80000100a00 */
[----:B------:R2:W-:Y:S04]  /*55ed0*/  LDGSTS.E [R17+0x64008], desc[UR60][R12.64], !P0 ;  /* 0x640080000c117fae */ /* 0x0005e8000c12187c */
[----:B------:R3:W-:Y:S04]  /*55ee0*/  STL.64 [R1+0x258], R6 ;  /* 0x0002580601007387 */ /* 0x0007e80000100a00 */
[----:B------:R-:W4:Y:S04]  /*55ef0*/  LDL.LU.64 R230, [R1+0x950] ;  /* 0x0009500001e67983 */ /* 0x000f280000300a00 */
[----:B------:R-:W4:Y:S01]  /*55f00*/  LDL.LU.64 R232, [R1+0x958] ;  /* 0x0009580001e87983 */ /* 0x000f220000300a00 */
[----:B------:R-:W-:-:S03]  /*55f10*/  ISETP.GE.U32.AND P2, PT, R19, 0x7ffffdc4, PT ;  /* 0x7ffffdc41300780c */ /* 0x000fc60003f46070 */
[----:B------:R3:W-:Y:S01]  /*55f20*/  LDGSTS.E [R16+0x6000c], desc[UR60][R6.64], !P3 ;  /* 0x6000c00006107fae */ /* 0x0007e2000d92187c */
[----:B-1----:R-:W-:Y:S01]  /*55f30*/  VIADD R18, R20, 0xfffffe42 ;  /* 0xfffffe4214127836 */ /* 0x002fe20000000000 */
[----:B------:R-:W-:Y:S01]  /*55f40*/  IADD3 R19, R0, 0x200000, RZ ;  /* 0x0020000000137810 */ /* 0x000fe20007ffe0ff */
[----:B------:R-:W1:Y:S03]  /*55f50*/  LDC R20, c[0x0][0x230] ;  /* 0x00008c00ff147b82 */ /* 0x000e660000000800 */
[----:B------:R-:W-:Y:S01]  /*55f60*/  ISETP.GE.U32.AND P0, PT, R18, 0x7ffffdc3, PT ;  /* 0x7ffffdc31200780c */ /* 0x000fe20003f06070 */
[----:B------:R-:W-:Y:S02]  /*55f70*/  VIADD R18, R0, 0x200000 ;  /* 0x0020000000127836 */ /* 0x000fe40000000000 */
[C---:B--2---:R-:W-:Y:S02]  /*55f80*/  IMAD.WIDE R12, R8.reuse, 0x4, R234 ;  /* 0x00000004080c7825 */ /* 0x044fe400078e02ea */
[----:B------:R-:W2:Y:S04]  /*55f90*/  LDL.LU.64 R234, [R1+0x960] ;  /* 0x0009600001ea7983 */ /* 0x000ea80000300a00 */
[----:B------:R1:W-:Y:S01]  /*55fa0*/  STL.64 [R1+0x250], R12 ;  /* 0x0002500c01007387 */ /* 0x0003e20000100a00 */
[----:B------:R-:W-:-:S04]  /*55fb0*/  IMAD.WIDE R24, R8, 0x4, R228 ;  /* 0x0000000408187825 */ /* 0x000fc800078e02e4 */
[C---:B---3--:R-:W-:Y:S01]  /*55fc0*/  IMAD.WIDE R6, R8.reuse, 0x4, R236 ;  /* 0x0000000408067825 */ /* 0x048fe200078e02ec */
[----:B------:R1:W-:Y:S04]  /*55fd0*/  LDGSTS.E [R16+0x6400c], desc[UR60][R12.64], !P3 ;  /* 0x6400c0000c107fae */ /* 0x0003e8000d92187c */
[----:B------:R-:W3:Y:S04]  /*55fe0*/  LDL.LU.64 R236, [R1+0x968] ;  /* 0x0009680001ec7983 */ /* 0x000ee80000300a00 */
[----:B------:R-:W-:Y:S04]  /*55ff0*/  STL.64 [R1+0x148], R24 ;  /* 0x0001481801007387 */ /* 0x000fe80000100a00 */
[----:B------:R1:W-:Y:S04]  /*56000*/  STL.64 [R1+0x140], R6 ;  /* 0x0001400601007387 */ /* 0x0003e80000100a00 */
[----:B------:R1:W-:Y:S04]  /*56010*/  LDGSTS.E [R19+0x68000], desc[UR60][R24.64], !P2 ;  /* 0x6800000018137fae */ /* 0x0003e8000d12187c */
[----:B------:R1:W-:Y:S02]  /*56020*/  LDGSTS.E [R18+0x6c000], desc[UR60][R6.64], !P2 ;  /* 0x6c00000006127fae */ /* 0x0003e4000d12187c */
[----:B-1----:R-:W-:Y:S01]  /*56030*/  IMAD.WIDE R12, R8, 0x4, R30 ;  /* 0x00000004080c7825 */ /* 0x002fe200078e021e */
[----:B------:R-:W-:-:S04]  /*56040*/  IADD3 R19, R23, -0x1dd, RZ ;  /* 0xfffffe2317137810 */ /* 0x000fc80007ffe0ff */
[----:B------:R-:W-:Y:S04]  /*56050*/  STL.64 [R1+0x138], R12 ;  /* 0x0001380c01007387 */ /* 0x000fe80000100a00 */
[----:B------:R-:W3:Y:S01]  /*56060*/  LDL.LU.64 R228, [R1+0x970] ;  /* 0x0009700001e47983 */ /* 0x000ee20000300a00 */
[----:B------:R-:W-:-:S03]  /*56070*/  IMAD.WIDE R6, R8, 0x4, R32 ;  /* 0x0000000408067825 */ /* 0x000fc600078e0220 */
[----:B------:R1:W-:Y:S01]  /*56080*/  LDGSTS.E [R17+0x68004], desc[UR60][R12.64], !P0 ;  /* 0x680040000c117fae */ /* 0x0003e2000c12187c */
[----:B------:R-:W-:Y:S01]  /*56090*/  VIADD R18, R22, 0xfffffe40 ;  /* 0xfffffe4016127836 */ /* 0x000fe20000000000 */
[----:B------:R-:W-:Y:S01]  /*560a0*/  ISETP.GE.U32.AND P2, PT, R19, 0x7ffffda4, PT ;  /* 0x7ffffda41300780c */ /* 0x000fe20003f46070 */
[----:B------:R-:W3:Y:S01]  /*560b0*/  LDC R22, c[0x0][0x230] ;  /* 0x00008c00ff167b82 */ /* 0x000ee20000000800 */
[----:B------:R2:W-:Y:S04]  /*560c0*/  STL.64 [R1+0x130], R6 ;  /* 0x0001300601007387 */ /* 0x0005e80000100a00 */
[----:B------:R-:W3:Y:S04]  /*560d0*/  LDL.LU.64 R30, [R1+0x978] ;  /* 0x00097800011e7983 */ /* 0x000ee80000300a00 */
[----:B------:R-:W3:Y:S04]  /*560e0*/  LDL.LU.64 R32, [R1+0x980] ;  /* 0x0009800001207983 */ /* 0x000ee80000300a00 */
[----:B------:R2:W-:Y:S01]  /*560f0*/  LDGSTS.E [R16+0x6c004], desc[UR60][R6.64], !P0 ;  /* 0x6c00400006107fae */ /* 0x0005e2000c12187c */
[----:B------:R-:W3:Y:S01]  /*56100*/  S2R R252, SR_TID.X ;  /* 0x0000000000fc7919 */ /* 0x000ee20000002100 */
[----:B------:R-:W3:Y:S01]  /*56110*/  LDC R23, c[0x0][0x230] ;  /* 0x00008c00ff177b82 */ /* 0x000ee20000000800 */
[----:B----4-:R-:W-:Y:S01]  /*56120*/  IMAD.WIDE R28, R8, 0x4, R230 ;  /* 0x00000004081c7825 */ /* 0x010fe200078e02e6 */
[----:B-1----:R-:W-:-:S02]  /*56130*/  IADD3 R17, R21, -0x1bf, RZ ;  /* 0xfffffe4115117810 */ /* 0x002fc40007ffe0ff */
[----:B------:R-:W-:Y:S01]  /*56140*/  ISETP.GE.U32.AND P3, PT, R18, 0x7ffffdc1, PT ;  /* 0x7ffffdc11200780c */ /* 0x000fe20003f66070 */
[----:B------:R-:W-:Y:S01]  /*56150*/  IMAD.WIDE R26, R8, 0x4, R232 ;  /* 0x00000004081a7825 */ /* 0x000fe200078e02e8 */
[C---:B------:R-:W-:Y:S02]  /*56160*/  IADD3 R19, R0.reuse, 0x200000, RZ ;  /* 0x0020000000137810 */ /* 0x040fe40007ffe0ff */
[----:B------:R-:W-:Y:S01]  /*56170*/  ISETP.GE.U32.AND P0, PT, R17, 0x7ffffdc2, PT ;  /* 0x7ffffdc21100780c */ /* 0x000fe20003f06070 */
[C---:B------:R-:W-:Y:S01]  /*56180*/  VIADD R18, R0.reuse, 0x200000 ;  /* 0x0020000000127836 */ /* 0x040fe20000000000 */
[----:B------:R-:W-:Y:S01]  /*56190*/  IADD3 R17, R0, 0x200000, RZ ;  /* 0x0020000000117810 */ /* 0x000fe20007ffe0ff */
[----:B------:R-:W-:Y:S04]  /*561a0*/  STL.64 [R1+0x128], R28 ;  /* 0x0001281c01007387 */ /* 0x000fe80000100a00 */
[----:B------:R-:W-:Y:S01]  /*561b0*/  STL.64 [R1+0x120], R26 ;  /* 0x0001201a01007387 */ /* 0x000fe20000100a00 */
[----:B------:R-:W1:Y:S01]  /*561c0*/  LDC R21, c[0x0][0x230] ;  /* 0x00008c00ff157b82 */ /* 0x000e620000000800 */
[----:B------:R-:W-:-:S07]  /*561d0*/  VIADD R20, R20, 0xfffffe22 ;  /* 0xfffffe2214147836 */ /* 0x000fce0000000000 */
[----:B------:R-:W4:Y:S01]  /*561e0*/  LDC R24, c[0x0][0x230] ;  /* 0x00008c00ff187b82 */ /* 0x000f220000000800 */
[----:B------:R-:W-:Y:S04]  /*561f0*/  LDGSTS.E [R19+0x68008], desc[UR60][R28.64], !P0 ;  /* 0x680080001c137fae */ /* 0x000fe8000c12187c */
[----:B------:R-:W-:Y:S01]  /*56200*/  LDGSTS.E [R18+0x6c008], desc[UR60][R26.64], !P0 ;  /* 0x6c0080001a127fae */ /* 0x000fe2000c12187c */
[----:B--2---:R-:W-:-:S04]  /*56210*/  IMAD.WIDE R6, R8, 0x4, R234 ;  /* 0x0000000408067825 */ /* 0x004fc800078e02ea */
[C---:B---3--:R-:W-:Y:S01]  /*56220*/  IMAD.WIDE R12, R8.reuse, 0x4, R236 ;  /* 0x00000004080c7825 */ /* 0x048fe200078e02ec */
[----:B------:R2:W-:Y:S04]  /*56230*/  STL.64 [R1+0x118], R6 ;  /* 0x0001180601007387 */ /* 0x0005e80000100a00 */
[----:B------:R-:W3:Y:S04]  /*56240*/  LDL.LU.64 R236, [R1+0x988] ;  /* 0x0009880001ec7983 */ /* 0x000ee80000300a00 */
[----:B------:R-:W4:Y:S04]  /*56250*/  LDL.LU.64 R234, [R1+0x990] ;  /* 0x0009900001ea7983 */ /* 0x000f280000300a00 */
[----:B------:R2:W-:Y:S04]  /*56260*/  LDGSTS.E [R17+0x6800c], desc[UR60][R6.64], !P3 ;  /* 0x6800c00006117fae */ /* 0x0005e8000d92187c */
[----:B------:R-:W4:Y:S04]  /*56270*/  LDL.LU.64 R232, [R1+0x998] ;  /* 0x0009980001e87983 */ /* 0x000f280000300a00 */
[----:B------:R-:W4:Y:S04]  /*56280*/  LDL.LU.64 R230, [R1+0x9a0] ;  /* 0x0009a00001e67983 */ /* 0x000f280000300a00 */
[----:B------:R-:W-:Y:S01]  /*56290*/  LDGSTS.E [R16+0x6c00c], desc[UR60][R12.64], !P3 ;  /* 0x6c00c0000c107fae */ /* 0x000fe2000d92187c */
[----:B--2---:R-:W-:-:S03]  /*562a0*/  IMAD.WIDE R6, R8, 0x4, R228 ;  /* 0x0000000408067825 */ /* 0x004fc600078e02e4 */
[----:B------:R-:W2:Y:S04]  /*562b0*/  LDL.LU.64 R228, [R1+0x9a8] ;  /* 0x0009a80001e47983 */ /* 0x000ea80000300a00 */
[----:B------:R-:W2:Y:S04]  /*562c0*/  LDL.LU.64 R34, [R1+0x9b0] ;  /* 0x0009b00001227983 */ /* 0x000ea80000300a00 */
[----:B------:R-:W2:Y:S01]  /*562d0*/  LDL.LU.64 R28, [R1+0x9b8] ;  /* 0x0009b800011c7983 */ /* 0x000ea20000300a00 */
[----:B------:R-:W-:-:S04]  /*562e0*/  IMAD.WIDE R240, R8, 0x4, R30 ;  /* 0x0000000408f07825 */ /* 0x000fc800078e021e */
[----:B------:R-:W-:Y:S01]  /*562f0*/  IMAD.WIDE R238, R8, 0x4, R32 ;  /* 0x0000000408ee7825 */ /* 0x000fe200078e0220 */
[----:B------:R-:W2:Y:S04]  /*56300*/  LDL.LU.64 R30, [R1+0x9c0] ;  /* 0x0009c000011e7983 */ /* 0x000ea80000300a00 */
[----:B------:R-:W2:Y:S04]  /*56310*/  LDL.LU.64 R32, [R1+0x9c8] ;  /* 0x0009c80001207983 */ /* 0x000ea80000300a00 */
[----:B------:R1:W-:Y:S01]  /*56320*/  LDGSTS.E [R18+0x70000], desc[UR60][R6.64], !P2 ;  /* 0x7000000006127fae */ /* 0x0003e2000d12187c */
[----:B------:R-:W-:-:S02]  /*56330*/  ISETP.GE.U32.AND P0, PT, R20, 0x7ffffda3, PT ;  /* 0x7ffffda31400780c */ /* 0x000fc40003f06070 */
[----:B------:R-:W-:Y:S01]  /*56340*/  IADD3 R19, R22, -0x1e0, RZ ;  /* 0xfffffe2016137810 */ /* 0x000fe20007ffe0ff */
[----:B------:R-:W-:Y:S04]  /*56350*/  LDGSTS.E [R17+0x74000], desc[UR60][R240.64], !P2 ;  /* 0x74000000f0117fae */ /* 0x000fe8000d12187c */
[----:B------:R-:W2:Y:S04]  /*56360*/  LDL.LU.64 R40, [R1+0x9d0] ;  /* 0x0009d00001287983 */ /* 0x000ea80000300a00 */
[----:B------:R-:W2:Y:S01]  /*56370*/  LDL.LU.64 R38, [R1+0x9d8] ;  /* 0x0009d80001267983 */ /* 0x000ea20000300a00 */
[----:B-1----:R-:W-:Y:S01]  /*56380*/  VIADD R18, R21, 0xfffffe21 ;  /* 0xfffffe2115127836 */ /* 0x002fe20000000000 */
[----:B------:R-:W-:Y:S01]  /*56390*/  ISETP.GE.U32.AND P2, PT, R19, 0x7ffffda1, PT ;  /* 0x7ffffda11300780c */ /* 0x000fe20003f46070 */
[----:B------:R-:W1:Y:S01]  /*563a0*/  LDC R21, c[0x0][0x230] ;  /* 0x00008c00ff157b82 */ /* 0x000e620000000800 */
[----:B------:R-:W-:Y:S04]  /*563b0*/  LDGSTS.E [R16+0x70004], desc[UR60][R238.64], !P0 ;  /* 0x70004000ee107fae */ /* 0x000fe8000c12187c */
[----:B------:R-:W2:Y:S01]  /*563c0*/  LDL.LU.64 R36, [R1+0x9e0] ;  /* 0x0009e00001247983 */ /* 0x000ea20000300a00 */
[----:B------:R-:W-:-:S02]  /*563d0*/  ISETP.GE.U32.AND P3, PT, R18, 0x7ffffda2, PT ;  /* 0x7ffffda21200780c */ /* 0x000fc40003f66070 */
[C---:B------:R-:W-:Y:S01]  /*563e0*/  IADD3 R19, R0.reuse, 0x200000, RZ ;  /* 0x0020000000137810 */ /* 0x040fe20007ffe0ff */
[----:B------:R-:W-:Y:S02]  /*563f0*/  VIADD R18, R0, 0x200000 ;  /* 0x0020000000127836 */ /* 0x000fe40000000000 */
[----:B---3--:R-:W-:-:S04]  /*56400*/  IMAD.WIDE R236, R8, 0x4, R236 ;  /* 0x0000000408ec7825 */ /* 0x008fc800078e02ec */
[----:B----4-:R-:W-:-:S04]  /*56410*/  IMAD.WIDE R234, R8, 0x4, R234 ;  /* 0x0000000408ea7825 */ /* 0x010fc800078e02ea */
[----:B------:R-:W-:-:S04]  /*56420*/  IMAD.WIDE R232, R8, 0x4, R232 ;  /* 0x0000000408e87825 */ /* 0x000fc800078e02e8 */
[----:B------:R-:W-:-:S04]  /*56430*/  IMAD.WIDE R230, R8, 0x4, R230 ;  /* 0x0000000408e67825 */ /* 0x000fc800078e02e6 */
[C---:B--2---:R-:W-:Y:S01]  /*56440*/  IMAD.WIDE R228, R8.reuse, 0x4, R228 ;  /* 0x0000000408e47825 */ /* 0x044fe200078e02e4 */
[----:B------:R2:W-:Y:S04]  /*56450*/  LDGSTS.E [R19+0x74004], desc[UR60][R236.64], !P0 ;  /* 0x74004000ec137fae */ /* 0x0005e8000c12187c */
[----:B------:R-:W-:Y:S04]  /*56460*/  LDGSTS.E [R18+0x70008], desc[UR60][R234.64], !P3 ;  /* 0x70008000ea127fae */ /* 0x000fe8000d92187c */
[----:B------:R-:W-:Y:S04]  /*56470*/  LDGSTS.E [R17+0x74008], desc[UR60][R232.64], !P3 ;  /* 0x74008000e8117fae */ /* 0x000fe8000d92187c */
[----:B------:R-:W-:Y:S04]  /*56480*/  LDGSTS.E [R16+0x7000c], desc[UR60][R230.64], !P2 ;  /* 0x7000c000e6107fae */ /* 0x000fe8000d12187c */
[----:B------:R-:W-:Y:S01]  /*56490*/  LDGSTS.E [R18+0x7400c], desc[UR60][R228.64], !P2 ;  /* 0x7400c000e4127fae */ /* 0x000fe2000d12187c */
[----:B------:R-:W-:Y:S01]  /*564a0*/  IMAD.WIDE R192, R8, 0x4, R28 ;  /* 0x0000000408c07825 */ /* 0x000fe200078e021c */
[----:B------:R-:W-:-:S03]  /*564b0*/  LOP3.LUT R29, R252, 0x7f, RZ, 0xc0, !PT ;  /* 0x0000007ffc1d7812 */ /* 0x000fc600078ec0ff */
[----:B------:R-:W-:-:S04]  /*564c0*/  IMAD.WIDE R190, R8, 0x4, R34 ;  /* 0x0000000408be7825 */ /* 0x000fc800078e0222 */
[C---:B------:R-:W-:Y:S01]  /*564d0*/  IMAD.WIDE R194, R8.reuse, 0x4, R30 ;  /* 0x0000000408c27825 */ /* 0x040fe200078e021e */
[----:B------:R-:W3:Y:S04]  /*564e0*/  LDL.LU.64 R34, [R1+0x9e8] ;  /* 0x0009e80001227983 */ /* 0x000ee80000300a00 */
[----:B------:R-:W4:Y:S01]  /*564f0*/  LDL.LU.64 R26, [R1+0x9f0] ;  /* 0x0009f000011a7983 */ /* 0x000f220000300a00 */
[----:B------:R-:W-:Y:S01]  /*56500*/  IMAD.WIDE R196, R8, 0x4, R32 ;  /* 0x0000000408c47825 */ /* 0x000fe200078e0220 */
[----:B--2---:R-:W-:-:S03]  /*56510*/  IADD3 R19, R23, -0x1fe, RZ ;  /* 0xfffffe0217137810 */ /* 0x004fc60007ffe0ff */
[----:B------:R-:W-:-:S04]  /*56520*/  IMAD.WIDE R198, R8, 0x4, R40 ;  /* 0x0000000408c67825 */ /* 0x000fc800078e0228 */
[----:B------:R-:W-:-:S04]  /*56530*/  IMAD.WIDE R200, R8, 0x4, R38 ;  /* 0x0000000408c87825 */ /* 0x000fc800078e0226 */
[----:B------:R-:W-:Y:S01]  /*56540*/  VIADD R20, R24, 0xfffffe03 ;  /* 0xfffffe0318147836 */ /* 0x000fe20000000000 */
[----:B------:R-:W-:Y:S01]  /*56550*/  ISETP.GE.U32.AND P2, PT, R19, 0x7ffffd83, PT ;  /* 0x7ffffd831300780c */ /* 0x000fe20003f46070 */
[----:B-1----:R-:W-:Y:S01]  /*56560*/  VIADD R19, R21, 0xfffffe00 ;  /* 0xfffffe0015137836 */ /* 0x002fe20000000000 */
[----:B------:R-:W1:Y:S08]  /*56570*/  LDC R22, c[0x0][0x230] ;  /* 0x00008c00ff167b82 */ /* 0x000e700000000800 */
[----:B------:R-:W2:Y:S01]  /*56580*/  LDC R252, c[0x0][0x230] ;  /* 0x00008c00fffc7b82 */ /* 0x000ea20000000800 */
[----:B------:R-:W-:-:S02]  /*56590*/  ISETP.GE.AND P4, PT, R29, R19, PT ;  /* 0x000000131d00720c */ /* 0x000fc40003f86270 */
[----:B------:R-:W2:Y:S04]  /*565a0*/  LDL.LU.64 R28, [R1+0x9f8] ;  /* 0x0009f800011c7983 */ /* 0x000ea80000300a00 */
[----:B------:R-:W2:Y:S04]  /*565b0*/  LDL.LU.64 R30, [R1+0xa00] ;  /* 0x000a0000011e7983 */ /* 0x000ea80000300a00 */
[----:B------:R-:W2:Y:S04]  /*565c0*/  LDL.LU.64 R32, [R1+0xa08] ;  /* 0x000a080001207983 */ /* 0x000ea80000300a00 */
[----:B------:R-:W2:Y:S04]  /*565d0*/  LDL.LU.64 R42, [R1+0xa10] ;  /* 0x000a1000012a7983 */ /* 0x000ea80000300a00 */
[----:B------:R-:W2:Y:S01]  /*565e0*/  LDL.LU.64 R40, [R1+0xa18] ;  /* 0x000a180001287983 */ /* 0x000ea20000300a00 */
[----:B------:R-:W-:-:S03]  /*565f0*/  IMAD.WIDE R202, R8, 0x4, R36 ;  /* 0x0000000408ca7825 */ /* 0x000fc600078e0224 */
[----:B------:R-:W2:Y:S04]  /*56600*/  LDL.LU.64 R38, [R1+0xa20] ;  /* 0x000a200001267983 */ /* 0x000ea80000300a00 */
[----:B------:R-:W2:Y:S01]  /*56610*/  LDL.LU.64 R36, [R1+0xa28] ;  /* 0x000a280001247983 */ /* 0x000ea20000300a00 */
[----:B---3--:R-:W-:-:S04]  /*56620*/  IMAD.WIDE R204, R8, 0x4, R34 ;  /* 0x0000000408cc7825 */ /* 0x008fc800078e0222 */
[C---:B----4-:R-:W-:Y:S01]  /*56630*/  IMAD.WIDE R206, R5.reuse, 0x4, R26 ;  /* 0x0000000405ce7825 */ /* 0x050fe200078e021a */
[----:B------:R-:W3:Y:S04]  /*56640*/  LDL.LU.64 R34, [R1+0xa30] ;  /* 0x000a300001227983 */ /* 0x000ee80000300a00 */
[----:B------:R-:W4:Y:S04]  /*56650*/  LDL.LU.64 R44, [R1+0xa38] ;  /* 0x000a3800012c7983 */ /* 0x000f280000300a00 */
[----:B------:R-:W4:Y:S01]  /*56660*/  LDL.LU.64 R26, [R1+0xa40] ;  /* 0x000a4000011a7983 */ /* 0x000f220000300a00 */
[----:B--2---:R-:W-:-:S04]  /*56670*/  IMAD.WIDE R208, R5, 0x4, R28 ;  /* 0x0000000405d07825 */ /* 0x004fc800078e021c */
[C---:B------:R-:W-:Y:S01]  /*56680*/  IMAD.WIDE R210, R5.reuse, 0x4, R30 ;  /* 0x0000000405d27825 */ /* 0x040fe200078e021e */
[----:B------:R-:W2:Y:S03]  /*56690*/  LDL.LU.64 R28, [R1+0xa48] ;  /* 0x000a4800011c7983 */ /* 0x000ea60000300a00 */
[C---:B------:R-:W-:Y:S01]  /*566a0*/  IMAD.WIDE R212, R5.reuse, 0x4, R32 ;  /* 0x0000000405d47825 */ /* 0x040fe200078e0220 */
[----:B------:R-:W2:Y:S04]  /*566b0*/  LDL.LU.64 R30, [R1+0xa50] ;  /* 0x000a5000011e7983 */ /* 0x000ea80000300a00 */
[----:B------:R-:W2:Y:S01]  /*566c0*/  LDL.LU.64 R32, [R1+0xa58] ;  /* 0x000a580001207983 */ /* 0x000ea20000300a00 */
[----:B------:R-:W-:-:S04]  /*566d0*/  IMAD.WIDE R214, R5, 0x4, R42 ;  /* 0x0000000405d67825 */ /* 0x000fc800078e022a */
[C---:B------:R-:W-:Y:S01]  /*566e0*/  IMAD.WIDE R120, R5.reuse, 0x4, R40 ;  /* 0x0000000405787825 */ /* 0x040fe200078e0228 */
[----:B------:R-:W2:Y:S03]  /*566f0*/  LDL.LU.64 R42, [R1+0xa60] ;  /* 0x000a6000012a7983 */ /* 0x000ea60000300a00 */
[C---:B------:R-:W-:Y:S01]  /*56700*/  IMAD.WIDE R118, R5.reuse, 0x4, R38 ;  /* 0x0000000405767825 */ /* 0x040fe200078e0226 */
[----:B------:R-:W2:Y:S03]  /*56710*/  LDL.LU.64 R40, [R1+0xa68] ;  /* 0x000a680001287983 */ /* 0x000ea60000300a00 */
[C---:B------:R-:W-:Y:S01]  /*56720*/  IMAD.WIDE R116, R5.reuse, 0x4, R36 ;  /* 0x0000000405747825 */ /* 0x040fe200078e0224 */
[----:B------:R-:W2:Y:S04]  /*56730*/  LDL.LU.64 R38, [R1+0xa70] ;  /* 0x000a700001267983 */ /* 0x000ea80000300a00 */
[----:B------:R-:W2:Y:S01]  /*56740*/  LDL.LU.64 R36, [R1+0xa78] ;  /* 0x000a780001247983 */ /* 0x000ea20000300a00 */
[----:B---3--:R-:W-:-:S04]  /*56750*/  IMAD.WIDE R114, R5, 0x4, R34 ;  /* 0x0000000405727825 */ /* 0x008fc800078e0222 */
[C---:B----4-:R-:W-:Y:S01]  /*56760*/  IMAD.WIDE R112, R5.reuse, 0x4, R44 ;  /* 0x0000000405707825 */ /* 0x050fe200078e022c */
[----:B------:R-:W3:Y:S03]  /*56770*/  LDL.LU.64 R34, [R1+0xa80] ;  /* 0x000a800001227983 */ /* 0x000ee60000300a00 */
[C---:B------:R-:W-:Y:S01]  /*56780*/  IMAD.WIDE R110, R5.reuse, 0x4, R26 ;  /* 0x00000004056e7825 */ /* 0x040fe200078e021a */
        /* <DEDUP_REMOVED lines=59> */
[----:B------:R-:W-:-:S04]  /*56b40*/  IMAD.WIDE R50, R5, 0x4, R26 ;  /* 0x0000000405327825 */ /* 0x000fc800078e021a */
[----:B--2---:R-:W-:-:S04]  /*56b50*/  IMAD.WIDE R48, R5, 0x4, R28 ;  /* 0x0000000405307825 */ /* 0x004fc800078e021c */
[----:B------:R-:W-:-:S04]  /*56b60*/  IMAD.WIDE R44, R5, 0x4, R32 ;  /* 0x00000004052c7825 */ /* 0x000fc800078e0220 */
[----:B------:R-:W-:Y:S01]  /*56b70*/  IMAD.WIDE R46, R5, 0x4, R30 ;  /* 0x00000004052e7825 */ /* 0x000fe200078e021e */
[----:B------:R-:W2:Y:S04]  /*56b80*/  LDL.LU.64 R32, [R1+0xb50] ;  /* 0x000b500001207983 */ /* 0x000ea80000300a00 */
[----:B------:R-:W4:Y:S04]  /*56b90*/  LDL.LU.64 R30, [R1+0xb48] ;  /* 0x000b4800011e7983 */ /* 0x000f280000300a00 */
[----:B------:R-:W4:Y:S04]  /*56ba0*/  LDL.LU.64 R28, [R1+0xb40] ;  /* 0x000b4000011c7983 */ /* 0x000f280000300a00 */
[----:B------:R-:W4:Y:S04]  /*56bb0*/  LDL.LU.64 R26, [R1+0xb38] ;  /* 0x000b3800011a7983 */ /* 0x000f280000300a00 */
[----:B------:R-:W3:Y:S04]  /*56bc0*/  LDL.LU.64 R242, [R1+0xb30] ;  /* 0x000b300001f27983 */ /* 0x000ee80000300a00 */
        /* <DEDUP_REMOVED lines=9> */
[----:B------:R-:W-:Y:S01]  /*56c60*/  ISETP.GE.U32.AND P0, PT, R20, 0x7ffffd84, PT ;  /* 0x7ffffd841400780c */ /* 0x000fe20003f06070 */
[----:B------:R-:W-:-:S12]  /*56c70*/  VIADD R252, R252, 0x7f ;  /* 0x0000007ffcfc7836 */ /* 0x000fd80000000000 */
[----:B------:R-:W-:Y:S04]  /*56c80*/  LDGSTS.E [R17+0x78000], desc[UR60][R190.64], !P0 ;  /* 0x78000000be117fae */ /* 0x000fe8000c12187c */
[----:B------:R1:W-:Y:S04]  /*56c90*/  LDGSTS.E [R16+0x7c000], desc[UR60][R192.64], !P0 ;  /* 0x7c000000c0107fae */ /* 0x0003e8000c12187c */
[----:B------:R-:W-:Y:S04]  /*56ca0*/  LDGSTS.E [R18+0x78004], desc[UR60][R194.64], !P2 ;  /* 0x78004000c2127fae */ /* 0x000fe8000d12187c */
[----:B------:R-:W-:Y:S01]  /*56cb0*/  LDGSTS.E [R17+0x7c004], desc[UR60][R196.64], !P2 ;  /* 0x7c004000c4117fae */ /* 0x000fe2000d12187c */
[----:B------:R-:W-:-:S02]  /*56cc0*/  ISETP.GE.U32.AND P2, PT, R19, 0x7ffffd81, PT ;  /* 0x7ffffd811300780c */ /* 0x000fc40003f46070 */
[----:B-1----:R-:W-:-:S04]  /*56cd0*/  IADD3 R16, R22, -0x1ff, RZ ;  /* 0xfffffe0116107810 */ /* 0x002fc80007ffe0ff */
[----:B------:R-:W-:Y:S02]  /*56ce0*/  ISETP.GE.U32.AND P3, PT, R16, 0x7ffffd82, PT ;  /* 0x7ffffd821000780c */ /* 0x000fe40003f66070 */
[----:B------:R-:W-:Y:S02]  /*56cf0*/  IADD3 R20, R0, 0x200000, RZ ;  /* 0x0020000000147810 */ /* 0x000fe40007ffe0ff */
[----:B------:R-:W-:Y:S02]  /*56d00*/  ISETP.GT.AND P0, PT, R252, 0x27f, PT ;  /* 0x0000027ffc00780c */ /* 0x000fe40003f04270 */
[----:B------:R-:W-:Y:S01]  /*56d10*/  SEL R16, RZ, 0x4, P4 ;  /* 0x00000004ff107807 */ /* 0x000fe20002000000 */
[----:B------:R-:W-:-:S03]  /*56d20*/  VIADD R19, R0, 0x200000 ;  /* 0x0020000000137836 */ /* 0x000fc60000000000 */
[----:B------:R-:W-:-:S03]  /*56d30*/  SEL R16, R16, RZ, P0 ;  /* 0x000000ff10107207 */ /* 0x000fc60000000000 */
[----:B------:R-:W-:Y:S04]  /*56d40*/  LDGSTS.E [R20+0x78008], desc[UR60][R198.64], !P3 ;  /* 0x78008000c6147fae */ /* 0x000fe8000d92187c */
[----:B------:R1:W-:Y:S04]  /*56d50*/  LDGSTS.E [R19+0x7c008], desc[UR60][R200.64], !P3 ;  /* 0x7c008000c8137fae */ /* 0x0003e8000d92187c */
[----:B------:R1:W-:Y:S04]  /*56d60*/  LDGSTS.E [R18+0x7800c], desc[UR60][R202.64], !P2 ;  /* 0x7800c000ca127fae */ /* 0x0003e8000d12187c */
[----:B------:R3:W-:Y:S01]  /*56d70*/  LDGSTS.E [R17+0x7c00c], desc[UR60][R204.64], !P2 ;  /* 0x7c00c000cc117fae */ /* 0x0007e2000d12187c */
[----:B------:R-:W-:Y:S01]  /*56d80*/  ISETP.NE.U32.AND P0, PT, R16, RZ, PT ;  /* 0x000000ff1000720c */ /* 0x000fe20003f05070 */
[----:B------:R-:W-:-:S02]  /*56d90*/  VIADD R16, R244, 0x100000 ;  /* 0x00100000f4107836 */ /* 0x000fc40000000000 */
[----:B------:R-:W0:Y:S01]  /*56da0*/  LDGDEPBAR ;  /* 0x00000000000079af */ /* 0x000e220000000000 */
[C---:B-1----:R-:W-:Y:S01]  /*56db0*/  IADD3 R19, R244.reuse, 0x100000, RZ ;  /* 0x00100000f4137810 */ /* 0x042fe20007ffe0ff */
[C---:B------:R-:W-:Y:S02]  /*56dc0*/  VIADD R18, R244.reuse, 0x100000 ;  /* 0x00100000f4127836 */ /* 0x040fe40000000000 */
[----:B---3--:R-:W-:Y:S01]  /*56dd0*/  IMAD.WIDE R24, R5, 0x4, R242 ;  /* 0x0000000405187825 */ /* 0x008fe200078e02f2 */
[C---:B------:R-:W-:Y:S01]  /*56de0*/  IADD3 R17, R244.reuse, 0x100000, RZ ;  /* 0x00100000f4117810 */ /* 0x040fe20007ffe0ff */
[----:B------:R-:W3:Y:S01]  /*56df0*/  LDL.LU.64 R242, [R1+0xae0] ;  /* 0x000ae00001f27983 */ /* 0x000ee20000300a00 */
[----:B------:R-:W-:-:S03]  /*56e00*/  IADD3 R20, R244, 0x100000, RZ ;  /* 0x00100000f4147810 */ /* 0x000fc60007ffe0ff */
[----:B------:R-:W-:Y:S04]  /*56e10*/  LDGSTS.E [R19+-0x40000], desc[UR60][R206.64], P1 ;  /* 0xc0000000ce137fae */ /* 0x000fe8000892187c */
        /* <DEDUP_REMOVED lines=38> */
[----:B------:R-:W-:Y:S01]  /*57080*/  LDGSTS.E [R20+-0x1e400], desc[UR60][R52.64], P1 ;  /* 0xe1c0000034147fae */ /* 0x000fe2000892187c */
[----:B------:R-:W-:-:S03]  /*57090*/  IMAD.WIDE R42, R5, 0x4, R42 ;  /* 0x00000004052a7825 */ /* 0x000fc600078e022a */
        /* <DEDUP_REMOVED lines=9> */
[----:B--2---:R-:W-:-:S03]  /*57130*/  IMAD.WIDE R32, R5, 0x4, R32 ;  /* 0x0000000405207825 */ /* 0x004fc600078e0220 */
[----:B------:R-:W-:Y:S01]  /*57140*/  LDGSTS.E [R19+-0x1cc00], desc[UR60][R40.64], P1 ;  /* 0xe340000028137fae */ /* 0x000fe2000892187c */
[----:B----4-:R-:W-:-:S03]  /*57150*/  IMAD.WIDE R30, R5, 0x4, R30 ;  /* 0x00000004051e7825 */ /* 0x010fc600078e021e */
[----:B------:R-:W-:Y:S01]  /*57160*/  LDGSTS.E [R18+-0x1c800], desc[UR60][R38.64], P1 ;  /* 0xe380000026127fae */ /* 0x000fe2000892187c */
[----:B------:R-:W-:-:S03]  /*57170*/  IMAD.WIDE R28, R5, 0x4, R28 ;  /* 0x00000004051c7825 */ /* 0x000fc600078e021c */
[----:B------:R-:W-:Y:S01]  /*57180*/  LDGSTS.E [R17+-0x1c400], desc[UR60][R36.64], P1 ;  /* 0xe3c0000024117fae */ /* 0x000fe2000892187c */
[----:B------:R-:W-:-:S03]  /*57190*/  IMAD.WIDE R26, R5, 0x4, R26 ;  /* 0x00000004051a7825 */ /* 0x000fc600078e021a */
[----:B------:R-:W-:Y:S01]  /*571a0*/  LDGSTS.E [R16+-0x1c000], desc[UR60][R34.64], P1 ;  /* 0xe400000022107fae */ /* 0x000fe2000892187c */
[----:B------:R-:W-:-:S03]  /*571b0*/  IMAD.WIDE R22, R5, 0x4, R132 ;  /* 0x0000000405167825 */ /* 0x000fc600078e0284 */
[----:B------:R1:W-:Y:S01]  /*571c0*/  LDGSTS.E [R20+-0x1bc00], desc[UR60][R32.64], P1 ;  /* 0xe440000020147fae */ /* 0x0003e2000892187c */
[----:B------:R-:W-:-:S03]  /*571d0*/  IMAD.WIDE R132, R5, 0x4, R226 ;  /* 0x0000000405847825 */ /* 0x000fc600078e02e2 */
[----:B------:R-:W-:Y:S01]  /*571e0*/  LDGSTS.E [R19+-0x1b800], desc[UR60][R30.64], P1 ;  /* 0xe48000001e137fae */ /* 0x000fe2000892187c */
[----:B------:R-:W-:-:S03]  /*571f0*/  VIADD R134, R244, 0x100000 ;  /* 0x00100000f4867836 */ /* 0x000fc60000000000 */
[----:B------:R2:W-:Y:S01]  /*57200*/  LDGSTS.E [R18+-0x1b400], desc[UR60][R28.64], P1 ;  /* 0xe4c000001c127fae */ /* 0x0005e2000892187c */
[----:B------:R-:W-:-:S03]  /*57210*/  IADD3 R127, R244, 0x100000, RZ ;  /* 0x00100000f47f7810 */ /* 0x000fc60007ffe0ff */
[----:B------:R-:W-:Y:S01]  /*57220*/  LDGSTS.E [R17+-0x1b000], desc[UR60][R26.64], P1 ;  /* 0xe50000001a117fae */ /* 0x000fe2000892187c */
[----:B------:R-:W-:-:S03]  /*57230*/  VIADD R126, R244, 0x100000 ;  /* 0x00100000f47e7836 */ /* 0x000fc60000000000 */
[----:B------:R4:W-:Y:S04]  /*57240*/  LDGSTS.E [R16+-0x1ac00], desc[UR60][R24.64], P1 ;  /* 0xe540000018107fae */ /* 0x0009e8000892187c */
[----:B------:R4:W-:Y:S04]  /*57250*/  STL.64 [R1+0x390], R132 ;  /* 0x0003908401007387 */ /* 0x0009e80000100a00 */
[----:B------:R-:W-:Y:S01]  /*57260*/  LDGSTS.E [R134+-0x1a800], desc[UR60][R22.64], P1 ;  /* 0xe580000016867fae */ /* 0x000fe2000892187c */
[----:B-1----:R-:W-:-:S04]  /*57270*/  IMAD.WIDE R20, R5, 0x4, R216 ;  /* 0x0000000405147825 */ /* 0x002fc800078e02d8 */
[C---:B--2---:R-:W-:Y:S01]  /*57280*/  IMAD.WIDE R18, R5.reuse, 0x4, R220 ;  /* 0x0000000405127825 */ /* 0x044fe200078e02dc */
[----:B------:R-:W-:Y:S03]  /*57290*/  LDGSTS.E [R127+-0x1a400], desc[UR60][R20.64], P1 ;  /* 0xe5c00000147f7fae */ /* 0x000fe6000892187c */
[----:B----4-:R-:W-:Y:S01]  /*572a0*/  IMAD.WIDE R16, R5, 0x4, R222 ;  /* 0x0000000405107825 */ /* 0x010fe200078e02de */
[----:B------:R-:W-:Y:S04]  /*572b0*/  LDGSTS.E [R126+-0x1a000], desc[UR60][R18.64], P1 ;  /* 0xe6000000127e7fae */ /* 0x000fe8000892187c */
[----:B------:R-:W2:Y:S04]  /*572c0*/  LDL.LU.64 R222, [R1+0xbf0] ;  /* 0x000bf00001de7983 */ /* 0x000ea80000300a00 */
[----:B------:R-:W4:Y:S04]  /*572d0*/  LDL.LU.64 R216, [R1+0xbf8] ;  /* 0x000bf80001d87983 */ /* 0x000f280000300a00 */
[----:B------:R-:W4:Y:S01]  /*572e0*/  LDL.LU.64 R134, [R1+0xc00] ;  /* 0x000c000001867983 */ /* 0x000f220000300a00 */
[C---:B------:R-:W-:Y:S01]  /*572f0*/  IADD3 R9, R244.reuse, 0x100000, RZ ;  /* 0x00100000f4097810 */ /* 0x040fe20007ffe0ff */
[----:B------:R-:W-:-:S02]  /*57300*/  VIADD R252, R244, 0x100000 ;  /* 0x00100000f4fc7836 */ /* 0x000fc40000000000 */
[----:B------:R-:W-:-:S04]  /*57310*/  IMAD.WIDE R224, R5, 0x4, R224 ;  /* 0x0000000405e07825 */ /* 0x000fc800078e02e0 */
[----:B------:R-:W-:-:S04]  /*57320*/  IMAD.WIDE R218, R5, 0x4, R218 ;  /* 0x0000000405da7825 */ /* 0x000fc800078e02da */
[C---:B------:R-:W-:Y:S01]  /*57330*/  IMAD.WIDE R136, R5.reuse, 0x4, R130 ;  /* 0x0000000405887825 */ /* 0x040fe200078e0282 */
[----:B------:R-:W-:Y:S04]  /*57340*/  LDGSTS.E [R9+-0x19c00], desc[UR60][R16.64], P1 ;  /* 0xe640000010097fae */ /* 0x000fe8000892187c */
[----:B------:R-:W4:Y:S04]  /*57350*/  LDL.LU.64 R126, [R1+0xc08] ;  /* 0x000c0800017e7983 */ /* 0x000f280000300a00 */
[----:B------:R-:W4:Y:S01]  /*57360*/  LDL.LU.64 R226, [R1+0xc10] ;  /* 0x000c100001e27983 */ /* 0x000f220000300a00 */
[----:B------:R-:W-:-:S03]  /*57370*/  IMAD.WIDE R128, R5, 0x4, R128 ;  /* 0x0000000405807825 */ /* 0x000fc600078e0280 */
[----:B------:R1:W-:Y:S01]  /*57380*/  LDGSTS.E [R252+-0x19800], desc[UR60][R132.64], P1 ;  /* 0xe680000084fc7fae */ /* 0x0003e2000892187c */
[----:B------:R-:W-:-:S03]  /*57390*/  IADD3 R220, R244, 0x100000, RZ ;  /* 0x00100000f4dc7810 */ /* 0x000fc60007ffe0ff */
[----:B------:R3:W-:Y:S04]  /*573a0*/  STL.64 [R1+0x3a8], R224 ;  /* 0x0003a8e001007387 */ /* 0x0007e80000100a00 */
[----:B------:R3:W-:Y:S04]  /*573b0*/  STL.64 [R1+0x3b0], R218 ;  /* 0x0003b0da01007387 */ /* 0x0007e80000100a00 */
[----:B------:R-:W-:Y:S04]  /*573c0*/  STL.64 [R1+0x3c8], R136 ;  /* 0x0003c88801007387 */ /* 0x000fe80000100a00 */
[----:B------:R3:W-:Y:S04]  /*573d0*/  STL.64 [R1+0x3d0], R128 ;  /* 0x0003d08001007387 */ /* 0x0007e80000100a00 */
[----:B------:R3:W-:Y:S01]  /*573e0*/  LDGSTS.E [R220+-0x19400], desc[UR60][R224.64], P1 ;  /* 0xe6c00000e0dc7fae */ /* 0x0007e2000892187c */
[C---:B-1----:R-:W-:Y:S01]  /*573f0*/  VIADD R133, R244.reuse, 0x100000 ;  /* 0x00100000f4857836 */ /* 0x042fe20000000000 */
[----:B------:R-:W-:-:S04]  /*57400*/  IADD3 R132, R244, 0x100000, RZ ;  /* 0x00100000f4847810 */ /* 0x000fc80007ffe0ff */
[----:B------:R-:W-:Y:S04]  /*57410*/  LDGSTS.E [R133+-0x19000], desc[UR60][R218.64], P1 ;  /* 0xe7000000da857fae */ /* 0x000fe8000892187c */
[----:B------:R-:W-:Y:S04]  /*57420*/  LDGSTS.E [R132+-0x18c00], desc[UR60][R136.64], P1 ;  /* 0xe740000088847fae */ /* 0x000fe8000892187c */
[----:B------:R1:W-:Y:S01]  /*57430*/  LDGSTS.E [R9+-0x18800], desc[UR60][R128.64], P1 ;  /* 0xe780000080097fae */ /* 0x0003e2000892187c */
[----:B---3--:R-:W-:-:S05]  /*57440*/  IMAD.WIDE R130, R5, 0x4, R242 ;  /* 0x0000000405827825 */ /* 0x008fca00078e02f2 */
[----:B------:R3:W-:Y:S04]  /*57450*/  STL.64 [R1+0x3e8], R130 ;  /* 0x0003e88201007387 */ /* 0x0007e80000100a00 */
[----:B------:R-:W4:Y:S04]  /*57460*/  LDL.LU.64 R224, [R1+0xc18] ;  /* 0x000c180001e07983 */ /* 0x000f280000300a00 */
[----:B------:R-:W4:Y:S04]  /*57470*/  LDL.LU.64 R218, [R1+0xc20] ;  /* 0x000c200001da7983 */ /* 0x000f280000300a00 */
[----:B------:R-:W4:Y:S04]  /*57480*/  LDL.LU.64 R132, [R1+0xc28] ;  /* 0x000c280001847983 */ /* 0x000f280000300a00 */
[----:B------:R-:W4:Y:S04]  /*57490*/  LDL.LU.64 R128, [R1+0xc30] ;  /* 0x000c300001807983 */ /* 0x000f280000300a00 */
[----:B------:R-:W4:Y:S04]  /*574a0*/  LDL.LU.64 R242, [R1+0xc38] ;  /* 0x000c380001f27983 */ /* 0x000f280000300a00 */
[----:B------:R3:W-:Y:S01]  /*574b0*/  LDGSTS.E [R252+-0x18400], desc[UR60][R130.64], P1 ;  /* 0xe7c0000082fc7fae */ /* 0x0007e2000892187c */
[C---:B------:R-:W-:Y:S01]  /*574c0*/  VIADD R220, R245.reuse, 0x100000 ;  /* 0x00100000f5dc7836 */ /* 0x040fe20000000000 */
[----:B-1----:R-:W-:-:S02]  /*574d0*/  IADD3 R9, R245, 0x100000, RZ ;  /* 0x00100000f5097810 */ /* 0x002fc40007ffe0ff */
[C---:B---3--:R-:W-:Y:S01]  /*574e0*/  IADD3 R131, R245.reuse, 0x100000, RZ ;  /* 0x00100000f5837810 */ /* 0x048fe20007ffe0ff */
[C---:B------:R-:W-:Y:S02]  /*574f0*/  VIADD R130, R245.reuse, 0x100000 ;  /* 0x00100000f5827836 */ /* 0x040fe40000000000 */
[----:B------:R-:W-:Y:S02]  /*57500*/  VIADD R252, R245, 0x100000 ;  /* 0x00100000f5fc7836 */ /* 0x000fe40000000000 */
[----:B--2---:R-:W-:-:S04]  /*57510*/  IMAD.WIDE R222, R5, 0x4, R222 ;  /* 0x0000000405de7825 */ /* 0x004fc800078e02de */
[----:B----4-:R-:W-:-:S04]  /*57520*/  IMAD.WIDE R216, R5, 0x4, R216 ;  /* 0x0000000405d87825 */ /* 0x010fc800078e02d8 */
[C---:B------:R-:W-:Y:S01]  /*57530*/  IMAD.WIDE R136, R5.reuse, 0x4, R134 ;  /* 0x0000000405887825 */ /* 0x040fe200078e0286 */
[----:B------:R1:W-:Y:S04]  /*57540*/  STL.64 [R1+0x3f0], R222 ;  /* 0x0003f0de01007387 */ /* 0x0003e80000100a00 */
[----:B------:R2:W-:Y:S01]  /*57550*/  STL.64 [R1+0x408], R216 ;  /* 0x000408d801007387 */ /* 0x0005e20000100a00 */
[----:B------:R-:W-:-:S04]  /*57560*/  IMAD.WIDE R126, R5, 0x4, R126 ;  /* 0x00000004057e7825 */ /* 0x000fc800078e027e */
[----:B------:R-:W-:Y:S01]  /*57570*/  IMAD.WIDE R134, R5, 0x4, R226 ;  /* 0x0000000405867825 */ /* 0x000fe200078e02e2 */
[----:B------:R-:W-:Y:S04]  /*57580*/  STL.64 [R1+0x410], R136 ;  /* 0x0004108801007387 */ /* 0x000fe80000100a00 */
[----:B------:R3:W-:Y:S04]  /*57590*/  STL.64 [R1+0x428], R126 ;  /* 0x0004287e01007387 */ /* 0x0007e80000100a00 */
[----:B------:R-:W-:Y:S04]  /*575a0*/  LDGSTS.E [R220+-0x3ff80], desc[UR60][R222.64], P1 ;  /* 0xc0080000dedc7fae */ /* 0x000fe8000892187c */
[----:B------:R4:W-:Y:S04]  /*575b0*/  STL.64 [R1+0x430], R134 ;  /* 0x0004308601007387 */ /* 0x0009e80000100a00 */
[----:B------:R-:W-:Y:S04]  /*575c0*/  LDGSTS.E [R131+-0x3fb80], desc[UR60][R216.64], P1 ;  /* 0xc0480000d8837fae */ /* 0x000fe8000892187c */
[----:B------:R-:W-:Y:S04]  /*575d0*/  LDGSTS.E [R130+-0x3f780], desc[UR60][R136.64], P1 ;  /* 0xc088000088827fae */ /* 0x000fe8000892187c */
[----:B------:R-:W-:Y:S04]  /*575e0*/  LDGSTS.E [R9+-0x3f380], desc[UR60][R126.64], P1 ;  /* 0xc0c800007e097fae */ /* 0x000fe8000892187c */
[----:B------:R4:W-:Y:S04]  /*575f0*/  LDGSTS.E [R252+-0x3ef80], desc[UR60][R134.64], P1 ;  /* 0xc108000086fc7fae */ /* 0x0009e8000892187c */
[----:B-1----:R-:W4:Y:S04]  /*57600*/  LDL.LU.64 R222, [R1+0xc40] ;  /* 0x000c400001de7983 */ /* 0x002f280000300a00 */
[----:B--2---:R-:W2:Y:S04]  /*57610*/  LDL.LU.64 R216, [R1+0xc48] ;  /* 0x000c480001d87983 */ /* 0x004ea80000300a00 */
[----:B------:R-:W2:Y:S04]  /*57620*/  LDL.LU.64 R130, [R1+0xc50] ;  /* 0x000c500001827983 */ /* 0x000ea80000300a00 */
[----:B---3--:R-:W3:Y:S04]  /*57630*/  LDL.LU.64 R126, [R1+0xc58] ;  /* 0x000c5800017e7983 */ /* 0x008ee80000300a00 */
[----:B------:R-:W3:Y:S01]  /*57640*/  LDL.LU.64 R226, [R1+0xc60] ;  /* 0x000c600001e27983 */ /* 0x000ee20000300a00 */
[C---:B----4-:R-:W-:Y:S01]  /*57650*/  IADD3 R135, R245.reuse, 0x100000, RZ ;  /* 0x00100000f5877810 */ /* 0x050fe20007ffe0ff */
[----:B------:R-:W-:-:S02]  /*57660*/  VIADD R134, R245, 0x100000 ;  /* 0x00100000f5867836 */ /* 0x000fc40000000000 */
[----:B------:R-:W-:-:S04]  /*57670*/  IMAD.WIDE R224, R5, 0x4, R224 ;  /* 0x0000000405e07825 */ /* 0x000fc800078e02e0 */
[----:B------:R-:W-:-:S04]  /*57680*/  IMAD.WIDE R218, R5, 0x4, R218 ;  /* 0x0000000405da7825 */ /* 0x000fc800078e02da */
[----:B------:R-:W-:-:S04]  /*57690*/  IMAD.WIDE R136, R5, 0x4, R132 ;  /* 0x0000000405887825 */ /* 0x000fc800078e0284 */
[----:B------:R-:W-:-:S04]  /*576a0*/  IMAD.WIDE R128, R5, 0x4, R128 ;  /* 0x0000000405807825 */ /* 0x000fc800078e0280 */
[----:B------:R-:W-:Y:S01]  /*576b0*/  IMAD.WIDE R132, R5, 0x4, R242 ;  /* 0x0000000405847825 */ /* 0x000fe200078e02f2 */
[----:B------:R1:W-:Y:S04]  /*576c0*/  STL.64 [R1+0x448], R224 ;  /* 0x000448e001007387 */ /* 0x0003e80000100a00 */
[----:B------:R4:W-:Y:S04]  /*576d0*/  STL.64 [R1+0x450], R218 ;  /* 0x000450da01007387 */ /* 0x0009e80000100a00 */
        /* <DEDUP_REMOVED lines=8> */
[----:B-1----:R-:W3:Y:S04]  /*57760*/  LDL.LU.64 R224, [R1+0xc68] ;  /* 0x000c680001e07983 */ /* 0x002ee80000300a00 */
[----:B----4-:R-:W4:Y:S04]  /*57770*/  LDL.LU.64 R218, [R1+0xc70] ;  /* 0x000c700001da7983 */ /* 0x010f280000300a00 */
[----:B------:R-:W4:Y:S04]  /*57780*/  LDL.LU.64 R134, [R1+0xc78] ;  /* 0x000c780001867983 */ /* 0x000f280000300a00 */
[----:B------:R-:W4:Y:S04]  /*57790*/  LDL.LU.64 R128, [R1+0xc80] ;  /* 0x000c800001807983 */ /* 0x000f280000300a00 */
[----:B------:R-:W4:Y:S01]  /*577a0*/  LDL.LU.64 R242, [R1+0xca0] ;  /* 0x000ca00001f27983 */ /* 0x000f220000300a00 */
[C---:B------:R-:W-:Y:S01]  /*577b0*/  IADD3 R133, R245.reuse, 0x100000, RZ ;  /* 0x00100000f5857810 */ /* 0x040fe20007ffe0ff */
[----:B------:R-:W-:-:S02]  /*577c0*/  VIADD R132, R245, 0x100000 ;  /* 0x00100000f5847836 */ /* 0x000fc40000000000 */
[----:B------:R-:W-:-:S04]  /*577d0*/  IMAD.WIDE R222, R5, 0x4, R222 ;  /* 0x0000000405de7825 */ /* 0x000fc800078e02de */
[----:B--2---:R-:W-:-:S04]  /*577e0*/  IMAD.WIDE R216, R5, 0x4, R216 ;  /* 0x0000000405d87825 */ /* 0x004fc800078e02d8 */
[----:B------:R-:W-:-:S04]  /*577f0*/  IMAD.WIDE R136, R5, 0x4, R130 ;  /* 0x0000000405887825 */ /* 0x000fc800078e0282 */
[----:B---3--:R-:W-:-:S04]  /*57800*/  IMAD.WIDE R126, R5, 0x4, R126 ;  /* 0x00000004057e7825 */ /* 0x008fc800078e027e */
        /* <DEDUP_REMOVED lines=16> */
[C---:B------:R-:W-:Y:S01]  /*57910*/  IADD3 R131, R245.reuse, 0x100000, RZ ;  /* 0x00100000f5837810 */ /* 0x040fe20007ffe0ff */
[----:B------:R-:W-:-:S02]  /*57920*/  VIADD R130, R245, 0x100000 ;  /* 0x00100000f5827836 */ /* 0x000fc40000000000 */
[----:B------:R-:W-:-:S04]  /*57930*/  IMAD.WIDE R224, R5, 0x4, R224 ;  /* 0x0000000405e07825 */ /* 0x000fc800078e02e0 */
[----:B----4-:R-:W-:-:S04]  /*57940*/  IMAD.WIDE R218, R5, 0x4, R218 ;  /* 0x0000000405da7825 */ /* 0x010fc800078e02da */
        /* <DEDUP_REMOVED lines=195> */
[----:B------:R-:W-:Y:S01]  /*58580*/  VIADD R130, R245, 0x100000 ;  /* 0x00100000f5827836 */ /* 0x000fe20000000000 */
[----:B------:R-:W-:Y:S01]  /*58590*/  IADD3 R252, R246, 0x100000, RZ ;  /* 0x00100000f6fc7810 */ /* 0x000fe20007ffe0ff */
[----:B------:R-:W-:-:S04]  /*585a0*/  IMAD.WIDE R222, R5, 0x4, R222 ;  /* 0x0000000405de7825 */ /* 0x000fc800078e02de */
[----:B--2---:R-:W-:-:S04]  /*585b0*/  IMAD.WIDE R216, R5, 0x4, R216 ;  /* 0x0000000405d87825 */ /* 0x004fc800078e02d8 */
[----:B------:R-:W-:-:S04]  /*585c0*/  IMAD.WIDE R136, R5, 0x4, R134 ;  /* 0x0000000405887825 */ /* 0x000fc800078e0286 */
[----:B---3--:R-:W-:-:S04]  /*585d0*/  IMAD.WIDE R126, R5, 0x4, R126 ;  /* 0x00000004057e7825 */ /* 0x008fc800078e027e */
[C---:B------:R-:W-:Y:S01]  /*585e0*/  IMAD.WIDE R134, R5.reuse, 0x4, R226 ;  /* 0x0000000405867825 */ /* 0x040fe200078e02e2 */
[----:B------:R1:W-:Y:S04]  /*585f0*/  STL.64 [R1+0x7b8], R222 ;  /* 0x0007b8de01007387 */ /* 0x0003e80000100a00 */
[----:B------:R2:W-:Y:S04]  /*58600*/  STL.64 [R1+0x7c0], R216 ;  /* 0x0007c0d801007387 */ /* 0x0005e80000100a00 */
[----:B------:R-:W-:Y:S04]  /*58610*/  STL.64 [R1+0x7d8], R136 ;  /* 0x0007d88801007387 */ /* 0x000fe80000100a00 */
[----:B------:R3:W-:Y:S04]  /*58620*/  STL.64 [R1+0x7e0], R126 ;  /* 0x0007e07e01007387 */ /* 0x0007e80000100a00 */
[----:B------:R3:W-:Y:S04]  /*58630*/  LDGSTS.E [R220+-0x18f80], desc[UR60][R222.64], P1 ;  /* 0xe7080000dedc7fae */ /* 0x0007e8000892187c */
        /* <DEDUP_REMOVED lines=10> */
[C---:B------:R-:W-:Y:S01]  /*586e0*/  VIADD R220, R246.reuse, 0x100000 ;  /* 0x00100000f6dc7836 */ /* 0x040fe20000000000 */
[C---:B------:R-:W-:Y:S01]  /*586f0*/  IADD3 R135, R246.reuse, 0x100000, RZ ;  /* 0x00100000f6877810 */ /* 0x040fe20007ffe0ff */
[C---:B------:R-:W-:Y:S01]  /*58700*/  VIADD R134, R246.reuse, 0x100000 ;  /* 0x00100000f6867836 */ /* 0x040fe20000000000 */
[----:B------:R-:W-:Y:S01]  /*58710*/  IADD3 R9, R246, 0x100000, RZ ;  /* 0x00100000f6097810 */ /* 0x000fe20007ffe0ff */
[----:B------:R-:W-:-:S04]  /*58720*/  IMAD.WIDE R224, R5, 0x4, R224 ;  /* 0x0000000405e07825 */ /* 0x000fc800078e02e0 */
[----:B----4-:R-:W-:-:S04]  /*58730*/  IMAD.WIDE R218, R5, 0x4, R218 ;  /* 0x0000000405da7825 */ /* 0x010fc800078e02da */
[----:B------:R-:W-:-:S04]  /*58740*/  IMAD.WIDE R136, R5, 0x4, R132 ;  /* 0x0000000405887825 */ /* 0x000fc800078e0284 */
[----:B------:R-:W-:-:S04]  /*58750*/  IMAD.WIDE R128, R5, 0x4, R128 ;  /* 0x0000000405807825 */ /* 0x000fc800078e0280 */
[C---:B------:R-:W-:Y:S01]  /*58760*/  IMAD.WIDE R132, R5.reuse, 0x4, R242 ;  /* 0x0000000405847825 */ /* 0x040fe200078e02f2 */
        /* <DEDUP_REMOVED lines=15> */
[C---:B------:R-:W-:Y:S01]  /*58860*/  VIADD R133, R246.reuse, 0x100000 ;  /* 0x00100000f6857836 */ /* 0x040fe20000000000 */
        /* <DEDUP_REMOVED lines=258> */
[----:B-1----:R-:W3:Y:S04]  /*59890*/  LDL.LU.64 R224, [R1+0x1080] ;  /* 0x0010800001e07983 */ /* 0x002ee80000300a00 */
[----:B----4-:R-:W4:Y:S04]  /*598a0*/  LDL.LU.64 R218, [R1+0x1090] ;  /* 0x0010900001da7983 */ /* 0x010f280000300a00 */
[----:B------:R-:W4:Y:S04]  /*598b0*/  LDL.LU.64 R134, [R1+0x1098] ;  /* 0x0010980001867983 */ /* 0x000f280000300a00 */
[----:B------:R-:W4:Y:S04]  /*598c0*/  LDL.LU.64 R128, [R1+0x10a0] ;  /* 0x0010a00001807983 */ /* 0x000f280000300a00 */
[----:B------:R-:W4:Y:S01]  /*598d0*/  LDL.LU.64 R242, [R1+0x10a8] ;  /* 0x0010a80001f27983 */ /* 0x000f220000300a00 */
[C---:B------:R-:W-:Y:S01]  /*598e0*/  IADD3 R252, R247.reuse, 0x100000, RZ ;  /* 0x00100000f7fc7810 */ /* 0x040fe20007ffe0ff */
[----:B------:R-:W-:-:S04]  /*598f0*/  VIADD R220, R247, 0x100000 ;  /* 0x00100000f7dc7836 */ /* 0x000fc80000000000 */
[----:B------:R1:W-:Y:S02]  /*59900*/  LDGSTS.E [R252+-0x3fa80], desc[UR60][R132.64], P1 ;  /* 0xc058000084fc7fae */ /* 0x0003e4000892187c */
[C---:B-1----:R-:W-:Y:S01]  /*59910*/  IADD3 R133, R247.reuse, 0x100000, RZ ;  /* 0x00100000f7857810 */ /* 0x042fe20007ffe0ff */
[----:B------:R-:W-:Y:S02]  /*59920*/  VIADD R132, R247, 0x100000 ;  /* 0x00100000f7847836 */ /* 0x000fe40000000000 */
        /* <DEDUP_REMOVED lines=262> */
[----:B------:R-:W-:Y:S01]  /*5a990*/  IADD3 R133, R247, 0x100000, RZ ;  /* 0x00100000f7857810 */ /* 0x000fe20007ffe0ff */
[C---:B------:R-:W-:Y:S01]  /*5a9a0*/  VIADD R132, R248.reuse, 0x100000 ;  /* 0x00100000f8847836 */ /* 0x040fe20000000000 */
[C---:B------:R-:W-:Y:S01]  /*5a9b0*/  IADD3 R9, R248.reuse, 0x100000, RZ ;  /* 0x00100000f8097810 */ /* 0x040fe20007ffe0ff */
[----:B------:R-:W-:-:S02]  /*5a9c0*/  VIADD R252, R248, 0x100000 ;  /* 0x00100000f8fc7836 */ /* 0x000fc40000000000 */
        /* <DEDUP_REMOVED lines=575> */
[C---:B------:R-:W-:Y:S01]  /*5cdc0*/  VIADD R135, R250.reuse, 0x100000 ;  /* 0x00100000fa877836 */ /* 0x040fe20000000000 */
[C---:B------:R-:W-:Y:S01]  /*5cdd0*/  IADD3 R134, R250.reuse, 0x100000, RZ ;  /* 0x00100000fa867810 */ /* 0x040fe20007ffe0ff */
        /* <DEDUP_REMOVED lines=450> */
[----:B------:R-:W-:Y:S04]  /*5ea00*/  STL.64 [R1+0x1990], R222 ;  /* 0x001990de01007387 */ /* 0x000fe80000100a00 */
        /* <DEDUP_REMOVED lines=9> */
[----:B------:R-:W4:Y:S04]  /*5eaa0*/  LDL.LU.64 R220, [R1+0x1b70] ;  /* 0x001b700001dc7983 */ /* 0x000f280000300a00 */
[----:B-1----:R-:W4:Y:S04]  /*5eab0*/  LDL.LU.64 R216, [R1+0x1b60] ;  /* 0x001b600001d87983 */ /* 0x002f280000300a00 */
[----:B------:R-:W4:Y:S04]  /*5eac0*/  LDL.LU.64 R128, [R1+0x1b50] ;  /* 0x001b500001807983 */ /* 0x000f280000300a00 */
[----:B--2---:R-:W2:Y:S04]  /*5ead0*/  LDL.LU.64 R126, [R1+0x1b48] ;  /* 0x001b4800017e7983 */ /* 0x004ea80000300a00 */
[----:B------:R-:W2:Y:S01]  /*5eae0*/  LDL.LU.64 R226, [R1+0x1b38] ;  /* 0x001b380001e27983 */ /* 0x000ea20000300a00 */
[C---:B---3--:R-:W-:Y:S01]  /*5eaf0*/  IADD3 R222, R251.reuse, 0x100000, RZ ;  /* 0x00100000fbde7810 */ /* 0x048fe20007ffe0ff */
[C---:B------:R-:W-:Y:S01]  /*5eb00*/  VIADD R135, R251.reuse, 0x100000 ;  /* 0x00100000fb877836 */ /* 0x040fe20000000000 */
[----:B------:R-:W-:Y:S01]  /*5eb10*/  IADD3 R134, R251, 0x100000, RZ ;  /* 0x00100000fb867810 */ /* 0x000fe20007ffe0ff */
[----:B------:R-:W-:-:S04]  /*5eb20*/  IMAD.WIDE R224, R5, 0x4, R224 ;  /* 0x0000000405e07825 */ /* 0x000fc800078e02e0 */
[----:B----4-:R-:W-:-:S04]  /*5eb30*/  IMAD.WIDE R218, R5, 0x4, R218 ;  /* 0x0000000405da7825 */ /* 0x010fc800078e02da */
[----:B------:R-:W-:-:S04]  /*5eb40*/  IMAD.WIDE R136, R5, 0x4, R132 ;  /* 0x0000000405887825 */ /* 0x000fc800078e0284 */
[----:B------:R-:W-:-:S04]  /*5eb50*/  IMAD.WIDE R132, R5, 0x4, R130 ;  /* 0x0000000405847825 */ /* 0x000fc800078e0282 */
[----:B------:R-:W-:Y:S01]  /*5eb60*/  IMAD.WIDE R130, R5, 0x4, R242 ;  /* 0x0000000405827825 */ /* 0x000fe200078e02f2 */
[----:B------:R-:W-:Y:S04]  /*5eb70*/  STL.64 [R1+0x1a10], R224 ;  /* 0x001a10e001007387 */ /* 0x000fe80000100a00 */
[----:B------:R-:W-:Y:S04]  /*5eb80*/  STL.64 [R1+0x1a28], R218 ;  /* 0x001a28da01007387 */ /* 0x000fe80000100a00 */
[----:B------:R-:W-:Y:S04]  /*5eb90*/  STL.64 [R1+0x1a40], R136 ;  /* 0x001a408801007387 */ /* 0x000fe80000100a00 */
[----:B------:R1:W-:Y:S04]  /*5eba0*/  STL.64 [R1+0x1b88], R132 ;  /* 0x001b888401007387 */ /* 0x0003e80000100a00 */
[----:B------:R-:W-:Y:S04]  /*5ebb0*/  LDGSTS.E [R222+-0x1d880], desc[UR60][R224.64], P1 ;  /* 0xe2780000e0de7fae */ /* 0x000fe8000892187c */
[----:B------:R3:W-:Y:S04]  /*5ebc0*/  STL.64 [R1+0x1b78], R130 ;  /* 0x001b788201007387 */ /* 0x0007e80000100a00 */
[----:B------:R4:W-:Y:S04]  /*5ebd0*/  LDGSTS.E [R135+-0x1d480], desc[UR60][R218.64], P1 ;  /* 0xe2b80000da877fae */ /* 0x0009e8000892187c */
[----:B------:R-:W-:Y:S04]  /*5ebe0*/  LDGSTS.E [R134+-0x1d080], desc[UR60][R136.64], P1 ;  /* 0xe2f8000088867fae */ /* 0x000fe8000892187c */
[----:B------:R-:W-:Y:S04]  /*5ebf0*/  LDGSTS.E [R9+-0x1cc80], desc[UR60][R132.64], P1 ;  /* 0xe338000084097fae */ /* 0x000fe8000892187c */
[----:B------:R3:W-:Y:S04]  /*5ec00*/  LDGSTS.E [R252+-0x1c880], desc[UR60][R130.64], P1 ;  /* 0xe378000082fc7fae */ /* 0x0007e8000892187c */
[----:B------:R-:W2:Y:S04]  /*5ec10*/  LDL.LU.64 R222, [R1+0x1b28] ;  /* 0x001b280001de7983 */ /* 0x000ea80000300a00 */
[----:B------:R-:W2:Y:S04]  /*5ec20*/  LDL.LU.64 R242, [R1+0x1b18] ;  /* 0x001b180001f27983 */ /* 0x000ea80000300a00 */
[----:B------:R-:W2:Y:S04]  /*5ec30*/  LDL.LU.64 R134, [R1+0x1b08] ;  /* 0x001b080001867983 */ /* 0x000ea80000300a00 */
[----:B-1----:R-:W2:Y:S04]  /*5ec40*/  LDL.LU.64 R132, [R1+0x1af8] ;  /* 0x001af80001847983 */ /* 0x002ea80000300a00 */
[----:B------:R-:W2:Y:S01]  /*5ec50*/  LDL.LU.64 R224, [R1+0x1ae8] ;  /* 0x001ae80001e07983 */ /* 0x000ea20000300a00 */
[C---:B----4-:R-:W-:Y:S01]  /*5ec60*/  VIADD R218, R251.reuse, 0x100000 ;  /* 0x00100000fbda7836 */ /* 0x050fe20000000000 */
[C---:B---3--:R-:W-:Y:S01]  /*5ec70*/  IADD3 R131, R251.reuse, 0x100000, RZ ;  /* 0x00100000fb837810 */ /* 0x048fe20007ffe0ff */
[----:B------:R-:W-:-:S02]  /*5ec80*/  VIADD R130, R251, 0x100000 ;  /* 0x00100000fb827836 */ /* 0x000fc40000000000 */
[----:B------:R-:W-:-:S04]  /*5ec90*/  IMAD.WIDE R220, R5, 0x4, R220 ;  /* 0x0000000405dc7825 */ /* 0x000fc800078e02dc */
[----:B------:R-:W-:-:S04]  /*5eca0*/  IMAD.WIDE R216, R5, 0x4, R216 ;  /* 0x0000000405d87825 */ /* 0x000fc800078e02d8 */
[----:B------:R-:W-:-:S04]  /*5ecb0*/  IMAD.WIDE R136, R5, 0x4, R128 ;  /* 0x0000000405887825 */ /* 0x000fc800078e0280 */
[----:B--2---:R-:W-:-:S04]  /*5ecc0*/  IMAD.WIDE R128, R5, 0x4, R126 ;  /* 0x0000000405807825 */ /* 0x004fc800078e027e */
[----:B------:R-:W-:Y:S01]  /*5ecd0*/  IMAD.WIDE R126, R5, 0x4, R226 ;  /* 0x00000004057e7825 */ /* 0x000fe200078e02e2 */
[----:B------:R-:W-:Y:S04]  /*5ece0*/  STL.64 [R1+0x1b70], R220 ;  /* 0x001b70dc01007387 */ /* 0x000fe80000100a00 */
[----:B------:R1:W-:Y:S04]  /*5ecf0*/  STL.64 [R1+0x1b68], R216 ;  /* 0x001b68d801007387 */ /* 0x0003e80000100a00 */
[----:B------:R-:W-:Y:S04]  /*5ed00*/  STL.64 [R1+0x1b60], R136 ;  /* 0x001b608801007387 */ /* 0x000fe80000100a00 */
[----:B------:R-:W-:Y:S04]  /*5ed10*/  LDGSTS.E [R218+-0x1c480], desc[UR60][R220.64], P1 ;  /* 0xe3b80000dcda7fae */ /* 0x000fe8000892187c */
[----:B------:R2:W-:Y:S04]  /*5ed20*/  STL.64 [R1+0x1b58], R128 ;  /* 0x001b588001007387 */ /* 0x0005e80000100a00 */
[----:B------:R-:W-:Y:S04]  /*5ed30*/  LDGSTS.E [R131+-0x1c080], desc[UR60][R216.64], P1 ;  /* 0xe3f80000d8837fae */ /* 0x000fe8000892187c */
[----:B------:R3:W-:Y:S04]  /*5ed40*/  LDGSTS.E [R130+-0x1bc80], desc[UR60][R136.64], P1 ;  /* 0xe438000088827fae */ /* 0x0007e8000892187c */
[----:B------:R-:W-:Y:S04]  /*5ed50*/  LDGSTS.E [R9+-0x1b880], desc[UR60][R128.64], P1 ;  /* 0xe478000080097fae */ /* 0x000fe8000892187c */
[----:B------:R4:W-:Y:S04]  /*5ed60*/  LDGSTS.E [R252+-0x1b480], desc[UR60][R126.64], P1 ;  /* 0xe4b800007efc7fae */ /* 0x0009e8000892187c */
[----:B------:R-:W4:Y:S04]  /*5ed70*/  LDL.LU.64 R218, [R1+0x1ad8] ;  /* 0x001ad80001da7983 */ /* 0x000f280000300a00 */
[----:B------:R4:W-:Y:S04]  /*5ed80*/  STL.64 [R1+0x1b50], R126 ;  /* 0x001b507e01007387 */ /* 0x0009e80000100a00 */
[----:B-1----:R-:W4:Y:S04]  /*5ed90*/  LDL.LU.64 R216, [R1+0x1ac8] ;  /* 0x001ac80001d87983 */ /* 0x002f280000300a00 */
[----:B--2---:R-:W2:Y:S04]  /*5eda0*/  LDL.LU.64 R128, [R1+0x1ab8] ;  /* 0x001ab80001807983 */ /* 0x004ea80000300a00 */
[----:B------:R-:W2:Y:S01]  /*5edb0*/  LDL.LU.64 R220, [R1+0x1aa8] ;  /* 0x001aa80001dc7983 */ /* 0x000ea20000300a00 */
[----:B------:R-:W-:Y:S01]  /*5edc0*/  IADD3 R226, R251, 0x100000, RZ ;  /* 0x00100000fbe27810 */ /* 0x000fe20007ffe0ff */
[----:B------:R-:W-:-:S04]  /*5edd0*/  IMAD.WIDE R222, R5, 0x4, R222 ;  /* 0x0000000405de7825 */ /* 0x000fc800078e02de */
[----:B------:R-:W-:-:S04]  /*5ede0*/  IMAD.WIDE R242, R5, 0x4, R242 ;  /* 0x0000000405f27825 */ /* 0x000fc800078e02f2 */
[----:B---3--:R-:W-:-:S04]  /*5edf0*/  IMAD.WIDE R136, R5, 0x4, R134 ;  /* 0x0000000405887825 */ /* 0x008fc800078e0286 */
[----:B------:R-:W-:-:S04]  /*5ee00*/  IMAD.WIDE R134, R5, 0x4, R132 ;  /* 0x0000000405867825 */ /* 0x000fc800078e0284 */
[----:B------:R-:W-:Y:S01]  /*5ee10*/  IMAD.WIDE R132, R5, 0x4, R224 ;  /* 0x0000000405847825 */ /* 0x000fe200078e02e0 */
[----:B------:R1:W-:Y:S04]  /*5ee20*/  STL.64 [R1+0x1b48], R222 ;  /* 0x001b48de01007387 */ /* 0x0003e80000100a00 */
[----:B------:R3:W-:Y:S04]  /*5ee30*/  STL.64 [R1+0x1b40], R242 ;  /* 0x001b40f201007387 */ /* 0x0007e80000100a00 */
[----:B------:R-:W-:Y:S04]  /*5ee40*/  LDGSTS.E [R130+-0x1b080], desc[UR60][R222.64], P1 ;  /* 0xe4f80000de827fae */ /* 0x000fe8000892187c */
[----:B------:R-:W-:Y:S04]  /*5ee50*/  STL.64 [R1+0x1b38], R136 ;  /* 0x001b388801007387 */ /* 0x000fe80000100a00 */
[----:B------:R-:W-:Y:S01]  /*5ee60*/  LDGSTS.E [R226+-0x1ac80], desc[UR60][R242.64], P1 ;  /* 0xe5380000f2e27fae */ /* 0x000fe2000892187c */
[C---:B----4-:R-:W-:Y:S01]  /*5ee70*/  VIADD R127, R251.reuse, 0x100000 ;  /* 0x00100000fb7f7836 */ /* 0x050fe20000000000 */
[----:B------:R-:W4:Y:S04]  /*5ee80*/  LDC R126, c[0x0][0x230] ;  /* 0x00008c00ff7e7b82 */ /* 0x000f280000000800 */
[----:B------:R-:W-:Y:S04]  /*5ee90*/  LDGSTS.E [R127+-0x1a880], desc[UR60][R136.64], P1 ;  /* 0xe5780000887f7fae */ /* 0x000fe8000892187c */
[----:B------:R3:W-:Y:S04]  /*5eea0*/  LDGSTS.E [R9+-0x1a480], desc[UR60][R134.64], P1 ;  /* 0xe5b8000086097fae */ /* 0x0007e8000892187c */
[----:B------:R2:W-:Y:S04]  /*5eeb0*/  LDGSTS.E [R252+-0x1a080], desc[UR60][R132.64], P1 ;  /* 0xe5f8000084fc7fae */ /* 0x0005e8000892187c */
[----:B-1----:R-:W4:Y:S04]  /*5eec0*/  LDL.LU.64 R222, [R1+0x1aa0] ;  /* 0x001aa00001de7983 */ /* 0x002f280000300a00 */
[----:B------:R1:W-:Y:S04]  /*5eed0*/  STL.64 [R1+0x1b30], R134 ;  /* 0x001b308601007387 */ /* 0x0003e80000100a00 */
[----:B------:R-:W4:Y:S04]  /*5eee0*/  LDL.LU.64 R130, [R1+0x1a90] ;  /* 0x001a900001827983 */ /* 0x000f280000300a00 */
[----:B------:R2:W-:Y:S04]  /*5eef0*/  STL.64 [R1+0x1b28], R132 ;  /* 0x001b288401007387 */ /* 0x0005e80000100a00 */
[----:B------:R-:W4:Y:S04]  /*5ef00*/  LDL.LU.64 R224, [R1+0x1a80] ;  /* 0x001a800001e07983 */ /* 0x000f280000300a00 */
[----:B---3--:R-:W3:Y:S04]  /*5ef10*/  LDL.LU.64 R242, [R1+0x2d80] ;  /* 0x002d800001f27983 */ /* 0x008ee80000300a00 */
[----:B------:R-:W3:Y:S01]  /*5ef20*/  LDL.LU.64 R226, [R1+0x1b98] ;  /* 0x001b980001e27983 */ /* 0x000ee20000300a00 */
[----:B------:R-:W3:Y:S01]  /*5ef30*/  LDC R9, c[0x0][0x230] ;  /* 0x00008c00ff097b82 */ /* 0x000ee20000000800 */
[C---:B-1----:R-:W-:Y:S01]  /*5ef40*/  IADD3 R135, R251.reuse, 0x100000, RZ ;  /* 0x00100000fb877810 */ /* 0x042fe20007ffe0ff */
[----:B------:R-:W-:-:S02]  /*5ef50*/  VIADD R134, R251, 0x100000 ;  /* 0x00100000fb867836 */ /* 0x000fc40000000000 */
[----:B------:R-:W-:-:S04]  /*5ef60*/  IMAD.WIDE R218, R5, 0x4, R218 ;  /* 0x0000000405da7825 */ /* 0x000fc800078e02da */
[----:B------:R-:W-:-:S04]  /*5ef70*/  IMAD.WIDE R136, R5, 0x4, R216 ;  /* 0x0000000405887825 */ /* 0x000fc800078e02d8 */
[----:B--2---:R-:W-:-:S04]  /*5ef80*/  IMAD.WIDE R132, R5, 0x4, R128 ;  /* 0x0000000405847825 */ /* 0x004fc800078e0280 */
[----:B------:R-:W-:Y:S01]  /*5ef90*/  IMAD.WIDE R128, R5, 0x4, R220 ;  /* 0x0000000405807825 */ /* 0x000fe200078e02dc */
[----:B------:R-:W2:Y:S04]  /*5efa0*/  LDL.LU.64 R216, [R1+0x1a70] ;  /* 0x001a700001d87983 */ /* 0x000ea80000300a00 */
[----:B------:R1:W-:Y:S04]  /*5efb0*/  STL.64 [R1+0x1b20], R218 ;  /* 0x001b20da01007387 */ /* 0x0003e80000100a00 */
[----:B------:R1:W-:Y:S04]  /*5efc0*/  STL.64 [R1+0x1b18], R136 ;  /* 0x001b188801007387 */ /* 0x0003e80000100a00 */
[----:B------:R-:W-:Y:S04]  /*5efd0*/  STL.64 [R1+0x1b10], R132 ;  /* 0x001b108401007387 */ /* 0x000fe80000100a00 */
[----:B------:R-:W-:Y:S04]  /*5efe0*/  LDGSTS.E [R135+-0x19c80], desc[UR60][R218.64], P1 ;  /* 0xe6380000da877fae */ /* 0x000fe8000892187c */
[----:B------:R1:W-:Y:S04]  /*5eff0*/  STL.64 [R1+0x1b08], R128 ;  /* 0x001b088001007387 */ /* 0x0003e80000100a00 */
[----:B------:R1:W-:Y:S04]  /*5f000*/  LDGSTS.E [R134+-0x19880], desc[UR60][R136.64], P1 ;  /* 0xe678000088867fae */ /* 0x0003e8000892187c */
[----:B------:R-:W-:Y:S04]  /*5f010*/  LDGSTS.E [R127+-0x19480], desc[UR60][R132.64], P1 ;  /* 0xe6b80000847f7fae */ /* 0x000fe8000892187c */
[----:B------:R4:W-:Y:S04]  /*5f020*/  LDGSTS.E [R252+-0x19080], desc[UR60][R128.64], P1 ;  /* 0xe6f8000080fc7fae */ /* 0x0009e8000892187c */
[----:B-1----:R-:W2:Y:S04]  /*5f030*/  LDL.LU.64 R218, [R1+0x1a60] ;  /* 0x001a600001da7983 */ /* 0x002ea80000300a00 */
[----:B------:R-:W2:Y:S01]  /*5f040*/  LDL.LU.64 R220, [R1+0x1a50] ;  /* 0x001a500001dc7983 */ /* 0x000ea20000300a00 */
[C---:B------:R-:W-:Y:S01]  /*5f050*/  VIADD R136, R251.reuse, 0x100000 ;  /* 0x00100000fb887836 */ /* 0x040fe20000000000 */
[----:B----4-:R-:W-:-:S02]  /*5f060*/  IADD3 R128, R251, 0x100000, RZ ;  /* 0x00100000fb807810 */ /* 0x010fc40007ffe0ff */
[----:B------:R-:W-:Y:S01]  /*5f070*/  IADD3 R126, R126, -0x201, RZ ;  /* 0xfffffdff7e7e7810 */ /* 0x000fe20007ffe0ff */
[----:B------:R-:W1:Y:S01]  /*5f080*/  LDC R129, c[0x0][0x230] ;  /* 0x00008c00ff817b82 */ /* 0x000e620000000800 */
[----:B------:R-:W-:-:S04]  /*5f090*/  IMAD.WIDE R222, R5, 0x4, R222 ;  /* 0x0000000405de7825 */ /* 0x000fc800078e02de */
[----:B------:R-:W-:-:S04]  /*5f0a0*/  IMAD.WIDE R134, R5, 0x4, R130 ;  /* 0x0000000405867825 */ /* 0x000fc800078e0282 */
[C---:B------:R-:W-:Y:S01]  /*5f0b0*/  IMAD.WIDE R132, R5.reuse, 0x4, R224 ;  /* 0x0000000405847825 */ /* 0x040fe200078e02e0 */
[----:B------:R-:W-:Y:S03]  /*5f0c0*/  LDGSTS.E [R136+-0x18c80], desc[UR60][R222.64], P1 ;  /* 0xe7380000de887fae */ /* 0x000fe6000892187c */
[----:B---3--:R-:W-:Y:S01]  /*5f0d0*/  IMAD.WIDE R130, R5, 0x4, R226 ;  /* 0x0000000405827825 */ /* 0x008fe200078e02e2 */
[----:B------:R3:W-:Y:S04]  /*5f0e0*/  STL.64 [R1+0x1b00], R222 ;  /* 0x001b00de01007387 */ /* 0x0007e80000100a00 */
[----:B------:R-:W-:Y:S04]  /*5f0f0*/  STL.64 [R1+0x1af8], R134 ;  /* 0x001af88601007387 */ /* 0x000fe80000100a00 */
[----:B------:R-:W-:Y:S04]  /*5f100*/  STL.64 [R1+0x1af0], R132 ;  /* 0x001af08401007387 */ /* 0x000fe80000100a00 */
[----:B------:R-:W-:Y:S04]  /*5f110*/  LDGSTS.E [R128+-0x18880], desc[UR60][R134.64], P1 ;  /* 0xe778000086807fae */ /* 0x000fe8000892187c */
[----:B------:R4:W-:Y:S04]  /*5f120*/  STL.64 [R1+0x1b80], R130 ;  /* 0x001b808201007387 */ /* 0x0009e80000100a00 */
[----:B------:R1:W-:Y:S04]  /*5f130*/  LDGSTS.E [R127+-0x18480], desc[UR60][R132.64], P1 ;  /* 0xe7b80000847f7fae */ /* 0x0003e8000892187c */
[----:B------:R4:W-:Y:S04]  /*5f140*/  LDGSTS.E [R252+-0x18080], desc[UR60][R130.64], P1 ;  /* 0xe7f8000082fc7fae */ /* 0x0009e8000892187c */
[----:B------:R-:W0:Y:S01]  /*5f150*/  LDGDEPBAR ;  /* 0x00000000000079af */ /* 0x000e220000000000 */
[----:B------:R-:W-:Y:S06]  /*5f160*/  BAR.SYNC.DEFER_BLOCKING 0x0 ;  /* 0x0000000000007b1d */ /* 0x000fec0000010000 */
[----:B---3--:R-:W3:Y:S01]  /*5f170*/  LDL.LU.64 R222, [R1+0x1a38] ;  /* 0x001a380001de7983 */ /* 0x008ee20000300a00 */
[----:B------:R-:W-:Y:S01]  /*5f180*/  ISETP.GE.U32.AND P3, PT, R126, 0x7ffffd80, PT ;  /* 0x7ffffd807e00780c */ /* 0x000fe20003f66070 */
[----:B------:R-:W-:-:S02]  /*5f190*/  VIADD R5, R9, 0xfffffdfe ;  /* 0xfffffdfe09057836 */ /* 0x000fc40000000000 */
[C---:B-1----:R-:W-:Y:S01]  /*5f1a0*/  VIADD R127, R243.reuse, 0x300000 ;  /* 0x00300000f37f7836 */ /* 0x042fe20000000000 */
[----:B----4-:R-:W4:Y:S04]  /*5f1b0*/  LDL.LU.64 R130, [R1+0x1a20] ;  /* 0x001a200001827983 */ /* 0x010f280000300a00 */
[----:B------:R-:W4:Y:S04]  /*5f1c0*/  LDL.LU.64 R224, [R1+0x1a08] ;  /* 0x001a080001e07983 */ /* 0x000f280000300a00 */
[----:B------:R-:W4:Y:S01]  /*5f1d0*/  LDL.LU.64 R226, [R1+0x19f0] ;  /* 0x0019f00001e27983 */ /* 0x000f220000300a00 */
[----:B------:R-:W-:-:S02]  /*5f1e0*/  IADD3 R252, R243, 0x300000, RZ ;  /* 0x00300000f3fc7810 */ /* 0x000fc40007ffe0ff */
[----:B------:R-:W-:Y:S02]  /*5f1f0*/  ISETP.GE.U32.AND P2, PT, R5, 0x7ffffd7f, PT ;  /* 0x7ffffd7f0500780c */ /* 0x000fe40003f46070 */
[----:B------:R-:W-:Y:S01]  /*5f200*/  IADD3 R136, R243, 0x300000, RZ ;  /* 0x00300000f3887810 */ /* 0x000fe20007ffe0ff */
[----:B------:R-:W1:Y:S08]  /*5f210*/  LDC R126, c[0x0][0x230] ;  /* 0x00008c00ff7e7b82 */ /* 0x000e700000000800 */
[----:B------:R-:W1:Y:S08]  /*5f220*/  LDC R9, c[0x0][0x230] ;  /* 0x00008c00ff097b82 */ /* 0x000e700000000800 */
[----:B------:R-:W4:Y:S01]  /*5f230*/  LDC R128, c[0x0][0x230] ;  /* 0x00008c00ff807b82 */ /* 0x000f220000000800 */
[----:B--2---:R-:W-:-:S05]  /*5f240*/  IMAD.WIDE R132, R8, 0x4, R216 ;  /* 0x0000000408847825 */ /* 0x004fca00078e02d8 */
[----:B------:R2:W-:Y:S04]  /*5f250*/  STL.64 [R1+0x1ae8], R132 ;  /* 0x001ae88401007387 */ /* 0x0005e80000100a00 */
[----:B------:R-:W-:Y:S01]  /*5f260*/  @!PT LDS RZ, [RZ] ;  /* 0x00000000fffff984 */ /* 0x000fe20000000800 */
[----:B------:R-:W-:Y:S01]  /*5f270*/  @!PT LDS RZ, [RZ] ;  /* 0x00000000fffff984 */ /* 0x000fe20000000800 */
[----:B------:R-:W-:Y:S01]  /*5f280*/  @!PT LDS RZ, [RZ] ;  /* 0x00000000fffff984 */ /* 0x000fe20000000800 */
[----:B------:R2:W-:Y:S01]  /*5f290*/  LDGSTS.E [R252+-0x80000], desc[UR60][R132.64], !P3 ;  /* 0x8000000084fc7fae */ /* 0x0005e2000d92187c */
[----:B------:R-:W-:-:S04]  /*5f2a0*/  IMAD.WIDE R134, R8, 0x4, R218 ;  /* 0x0000000408867825 */ /* 0x000fc800078e02da */
[C---:B--2---:R-:W-:Y:S01]  /*5f2b0*/  IMAD.WIDE R132, R8.reuse, 0x4, R220 ;  /* 0x0000000408847825 */ /* 0x044fe200078e02dc */
[----:B------:R4:W-:Y:S04]  /*5f2c0*/  STL.64 [R1+0x1ae0], R134 ;  /* 0x001ae08601007387 */ /* 0x0009e80000100a00 */
[----:B------:R2:W-:Y:S04]  /*5f2d0*/  STL.64 [R1+0x1ad8], R132 ;  /* 0x001ad88401007387 */ /* 0x0005e80000100a00 */
[----:B------:R-:W2:Y:S04]  /*5f2e0*/  LDL.LU.64 R218, [R1+0x19e8] ;  /* 0x0019e80001da7983 */ /* 0x000ea80000300a00 */
[----:B------:R-:W2:Y:S04]  /*5f2f0*/  LDL.LU.64 R216, [R1+0x19d0] ;  /* 0x0019d00001d87983 */ /* 0x000ea80000300a00 */
[----:B------:R-:W2:Y:S04]  /*5f300*/  LDL.LU.64 R220, [R1+0x19b8] ;  /* 0x0019b80001dc7983 */ /* 0x000ea80000300a00 */
[----:B------:R4:W-:Y:S04]  /*5f310*/  LDGSTS.E [R127+-0x7c000], desc[UR60][R134.64], !P3 ;  /* 0x84000000867f7fae */ /* 0x0009e8000d92187c */
[----:B------:R2:W-:Y:S01]  /*5f320*/  LDGSTS.E [R252+-0x7fffc], desc[UR60][R132.64], !P2 ;  /* 0x8000400084fc7fae */ /* 0x0005e2000d12187c */
[----:B---3--:R-:W-:Y:S01]  /*5f330*/  IMAD.WIDE R222, R8, 0x4, R222 ;  /* 0x0000000408de7825 */ /* 0x008fe200078e02de */
[----:B-1----:R-:W-:-:S03]  /*5f340*/  IADD3 R126, R126, -0x203, RZ ;  /* 0xfffffdfd7e7e7810 */ /* 0x002fc60007ffe0ff */
[----:B------:R-:W-:Y:S02]  /*5f350*/  VIADD R5, R129, 0xfffffdfc ;  /* 0xfffffdfc81057836 */ /* 0x000fe40000000000 */
[----:B------:R-:W-:Y:S02]  /*5f360*/  VIADD R9, R9, 0xfffffddf ;  /* 0xfffffddf09097836 */ /* 0x000fe40000000000 */
[----:B----4-:R-:W-:-:S04]  /*5f370*/  IMAD.WIDE R134, R8, 0x4, R130 ;  /* 0x0000000408867825 */ /* 0x010fc800078e0282 */
[C---:B--2---:R-:W-:Y:S01]  /*5f380*/  IMAD.WIDE R132, R8.reuse, 0x4, R224 ;  /* 0x0000000408847825 */ /* 0x044fe200078e02e0 */
[----:B------:R1:W-:Y:S03]  /*5f390*/  STL.64 [R1+0x1ad0], R222 ;  /* 0x001ad0de01007387 */ /* 0x0003e60000100a00 */
[----:B------:R-:W-:Y:S01]  /*5f3a0*/  IMAD.WIDE R130, R8, 0x4, R226 ;  /* 0x0000000408827825 */ /* 0x000fe200078e02e2 */
[----:B------:R-:W2:Y:S04]  /*5f3b0*/  LDL.LU.64 R224, [R1+0x19a0] ;  /* 0x0019a00001e07983 */ /* 0x000ea80000300a00 */
[----:B------:R-:W-:Y:S04]  /*5f3c0*/  STL.64 [R1+0x1ac8], R134 ;  /* 0x001ac88601007387 */ /* 0x000fe80000100a00 */
[----:B------:R-:W-:Y:S04]  /*5f3d0*/  STL.64 [R1+0x1ac0], R132 ;  /* 0x001ac08401007387 */ /* 0x000fe80000100a00 */
[----:B------:R3:W-:Y:S04]  /*5f3e0*/  LDGSTS.E [R136+-0x7bffc], desc[UR60][R222.64], !P2 ;  /* 0x84004000de887fae */ /* 0x0007e8000d12187c */
[----:B------:R4:W-:Y:S01]  /*5f3f0*/  STL.64 [R1+0x1ab8], R130 ;  /* 0x001ab88201007387 */ /* 0x0009e20000100a00 */
[----:B------:R-:W-:Y:S01]  /*5f400*/  IADD3 R128, R128, -0x222, RZ ;  /* 0xfffffdde80807810 */ /* 0x000fe20007ffe0ff */
[----:B------:R-:W4:Y:S02]  /*5f410*/  LDC R127, c[0x0][0x230] ;  /* 0x00008c00ff7f7b82 */ /* 0x000f240000000800 */
[----:B-1----:R-:W2:Y:S04]  /*5f420*/  LDL.LU.64 R222, [R1+0x1988] ;  /* 0x0019880001de7983 */ /* 0x002ea80000300a00 */
[----:B------:R-:W2:Y:S01]  /*5f430*/  LDL.LU.64 R226, [R1+0x1970] ;  /* 0x0019700001e27983 */ /* 0x000ea20000300a00 */
[----:B------:R-:W-:-:S02]  /*5f440*/  ISETP.GE.U32.AND P1, PT, R126, 0x7ffffd7e, PT ;  /* 0x7ffffd7e7e00780c */ /* 0x000fc40003f26070 */
[----:B------:R-:W-:Y:S01]  /*5f450*/  ISETP.GE.U32.AND P3, PT, R5, 0x7ffffd7d, PT ;  /* 0x7ffffd7d0500780c */ /* 0x000fe20003f66070 */
[C---:B------:R-:W-:Y:S01]  /*5f460*/  VIADD R129, R243.reuse, 0x300000 ;  /* 0x00300000f3817836 */ /* 0x040fe20000000000 */
[----:B------:R-:W-:Y:S02]  /*5f470*/  IADD3 R126, R243, 0x300000, RZ ;  /* 0x00300000f37e7810 */ /* 0x000fe40007ffe0ff */
[----:B------:R-:W-:Y:S01]  /*5f480*/  ISETP.GE.U32.AND P2, PT, R128, 0x7ffffd5f, PT ;  /* 0x7ffffd5f8000780c */ /* 0x000fe20003f46070 */
[----:B------:R-:W1:Y:S06]  /*5f490*/  LDC R5, c[0x0][0x230] ;  /* 0x00008c00ff057b82 */ /* 0x000e6c0000000800 */
[----:B------:R-:W-:Y:S04]  /*5f4a0*/  LDGSTS.E [R129+-0x7fff8], desc[UR60][R134.64], !P1 ;  /* 0x8000800086817fae */ /* 0x000fe8000c92187c */
[----:B------:R-:W-:Y:S04]  /*5f4b0*/  LDGSTS.E [R126+-0x7bff8], desc[UR60][R132.64], !P1 ;  /* 0x84008000847e7fae */ /* 0x000fe8000c92187c */
[----:B------:R4:W-:Y:S01]  /*5f4c0*/  LDGSTS.E [R252+-0x7fff4], desc[UR60][R130.64], !P3 ;  /* 0x8000c00082fc7fae */ /* 0x0009e2000d92187c */
[----:B------:R-:W-:Y:S01]  /*5f4d0*/  ISETP.GE.U32.AND P1, PT, R9, 0x7ffffd60, PT ;  /* 0x7ffffd600900780c */ /* 0x000fe20003f26070 */
[----:B------:R-:W-:-:S04]  /*5f4e0*/  IMAD.WIDE R218, R8, 0x4, R218 ;  /* 0x0000000408da7825 */ /* 0x000fc800078e02da */
[----:B---3--:R-:W-:-:S04]  /*5f4f0*/  IMAD.WIDE R136, R8, 0x4, R216 ;  /* 0x0000000408887825 */ /* 0x008fc800078e02d8 */
[----:B----4-:R-:W-:-:S04]  /*5f500*/  IMAD.WIDE R130, R8, 0x4, R220 ;  /* 0x0000000408827825 */ /* 0x010fc800078e02dc */
[C---:B------:R-:W-:Y:S01]  /*5f510*/  VIADD R135, R243.reuse, 0x300000 ;  /* 0x00300000f3877836 */ /* 0x040fe20000000000 */
[----:B------:R-:W-:Y:S01]  /*5f520*/  IADD3 R134, R243, 0x300000, RZ ;  /* 0x00300000f3867810 */ /* 0x000fe20007ffe0ff */
[----:B------:R2:W-:Y:S04]  /*5f530*/  STL.64 [R1+0x1ab0], R218 ;  /* 0x001ab0da01007387 */ /* 0x0005e80000100a00 */
[----:B------:R-:W3:Y:S04]  /*5f540*/  LDL.LU.64 R132, [R1+0x1958] ;  /* 0x0019580001847983 */ /* 0x000ee80000300a00 */
[----:B------:R-:W-:Y:S04]  /*5f550*/  STL.64 [R1+0x1aa8], R136 ;  /* 0x001aa88801007387 */ /* 0x000fe80000100a00 */
[----:B------:R-:W4:Y:S04]  /*5f560*/  LDL.LU.64 R128, [R1+0x1940] ;  /* 0x0019400001807983 */ /* 0x000f280000300a00 */
[----:B------:R2:W-:Y:S04]  /*5f570*/  STL.64 [R1+0x1aa0], R130 ;  /* 0x001aa08201007387 */ /* 0x0005e80000100a00 */
[----:B------:R-:W4:Y:S04]  /*5f580*/  LDL.LU.64 R216, [R1+0x1928] ;  /* 0x0019280001d87983 */ /* 0x000f280000300a00 */
[----:B------:R-:W4:Y:S04]  /*5f590*/  LDL.LU.64 R220, [R1+0x1810] ;  /* 0x0018100001dc7983 */ /* 0x000f280000300a00 */
[----:B------:R2:W-:Y:S04]  /*5f5a0*/  LDGSTS.E [R135+-0x7bff4], desc[UR60][R218.64], !P3 ;  /* 0x8400c000da877fae */ /* 0x0005e8000d92187c */
[----:B------:R-:W-:Y:S04]  /*5f5b0*/  LDGSTS.E [R134+-0x78000], desc[UR60][R136.64], !P1 ;  /* 0x8800000088867fae */ /* 0x000fe8000c92187c */
[----:B------:R2:W-:Y:S01]  /*5f5c0*/  LDGSTS.E [R252+-0x74000], desc[UR60][R130.64], !P1 ;  /* 0x8c00000082fc7fae */ /* 0x0005e2000c92187c */
[----:B-1----:R-:W-:Y:S01]  /*5f5d0*/  VIADD R5, R5, 0xfffffddd ;  /* 0xfffffddd05057836 */ /* 0x002fe20000000000 */
[----:B------:R-:W-:Y:S01]  /*5f5e0*/  IADD3 R127, R127, -0x224, RZ ;  /* 0xfffffddc7f7f7810 */ /* 0x000fe20007ffe0ff */
[----:B------:R-:W1:Y:S08]  /*5f5f0*/  LDC R126, c[0x0][0x230] ;  /* 0x00008c00ff7e7b82 */ /* 0x000e700000000800 */
[----:B------:R-:W1:Y:S01]  /*5f600*/  LDC R9, c[0x0][0x230] ;  /* 0x00008c00ff097b82 */ /* 0x000e620000000800 */
[----:B--2---:R-:W-:-:S02]  /*5f610*/  IMAD.WIDE R218, R8, 0x4, R224 ;  /* 0x0000000408da7825 */ /* 0x004fc400078e02e0 */
[----:B------:R-:W2:Y:S04]  /*5f620*/  LDL.LU.64 R224, [R1+0x17f8] ;  /* 0x0017f80001e07983 */ /* 0x000ea80000300a00 */
[----:B------:R1:W-:Y:S01]  /*5f630*/  STL.64 [R1+0x1a98], R218 ;  /* 0x001a98da01007387 */ /* 0x0003e20000100a00 */
[C---:B------:R-:W-:Y:S01]  /*5f640*/  IMAD.WIDE R130, R8.reuse, 0x4, R226 ;  /* 0x0000000408827825 */ /* 0x040fe200078e02e2 */
[----:B------:R-:W-:Y:S02]  /*5f650*/  ISETP.GE.U32.AND P1, PT, R5, 0x7ffffd5e, PT ;  /* 0x7ffffd5e0500780c */ /* 0x000fe40003f26070 */
[----:B------:R-:W2:Y:S01]  /*5f660*/  LDL.LU.64 R226, [R1+0x17e0] ;  /* 0x0017e00001e27983 */ /* 0x000ea20000300a00 */
[----:B------:R-:W-:-:S03]  /*5f670*/  IMAD.WIDE R136, R8, 0x4, R222 ;  /* 0x0000000408887825 */ /* 0x000fc600078e02de */
[----:B------:R-:W-:Y:S01]  /*5f680*/  LDGSTS.E [R135+-0x77ffc], desc[UR60][R218.64], !P2 ;  /* 0x88004000da877fae */ /* 0x000fe2000d12187c */
[----:B------:R-:W-:Y:S01]  /*5f690*/  ISETP.GE.U32.AND P3, PT, R127, 0x7ffffd5d, PT ;  /* 0x7ffffd5d7f00780c */ /* 0x000fe20003f66070 */
[----:B------:R-:W2:Y:S02]  /*5f6a0*/  LDC R5, c[0x0][0x230] ;  /* 0x00008c00ff057b82 */ /* 0x000ea40000000800 */
[----:B------:R-:W-:Y:S04]  /*5f6b0*/  STL.64 [R1+0x1a90], R136 ;  /* 0x001a908801007387 */ /* 0x000fe80000100a00 */
[----:B------:R-:W-:Y:S04]  /*5f6c0*/  LDGSTS.E [R134+-0x73ffc], desc[UR60][R136.64], !P2 ;  /* 0x8c00400088867fae */ /* 0x000fe8000d12187c */
[----:B------:R1:W-:Y:S04]  /*5f6d0*/  STL.64 [R1+0x1a88], R130 ;  /* 0x001a888201007387 */ /* 0x0003e80000100a00 */
[----:B------:R1:W-:Y:S04]  /*5f6e0*/  LDGSTS.E [R252+-0x77ff8], desc[UR60][R130.64], !P1 ;  /* 0x8800800082fc7fae */ /* 0x0003e8000c92187c */
[----:B-1----:R-:W2:Y:S04]  /*5f6f0*/  LDL.LU.64 R218, [R1+0x17c8] ;  /* 0x0017c80001da7983 */ /* 0x002ea80000300a00 */
[----:B------:R-:W2:Y:S01]  /*5f700*/  LDL.LU.64 R222, [R1+0x17b0] ;  /* 0x0017b00001de7983 */ /* 0x000ea20000300a00 */
[C---:B------:R-:W-:Y:S01]  /*5f710*/  VIADD R131, R243.reuse, 0x300000 ;  /* 0x00300000f3837836 */ /* 0x040fe20000000000 */
[----:B------:R-:W-:Y:S01]  /*5f720*/  IADD3 R130, R243, 0x300000, RZ ;  /* 0x00300000f3827810 */ /* 0x000fe20007ffe0ff */
[----:B---3--:R-:W-:-:S04]  /*5f730*/  IMAD.WIDE R134, R8, 0x4, R132 ;  /* 0x0000000408867825 */ /* 0x008fc800078e0284 */
[----:B----4-:R-:W-:-:S04]  /*5f740*/  IMAD.WIDE R132, R8, 0x4, R128 ;  /* 0x0000000408847825 */ /* 0x010fc800078e0280 */
[C---:B------:R-:W-:Y:S01]  /*5f750*/  IMAD.WIDE R128, R8.reuse, 0x4, R216 ;  /* 0x0000000408807825 */ /* 0x040fe200078e02d8 */
[----:B------:R1:W-:Y:S04]  /*5f760*/  STL.64 [R1+0x1a80], R134 ;  /* 0x001a808601007387 */ /* 0x0003e80000100a00 */
[----:B------:R1:W-:Y:S04]  /*5f770*/  LDGSTS.E [R131+-0x73ff8], desc[UR60][R134.64], !P1 ;  /* 0x8c00800086837fae */ /* 0x0003e8000c92187c */
[----:B------:R-:W-:Y:S04]  /*5f780*/  STL.64 [R1+0x1a78], R132 ;  /* 0x001a788401007387 */ /* 0x000fe80000100a00 */
[----:B------:R3:W-:Y:S04]  /*5f790*/  STL.64 [R1+0x1a70], R128 ;  /* 0x001a708001007387 */ /* 0x0007e80000100a00 */
[----:B------:R2:W-:Y:S04]  /*5f7a0*/  LDGSTS.E [R130+-0x77ff4], desc[UR60][R132.64], !P3 ;  /* 0x8800c00084827fae */ /* 0x0005e8000d92187c */
[----:B------:R3:W-:Y:S01]  /*5f7b0*/  LDGSTS.E [R252+-0x73ff4], desc[UR60][R128.64], !P3 ;  /* 0x8c00c00080fc7fae */ /* 0x0007e2000d92187c */
[----:B-1----:R-:W-:-:S03]  /*5f7c0*/  IMAD.WIDE R134, R8, 0x4, R220 ;  /* 0x0000000408867825 */ /* 0x002fc600078e02dc */
[----:B------:R-:W4:Y:S04]  /*5f7d0*/  LDL.LU.64 R220, [R1+0x17a0] ;  /* 0x0017a00001dc7983 */ /* 0x000f280000300a00 */
[----:B------:R1:W-:Y:S01]  /*5f7e0*/  STL.64 [R1+0x1a68], R134 ;  /* 0x001a688601007387 */ /* 0x0003e20000100a00 */
[----:B--2---:R-:W-:-:S03]  /*5f7f0*/  IMAD.WIDE R130, R8, 0x4, R224 ;  /* 0x0000000408827825 */ /* 0x004fc600078e02e0 */
[----:B------:R-:W2:Y:S04]  /*5f800*/  LDL.LU.64 R224, [R1+0x1790] ;  /* 0x0017900001e07983 */ /* 0x000ea80000300a00 */
[----:B------:R1:W-:Y:S01]  /*5f810*/  STL.64 [R1+0x1a60], R130 ;  /* 0x001a608201007387 */ /* 0x0003e20000100a00 */
[----:B---3--:R-:W-:-:S03]  /*5f820*/  IMAD.WIDE R128, R8, 0x4, R226 ;  /* 0x0000000408807825 */ /* 0x008fc600078e02e2 */
[----:B------:R-:W3:Y:S01]  /*5f830*/  LDL.LU.64 R226, [R1+0x1780] ;  /* 0x0017800001e27983 */ /* 0x000ee20000300a00 */
[----:B------:R-:W-:Y:S01]  /*5f840*/  VIADD R126, R126, 0xfffffdbf ;  /* 0xfffffdbf7e7e7836 */ /* 0x000fe20000000000 */
[----:B------:R-:W-:Y:S02]  /*5f850*/  IADD3 R127, R9, -0x242, RZ ;  /* 0xfffffdbe097f7810 */ /* 0x000fe40007ffe0ff */
[----:B------:R-:W-:Y:S01]  /*5f860*/  IADD3 R132, R243, 0x300000, RZ ;  /* 0x00300000f3847810 */ /* 0x000fe20007ffe0ff */
[----:B------:R1:W-:Y:S01]  /*5f870*/  STL.64 [R1+0x1a58], R128 ;  /* 0x001a588001007387 */ /* 0x0003e20000100a00 */
[----:B------:R-:W3:Y:S01]  /*5f880*/  LDC R9, c[0x0][0x230] ;  /* 0x00008c00ff097b82 */ /* 0x000ee20000000800 */
[----:B------:R-:W-:Y:S02]  /*5f890*/  ISETP.GE.U32.AND P2, PT, R126, 0x7ffffd40, PT ;  /* 0x7ffffd407e00780c */ /* 0x000fe40003f46070 */
[----:B------:R-:W-:Y:S01]  /*5f8a0*/  ISETP.GE.U32.AND P1, PT, R127, 0x7ffffd3f, PT ;  /* 0x7ffffd3f7f00780c */ /* 0x000fe20003f26070 */
[----:B------:R-:W-:-:S02]  /*5f8b0*/  VIADD R127, R5, 0xfffffdbd ;  /* 0xfffffdbd057f7836 */ /* 0x000fc40000000000 */
[----:B------:R-:W-:Y:S02]  /*5f8c0*/  VIADD R5, R243, 0x300000 ;  /* 0x00300000f3057836 */ /* 0x000fe40000000000 */
[----:B------:R-:W3:Y:S01]  /*5f8d0*/  LDC R126, c[0x0][0x230] ;  /* 0x00008c00ff7e7b82 */ /* 0x000ee20000000800 */
[----:B------:R-:W-:-:S07]  /*5f8e0*/  ISETP.GE.U32.AND P3, PT, R127, 0x7ffffd3e, PT ;  /* 0x7ffffd3e7f00780c */ /* 0x000fce0003f66070 */
[----:B------:R-:W3:Y:S01]  /*5f8f0*/  LDC R127, c[0x0][0x230] ;  /* 0x00008c00ff7f7b82 */ /* 0x000ee20000000800 */
[----:B------:R1:W-:Y:S04]  /*5f900*/  LDGSTS.E [R132+-0x70000], desc[UR60][R134.64], !P2 ;  /* 0x9000000086847fae */ /* 0x0003e8000d12187c */
[----:B------:R1:W-:Y:S04]  /*5f910*/  LDGSTS.E [R5+-0x6c000], desc[UR60][R130.64], !P2 ;  /* 0x9400000082057fae */ /* 0x0003e8000d12187c */
[----:B------:R1:W-:Y:S04]  /*5f920*/  LDGSTS.E [R252+-0x6fffc], desc[UR60][R128.64], !P1 ;  /* 0x9000400080fc7fae */ /* 0x0003e8000c92187c */
[----:B-1----:R-:W3:Y:S01]  /*5f930*/  LDL.LU.64 R134, [R1+0x1770] ;  /* 0x0017700001867983 */ /* 0x002ee20000300a00 */
[----:B------:R-:W-:Y:S01]  /*5f940*/  IMAD.WIDE R132, R8, 0x4, R218 ;  /* 0x0000000408847825 */ /* 0x000fe200078e02da */
[----:B------:R-:W-:-:S03]  /*5f950*/  IADD3 R131, R243, 0x300000, RZ ;  /* 0x00300000f3837810 */ /* 0x000fc60007ffe0ff */
[C---:B------:R-:W-:Y:S01]  /*5f960*/  IMAD.WIDE R128, R8.reuse, 0x4, R222 ;  /* 0x0000000408807825 */ /* 0x040fe200078e02de */
[----:B------:R-:W1:Y:S03]  /*5f970*/  LDC R5, c[0x0][0x230] ;  /* 0x00008c00ff057b82 */ /* 0x000e660000000800 */
[C---:B----4-:R-:W-:Y:S01]  /*5f980*/  IMAD.WIDE R220, R8.reuse, 0x4, R220 ;  /* 0x0000000408dc7825 */ /* 0x050fe200078e02dc */
[----:B------:R4:W-:Y:S04]  /*5f990*/  STL.64 [R1+0x1a50], R132 ;  /* 0x001a508401007387 */ /* 0x0009e80000100a00 */
[----:B------:R1:W-:Y:S04]  /*5f9a0*/  STL.64 [R1+0x1a48], R128 ;  /* 0x001a488001007387 */ /* 0x0003e80000100a00 */
[----:B------:R-:W-:Y:S04]  /*5f9b0*/  LDGSTS.E [R131+-0x6bffc], desc[UR60][R132.64], !P1 ;  /* 0x9400400084837fae */ /* 0x000fe8000c92187c */
[----:B------:R-:W-:Y:S01]  /*5f9c0*/  LDGSTS.E [R252+-0x6fff8], desc[UR60][R128.64], !P3 ;  /* 0x9000800080fc7fae */ /* 0x000fe2000d92187c */
[----:B--2---:R-:W-:-:S03]  /*5f9d0*/  IMAD.WIDE R216, R8, 0x4, R224 ;  /* 0x0000000408d87825 */ /* 0x004fc600078e02e0 */
[----:B----4-:R-:W2:Y:S04]  /*5f9e0*/  LDL.LU.64 R132, [R1+0x1758] ;  /* 0x0017580001847983 */ /* 0x010ea80000300a00 */
[----:B-1----:R-:W4:Y:S04]  /*5f9f0*/  LDL.LU.64 R128, [R1+0x1740] ;  /* 0x0017400001807983 */ /* 0x002f280000300a00 */
[----:B------:R-:W4:Y:S04]  /*5fa00*/  LDL.LU.64 R222, [R1+0x1728] ;  /* 0x0017280001de7983 */ /* 0x000f280000300a00 */
[----:B------:R-:W4:Y:S04]  /*5fa10*/  LDL.LU.64 R224, [R1+0x1710] ;  /* 0x0017100001e07983 */ /* 0x000f280000300a00 */
[----:B------:R-:W-:Y:S01]  /*5fa20*/  STL.64 [R1+0x1a38], R220 ;  /* 0x001a38dc01007387 */ /* 0x000fe20000100a00 */
[----:B---3--:R-:W-:-:S04]  /*5fa30*/  IMAD.WIDE R136, R8, 0x4, R226 ;  /* 0x0000000408887825 */ /* 0x008fc800078e02e2 */
[----:B------:R-:W-:Y:S01]  /*5fa40*/  VIADD R126, R126, 0xfffffdbc ;  /* 0xfffffdbc7e7e7836 */ /* 0x000fe20000000000 */
[----:B------:R-:W3:Y:S01]  /*5fa50*/  LDL.LU.64 R226, [R1+0x16f8] ;  /* 0x0016f80001e27983 */ /* 0x000ee20000300a00 */
[----:B------:R-:W1:Y:S03]  /*5fa60*/  LDC R130, c[0x0][0x230] ;  /* 0x00008c00ff827b82 */ /* 0x000e660000000800 */
[----:B------:R-:W-:Y:S02]  /*5fa70*/  ISETP.GE.U32.AND P2, PT, R126, 0x7ffffd3d, PT ;  /* 0x7ffffd3d7e00780c */ /* 0x000fe40003f46070 */
[----:B------:R-:W-:Y:S01]  /*5fa80*/  IADD3 R9, R9, -0x261, RZ ;  /* 0xfffffd9f09097810 */ /* 0x000fe20007ffe0ff */
[----:B------:R-:W-:-:S03]  /*5fa90*/  VIADD R218, R243, 0x300000 ;  /* 0x00300000f3da7836 */ /* 0x000fc60000000000 */
[----:B------:R-:W-:Y:S01]  /*5faa0*/  ISETP.GE.U32.AND P1, PT, R9, 0x7ffffd20, PT ;  /* 0x7ffffd200900780c */ /* 0x000fe20003f26070 */
[----:B------:R1:W-:Y:S01]  /*5fab0*/  STL.64 [R1+0x1a30], R216 ;  /* 0x001a30d801007387 */ /* 0x0003e20000100a00 */
[----:B------:R-:W-:-:S03]  /*5fac0*/  IADD3 R126, R243, 0x300000, RZ ;  /* 0x00300000f37e7810 */ /* 0x000fc60007ffe0ff */
[----:B------:R-:W-:Y:S04]  /*5fad0*/  LDGSTS.E [R218+-0x6bff8], desc[UR60][R220.64], !P3 ;  /* 0x94008000dcda7fae */ /* 0x000fe8000d92187c */
[----:B------:R1:W-:Y:S01]  /*5fae0*/  STL.64 [R1+0x1a20], R136 ;  /* 0x001a208801007387 */ /* 0x0003e20000100a00 */
[----:B------:R-:W-:Y:S01]  /*5faf0*/  VIADD R5, R5, 0xfffffd9e ;  /* 0xfffffd9e05057836 */ /* 0x000fe20000000000 */
[----:B------:R-:W3:Y:S02]  /*5fb00*/  LDC R9, c[0x0][0x230] ;  /* 0x00008c00ff097b82 */ /* 0x000ee40000000800 */
[----:B------:R-:W-:Y:S04]  /*5fb10*/  LDGSTS.E [R131+-0x6fff4], desc[UR60][R216.64], !P2 ;  /* 0x9000c000d8837fae */ /* 0x000fe8000d12187c */
[----:B------:R1:W-:Y:S01]  /*5fb20*/  LDGSTS.E [R126+-0x6bff4], desc[UR60][R136.64], !P2 ;  /* 0x9400c000887e7fae */ /* 0x0003e2000d12187c */
[----:B------:R-:W-:Y:S01]  /*5fb30*/  ISETP.GE.U32.AND P2, PT, R5, 0x7ffffd1f, PT ;  /* 0x7ffffd1f0500780c */ /* 0x000fe20003f46070 */
[----:B------:R-:W-:Y:S01]  /*5fb40*/  VIADD R127, R127, 0xfffffd9c ;  /* 0xfffffd9c7f7f7836 */ /* 0x000fe20000000000 */
[----:B------:R-:W3:Y:S01]  /*5fb50*/  LDC R5, c[0x0][0x230] ;  /* 0x00008c00ff057b82 */ /* 0x000ee20000000800 */
[----:B------:R-:W-:-:S07]  /*5fb60*/  IMAD.WIDE R134, R8, 0x4, R134 ;  /* 0x0000000408867825 */ /* 0x000fce00078e0286 */
[----:B-1----:R-:W1:Y:S01]  /*5fb70*/  LDC R126, c[0x0][0x230] ;  /* 0x00008c00ff7e7b82 */ /* 0x002e620000000800 */
[----:B------:R2:W-:Y:S04]  /*5fb80*/  STL.64 [R1+0x1a18], R134 ;  /* 0x001a188601007387 */ /* 0x0005e80000100a00 */
[----:B------:R-:W3:Y:S04]  /*5fb90*/  LDL.LU.64 R216, [R1+0x16e0] ;  /* 0x0016e00001d87983 */ /* 0x000ee80000300a00 */
[----:B------:R-:W3:Y:S04]  /*5fba0*/  LDL.LU.64 R218, [R1+0x16c8] ;  /* 0x0016c80001da7983 */ /* 0x000ee80000300a00 */
[----:B------:R-:W3:Y:S04]  /*5fbb0*/  LDL.LU.64 R220, [R1+0x16b0] ;  /* 0x0016b00001dc7983 */ /* 0x000ee80000300a00 */
[----:B------:R2:W-:Y:S01]  /*5fbc0*/  LDGSTS.E [R252+-0x68000], desc[UR60][R134.64], !P1 ;  /* 0x9800000086fc7fae */ /* 0x0005e2000c92187c */
[----:B------:R-:W-:-:S02]  /*5fbd0*/  IADD3 R136, R130, -0x263, RZ ;  /* 0xfffffd9d82887810 */ /* 0x000fc40007ffe0ff */
[----:B------:R-:W-:Y:S01]  /*5fbe0*/  IADD3 R130, R243, 0x300000, RZ ;  /* 0x00300000f3827810 */ /* 0x000fe20007ffe0ff */
[----:B--2---:R-:W-:-:S04]  /*5fbf0*/  IMAD.WIDE R134, R8, 0x4, R132 ;  /* 0x0000000408867825 */ /* 0x004fc800078e0284 */
[----:B----4-:R-:W-:-:S04]  /*5fc00*/  IMAD.WIDE R132, R8, 0x4, R128 ;  /* 0x0000000408847825 */ /* 0x010fc800078e0280 */
[C---:B------:R-:W-:Y:S01]  /*5fc10*/  IMAD.WIDE R128, R8.reuse, 0x4, R222 ;  /* 0x0000000408807825 */ /* 0x040fe200078e02de */
[----:B------:R2:W-:Y:S04]  /*5fc20*/  STL.64 [R1+0x1a08], R134 ;  /* 0x001a088601007387 */ /* 0x0005e80000100a00 */
[----:B------:R2:W-:Y:S04]  /*5fc30*/  LDGSTS.E [R131+-0x64000], desc[UR60][R134.64], !P1 ;  /* 0x9c00000086837fae */ /* 0x0005e8000c92187c */
[----:B------:R3:W-:Y:S04]  /*5fc40*/  STL.64 [R1+0x1a00], R132 ;  /* 0x001a008401007387 */ /* 0x0007e80000100a00 */
[----:B------:R4:W-:Y:S04]  /*5fc50*/  STL.64 [R1+0x19f0], R128 ;  /* 0x0019f08001007387 */ /* 0x0009e80000100a00 */
[----:B------:R3:W-:Y:S01]  /*5fc60*/  LDGSTS.E [R130+-0x67ffc], desc[UR60][R132.64], !P2 ;  /* 0x9800400084827fae */ /* 0x0007e2000d12187c */
[----:B--2---:R-:W-:-:S04]  /*5fc70*/  IMAD.WIDE R134, R8, 0x4, R224 ;  /* 0x0000000408867825 */ /* 0x004fc800078e02e0 */
[----:B---3--:R-:W-:Y:S01]  /*5fc80*/  IMAD.WIDE R132, R8, 0x4, R226 ;  /* 0x0000000408847825 */ /* 0x008fe200078e02e2 */
[----:B------:R-:W2:Y:S04]  /*5fc90*/  LDL.LU.64 R224, [R1+0x1698] ;  /* 0x0016980001e07983 */ /* 0x000ea80000300a00 */
[----:B------:R-:W3:Y:S04]  /*5fca0*/  LDL.LU.64 R130, [R1+0x1550] ;  /* 0x0015500001827983 */ /* 0x000ee80000300a00 */
[----:B------:R1:W-:Y:S04]  /*5fcb0*/  STL.64 [R1+0x19e8], R134 ;  /* 0x0019e88601007387 */ /* 0x0003e80000100a00 */
[----:B------:R-:W3:Y:S04]  /*5fcc0*/  LDL.LU.64 R222, [R1+0x1538] ;  /* 0x0015380001de7983 */ /* 0x000ee80000300a00 */
[----:B------:R-:W3:Y:S01]  /*5fcd0*/  LDL.LU.64 R226, [R1+0x1520] ;  /* 0x0015200001e27983 */ /* 0x000ee20000300a00 */
[----:B------:R-:W-:-:S02]  /*5fce0*/  ISETP.GE.U32.AND P3, PT, R136, 0x7ffffd1e, PT ;  /* 0x7ffffd1e8800780c */ /* 0x000fc40003f66070 */
[----:B------:R-:W-:Y:S01]  /*5fcf0*/  ISETP.GE.U32.AND P1, PT, R127, 0x7ffffd1d, PT ;  /* 0x7ffffd1d7f00780c */ /* 0x000fe20003f26070 */
[----:B------:R-:W-:Y:S01]  /*5fd00*/  VIADD R136, R9, 0xfffffdfb ;  /* 0xfffffdfb09887836 */ /* 0x000fe20000000000 */
[C---:B------:R-:W-:Y:S01]  /*5fd10*/  IADD3 R127, R243.reuse, 0x300000, RZ ;  /* 0x00300000f37f7810 */ /* 0x040fe20007ffe0ff */
[----:B------:R-:W-:Y:S01]  /*5fd20*/  VIADD R9, R243, 0x300000 ;  /* 0x00300000f3097836 */ /* 0x000fe20000000000 */
[----:B------:R4:W-:Y:S04]  /*5fd30*/  LDGSTS.E [R252+-0x63ffc], desc[UR60][R128.64], !P2 ;  /* 0x9c00400080fc7fae */ /* 0x0009e8000d12187c */
[----:B------:R1:W-:Y:S01]  /*5fd40*/  STL.64 [R1+0x19e0], R132 ;  /* 0x0019e08401007387 */ /* 0x0003e20000100a00 */
[----:B------:R-:W-:-:S03]  /*5fd50*/  ISETP.GE.U32.AND P2, PT, R136, 0x7ffffd7c, PT ;  /* 0x7ffffd7c8800780c */ /* 0x000fc60003f46070 */
[----:B------:R1:W-:Y:S04]  /*5fd60*/  LDGSTS.E [R127+-0x67ff8], desc[UR60][R134.64], !P3 ;  /* 0x98008000867f7fae */ /* 0x0003e8000d92187c */
[----:B------:R1:W-:Y:S01]  /*5fd70*/  LDGSTS.E [R9+-0x63ff8], desc[UR60][R132.64], !P3 ;  /* 0x9c00800084097fae */ /* 0x0003e2000d92187c */
[----:B----4-:R-:W-:-:S04]  /*5fd80*/  IMAD.WIDE R128, R8, 0x4, R216 ;  /* 0x0000000408807825 */ /* 0x010fc800078e02d8 */
[----:B-1----:R-:W-:-:S04]  /*5fd90*/  IMAD.WIDE R134, R8, 0x4, R218 ;  /* 0x0000000408867825 */ /* 0x002fc800078e02da */
[----:B------:R-:W-:-:S04]  /*5fda0*/  IMAD.WIDE R132, R8, 0x4, R220 ;  /* 0x0000000408847825 */ /* 0x000fc800078e02dc */
[C---:B------:R-:W-:Y:S01]  /*5fdb0*/  VIADD R136, R242.reuse, 0x300000 ;  /* 0x00300000f2887836 */ /* 0x040fe20000000000 */
[----:B------:R-:W1:Y:S01]  /*5fdc0*/  LDC R9, c[0x0][0x230] ;  /* 0x00008c00ff097b82 */ /* 0x000e620000000800 */
[----:B------:R4:W-:Y:S04]  /*5fdd0*/  STL.64 [R1+0x19d0], R128 ;  /* 0x0019d08001007387 */ /* 0x0009e80000100a00 */
[----:B------:R3:W-:Y:S04]  /*5fde0*/  STL.64 [R1+0x19c8], R134 ;  /* 0x0019c88601007387 */ /* 0x0007e80000100a00 */
[----:B------:R1:W-:Y:S04]  /*5fdf0*/  STL.64 [R1+0x19b8], R132 ;  /* 0x0019b88401007387 */ /* 0x0003e80000100a00 */
[----:B------:R-:W3:Y:S04]  /*5fe00*/  LDL.LU.64 R218, [R1+0x1508] ;  /* 0x0015080001da7983 */ /* 0x000ee80000300a00 */
[----:B------:R-:W3:Y:S04]  /*5fe10*/  LDL.LU.64 R216, [R1+0x14f0] ;  /* 0x0014f00001d87983 */ /* 0x000ee80000300a00 */
[----:B------:R-:W3:Y:S04]  /*5fe20*/  LDL.LU.64 R220, [R1+0x14d8] ;  /* 0x0014d80001dc7983 */ /* 0x000ee80000300a00 */
[----:B------:R4:W-:Y:S04]  /*5fe30*/  LDGSTS.E [R252+-0x67ff4], desc[UR60][R128.64], !P1 ;  /* 0x9800c00080fc7fae */ /* 0x0009e8000c92187c */
[----:B------:R3:W-:Y:S01]  /*5fe40*/  LDGSTS.E [R127+-0x63ff4], desc[UR60][R134.64], !P1 ;  /* 0x9c00c000867f7fae */ /* 0x0007e2000c92187c */
[----:B----4-:R-:W-:Y:S01]  /*5fe50*/  IADD3 R252, R242, 0x300000, RZ ;  /* 0x00300000f2fc7810 */ /* 0x010fe20007ffe0ff */
[----:B------:R-:W4:Y:S01]  /*5fe60*/  LDC R128, c[0x0][0x230] ;  /* 0x00008c00ff807b82 */ /* 0x000f220000000800 */
[----:B--2---:R-:W-:-:S03]  /*5fe70*/  IMAD.WIDE R224, R8, 0x4, R224 ;  /* 0x0000000408e07825 */ /* 0x004fc600078e02e0 */
[----:B------:R2:W-:Y:S01]  /*5fe80*/  LDGSTS.E [R252+-0x80000], desc[UR60][R132.64], !P2 ;  /* 0x8000000084fc7fae */ /* 0x0005e2000d12187c */
[----:B---3--:R-:W-:-:S04]  /*5fe90*/  IMAD.WIDE R134, R8, 0x4, R130 ;  /* 0x0000000408867825 */ /* 0x008fc800078e0282 */
[----:B------:R-:W-:-:S04]  /*5fea0*/  IMAD.WIDE R130, R8, 0x4, R226 ;  /* 0x0000000408827825 */ /* 0x000fc800078e02e2 */
[----:B------:R-:W-:Y:S01]  /*5feb0*/  VIADD R126, R126, 0xfffffdfa ;  /* 0xfffffdfa7e7e7836 */ /* 0x000fe20000000000 */
[----:B------:R3:W-:Y:S04]  /*5fec0*/  STL.64 [R1+0x19b0], R224 ;  /* 0x0019b0e001007387 */ /* 0x0007e80000100a00 */
[----:B------:R4:W-:Y:S01]  /*5fed0*/  LDGSTS.E [R136+-0x7c000], desc[UR60][R224.64], !P2 ;  /* 0x84000000e0887fae */ /* 0x0009e2000d12187c */
[----:B------:R-:W-:Y:S02]  /*5fee0*/  IADD3 R5, R5, -0x207, RZ ;  /* 0xfffffdf905057810 */ /* 0x000fe40007ffe0ff */
[----:B------:R-:W-:Y:S02]  /*5fef0*/  IADD3 R129, R242, 0x300000, RZ ;  /* 0x00300000f2817810 */ /* 0x000fe40007ffe0ff */
[----:B-1----:R-:W-:Y:S01]  /*5ff00*/  IADD3 R9, R9, -0x208, RZ ;  /* 0xfffffdf809097810 */ /* 0x002fe20007ffe0ff */
[----:B------:R-:W1:Y:S01]  /*5ff10*/  LDC R127, c[0x0][0x230] ;  /* 0x00008c00ff7f7b82 */ /* 0x000e620000000800 */
[----:B--2---:R-:W-:-:S02]  /*5ff20*/  IMAD.WIDE R132, R8, 0x4, R222 ;  /* 0x0000000408847825 */ /* 0x004fc400078e02de */
[----:B------:R-:W2:Y:S04]  /*5ff30*/  LDL.LU.64 R222, [R1+0x14c0] ;  /* 0x0014c00001de7983 */ /* 0x000ea80000300a00 */
[----:B------:R-:W-:Y:S04]  /*5ff40*/  STL.64 [R1+0x19a0], R134 ;  /* 0x0019a08601007387 */ /* 0x000fe80000100a00 */
[----:B------:R1:W-:Y:S04]  /*5ff50*/  STL.64 [R1+0x1998], R132 ;  /* 0x0019988401007387 */ /* 0x0003e80000100a00 */
[----:B------:R1:W-:Y:S04]  /*5ff60*/  STL.64 [R1+0x1988], R130 ;  /* 0x0019888201007387 */ /* 0x0003e80000100a00 */
[----:B---3--:R-:W3:Y:S04]  /*5ff70*/  LDL.LU.64 R224, [R1+0x14a8] ;  /* 0x0014a80001e07983 */ /* 0x008ee80000300a00 */
[----:B------:R-:W3:Y:S01]  /*5ff80*/  LDL.LU.64 R226, [R1+0x1490] ;  /* 0x0014900001e27983 */ /* 0x000ee20000300a00 */
[----:B------:R-:W-:-:S02]  /*5ff90*/  ISETP.GE.U32.AND P1, PT, R126, 0x7ffffd7b, PT ;  /* 0x7ffffd7b7e00780c */ /* 0x000fc40003f26070 */
[----:B------:R-:W-:Y:S01]  /*5ffa0*/  ISETP.GE.U32.AND P3, PT, R5, 0x7ffffd7a, PT ;  /* 0x7ffffd7a0500780c */ /* 0x000fe20003f66070 */
[----:B------:R-:W-:Y:S02]  /*5ffb0*/  VIADD R126, R242, 0x300000 ;  /* 0x00300000f27e7836 */ /* 0x000fe40000000000 */
[----:B----4-:R-:W-:Y:S01]  /*5ffc0*/  VIADD R128, R128, 0xfffffddb ;  /* 0xfffffddb80807836 */ /* 0x010fe20000000000 */
[----:B------:R-:W4:Y:S07]  /*5ffd0*/  LDC R5, c[0x0][0x230] ;  /* 0x00008c00ff057b82 */ /* 0x000f2e0000000800 */
[----:B------:R-:W-:Y:S04]  /*5ffe0*/  LDGSTS.E [R129+-0x7fffc], desc[UR60][R134.64], !P1 ;  /* 0x8000400086817fae */ /* 0x000fe8000c92187c */
[----:B------:R-:W-:Y:S04]  /*5fff0*/  LDGSTS.E [R126+-0x7bffc], desc[UR60][R132.64], !P1 ;  /* 0x84004000847e7fae */ /* 0x000fe8000c92187c */
[----:B------:R1:W-:Y:S01]  /*60000*/  LDGSTS.E [R252+-0x7fff8], desc[UR60][R130.64], !P3 ;  /* 0x8000800082fc7fae */ /* 0x0003e2000d92187c */
[----:B------:R-:W-:-:S04]  /*60010*/  IMAD.WIDE R218, R8, 0x4, R218 ;  /* 0x0000000408da7825 */ /* 0x000fc800078e02da */
[----:B------:R-:W-:Y:S01]  /*60020*/  IMAD.WIDE R136, R8, 0x4, R216 ;  /* 0x0000000408887825 */ /* 0x000fe200078e02d8 */
[----:B------:R-:W-:Y:S02]  /*60030*/  ISETP.GE.U32.AND P1, PT, R9, 0x7ffffd79, PT ;  /* 0x7ffffd790900780c */ /* 0x000fe40003f26070 */
[----:B------:R-:W-:Y:S01]  /*60040*/  ISETP.GE.U32.AND P2, PT, R128, 0x7ffffd5c, PT ;  /* 0x7ffffd5c8000780c */ /* 0x000fe20003f46070 */
[----:B-1----:R-:W-:Y:S01]  /*60050*/  VIADD R127, R127, 0xfffffdd9 ;  /* 0xfffffdd97f7f7836 */ /* 0x002fe20000000000 */
[----:B------:R2:W-:Y:S04]  /*60060*/  STL.64 [R1+0x1980], R218 ;  /* 0x001980da01007387 */ /* 0x0005e80000100a00 */
[----:B------:R-:W3:Y:S01]  /*60070*/  LDL.LU.64 R132, [R1+0x1478] ;  /* 0x0014780001847983 */ /* 0x000ee20000300a00 */
[----:B------:R-:W-:-:S03]  /*60080*/  IMAD.WIDE R130, R8, 0x4, R220 ;  /* 0x0000000408827825 */ /* 0x000fc600078e02dc */
[----:B------:R-:W-:Y:S04]  /*60090*/  STL.64 [R1+0x1970], R136 ;  /* 0x0019708801007387 */ /* 0x000fe80000100a00 */
[----:B------:R-:W3:Y:S01]  /*600a0*/  LDL.LU.64 R128, [R1+0x1460] ;  /* 0x0014600001807983 */ /* 0x000ee20000300a00 */
[----:B------:R-:W-:-:S03]  /*600b0*/  IADD3 R135, R242, 0x300000, RZ ;  /* 0x00300000f2877810 */ /* 0x000fc60007ffe0ff */
[----:B------:R3:W-:Y:S04]  /*600c0*/  STL.64 [R1+0x1968], R130 ;  /* 0x0019688201007387 */ /* 0x0007e80000100a00 */
[----:B------:R-:W3:Y:S01]  /*600d0*/  LDL.LU.64 R216, [R1+0x1448] ;  /* 0x0014480001d87983 */ /* 0x000ee20000300a00 */
[----:B------:R-:W-:-:S03]  /*600e0*/  VIADD R134, R242, 0x300000 ;  /* 0x00300000f2867836 */ /* 0x000fc60000000000 */
[----:B------:R-:W3:Y:S04]  /*600f0*/  LDL.LU.64 R220, [R1+0x1430] ;  /* 0x0014300001dc7983 */ /* 0x000ee80000300a00 */
[----:B------:R2:W-:Y:S04]  /*60100*/  LDGSTS.E [R135+-0x7bff8], desc[UR60][R218.64], !P3 ;  /* 0x84008000da877fae */ /* 0x0005e8000d92187c */
[----:B------:R-:W-:Y:S04]  /*60110*/  LDGSTS.E [R134+-0x7fff4], desc[UR60][R136.64], !P1 ;  /* 0x8000c00088867fae */ /* 0x000fe8000c92187c */
[----:B------:R3:W-:Y:S01]  /*60120*/  LDGSTS.E [R252+-0x7bff4], desc[UR60][R130.64], !P1 ;  /* 0x8400c00082fc7fae */ /* 0x0007e2000c92187c */
[----:B----4-:R-:W-:Y:S01]  /*60130*/  IADD3 R5, R5, -0x226, RZ ;  /* 0xfffffdda05057810 */ /* 0x010fe20007ffe0ff */
[----:B------:R-:W1:Y:S08]  /*60140*/  LDC R126, c[0x0][0x230] ;  /* 0x00008c00ff7e7b82 */ /* 0x000e700000000800 */
[----:B------:R-:W4:Y:S01]  /*60150*/  LDC R9, c[0x0][0x230] ;  /* 0x00008c00ff097b82 */ /* 0x000f220000000800 */
[----:B--2---:R-:W-:-:S02]  /*60160*/  IMAD.WIDE R218, R8, 0x4, R222 ;  /* 0x0000000408da7825 */ /* 0x004fc400078e02de */
[----:B------:R-:W2:Y:S04]  /*60170*/  LDL.LU.64 R222, [R1+0x1258] ;  /* 0x0012580001de7983 */ /* 0x000ea80000300a00 */
[----:B------:R1:W-:Y:S01]  /*60180*/  STL.64 [R1+0x1958], R218 ;  /* 0x001958da01007387 */ /* 0x0003e20000100a00 */
[C---:B---3--:R-:W-:Y:S01]  /*60190*/  IMAD.WIDE R130, R8.reuse, 0x4, R226 ;  /* 0x0000000408827825 */ /* 0x048fe200078e02e2 */
[----:B------:R-:W-:Y:S02]  /*601a0*/  ISETP.GE.U32.AND P1, PT, R5, 0x7ffffd5b, PT ;  /* 0x7ffffd5b0500780c */ /* 0x000fe40003f26070 */
[----:B------:R-:W3:Y:S01]  /*601b0*/  LDL.LU.64 R226, [R1+0x1240] ;  /* 0x0012400001e27983 */ /* 0x000ee20000300a00 */
[----:B------:R-:W-:Y:S01]  /*601c0*/  IMAD.WIDE R136, R8, 0x4, R224 ;  /* 0x0000000408887825 */ /* 0x000fe200078e02e0 */
[----:B------:R-:W-:-:S02]  /*601d0*/  ISETP.GE.U32.AND P3, PT, R127, 0x7ffffd5a, PT ;  /* 0x7ffffd5a7f00780c */ /* 0x000fc40003f66070 */
[----:B------:R-:W-:Y:S04]  /*601e0*/  LDGSTS.E [R135+-0x78000], desc[UR60][R218.64], !P2 ;  /* 0x88000000da877fae */ /* 0x000fe8000d12187c */
[----:B------:R-:W-:Y:S04]  /*601f0*/  STL.64 [R1+0x1950], R136 ;  /* 0x0019508801007387 */ /* 0x000fe80000100a00 */
[----:B------:R4:W-:Y:S04]  /*60200*/  STL.64 [R1+0x1940], R130 ;  /* 0x0019408201007387 */ /* 0x0009e80000100a00 */
[----:B------:R-:W-:Y:S01]  /*60210*/  LDGSTS.E [R134+-0x74000], desc[UR60][R136.64], !P2 ;  /* 0x8c00000088867fae */ /* 0x000fe2000d12187c */
[----:B------:R-:W3:Y:S03]  /*60220*/  LDC R5, c[0x0][0x230] ;  /* 0x00008c00ff057b82 */ /* 0x000ee60000000800 */
[----:B------:R4:W-:Y:S04]  /*60230*/  LDGSTS.E [R252+-0x77ffc], desc[UR60][R130.64], !P1 ;  /* 0x8800400082fc7fae */ /* 0x0009e8000c92187c */
[----:B-1----:R-:W3:Y:S04]  /*60240*/  LDL.LU.64 R218, [R1+0x1228] ;  /* 0x0012280001da7983 */ /* 0x002ee80000300a00 */
[----:B------:R-:W3:Y:S01]  /*60250*/  LDL.LU.64 R224, [R1+0x1210] ;  /* 0x0012100001e07983 */ /* 0x000ee20000300a00 */
[----:B----4-:R-:W-:Y:S01]  /*60260*/  IADD3 R131, R242, 0x300000, RZ ;  /* 0x00300000f2837810 */ /* 0x010fe20007ffe0ff */
[----:B------:R-:W-:-:S04]  /*60270*/  IMAD.WIDE R134, R8, 0x4, R132 ;  /* 0x0000000408867825 */ /* 0x000fc800078e0284 */
[----:B------:R-:W-:-:S04]  /*60280*/  IMAD.WIDE R132, R8, 0x4, R128 ;  /* 0x0000000408847825 */ /* 0x000fc800078e0280 */
[----:B------:R-:W-:Y:S01]  /*60290*/  VIADD R130, R242, 0x300000 ;  /* 0x00300000f2827836 */ /* 0x000fe20000000000 */
[----:B------:R1:W-:Y:S01]  /*602a0*/  LDGSTS.E [R131+-0x73ffc], desc[UR60][R134.64], !P1 ;  /* 0x8c00400086837fae */ /* 0x0003e2000c92187c */
[----:B------:R-:W-:-:S03]  /*602b0*/  IMAD.WIDE R128, R8, 0x4, R216 ;  /* 0x0000000408807825 */ /* 0x000fc600078e02d8 */
[----:B------:R1:W-:Y:S04]  /*602c0*/  STL.64 [R1+0x1938], R134 ;  /* 0x0019388601007387 */ /* 0x0003e80000100a00 */
[----:B------:R2:W-:Y:S04]  /*602d0*/  STL.64 [R1+0x1928], R132 ;  /* 0x0019288401007387 */ /* 0x0005e80000100a00 */
[----:B------:R2:W-:Y:S04]  /*602e0*/  LDGSTS.E [R130+-0x77ff8], desc[UR60][R132.64], !P3 ;  /* 0x8800800084827fae */ /* 0x0005e8000d92187c */
[----:B------:R4:W-:Y:S01]  /*602f0*/  STL.64 [R1+0x1920], R128 ;  /* 0x0019208001007387 */ /* 0x0009e20000100a00 */
[----:B------:R-:W-:Y:S01]  /*60300*/  IADD3 R126, R126, -0x228, RZ ;  /* 0xfffffdd87e7e7810 */ /* 0x000fe20007ffe0ff */
[----:B------:R-:W-:-:S02]  /*60310*/  VIADD R127, R9, 0xfffffdbb ;  /* 0xfffffdbb097f7836 */ /* 0x000fc40000000000 */
[----:B------:R4:W-:Y:S01]  /*60320*/  LDGSTS.E [R252+-0x73ff8], desc[UR60][R128.64], !P3 ;  /* 0x8c00800080fc7fae */ /* 0x0009e2000d92187c */
[----:B------:R-:W4:Y:S01]  /*60330*/  LDC R9, c[0x0][0x230] ;  /* 0x00008c00ff097b82 */ /* 0x000f220000000800 */
[C---:B-1----:R-:W-:Y:S02]  /*60340*/  IMAD.WIDE R134, R8.reuse, 0x4, R220 ;  /* 0x0000000408867825 */ /* 0x042fe400078e02dc */
[----:B------:R-:W4:Y:S04]  /*60350*/  LDL.LU.64 R220, [R1+0x808] ;  /* 0x0008080001dc7983 */ /* 0x000f280000300a00 */
[----:B------:R1:W-:Y:S01]  /*60360*/  STL.64 [R1+0x1918], R134 ;  /* 0x0019188601007387 */ /* 0x0003e20000100a00 */
[----:B--2---:R-:W-:-:S03]  /*60370*/  IMAD.WIDE R132, R8, 0x4, R222 ;  /* 0x0000000408847825 */ /* 0x004fc600078e02de */
[----:B------:R-:W2:Y:S04]  /*60380*/  LDL.LU.64 R222, [R1+0x7e8] ;  /* 0x0007e80001de7983 */ /* 0x000ea80000300a00 */
[----:B------:R-:W-:Y:S01]  /*60390*/  STL.64 [R1+0x1908], R132 ;  /* 0x0019088401007387 */ /* 0x000fe20000100a00 */
[----:B---3--:R-:W-:-:S03]  /*603a0*/  IMAD.WIDE R130, R8, 0x4, R226 ;  /* 0x0000000408827825 */ /* 0x008fc600078e02e2 */
[----:B------:R-:W3:Y:S01]  /*603b0*/  LDL.LU.64 R226, [R1+0x7c8] ;  /* 0x0007c80001e27983 */ /* 0x000ee20000300a00 */
[----:B------:R-:W-:Y:S01]  /*603c0*/  ISETP.GE.U32.AND P2, PT, R126, 0x7ffffd59, PT ;  /* 0x7ffffd597e00780c */ /* 0x000fe20003f46070 */
[C---:B----4-:R-:W-:Y:S01]  /*603d0*/  VIADD R128, R242.reuse, 0x300000 ;  /* 0x00300000f2807836 */ /* 0x050fe20000000000 */
[----:B------:R-:W-:Y:S01]  /*603e0*/  ISETP.GE.U32.AND P1, PT, R127, 0x7ffffd3c, PT ;  /* 0x7ffffd3c7f00780c */ /* 0x000fe20003f26070 */
[----:B------:R4:W-:Y:S01]  /*603f0*/  STL.64 [R1+0x18f8], R130 ;  /* 0x0018f88201007387 */ /* 0x0009e20000100a00 */
[----:B------:R-:W-:Y:S02]  /*60400*/  IADD3 R127, R5, -0x246, RZ ;  /* 0xfffffdba057f7810 */ /* 0x000fe40007ffe0ff */
[----:B------:R-:W-:Y:S01]  /*60410*/  IADD3 R5, R242, 0x300000, RZ ;  /* 0x00300000f2057810 */ /* 0x000fe20007ffe0ff */
[----:B------:R-:W4:Y:S06]  /*60420*/  LDC R126, c[0x0][0x230] ;  /* 0x00008c00ff7e7b82 */ /* 0x000f2c0000000800 */
[----:B------:R1:W-:Y:S01]  /*60430*/  LDGSTS.E [R128+-0x77ff4], desc[UR60][R134.64], !P2 ;  /* 0x8800c00086807fae */ /* 0x0003e2000d12187c */
[----:B------:R-:W-:-:S03]  /*60440*/  ISETP.GE.U32.AND P3, PT, R127, 0x7ffffd3b, PT ;  /* 0x7ffffd3b7f00780c */ /* 0x000fc60003f66070 */
[----:B------:R-:W-:Y:S04]  /*60450*/  LDGSTS.E [R5+-0x73ff4], desc[UR60][R132.64], !P2 ;  /* 0x8c00c00084057fae */ /* 0x000fe8000d12187c */
[----:B------:R4:W-:Y:S01]  /*60460*/  LDGSTS.E [R252+-0x70000], desc[UR60][R130.64], !P1 ;  /* 0x9000000082fc7fae */ /* 0x0009e2000c92187c */
[----:B------:R-:W-:Y:S01]  /*60470*/  VIADD R9, R9, 0xfffffdb8 ;  /* 0xfffffdb809097836 */ /* 0x000fe20000000000 */
[----:B------:R-:W2:Y:S02]  /*60480*/  LDC R127, c[0x0][0x230] ;  /* 0x00008c00ff7f7b82 */ /* 0x000ea40000000800 */
[----:B------:R-:W2:Y:S01]  /*60490*/  LDL.LU.64 R128, [R1+0x7a8] ;  /* 0x0007a80001807983 */ /* 0x000ea20000300a00 */
[----:B-1----:R-:W-:-:S04]  /*604a0*/  IMAD.WIDE R134, R8, 0x4, R218 ;  /* 0x0000000408867825 */ /* 0x002fc800078e02da */
[----:B----4-:R-:W-:-:S04]  /*604b0*/  IMAD.WIDE R130, R8, 0x4, R224 ;  /* 0x0000000408827825 */ /* 0x010fc800078e02e0 */
[----:B------:R-:W-:Y:S01]  /*604c0*/  VIADD R133, R242, 0x300000 ;  /* 0x00300000f2857836 */ /* 0x000fe20000000000 */
[----:B------:R-:W1:Y:S01]  /*604d0*/  LDC R5, c[0x0][0x230] ;  /* 0x00008c00ff057b82 */ /* 0x000e620000000800 */
[----:B------:R-:W-:Y:S01]  /*604e0*/  IMAD.WIDE R216, R8, 0x4, R220 ;  /* 0x0000000408d87825 */ /* 0x000fe200078e02dc */
[----:B------:R4:W-:Y:S04]  /*604f0*/  STL.64 [R1+0x18e8], R134 ;  /* 0x0018e88601007387 */ /* 0x0009e80000100a00 */
[----:B------:R1:W-:Y:S04]  /*60500*/  STL.64 [R1+0x18d8], R130 ;  /* 0x0018d88201007387 */ /* 0x0003e80000100a00 */
[----:B------:R-:W-:Y:S04]  /*60510*/  LDGSTS.E [R133+-0x6c000], desc[UR60][R134.64], !P1 ;  /* 0x9400000086857fae */ /* 0x000fe8000c92187c */
[----:B------:R-:W2:Y:S04]  /*60520*/  LDL.LU.64 R136, [R1+0x788] ;  /* 0x0007880001887983 */ /* 0x000ea80000300a00 */
[----:B------:R-:W-:Y:S01]  /*60530*/  LDGSTS.E [R252+-0x6fffc], desc[UR60][R130.64], !P3 ;  /* 0x9000400082fc7fae */ /* 0x000fe2000d92187c */
[----:B------:R-:W-:Y:S01]  /*60540*/  IADD3 R126, R126, -0x247, RZ ;  /* 0xfffffdb97e7e7810 */ /* 0x000fe20007ffe0ff */
[----:B------:R-:W2:Y:S02]  /*60550*/  LDC R132, c[0x0][0x230] ;  /* 0x00008c00ff847b82 */ /* 0x000ea40000000800 */
[----:B----4-:R-:W4:Y:S04]  /*60560*/  LDL.LU.64 R134, [R1+0x768] ;  /* 0x0007680001867983 */ /* 0x010f280000300a00 */
[----:B-1----:R-:W4:Y:S04]  /*60570*/  LDL.LU.64 R130, [R1+0x748] ;  /* 0x0007480001827983 */ /* 0x002f280000300a00 */
[----:B------:R-:W4:Y:S04]  /*60580*/  LDL.LU.64 R220, [R1+0x728] ;  /* 0x0007280001dc7983 */ /* 0x000f280000300a00 */
[----:B------:R1:W-:Y:S01]  /*60590*/  STL.64 [R1+0x18c8], R216 ;  /* 0x0018c8d801007387 */ /* 0x0003e20000100a00 */
[----:B---3--:R-:W-:-:S03]  /*605a0*/  IMAD.WIDE R218, R8, 0x4, R226 ;  /* 0x0000000408da7825 */ /* 0x008fc600078e02e2 */
[----:B------:R-:W3:Y:S01]  /*605b0*/  LDL.LU.64 R226, [R1+0x708] ;  /* 0x0007080001e27983 */ /* 0x000ee20000300a00 */
[----:B------:R-:W-:Y:S02]  /*605c0*/  ISETP.GE.U32.AND P2, PT, R126, 0x7ffffd3a, PT ;  /* 0x7ffffd3a7e00780c */ /* 0x000fe40003f46070 */
[----:B------:R-:W-:Y:S02]  /*605d0*/  ISETP.GE.U32.AND P1, PT, R9, 0x7ffffd39, PT ;  /* 0x7ffffd390900780c */ /* 0x000fe40003f26070 */
[----:B------:R-:W-:Y:S01]  /*605e0*/  IADD3 R224, R242, 0x300000, RZ ;  /* 0x00300000f2e07810 */ /* 0x000fe20007ffe0ff */
[----:B--2---:R-:W-:-:S04]  /*605f0*/  IMAD.WIDE R222, R8, 0x4, R222 ;  /* 0x0000000408de7825 */ /* 0x004fc800078e02de */
[----:B------:R-:W-:Y:S01]  /*60600*/  VIADD R126, R242, 0x300000 ;  /* 0x00300000f27e7836 */ /* 0x000fe20000000000 */
[----:B------:R-:W-:Y:S01]  /*60610*/  IADD3 R5, R5, -0x265, RZ ;  /* 0xfffffd9b05057810 */ /* 0x000fe20007ffe0ff */
[----:B------:R-:W2:Y:S01]  /*60620*/  LDC R9, c[0x0][0x230] ;  /* 0x00008c00ff097b82 */ /* 0x000ea20000000800 */
[----:B------:R-:W-:Y:S04]  /*60630*/  LDGSTS.E [R224+-0x6bffc], desc[UR60][R216.64], !P3 ;  /* 0x94004000d8e07fae */ /* 0x000fe8000d92187c */
[----:B------:R-:W-:Y:S04]  /*60640*/  STL.64 [R1+0x18b8], R222 ;  /* 0x0018b8de01007387 */ /* 0x000fe80000100a00 */
[----:B------:R-:W-:Y:S04]  /*60650*/  LDGSTS.E [R133+-0x6fff8], desc[UR60][R222.64], !P2 ;  /* 0x90008000de857fae */ /* 0x000fe8000d12187c */
[----:B------:R1:W-:Y:S04]  /*60660*/  LDGSTS.E [R126+-0x6bff8], desc[UR60][R218.64], !P2 ;  /* 0x94008000da7e7fae */ /* 0x0003e8000d12187c */
[----:B-1----:R-:W2:Y:S01]  /*60670*/  LDL.LU.64 R216, [R1+0x2d78] ;  /* 0x002d780001d87983 */ /* 0x002ea20000300a00 */
[----:B------:R-:W-:-:S03]  /*60680*/  IMAD.WIDE R128, R8, 0x4, R128 ;  /* 0x0000000408807825 */ /* 0x000fc600078e0280 */
[----:B------:R-:W-:Y:S01]  /*60690*/  STL.64 [R1+0x18a8], R218 ;  /* 0x0018a8da01007387 */ /* 0x000fe20000100a00 */
[----:B------:R-:W-:Y:S01]  /*606a0*/  IADD3 R127, R127, -0x267, RZ ;  /* 0xfffffd997f7f7810 */ /* 0x000fe20007ffe0ff */
[----:B------:R-:W1:Y:S02]  /*606b0*/  LDC R126, c[0x0][0x230] ;  /* 0x00008c00ff7e7b82 */ /* 0x000e640000000800 */
[----:B------:R1:W-:Y:S04]  /*606c0*/  STL.64 [R1+0x1898], R128 ;  /* 0x0018988001007387 */ /* 0x0003e80000100a00 */
[----:B------:R-:W-:Y:S01]  /*606d0*/  LDGSTS.E [R252+-0x6fff4], desc[UR60][R128.64], !P1 ;  /* 0x9000c00080fc7fae */ /* 0x000fe2000c92187c */
[----:B------:R-:W-:Y:S02]  /*606e0*/  ISETP.GE.U32.AND P2, PT, R5, 0x7ffffd1c, PT ;  /* 0x7ffffd1c0500780c */ /* 0x000fe40003f46070 */
[----:B------:R-:W2:Y:S01]  /*606f0*/  LDC R5, c[0x0][0x230] ;  /* 0x00008c00ff057b82 */ /* 0x000ea20000000800 */
[----:B-1----:R-:W2:Y:S04]  /*60700*/  LDL.LU.64 R128, [R1+0x6e8] ;  /* 0x0006e80001807983 */ /* 0x002ea80000300a00 */
[----:B------:R-:W2:Y:S04]  /*60710*/  LDL.LU.64 R222, [R1+0x6c8] ;  /* 0x0006c80001de7983 */ /* 0x000ea80000300a00 */
[----:B------:R-:W2:Y:S01]  /*60720*/  LDL.LU.64 R224, [R1+0x6a8] ;  /* 0x0006a80001e07983 */ /* 0x000ea20000300a00 */
[----:B------:R-:W-:-:S04]  /*60730*/  IMAD.WIDE R136, R8, 0x4, R136 ;  /* 0x0000000408887825 */ /* 0x000fc800078e0288 */
[----:B------:R-:W-:Y:S02]  /*60740*/  VIADD R218, R132, 0xfffffd9a ;  /* 0xfffffd9a84da7836 */ /* 0x000fe40000000000 */
[----:B------:R-:W-:Y:S01]  /*60750*/  VIADD R132, R242, 0x300000 ;  /* 0x00300000f2847836 */ /* 0x000fe20000000000 */
[----:B------:R1:W-:Y:S04]  /*60760*/  STL.64 [R1+0x1888], R136 ;  /* 0x0018888801007387 */ /* 0x0003e80000100a00 */
[----:B------:R1:W-:Y:S01]  /*60770*/  LDGSTS.E [R133+-0x6bff4], desc[UR60][R136.64], !P1 ;  /* 0x9400c00088857fae */ /* 0x0003e2000c92187c */
[----:B----4-:R-:W-:-:S04]  /*60780*/  IMAD.WIDE R134, R8, 0x4, R134 ;  /* 0x0000000408867825 */ /* 0x010fc800078e0286 */
[C---:B------:R-:W-:Y:S01]  /*60790*/  IMAD.WIDE R130, R8.reuse, 0x4, R130 ;  /* 0x0000000408827825 */ /* 0x040fe200078e0282 */
[----:B------:R4:W-:Y:S03]  /*607a0*/  STL.64 [R1+0x1878], R134 ;  /* 0x0018788601007387 */ /* 0x0009e60000100a00 */
[C---:B-1----:R-:W-:Y:S01]  /*607b0*/  IMAD.WIDE R136, R8.reuse, 0x4, R220 ;  /* 0x0000000408887825 */ /* 0x042fe200078e02dc */
[----:B------:R1:W-:Y:S04]  /*607c0*/  STL.64 [R1+0x1868], R130 ;  /* 0x0018688201007387 */ /* 0x0003e80000100a00 */
[----:B------:R-:W2:Y:S04]  /*607d0*/  LDL.LU.64 R220, [R1+0x688] ;  /* 0x0006880001dc7983 */ /* 0x000ea80000300a00 */
[----:B------:R3:W-:Y:S04]  /*607e0*/  LDGSTS.E [R132+-0x68000], desc[UR60][R134.64], !P2 ;  /* 0x9800000086847fae */ /* 0x0007e8000d12187c */
[----:B------:R-:W-:Y:S04]  /*607f0*/  LDGSTS.E [R252+-0x64000], desc[UR60][R130.64], !P2 ;  /* 0x9c00000082fc7fae */ /* 0x000fe8000d12187c */
[----:B----4-:R-:W4:Y:S04]  /*60800*/  LDL.LU.64 R134, [R1+0x668] ;  /* 0x0006680001867983 */ /* 0x010f280000300a00 */
[----:B------:R2:W-:Y:S04]  /*60810*/  STL.64 [R1+0x1858], R136 ;  /* 0x0018588801007387 */ /* 0x0005e80000100a00 */
[----:B-1----:R-:W4:Y:S01]  /*60820*/  LDL.LU.64 R130, [R1+0x648] ;  /* 0x0006480001827983 */ /* 0x002f220000300a00 */
[----:B---3--:R-:W-:-:S03]  /*60830*/  IMAD.WIDE R132, R8, 0x4, R226 ;  /* 0x0000000408847825 */ /* 0x008fc600078e02e2 */
[----:B------:R-:W3:Y:S01]  /*60840*/  LDL.LU.64 R226, [R1+0x628] ;  /* 0x0006280001e27983 */ /* 0x000ee20000300a00 */
[----:B------:R-:W-:Y:S02]  /*60850*/  ISETP.GE.U32.AND P3, PT, R218, 0x7ffffd1b, PT ;  /* 0x7ffffd1bda00780c */ /* 0x000fe40003f66070 */
[----:B------:R-:W-:Y:S02]  /*60860*/  ISETP.GE.U32.AND P1, PT, R127, 0x7ffffd1a, PT ;  /* 0x7ffffd1a7f00780c */ /* 0x000fe40003f26070 */
[----:B--2---:R-:W-:Y:S01]  /*60870*/  IADD3 R218, R9, -0x268, RZ ;  /* 0xfffffd9809da7810 */ /* 0x004fe20007ffe0ff */
[C---:B------:R-:W-:Y:S01]  /*60880*/  VIADD R127, R242.reuse, 0x300000 ;  /* 0x00300000f27f7836 */ /* 0x040fe20000000000 */
[----:B------:R-:W-:Y:S01]  /*60890*/  IADD3 R9, R242, 0x300000, RZ ;  /* 0x00300000f2097810 */ /* 0x000fe20007ffe0ff */
[----:B------:R1:W-:Y:S06]  /*608a0*/  STL.64 [R1+0x1848], R132 ;  /* 0x0018488401007387 */ /* 0x0003ec0000100a00 */
[----:B------:R-:W-:Y:S04]  /*608b0*/  LDGSTS.E [R127+-0x67ffc], desc[UR60][R136.64], !P3 ;  /* 0x98004000887f7fae */ /* 0x000fe8000d92187c */
[----:B------:R2:W-:Y:S01]  /*608c0*/  LDGSTS.E [R9+-0x63ffc], desc[UR60][R132.64], !P3 ;  /* 0x9c00400084097fae */ /* 0x0005e2000d92187c */
[----:B------:R-:W-:Y:S01]  /*608d0*/  ISETP.GE.U32.AND P2, PT, R218, 0x7ffffd19, PT ;  /* 0x7ffffd19da00780c */ /* 0x000fe20003f46070 */
[----:B------:R-:W-:Y:S01]  /*608e0*/  VIADD R126, R126, 0xfffffdf7 ;  /* 0xfffffdf77e7e7836 */ /* 0x000fe20000000000 */
[----:B--2---:R-:W2:Y:S01]  /*608f0*/  LDC R9, c[0x0][0x230] ;  /* 0x00008c00ff097b82 */ /* 0x004ea20000000800 */
[----:B------:R-:W-:-:S04]  /*60900*/  IMAD.WIDE R128, R8, 0x4, R128 ;  /* 0x0000000408807825 */ /* 0x000fc800078e0280 */
[----:B------:R-:W-:-:S04]  /*60910*/  IMAD.WIDE R136, R8, 0x4, R222 ;  /* 0x0000000408887825 */ /* 0x000fc800078e02de */
[C---:B-1----:R-:W-:Y:S01]  /*60920*/  IMAD.WIDE R132, R8.reuse, 0x4, R224 ;  /* 0x0000000408847825 */ /* 0x042fe200078e02e0 */
[----:B------:R1:W-:Y:S04]  /*60930*/  STL.64 [R1+0x1838], R128 ;  /* 0x0018388001007387 */ /* 0x0003e80000100a00 */
[----:B------:R4:W-:Y:S04]  /*60940*/  STL.64 [R1+0x1828], R136 ;  /* 0x0018288801007387 */ /* 0x0009e80000100a00 */
[----:B------:R4:W-:Y:S04]  /*60950*/  STL.64 [R1+0x1810], R132 ;  /* 0x0018108401007387 */ /* 0x0009e80000100a00 */
[----:B------:R-:W3:Y:S04]  /*60960*/  LDL.LU.64 R224, [R1+0x608] ;  /* 0x0006080001e07983 */ /* 0x000ee80000300a00 */
[----:B------:R-:W3:Y:S04]  /*60970*/  LDL.LU.64 R218, [R1+0x5e8] ;  /* 0x0005e80001da7983 */ /* 0x000ee80000300a00 */
[----:B------:R-:W3:Y:S04]  /*60980*/  LDL.LU.64 R222, [R1+0x5c8] ;  /* 0x0005c80001de7983 */ /* 0x000ee80000300a00 */
[----:B------:R1:W-:Y:S04]  /*60990*/  LDGSTS.E [R252+-0x67ff8], desc[UR60][R128.64], !P1 ;  /* 0x9800800080fc7fae */ /* 0x0003e8000c92187c */
[----:B------:R2:W-:Y:S04]  /*609a0*/  LDGSTS.E [R127+-0x63ff8], desc[UR60][R136.64], !P1 ;  /* 0x9c008000887f7fae */ /* 0x0005e8000c92187c */
[----:B------:R4:W-:Y:S01]  /*609b0*/  LDGSTS.E [R252+-0x67ff4], desc[UR60][R132.64], !P2 ;  /* 0x9800c00084fc7fae */ /* 0x0009e2000d12187c */
[----:B------:R-:W-:Y:S01]  /*609c0*/  IMAD.WIDE R220, R8, 0x4, R220 ;  /* 0x0000000408dc7825 */ /* 0x000fe200078e02dc */
[----:B-1----:R-:W1:Y:S01]  /*609d0*/  LDC R128, c[0x0][0x230] ;  /* 0x00008c00ff807b82 */ /* 0x002e620000000800 */
[----:B------:R-:W-:-:S02]  /*609e0*/  IADD3 R5, R5, -0x20a, RZ ;  /* 0xfffffdf605057810 */ /* 0x000fc40007ffe0ff */
[----:B------:R-:W-:Y:S01]  /*609f0*/  IADD3 R129, R15, 0x300000, RZ ;  /* 0x003000000f817810 */ /* 0x000fe20007ffe0ff */
[----:B--2---:R-:W-:Y:S01]  /*60a00*/  VIADD R9, R9, 0xfffffdf5 ;  /* 0xfffffdf509097836 */ /* 0x004fe20000000000 */
[----:B------:R2:W-:Y:S03]  /*60a10*/  STL.64 [R1+0x1808], R220 ;  /* 0x001808dc01007387 */ /* 0x0005e60000100a00 */
[----:B------:R-:W1:Y:S01]  /*60a20*/  LDC R127, c[0x0][0x230] ;  /* 0x00008c00ff7f7b82 */ /* 0x000e620000000800 */
[----:B----4-:R-:W-:-:S04]  /*60a30*/  IMAD.WIDE R136, R8, 0x4, R134 ;  /* 0x0000000408887825 */ /* 0x010fc800078e0286 */
[----:B------:R-:W-:-:S04]  /*60a40*/  IMAD.WIDE R134, R8, 0x4, R130 ;  /* 0x0000000408867825 */ /* 0x000fc800078e0282 */
[----:B------:R-:W-:-:S05]  /*60a50*/  VIADD R132, R242, 0x300000 ;  /* 0x00300000f2847836 */ /* 0x000fca0000000000 */
[----:B------:R-:W-:Y:S01]  /*60a60*/  LDGSTS.E [R132+-0x63ff4], desc[UR60][R220.64], !P2 ;  /* 0x9c00c000dc847fae */ /* 0x000fe2000d12187c */
[----:B---3--:R-:W-:-:S03]  /*60a70*/  IMAD.WIDE R130, R8, 0x4, R226 ;  /* 0x0000000408827825 */ /* 0x008fc600078e02e2 */
[----:B------:R-:W3:Y:S04]  /*60a80*/  LDL.LU.64 R226, [R1+0x5a8] ;  /* 0x0005a80001e27983 */ /* 0x000ee80000300a00 */
[----:B------:R-:W-:Y:S04]  /*60a90*/  STL.64 [R1+0x17f8], R136 ;  /* 0x0017f88801007387 */ /* 0x000fe80000100a00 */
[----:B------:R-:W-:Y:S04]  /*60aa0*/  STL.64 [R1+0x17f0], R134 ;  /* 0x0017f08601007387 */ /* 0x000fe80000100a00 */
[----:B------:R1:W-:Y:S04]  /*60ab0*/  STL.64 [R1+0x17e0], R130 ;  /* 0x0017e08201007387 */ /* 0x0003e80000100a00 */
[----:B------:R-:W4:Y:S04]  /*60ac0*/  LDL.LU.64 R132, [R1+0x588] ;  /* 0x0005880001847983 */ /* 0x000f280000300a00 */
[----:B--2---:R-:W2:Y:S01]  /*60ad0*/  LDL.LU.64 R220, [R1+0x568] ;  /* 0x0005680001dc7983 */ /* 0x004ea20000300a00 */
[----:B------:R-:W-:-:S02]  /*60ae0*/  ISETP.GE.U32.AND P1, PT, R126, 0x7ffffd78, PT ;  /* 0x7ffffd787e00780c */ /* 0x000fc40003f26070 */
[----:B------:R-:W-:Y:S01]  /*60af0*/  ISETP.GE.U32.AND P3, PT, R5, 0x7ffffd77, PT ;  /* 0x7ffffd770500780c */ /* 0x000fe20003f66070 */
[C---:B------:R-:W-:Y:S01]  /*60b00*/  VIADD R126, R15.reuse, 0x300000 ;  /* 0x003000000f7e7836 */ /* 0x040fe20000000000 */
[----:B------:R-:W-:Y:S01]  /*60b10*/  IADD3 R252, R15, 0x300000, RZ ;  /* 0x003000000ffc7810 */ /* 0x000fe20007ffe0ff */
[----:B------:R-:W1:Y:S08]  /*60b20*/  LDC R5, c[0x0][0x230] ;  /* 0x00008c00ff057b82 */ /* 0x000e700000000800 */
[----:B------:R-:W-:Y:S04]  /*60b30*/  LDGSTS.E [R129+-0x80000], desc[UR60][R136.64], !P1 ;  /* 0x8000000088817fae */ /* 0x000fe8000c92187c */
[----:B------:R-:W-:Y:S04]  /*60b40*/  LDGSTS.E [R126+-0x7c000], desc[UR60][R134.64], !P1 ;  /* 0x84000000867e7fae */ /* 0x000fe8000c92187c */
[----:B------:R1:W-:Y:S01]  /*60b50*/  LDGSTS.E [R252+-0x7fffc], desc[UR60][R130.64], !P3 ;  /* 0x8000400082fc7fae */ /* 0x0003e2000d92187c */
[----:B------:R-:W-:Y:S01]  /*60b60*/  ISETP.GE.U32.AND P1, PT, R9, 0x7ffffd76, PT ;  /* 0x7ffffd760900780c */ /* 0x000fe20003f26070 */
[----:B------:R-:W-:Y:S01]  /*60b70*/  IMAD.WIDE R224, R8, 0x4, R224 ;  /* 0x0000000408e07825 */ /* 0x000fe200078e02e0 */
[----:B-1----:R-:W-:-:S03]  /*60b80*/  IADD3 R130, R128, -0x20c, RZ ;  /* 0xfffffdf480827810 */ /* 0x002fc60007ffe0ff */
[----:B------:R-:W-:-:S04]  /*60b90*/  IMAD.WIDE R218, R8, 0x4, R218 ;  /* 0x0000000408da7825 */ /* 0x000fc800078e02da */
[----:B------:R-:W-:-:S04]  /*60ba0*/  IMAD.WIDE R128, R8, 0x4, R222 ;  /* 0x0000000408807825 */ /* 0x000fc800078e02de */
[----:B------:R-:W-:Y:S01]  /*60bb0*/  VIADD R137, R15, 0x300000 ;  /* 0x003000000f897836 */ /* 0x000fe20000000000 */
[----:B------:R1:W-:Y:S04]  /*60bc0*/  STL.64 [R1+0x17d8], R224 ;  /* 0x0017d8e001007387 */ /* 0x0003e80000100a00 */
[----:B------:R-:W2:Y:S01]  /*60bd0*/  LDL.LU.64 R134, [R1+0x548] ;  /* 0x0005480001867983 */ /* 0x000ea20000300a00 */
[----:B------:R-:W-:-:S03]  /*60be0*/  ISETP.GE.U32.AND P2, PT, R130, 0x7ffffd75, PT ;  /* 0x7ffffd758200780c */ /* 0x000fc60003f46070 */
[----:B------:R-:W-:Y:S04]  /*60bf0*/  STL.64 [R1+0x17c8], R218 ;  /* 0x0017c8da01007387 */ /* 0x000fe80000100a00 */
[----:B------:R-:W2:Y:S04]  /*60c00*/  LDL.LU.64 R130, [R1+0x528] ;  /* 0x0005280001827983 */ /* 0x000ea80000300a00 */
[----:B------:R1:W-:Y:S04]  /*60c10*/  STL.64 [R1+0x17c0], R128 ;  /* 0x0017c08001007387 */ /* 0x0003e80000100a00 */
[----:B------:R-:W2:Y:S01]  /*60c20*/  LDL.LU.64 R222, [R1+0x508] ;  /* 0x0005080001de7983 */ /* 0x000ea20000300a00 */
[----:B------:R-:W-:-:S03]  /*60c30*/  IADD3 R136, R15, 0x300000, RZ ;  /* 0x003000000f887810 */ /* 0x000fc60007ffe0ff */
[----:B------:R-:W-:Y:S01]  /*60c40*/  LDGSTS.E [R137+-0x7bffc], desc[UR60][R224.64], !P3 ;  /* 0x84004000e0897fae */ /* 0x000fe2000d92187c */
[----:B------:R-:W-:Y:S01]  /*60c50*/  VIADD R5, R5, 0xfffffdd7 ;  /* 0xfffffdd705057836 */ /* 0x000fe20000000000 */
[----:B------:R-:W-:Y:S01]  /*60c60*/  IADD3 R127, R127, -0x22a, RZ ;  /* 0xfffffdd67f7f7810 */ /* 0x000fe20007ffe0ff */
[----:B------:R-:W2:Y:S01]  /*60c70*/  LDC R126, c[0x0][0x230] ;  /* 0x00008c00ff7e7b82 */ /* 0x000ea20000000800 */
[----:B------:R-:W-:Y:S04]  /*60c80*/  LDGSTS.E [R136+-0x7fff8], desc[UR60][R218.64], !P1 ;  /* 0x80008000da887fae */ /* 0x000fe8000c92187c */
[----:B------:R1:W-:Y:S03]  /*60c90*/  LDGSTS.E [R252+-0x7bff8], desc[UR60][R128.64], !P1 ;  /* 0x8400800080fc7fae */ /* 0x0003e6000c92187c */
[----:B------:R-:W2:Y:S01]  /*60ca0*/  LDC R9, c[0x0][0x230] ;  /* 0x00008c00ff097b82 */ /* 0x000ea20000000800 */
[----:B-1----:R-:W2:Y:S01]  /*60cb0*/  LDL.LU.64 R224, [R1+0x4e8] ;  /* 0x0004e80001e07983 */ /* 0x002ea20000300a00 */
[C---:B------:R-:W-:Y:S01]  /*60cc0*/  VIADD R129, R15.reuse, 0x300000 ;  /* 0x003000000f817836 */ /* 0x040fe20000000000 */
[----:B------:R-:W-:Y:S01]  /*60cd0*/  IADD3 R128, R15, 0x300000, RZ ;  /* 0x003000000f807810 */ /* 0x000fe20007ffe0ff */
[----:B---3--:R-:W-:-:S02]  /*60ce0*/  IMAD.WIDE R218, R8, 0x4, R226 ;  /* 0x0000000408da7825 */ /* 0x008fc400078e02e2 */
[----:B------:R-:W3:Y:S02]  /*60cf0*/  LDL.LU.64 R226, [R1+0x4c0] ;  /* 0x0004c00001e27983 */ /* 0x000ee40000300a00 */
[----:B----4-:R-:W-:-:S04]  /*60d00*/  IMAD.WIDE R136, R8, 0x4, R132 ;  /* 0x0000000408887825 */ /* 0x010fc800078e0284 */
[----:B--2---:R-:W-:Y:S01]  /*60d10*/  IMAD.WIDE R132, R8, 0x4, R220 ;  /* 0x0000000408847825 */ /* 0x004fe200078e02dc */
[----:B------:R1:W-:Y:S04]  /*60d20*/  STL.64 [R1+0x17b0], R218 ;  /* 0x0017b0da01007387 */ /* 0x0003e80000100a00 */
[----:B------:R-:W-:Y:S04]  /*60d30*/  LDGSTS.E [R129+-0x7fff4], desc[UR60][R218.64], !P2 ;  /* 0x8000c000da817fae */ /* 0x000fe8000d12187c */
[----:B------:R-:W-:Y:S04]  /*60d40*/  STL.64 [R1+0x17a8], R136 ;  /* 0x0017a88801007387 */ /* 0x000fe80000100a00 */
[----:B------:R-:W-:Y:S04]  /*60d50*/  LDGSTS.E [R128+-0x7bff4], desc[UR60][R136.64], !P2 ;  /* 0x8400c00088807fae */ /* 0x000fe8000d12187c */
[----:B------:R2:W-:Y:S04]  /*60d60*/  STL.64 [R1+0x17a0], R132 ;  /* 0x0017a08401007387 */ /* 0x0005e80000100a00 */
[----:B------:R-:W4:Y:S04]  /*60d70*/  LDL.LU.64 R128, [R1+0x498] ;  /* 0x0004980001807983 */ /* 0x000f280000300a00 */
[----:B-1----:R-:W4:Y:S01]  /*60d80*/  LDL.LU.64 R218, [R1+0x478] ;  /* 0x0004780001da7983 */ /* 0x002f220000300a00 */
[----:B------:R-:W-:-:S02]  /*60d90*/  ISETP.GE.U32.AND P1, PT, R5, 0x7ffffd58, PT ;  /* 0x7ffffd580500780c */ /* 0x000fc40003f26070 */
[----:B------:R-:W-:Y:S01]  /*60da0*/  ISETP.GE.U32.AND P3, PT, R127, 0x7ffffd57, PT ;  /* 0x7ffffd577f00780c */ /* 0x000fe20003f66070 */
[----:B------:R-:W4:Y:S01]  /*60db0*/  LDL.LU.64 R220, [R1+0x458] ;  /* 0x0004580001dc7983 */ /* 0x000f220000300a00 */
[----:B------:R-:W1:Y:S09]  /*60dc0*/  LDC R5, c[0x0][0x230] ;  /* 0x00008c00ff057b82 */ /* 0x000e720000000800 */
[----:B------:R2:W-:Y:S02]  /*60dd0*/  LDGSTS.E [R252+-0x78000], desc[UR60][R132.64], !P1 ;  /* 0x8800000084fc7fae */ /* 0x0005e4000c92187c */
[----:B--2---:R-:W-:-:S02]  /*60de0*/  VIADD R133, R15, 0x300000 ;  /* 0x003000000f857836 */ /* 0x004fc40000000000 */
[----:B------:R-:W-:-:S04]  /*60df0*/  IMAD.WIDE R136, R8, 0x4, R134 ;  /* 0x0000000408887825 */ /* 0x000fc800078e0286 */
[----:B------:R-:W-:Y:S01]  /*60e00*/  IMAD.WIDE R134, R8, 0x4, R130 ;  /* 0x0000000408867825 */ /* 0x000fe200078e0282 */
[----:B------:R-:W-:-:S03]  /*60e10*/  IADD3 R132, R15, 0x300000, RZ ;  /* 0x003000000f847810 */ /* 0x000fc60007ffe0ff */
[C---:B------:R-:W-:Y:S01]  /*60e20*/  IMAD.WIDE R130, R8.reuse, 0x4, R222 ;  /* 0x0000000408827825 */ /* 0x040fe200078e02de */
[----:B------:R2:W-:Y:S04]  /*60e30*/  STL.64 [R1+0x1790], R136 ;  /* 0x0017908801007387 */ /* 0x0005e80000100a00 */
[----:B------:R2:W-:Y:S04]  /*60e40*/  LDGSTS.E [R133+-0x74000], desc[UR60][R136.64], !P1 ;  /* 0x8c00000088857fae */ /* 0x0005e8000c92187c */
[----:B------:R1:W-:Y:S04]  /*60e50*/  STL.64 [R1+0x1788], R134 ;  /* 0x0017888601007387 */ /* 0x0003e80000100a00 */
[----:B------:R3:W-:Y:S04]  /*60e60*/  STL.64 [R1+0x1780], R130 ;  /* 0x0017808201007387 */ /* 0x0007e80000100a00 */
[----:B------:R1:W-:Y:S04]  /*60e70*/  LDGSTS.E [R132+-0x77ffc], desc[UR60][R134.64], !P3 ;  /* 0x8800400086847fae */ /* 0x0003e8000d92187c */
[----:B------:R-:W4:Y:S04]  /*60e80*/  LDL.LU.64 R222, [R1+0x438] ;  /* 0x0004380001de7983 */ /* 0x000f280000300a00 */
[----:B------:R3:W-:Y:S01]  /*60e90*/  LDGSTS.E [R252+-0x73ffc], desc[UR60][R130.64], !P3 ;  /* 0x8c00400082fc7fae */ /* 0x0007e2000d92187c */
[----:B--2---:R-:W-:-:S05]  /*60ea0*/  IMAD.WIDE R136, R8, 0x4, R224 ;  /* 0x0000000408887825 */ /* 0x004fca00078e02e0 */
[----:B------:R-:W-:Y:S04]  /*60eb0*/  STL.64 [R1+0x1770], R136 ;  /* 0x0017708801007387 */ /* 0x000fe80000100a00 */
[----:B------:R-:W2:Y:S01]  /*60ec0*/  LDL.LU.64 R224, [R1+0x418] ;  /* 0x0004180001e07983 */ /* 0x000ea20000300a00 */
[----:B------:R-:W-:Y:S01]  /*60ed0*/  VIADD R126, R126, 0xfffffdd5 ;  /* 0xfffffdd57e7e7836 */ /* 0x000fe20000000000 */
[----:B------:R-:W-:Y:S02]  /*60ee0*/  IADD3 R127, R9, -0x22c, RZ ;  /* 0xfffffdd4097f7810 */ /* 0x000fe40007ffe0ff */
[----:B-1----:R-:W-:Y:S01]  /*60ef0*/  IADD3 R134, R15, 0x300000, RZ ;  /* 0x003000000f867810 */ /* 0x002fe20007ffe0ff */
[----:B------:R-:W1:Y:S01]  /*60f00*/  LDC R9, c[0x0][0x230] ;  /* 0x00008c00ff097b82 */ /* 0x000e620000000800 */
[----:B------:R-:W-:-:S02]  /*60f10*/  ISETP.GE.U32.AND P2, PT, R126, 0x7ffffd56, PT ;  /* 0x7ffffd567e00780c */ /* 0x000fc40003f46070 */
[----:B------:R-:W-:Y:S01]  /*60f20*/  ISETP.GE.U32.AND P1, PT, R127, 0x7ffffd55, PT ;  /* 0x7ffffd557f00780c */ /* 0x000fe20003f26070 */
[----:B------:R-:W-:Y:S02]  /*60f30*/  VIADD R127, R5, 0xfffffdb7 ;  /* 0xfffffdb7057f7836 */ /* 0x000fe40000000000 */
[----:B------:R-:W-:Y:S02]  /*60f40*/  VIADD R5, R15, 0x300000 ;  /* 0x003000000f057836 */ /* 0x000fe40000000000 */
[----:B------:R-:W1:Y:S06]  /*60f50*/  LDC R126, c[0x0][0x230] ;  /* 0x00008c00ff7e7b82 */ /* 0x000e6c0000000800 */
[----:B------:R-:W-:Y:S01]  /*60f60*/  LDGSTS.E [R134+-0x77ff8], desc[UR60][R136.64], !P2 ;  /* 0x8800800088867fae */ /* 0x000fe2000d12187c */
[----:B---3--:R-:W-:-:S03]  /*60f70*/  IMAD.WIDE R130, R8, 0x4, R226 ;  /* 0x0000000408827825 */ /* 0x008fc600078e02e2 */
[----:B------:R-:W3:Y:S04]  /*60f80*/  LDL.LU.64 R226, [R1+0x3f8] ;  /* 0x0003f80001e27983 */ /* 0x000ee80000300a00 */
[----:B------:R-:W3:Y:S04]  /*60f90*/  LDL.LU.64 R132, [R1+0x3d8] ;  /* 0x0003d80001847983 */ /* 0x000ee80000300a00 */
[----:B------:R1:W-:Y:S04]  /*60fa0*/  STL.64 [R1+0x1768], R130 ;  /* 0x0017688201007387 */ /* 0x0003e80000100a00 */
[----:B------:R1:W-:Y:S01]  /*60fb0*/  LDGSTS.E [R5+-0x73ff8], desc[UR60][R130.64], !P2 ;  /* 0x8c00800082057fae */ /* 0x0003e2000d12187c */
[----:B----4-:R-:W-:-:S04]  /*60fc0*/  IMAD.WIDE R128, R8, 0x4, R128 ;  /* 0x0000000408807825 */ /* 0x010fc800078e0280 */
[----:B------:R-:W-:-:S04]  /*60fd0*/  IMAD.WIDE R218, R8, 0x4, R218 ;  /* 0x0000000408da7825 */ /* 0x000fc800078e02da */
[----:B-1----:R-:W-:Y:S01]  /*60fe0*/  VIADD R126, R126, 0xfffffdb6 ;  /* 0xfffffdb67e7e7836 */ /* 0x002fe20000000000 */
[----:B------:R-:W-:Y:S02]  /*60ff0*/  ISETP.GE.U32.AND P3, PT, R127, 0x7ffffd38, PT ;  /* 0x7ffffd387f00780c */ /* 0x000fe40003f66070 */
[----:B------:R-:W-:Y:S01]  /*61000*/  IADD3 R131, R15, 0x300000, RZ ;  /* 0x003000000f837810 */ /* 0x000fe20007ffe0ff */
[----:B------:R1:W-:Y:S04]  /*61010*/  STL.64 [R1+0x1758], R128 ;  /* 0x0017588001007387 */ /* 0x0003e80000100a00 */
[----:B------:R-:W4:Y:S04]  /*61020*/  LDL.LU.64 R136, [R1+0x3b8] ;  /* 0x0003b80001887983 */ /* 0x000f280000300a00 */
[----:B------:R-:W4:Y:S04]  /*61030*/  LDL.LU.64 R134, [R1+0x398] ;  /* 0x0003980001867983 */ /* 0x000f280000300a00 */
[----:B------:R-:W-:Y:S04]  /*61040*/  LDGSTS.E [R252+-0x77ff4], desc[UR60][R128.64], !P1 ;  /* 0x8800c00080fc7fae */ /* 0x000fe8000c92187c */
[----:B------:R1:W-:Y:S01]  /*61050*/  STL.64 [R1+0x1750], R218 ;  /* 0x001750da01007387 */ /* 0x0003e20000100a00 */
[----:B------:R-:W-:-:S02]  /*61060*/  ISETP.GE.U32.AND P2, PT, R126, 0x7ffffd37, PT ;  /* 0x7ffffd377e00780c */ /* 0x000fc40003f46070 */
[----:B------:R-:W-:Y:S01]  /*61070*/  IADD3 R9, R9, -0x24b, RZ ;  /* 0xfffffdb509097810 */ /* 0x000fe20007ffe0ff */
[----:B------:R-:W-:Y:S01]  /*61080*/  LDGSTS.E [R131+-0x73ff4], desc[UR60][R218.64], !P1 ;  /* 0x8c00c000da837fae */ /* 0x000fe2000c92187c */
[----:B------:R-:W-:Y:S01]  /*61090*/  IMAD.WIDE R220, R8, 0x4, R220 ;  /* 0x0000000408dc7825 */ /* 0x000fe200078e02dc */
[----:B------:R-:W2:Y:S08]  /*610a0*/  LDC R130, c[0x0][0x230] ;  /* 0x00008c00ff827b82 */ /* 0x000eb00000000800 */
[----:B------:R-:W2:Y:S08]  /*610b0*/  LDC R127, c[0x0][0x230] ;  /* 0x00008c00ff7f7b82 */ /* 0x000eb00000000800 */
[----:B------:R-:W3:Y:S01]  /*610c0*/  LDC R5, c[0x0][0x230] ;  /* 0x00008c00ff057b82 */ /* 0x000ee20000000800 */
[----:B-1----:R-:W4:Y:S01]  /*610d0*/  LDL.LU.64 R128, [R1+0x108] ;  /* 0x0001080001807983 */ /* 0x002f220000300a00 */
[----:B------:R-:W-:Y:S01]  /*610e0*/  ISETP.GE.U32.AND P1, PT, R9, 0x7ffffd36, PT ;  /* 0x7ffffd360900780c */ /* 0x000fe20003f26070 */
[----:B------:R-:W-:-:S02]  /*610f0*/  VIADD R9, R15, 0x300000 ;  /* 0x003000000f097836 */ /* 0x000fc40000000000 */
[----:B------:R-:W-:Y:S04]  /*61100*/  LDGSTS.E [R252+-0x70000], desc[UR60][R220.64], !P3 ;  /* 0x90000000dcfc7fae */ /* 0x000fe8000d92187c */
[----:B------:R1:W-:Y:S04]  /*61110*/  STL.64 [R1+0x1740], R220 ;  /* 0x001740dc01007387 */ /* 0x0003e80000100a00 */
[----:B------:R-:W4:Y:S01]  /*61120*/  LDL.LU.64 R218, [R1+0x2d70] ;  /* 0x002d700001da7983 */ /* 0x000f220000300a00 */
[----:B------:R-:W4:Y:S03]  /*61130*/  LDC R126, c[0x0][0x230] ;  /* 0x00008c00ff7e7b82 */ /* 0x000f260000000800 */
[----:B-1----:R-:W4:Y:S01]  /*61140*/  LDL.LU.64 R220, [R1+0x2d68] ;  /* 0x002d680001dc7983 */ /* 0x002f220000300a00 */
[----:B------:R-:W-:-:S05]  /*61150*/  IMAD.WIDE R222, R8, 0x4, R222 ;  /* 0x0000000408de7825 */ /* 0x000fca00078e02de */
[----:B------:R-:W-:Y:S01]  /*61160*/  LDGSTS.E [R9+-0x6c000], desc[UR60][R222.64], !P3 ;  /* 0x94000000de097fae */ /* 0x000fe2000d92187c */
[----:B--2---:R-:W-:-:S03]  /*61170*/  IMAD.WIDE R224, R8, 0x4, R224 ;  /* 0x0000000408e07825 */ /* 0x004fc600078e02e0 */
[----:B------:R1:W-:Y:S04]  /*61180*/  STL.64 [R1+0x1738], R222 ;  /* 0x001738de01007387 */ /* 0x0003e80000100a00 */
[----:B------:R2:W-:Y:S04]  /*61190*/  STL.64 [R1+0x1728], R224 ;  /* 0x001728e001007387 */ /* 0x0005e80000100a00 */
[----:B-1----:R-:W4:Y:S04]  /*611a0*/  LDL.LU.64 R222, [R1+0x2d60] ;  /* 0x002d600001de7983 */ /* 0x002f280000300a00 */
[----:B------:R-:W4:Y:S01]  /*611b0*/  LDL.LU R9, [R1+0x2d58] ;  /* 0x002d580001097983 */ /* 0x000f220000300800 */
[----:B------:R-:W-:Y:S01]  /*611c0*/  VIADD R130, R130, 0xfffffdb4 ;  /* 0xfffffdb482827836 */ /* 0x000fe20000000000 */
[----:B------:R-:W-:Y:S01]  /*611d0*/  IADD3 R127, R127, -0x26a, RZ ;  /* 0xfffffd967f7f7810 */ /* 0x000fe20007ffe0ff */
[----:B---3--:R-:W-:-:S04]  /*611e0*/  IMAD.WIDE R226, R8, 0x4, R226 ;  /* 0x0000000408e27825 */ /* 0x008fc800078e02e2 */
[----:B------:R-:W-:Y:S01]  /*611f0*/  IMAD.WIDE R132, R8, 0x4, R132 ;  /* 0x0000000408847825 */ /* 0x000fe200078e0284 */
[----:B------:R-:W-:-:S05]  /*61200*/  IADD3 R8, R15, 0x300000, RZ ;  /* 0x003000000f087810 */ /* 0x000fca0007ffe0ff */
[----:B------:R1:W-:Y:S04]  /*61210*/  LDGSTS.E [R8+-0x6fffc], desc[UR60][R224.64], !P2 ;  /* 0x90004000e0087fae */ /* 0x0003e8000d12187c */
[----:B------:R3:W-:Y:S04]  /*61220*/  STL.64 [R1+0x1720], R226 ;  /* 0x001720e201007387 */ /* 0x0007e80000100a00 */
[----:B------:R-:W-:Y:S01]  /*61230*/  LDGSTS.E [R131+-0x6bffc], desc[UR60][R226.64], !P2 ;  /* 0x94004000e2837fae */ /* 0x000fe2000d12187c */
[----:B-1----:R-:W1:Y:S03]  /*61240*/  LDC R8, c[0x0][0x238] ;  /* 0x00008e00ff087b82 */ /* 0x002e660000000800 */
[----:B--2---:R-:W2:Y:S04]  /*61250*/  LDL.LU.64 R224, [R1+0x2d50] ;  /* 0x002d500001e07983 */ /* 0x004ea80000300a00 */
[----:B------:R1:W-:Y:S04]  /*61260*/  STL.64 [R1+0x1710], R132 ;  /* 0x0017108401007387 */ /* 0x0003e80000100a00 */
[----:B---3--:R-:W3:Y:S01]  /*61270*/  LDL.LU.64 R226, [R1+0x2d48] ;  /* 0x002d480001e27983 */ /* 0x008ee20000300a00 */
[----:B------:R-:W-:Y:S01]  /*61280*/  ISETP.GE.U32.AND P2, PT, R130, 0x7ffffd35, PT ;  /* 0x7ffffd358200780c */ /* 0x000fe20003f46070 */
[----:B------:R-:W-:-:S02]  /*61290*/  VIADD R130, R15, 0x300000 ;  /* 0x003000000f827836 */ /* 0x000fc40000000000 */
[----:B------:R1:W-:Y:S01]  /*612a0*/  LDGSTS.E [R252+-0x6fff8], desc[UR60][R132.64], !P1 ;  /* 0x9000800084fc7fae */ /* 0x0003e2000c92187c */
[----:B------:R-:W-:Y:S01]  /*612b0*/  VIADD R5, R5, 0xfffffd97 ;  /* 0xfffffd9705057836 */ /* 0x000fe20000000000 */
[----:B-1----:R-:W-:Y:S01]  /*612c0*/  SHF.L.U32 R8, R8, 0x7, RZ ;  /* 0x0000000708087819 */ /* 0x002fe200000006ff */
[----:B------:R-:W1:Y:S08]  /*612d0*/  LDC R133, c[0x0][0x230] ;  /* 0x00008c00ff857b82 */ /* 0x000e700000000800 */
[----:B------:R-:W1:Y:S01]  /*612e0*/  LDC R132, c[0x0][0x230] ;  /* 0x00008c00ff847b82 */ /* 0x000e620000000800 */
[----:B----4-:R-:W-:-:S04]  /*612f0*/  IMAD.WIDE R136, R8, 0x4, R136 ;  /* 0x0000000408887825 */ /* 0x010fc800078e0288 */
[----:B------:R-:W-:-:S04]  /*61300*/  IMAD.WIDE R134, R8, 0x4, R134 ;  /* 0x0000000408867825 */ /* 0x000fc800078e0286 */
[----:B------:R-:W-:Y:S01]  /*61310*/  IMAD.WIDE R128, R8, 0x4, R128 ;  /* 0x0000000408807825 */ /* 0x000fe200078e0280 */
[----:B------:R-:W-:Y:S04]  /*61320*/  STL.64 [R1+0x1708], R136 ;  /* 0x0017088801007387 */ /* 0x000fe80000100a00 */
[----:B------:R-:W-:Y:S04]  /*61330*/  LDGSTS.E [R131+-0x6bff8], desc[UR60][R136.64], !P1 ;  /* 0x9400800088837fae */ /* 0x000fe8000c92187c */
[----:B------:R4:W-:Y:S04]  /*61340*/  STL.64 [R1+0x16f8], R134 ;  /* 0x0016f88601007387 */ /* 0x0009e80000100a00 */
[----:B------:R4:W-:Y:S04]  /*61350*/  LDGSTS.E [R130+-0x6fff4], desc[UR60][R134.64], !P2 ;  /* 0x9000c00086827fae */ /* 0x0009e8000d12187c */
[----:B------:R1:W-:Y:S01]  /*61360*/  STL.64 [R1+0x16f0], R128 ;  /* 0x0016f08001007387 */ /* 0x0003e20000100a00 */
[----:B------:R-:W-:-:S02]  /*61370*/  ISETP.GE.U32.AND P1, PT, R127, 0x7ffffd17, PT ;  /* 0x7ffffd177f00780c */ /* 0x000fc40003f26070 */
[----:B------:R-:W-:Y:S01]  /*61380*/  ISETP.GE.U32.AND P3, PT, R5, 0x7ffffd18, PT ;  /* 0x7ffffd180500780c */ /* 0x000fe20003f66070 */
[----:B------:R1:W-:Y:S01]  /*61390*/  LDGSTS.E [R252+-0x6bff4], desc[UR60][R128.64], !P2 ;  /* 0x9400c00080fc7fae */ /* 0x0003e2000d12187c */
[----:B------:R-:W-:-:S04]  /*613a0*/  IMAD.WIDE R124, R8, 0x4, R124 ;  /* 0x00000004087c7825 */ /* 0x000fc800078e027c */
[----:B------:R-:W-:-:S04]  /*613b0*/  IMAD.WIDE R138, R8, 0x4, R138 ;  /* 0x00000004088a7825 */ /* 0x000fc800078e028a */
[----:B------:R-:W-:Y:S01]  /*613c0*/  IMAD.WIDE R140, R8, 0x4, R140 ;  /* 0x00000004088c7825 */ /* 0x000fe200078e028c */
[----:B------:R-:W3:Y:S03]  /*613d0*/  LDC R5, c[0x0][0x23c] ;  /* 0x00008f00ff057b82 */ /* 0x000ee60000000800 */
[----:B----4-:R-:W-:Y:S02]  /*613e0*/  VIADD R135, R126, 0xfffffd95 ;  /* 0xfffffd957e877836 */ /* 0x010fe40000000000 */
[----:B------:R-:W4:Y:S01]  /*613f0*/  LDL.LU.64 R126, [R1+0x388] ;  /* 0x00038800017e7983 */ /* 0x000f220000300a00 */
[----:B------:R-:W-:Y:S02]  /*61400*/  IADD3 R134, R15, 0x300000, RZ ;  /* 0x003000000f867810 */ /* 0x000fe40007ffe0ff */
[----:B------:R-:W-:Y:S01]  /*61410*/  ISETP.GE.U32.AND P2, PT, R135, 0x7ffffd16, PT ;  /* 0x7ffffd168700780c */ /* 0x000fe20003f46070 */
[----:B-1----:R-:W-:Y:S01]  /*61420*/  IMAD.WIDE R128, R8, 0x4, R222 ;  /* 0x0000000408807825 */ /* 0x002fe200078e02de */
[----:B------:R-:W-:-:S03]  /*61430*/  IADD3 R223, R15, 0x300000, RZ ;  /* 0x003000000fdf7810 */ /* 0x000fc60007ffe0ff */
[----:B------:R-:W-:Y:S02]  /*61440*/  VIADD R222, R15, 0x300000 ;  /* 0x003000000fde7836 */ /* 0x000fe40000000000 */
[----:B--2---:R-:W-:-:S04]  /*61450*/  IMAD.WIDE R130, R8, 0x4, R224 ;  /* 0x0000000408827825 */ /* 0x004fc800078e02e0 */
[----:B---3--:R-:W-:-:S04]  /*61460*/  IMAD.WIDE R136, R8, 0x4, R226 ;  /* 0x0000000408887825 */ /* 0x008fc800078e02e2 */
[----:B------:R-:W-:Y:S01]  /*61470*/  VIADD R224, R15, 0x300000 ;  /* 0x003000000fe07836 */ /* 0x000fe20000000000 */
[----:B------:R-:W1:Y:S01]  /*61480*/  LDC R225, c[0x0][0x230] ;  /* 0x00008c00ffe17b82 */ /* 0x000e620000000800 */
[----:B------:R-:W-:Y:S04]  /*61490*/  STL.64 [R1+0x16e0], R136 ;  /* 0x0016e08801007387 */ /* 0x000fe80000100a00 */
[----:B------:R-:W-:Y:S04]  /*614a0*/  LDGSTS.E [R134+-0x68000], desc[UR60][R136.64], !P3 ;  /* 0x9800000088867fae */ /* 0x000fe8000d92187c */
[----:B------:R2:W-:Y:S04]  /*614b0*/  STL.64 [R1+0x16d8], R130 ;  /* 0x0016d88201007387 */ /* 0x0005e80000100a00 */
[----:B------:R2:W-:Y:S04]  /*614c0*/  LDGSTS.E [R252+-0x64000], desc[UR60][R130.64], !P3 ;  /* 0x9c00000082fc7fae */ /* 0x0005e8000d92187c */
[----:B------:R3:W-:Y:S04]  /*614d0*/  STL.64 [R1+0x16c8], R128 ;  /* 0x0016c88001007387 */ /* 0x0007e80000100a00 */
[----:B------:R3:W-:Y:S01]  /*614e0*/  LDGSTS.E [R224+-0x67ffc], desc[UR60][R128.64], !P1 ;  /* 0x9800400080e07fae */ /* 0x0007e2000c92187c */
[----:B--2---:R-:W-:-:S04]  /*614f0*/  IMAD.WIDE R130, R8, 0x4, R220 ;  /* 0x0000000408827825 */ /* 0x004fc800078e02dc */
[----:B---3--:R-:W-:Y:S01]  /*61500*/  IMAD.WIDE R128, R8, 0x4, R218 ;  /* 0x0000000408807825 */ /* 0x008fe200078e02da */
[----:B------:R-:W-:-:S03]  /*61510*/  IADD3 R218, R133, -0x26c, RZ ;  /* 0xfffffd9485da7810 */ /* 0x000fc60007ffe0ff */
[----:B------:R-:W-:Y:S02]  /*61520*/  VIADD R219, R132, 0xfffffdf3 ;  /* 0xfffffdf384db7836 */ /* 0x000fe40000000000 */
[----:B------:R-:W-:Y:S01]  /*61530*/  IMAD.WIDE R136, R8, 0x4, R122 ;  /* 0x0000000408887825 */ /* 0x000fe200078e027a */
[----:B------:R-:W-:Y:S04]  /*61540*/  STL.64 [R1+0x16c0], R130 ;  /* 0x0016c08201007387 */ /* 0x000fe80000100a00 */
[----:B------:R2:W-:Y:S04]  /*61550*/  STL.64 [R1+0x16b0], R128 ;  /* 0x0016b08001007387 */ /* 0x0005e80000100a00 */
[----:B------:R3:W-:Y:S04]  /*61560*/  LDGSTS.E [R223+-0x63ffc], desc[UR60][R130.64], !P1 ;  /* 0x9c00400082df7fae */ /* 0x0007e8000c92187c */
[----:B------:R-:W4:Y:S04]  /*61570*/  LDL.LU.64 R226, [R1+0x380] ;  /* 0x0003800001e27983 */ /* 0x000f280000300a00 */
[----:B------:R-:W4:Y:S01]  /*61580*/  LDL.LU.64 R134, [R1+0x378] ;  /* 0x0003780001867983 */ /* 0x000f220000300a00 */
[----:B------:R-:W-:-:S03]  /*61590*/  ISETP.GE.U32.AND P1, PT, R218, 0x7ffffd15, PT ;  /* 0x7ffffd15da00780c */ /* 0x000fc60003f26070 */
[----:B------:R-:W4:Y:S01]  /*615a0*/  LDL.LU.64 R132, [R1+0x370] ;  /* 0x0003700001847983 */ /* 0x000f220000300a00 */
[----:B------:R-:W-:-:S03]  /*615b0*/  ISETP.GE.U32.AND P3, PT, R219, 0x7ffffd74, PT ;  /* 0x7ffffd74db00780c */ /* 0x000fc60003f66070 */
[----:B------:R1:W-:Y:S01]  /*615c0*/  LDGSTS.E [R222+-0x67ff8], desc[UR60][R128.64], !P2 ;  /* 0x9800800080de7fae */ /* 0x0003e2000d12187c */
[C---:B------:R-:W-:Y:S01]  /*615d0*/  IADD3 R220, R15.reuse, 0x300000, RZ ;  /* 0x003000000fdc7810 */ /* 0x040fe20007ffe0ff */
[C---:B------:R-:W-:Y:S01]  /*615e0*/  VIADD R219, R15.reuse, 0x300000 ;  /* 0x003000000fdb7836 */ /* 0x040fe20000000000 */
[----:B------:R-:W-:Y:S01]  /*615f0*/  IADD3 R218, R15, 0x300000, RZ ;  /* 0x003000000fda7810 */ /* 0x000fe20007ffe0ff */
[----:B------:R-:W4:Y:S08]  /*61600*/  LDC R221, c[0x0][0x230] ;  /* 0x00008c00ffdd7b82 */ /* 0x000f300000000800 */
[----:B---3--:R-:W3:Y:S08]  /*61610*/  LDC R223, c[0x0][0x230] ;  /* 0x00008c00ffdf7b82 */ /* 0x008ef00000000800 */
[----:B-1----:R-:W1:Y:S01]  /*61620*/  LDC R222, c[0x0][0x230] ;  /* 0x00008c00ffde7b82 */ /* 0x002e620000000800 */
[----:B--2---:R-:W-:-:S04]  /*61630*/  IMAD.WIDE R128, R8, 0x4, R216 ;  /* 0x0000000408807825 */ /* 0x004fc800078e02d8 */
[----:B------:R-:W-:Y:S02]  /*61640*/  VIADD R216, R11, 0x300000 ;  /* 0x003000000bd87836 */ /* 0x000fe40000000000 */
[----:B----4-:R-:W-:Y:S01]  /*61650*/  IMAD.WIDE R126, R8, 0x4, R126 ;  /* 0x00000004087e7825 */ /* 0x010fe200078e027e */
[----:B------:R2:W-:Y:S04]  /*61660*/  STL.64 [R1+0x16a8], R128 ;  /* 0x0016a88001007387 */ /* 0x0005e80000100a00 */
[----:B------:R-:W4:Y:S04]  /*61670*/  LDL.LU.64 R130, [R1+0x368] ;  /* 0x0003680001827983 */ /* 0x000f280000300a00 */
[----:B------:R2:W-:Y:S04]  /*61680*/  STL.64 [R1+0x1698], R136 ;  /* 0x0016988801007387 */ /* 0x0005e80000100a00 */
[----:B------:R-:W-:Y:S04]  /*61690*/  LDGSTS.E [R220+-0x63ff8], desc[UR60][R128.64], !P2 ;  /* 0x9c00800080dc7fae */ /* 0x000fe8000d12187c */
[----:B------:R3:W-:Y:S04]  /*616a0*/  STL.64 [R1+0x1690], R124 ;  /* 0x0016907c01007387 */ /* 0x0007e80000100a00 */
[----:B------:R2:W-:Y:S04]  /*616b0*/  LDGSTS.E [R219+-0x67ff4], desc[UR60][R136.64], !P1 ;  /* 0x9800c00088db7fae */ /* 0x0005e8000c92187c */
[----:B------:R3:W-:Y:S04]  /*616c0*/  LDGSTS.E [R218+-0x63ff4], desc[UR60][R124.64], !P1 ;  /* 0x9c00c0007cda7fae */ /* 0x0007e8000c92187c */
[----:B------:R1:W-:Y:S01]  /*616d0*/  LDGSTS.E [R216+-0x80000], desc[UR60][R126.64], !P3 ;  /* 0x800000007ed87fae */ /* 0x0003e2000d92187c */
[----:B------:R-:W-:Y:S01]  /*616e0*/  IADD3 R122, R225, -0x20e, RZ ;  /* 0xfffffdf2e17a7810 */ /* 0x000fe20007ffe0ff */
[----:B------:R-:W-:Y:S01]  /*616f0*/  VIADD R123, R11, 0x300000 ;  /* 0x003000000b7b7836 */ /* 0x000fe20000000000 */
[----:B------:R-:W4:Y:S08]  /*61700*/  LDC R217, c[0x0][0x230] ;  /* 0x00008c00ffd97b82 */ /* 0x000f300000000800 */
[----:B--2---:R-:W2:Y:S01]  /*61710*/  LDC R219, c[0x0][0x230] ;  /* 0x00008c00ffdb7b82 */ /* 0x004ea20000000800 */
[----:B------:R-:W2:Y:S04]  /*61720*/  LDL.LU.64 R128, [R1+0x360] ;  /* 0x0003600001807983 */ /* 0x000ea80000300a00 */
[----:B------:R1:W-:Y:S04]  /*61730*/  STL.64 [R1+0x1688], R126 ;  /* 0x0016887e01007387 */ /* 0x0003e80000100a00 */
[----:B------:R-:W2:Y:S01]  /*61740*/  LDL.LU.64 R136, [R1+0x2d40] ;  /* 0x002d400001887983 */ /* 0x000ea20000300a00 */
[----:B---3--:R-:W-:Y:S01]  /*61750*/  VIADD R125, R221, 0xfffffdf1 ;  /* 0xfffffdf1dd7d7836 */ /* 0x008fe20000000000 */
[----:B------:R-:W-:Y:S01]  /*61760*/  IADD3 R124, R11, 0x300000, RZ ;  /* 0x003000000b7c7810 */ /* 0x000fe20007ffe0ff */
[----:B------:R-:W3:Y:S08]  /*61770*/  LDC R218, c[0x0][0x230] ;  /* 0x00008c00ffda7b82 */ /* 0x000ef00000000800 */
[----:B-1----:R-:W1:Y:S01]  /*61780*/  LDC R216, c[0x0][0x230] ;  /* 0x00008c00ffd87b82 */ /* 0x002e620000000800 */
[----:B------:R-:W3:Y:S01]  /*61790*/  LDL.LU.64 R126, [R1+0x358] ;  /* 0x00035800017e7983 */ /* 0x000ee20000300a00 */
[----:B------:R-:W-:-:S02]  /*617a0*/  ISETP.GE.U32.AND P1, PT, R122, 0x7ffffd73, PT ;  /* 0x7ffffd737a00780c */ /* 0x000fc40003f26070 */
[----:B------:R-:W-:Y:S02]  /*617b0*/  IADD3 R122, R11, 0x300000, RZ ;  /* 0x003000000b7a7810 */ /* 0x000fe40007ffe0ff */
[----:B------:R-:W-:Y:S01]  /*617c0*/  ISETP.GE.U32.AND P2, PT, R125, 0x7ffffd72, PT ;  /* 0x7ffffd727d00780c */ /* 0x000fe20003f46070 */
[----:B------:R-:W-:Y:S02]  /*617d0*/  VIADD R125, R222, 0xfffffdf0 ;  /* 0xfffffdf0de7d7836 */ /* 0x000fe40000000000 */
[----:B------:R-:W-:-:S04]  /*617e0*/  IMAD.WIDE R220, R8, 0x4, R226 ;  /* 0x0000000408dc7825 */ /* 0x000fc800078e02e2 */
[----:B------:R-:W-:-:S04]  /*617f0*/  IMAD.WIDE R134, R8, 0x4, R134 ;  /* 0x0000000408867825 */ /* 0x000fc800078e0286 */
[----:B------:R-:W-:Y:S01]  /*61800*/  IMAD.WIDE R132, R8, 0x4, R132 ;  /* 0x0000000408847825 */ /* 0x000fe200078e0284 */
[----:B------:R-:W3:Y:S04]  /*61810*/  LDL.LU.64 R226, [R1+0x350] ;  /* 0x0003500001e27983 */ /* 0x000ee80000300a00 */
[----:B------:R-:W-:Y:S04]  /*61820*/  STL.64 [R1+0x1678], R220 ;  /* 0x001678dc01007387 */ /* 0x000fe80000100a00 */
[----:B------:R4:W-:Y:S04]  /*61830*/  LDGSTS.E [R124+-0x7c000], desc[UR60][R220.64], !P3 ;  /* 0x84000000dc7c7fae */ /* 0x0009e8000d92187c */
[----:B------:R-:W3:Y:S04]  /*61840*/  LDL.LU.64 R224, [R1+0x248] ;  /* 0x0002480001e07983 */ /* 0x000ee80000300a00 */
[----:B------:R-:W-:Y:S04]  /*61850*/  LDGSTS.E [R123+-0x7fffc], desc[UR60][R134.64], !P1 ;  /* 0x80004000867b7fae */ /* 0x000fe8000c92187c */
[----:B------:R1:W-:Y:S04]  /*61860*/  STL.64 [R1+0x1668], R134 ;  /* 0x0016688601007387 */ /* 0x0003e80000100a00 */
[----:B------:R-:W-:Y:S04]  /*61870*/  LDGSTS.E [R122+-0x7bffc], desc[UR60][R132.64], !P1 ;  /* 0x84004000847a7fae */ /* 0x000fe8000c92187c */
[----:B------:R4:W-:Y:S01]  /*61880*/  STL.64 [R1+0x1658], R132 ;  /* 0x0016588401007387 */ /* 0x0009e20000100a00 */
[----:B------:R-:W-:-:S02]  /*61890*/  ISETP.GE.U32.AND P1, PT, R125, 0x7ffffd71, PT ;  /* 0x7ffffd717d00780c */ /* 0x000fc40003f26070 */
[----:B------:R-:W-:Y:S01]  /*618a0*/  IADD3 R125, R223, -0x22d, RZ ;  /* 0xfffffdd3df7d7810 */ /* 0x000fe20007ffe0ff */
[----:B-1----:R-:W3:Y:S04]  /*618b0*/  LDL.LU.64 R134, [R1+0x238] ;  /* 0x0002380001867983 */ /* 0x002ee80000300a00 */
[----:B------:R-:W3:Y:S01]  /*618c0*/  LDL.LU.64 R222, [R1+0x240] ;  /* 0x0002400001de7983 */ /* 0x000ee20000300a00 */
[----:B----4-:R-:W-:-:S03]  /*618d0*/  IMAD.WIDE R220, R8, 0x4, R130 ;  /* 0x0000000408dc7825 */ /* 0x010fc600078e0282 */
[----:B------:R-:W4:Y:S04]  /*618e0*/  LDL.LU.64 R132, [R1+0x230] ;  /* 0x0002300001847983 */ /* 0x000f280000300a00 */
[----:B------:R1:W-:Y:S04]  /*618f0*/  STL.64 [R1+0x1648], R220 ;  /* 0x001648dc01007387 */ /* 0x0003e80000100a00 */
[----:B------:R-:W4:Y:S04]  /*61900*/  LDL.LU.64 R130, [R1+0x228] ;  /* 0x0002280001827983 */ /* 0x000f280000300a00 */
[----:B------:R1:W-:Y:S01]  /*61910*/  LDGSTS.E [R124+-0x7fff8], desc[UR60][R220.64], !P2 ;  /* 0x80008000dc7c7fae */ /* 0x0003e2000d12187c */
[----:B--2---:R-:W-:-:S04]  /*61920*/  IMAD.WIDE R128, R8, 0x4, R128 ;  /* 0x0000000408807825 */ /* 0x004fc800078e0280 */
[----:B---3--:R-:W-:Y:S01]  /*61930*/  IMAD.WIDE R126, R8, 0x4, R126 ;  /* 0x00000004087e7825 */ /* 0x008fe200078e027e */
[----:B------:R2:W-:Y:S04]  /*61940*/  STL.64 [R1+0x1638], R128 ;  /* 0x0016388001007387 */ /* 0x0005e80000100a00 */
[----:B------:R-:W-:Y:S04]  /*61950*/  LDGSTS.E [R123+-0x7bff8], desc[UR60][R128.64], !P2 ;  /* 0x84008000807b7fae */ /* 0x000fe8000d12187c */
[----:B------:R3:W-:Y:S04]  /*61960*/  STL.64 [R1+0x1628], R126 ;  /* 0x0016287e01007387 */ /* 0x0007e80000100a00 */
[----:B------:R-:W-:Y:S01]  /*61970*/  LDGSTS.E [R122+-0x7fff4], desc[UR60][R126.64], !P1 ;  /* 0x8000c0007e7a7fae */ /* 0x000fe2000c92187c */
[----:B------:R-:W-:Y:S01]  /*61980*/  ISETP.GE.U32.AND P3, PT, R125, 0x7ffffd54, PT ;  /* 0x7ffffd547d00780c */ /* 0x000fe20003f66070 */
[----:B-1----:R-:W-:Y:S01]  /*61990*/  VIADD R124, R217, 0xfffffdd2 ;  /* 0xfffffdd2d97c7836 */ /* 0x002fe20000000000 */
[----:B------:R-:W1:Y:S01]  /*619a0*/  LDC R220, c[0x0][0x230] ;  /* 0x00008c00ffdc7b82 */ /* 0x000e620000000800 */
[----:B--2---:R-:W2:Y:S04]  /*619b0*/  LDL.LU.64 R128, [R1+0x220] ;  /* 0x0002200001807983 */ /* 0x004ea80000300a00 */
[----:B---3--:R-:W3:Y:S01]  /*619c0*/  LDL.LU.64 R126, [R1+0x218] ;  /* 0x00021800017e7983 */ /* 0x008ee20000300a00 */
[----:B------:R-:W-:Y:S01]  /*619d0*/  ISETP.GE.U32.AND P2, PT, R124, 0x7ffffd53, PT ;  /* 0x7ffffd537c00780c */ /* 0x000fe20003f46070 */
[----:B------:R-:W-:Y:S01]  /*619e0*/  VIADD R124, R11, 0x300000 ;  /* 0x003000000b7c7836 */ /* 0x000fe20000000000 */
[----:B------:R-:W-:-:S02]  /*619f0*/  IADD3 R125, R218, -0x22f, RZ ;  /* 0xfffffdd1da7d7810 */ /* 0x000fc40007ffe0ff */
[----:B------:R-:W3:Y:S01]  /*61a00*/  LDC R218, c[0x0][0x230] ;  /* 0x00008c00ffda7b82 */ /* 0x000ee20000000800 */
[----:B------:R-:W-:-:S04]  /*61a10*/  IMAD.WIDE R226, R8, 0x4, R226 ;  /* 0x0000000408e27825 */ /* 0x000fc800078e02e2 */
[----:B------:R-:W-:Y:S01]  /*61a20*/  IMAD.WIDE R224, R8, 0x4, R224 ;  /* 0x0000000408e07825 */ /* 0x000fe200078e02e0 */
[----:B------:R-:W-:Y:S04]  /*61a30*/  STL.64 [R1+0x1618], R226 ;  /* 0x001618e201007387 */ /* 0x000fe80000100a00 */
[----:B------:R-:W-:Y:S04]  /*61a40*/  LDGSTS.E [R124+-0x7bff4], desc[UR60][R226.64], !P1 ;  /* 0x8400c000e27c7fae */ /* 0x000fe8000c92187c */
[----:B------:R1:W-:Y:S04]  /*61a50*/  STL.64 [R1+0x1608], R224 ;  /* 0x001608e001007387 */ /* 0x0003e80000100a00 */
[----:B------:R1:W-:Y:S01]  /*61a60*/  LDGSTS.E [R123+-0x78000], desc[UR60][R224.64], !P3 ;  /* 0x88000000e07b7fae */ /* 0x0003e2000d92187c */
[----:B------:R-:W-:-:S02]  /*61a70*/  ISETP.GE.U32.AND P1, PT, R125, 0x7ffffd52, PT ;  /* 0x7ffffd527d00780c */ /* 0x000fc40003f26070 */
[----:B------:R-:W-:Y:S01]  /*61a80*/  IADD3 R125, R216, -0x230, RZ ;  /* 0xfffffdd0d87d7810 */ /* 0x000fe20007ffe0ff */
[----:B------:R-:W-:-:S04]  /*61a90*/  IMAD.WIDE R222, R8, 0x4, R222 ;  /* 0x0000000408de7825 */ /* 0x000fc800078e02de */
[----:B-1----:R-:W-:-:S04]  /*61aa0*/  IMAD.WIDE R224, R8, 0x4, R134 ;  /* 0x0000000408e07825 */ /* 0x002fc800078e0286 */
[C---:B----4-:R-:W-:Y:S01]  /*61ab0*/  IMAD.WIDE R216, R8.reuse, 0x4, R132 ;  /* 0x0000000408d87825 */ /* 0x050fe200078e0284 */
[----:B------:R1:W-:Y:S04]  /*61ac0*/  STL.64 [R1+0x15f8], R222 ;  /* 0x0015f8de01007387 */ /* 0x0003e80000100a00 */
[----:B------:R-:W4:Y:S04]  /*61ad0*/  LDL.LU.64 R134, [R1+0x210] ;  /* 0x0002100001867983 */ /* 0x000f280000300a00 */
[----:B------:R-:W-:Y:S04]  /*61ae0*/  STL.64 [R1+0x15e8], R224 ;  /* 0x0015e8e001007387 */ /* 0x000fe80000100a00 */
[----:B------:R1:W-:Y:S04]  /*61af0*/  LDGSTS.E [R122+-0x74000], desc[UR60][R222.64], !P3 ;  /* 0x8c000000de7a7fae */ /* 0x0003e8000d92187c */
[----:B------:R1:W-:Y:S04]  /*61b00*/  STL.64 [R1+0x15d8], R216 ;  /* 0x0015d8d801007387 */ /* 0x0003e80000100a00 */
[----:B------:R-:W4:Y:S04]  /*61b10*/  LDL.LU.64 R132, [R1+0x100] ;  /* 0x0001000001847983 */ /* 0x000f280000300a00 */
[----:B------:R1:W-:Y:S04]  /*61b20*/  LDGSTS.E [R124+-0x77ffc], desc[UR60][R224.64], !P2 ;  /* 0x88004000e07c7fae */ /* 0x0003e8000d12187c */
[----:B------:R1:W-:Y:S02]  /*61b30*/  LDGSTS.E [R123+-0x73ffc], desc[UR60][R216.64], !P2 ;  /* 0x8c004000d87b7fae */ /* 0x0003e4000d12187c */
[----:B-1----:R-:W-:-:S02]  /*61b40*/  IMAD.WIDE R222, R8, 0x4, R130 ;  /* 0x0000000408de7825 */ /* 0x002fc400078e0282 */
[----:B------:R-:W4:Y:S04]  /*61b50*/  LDL.LU.64 R130, [R1+0xf8] ;  /* 0x0000f80001827983 */ /* 0x000f280000300a00 */
[----:B------:R1:W-:Y:S04]  /*61b60*/  STL.64 [R1+0x15c8], R222 ;  /* 0x0015c8de01007387 */ /* 0x0003e80000100a00 */
[----:B------:R-:W-:Y:S01]  /*61b70*/  LDGSTS.E [R122+-0x77ff8], desc[UR60][R222.64], !P1 ;  /* 0x88008000de7a7fae */ /* 0x000fe2000c92187c */
[----:B------:R-:W-:Y:S01]  /*61b80*/  VIADD R124, R220, 0xfffffdb3 ;  /* 0xfffffdb3dc7c7836 */ /* 0x000fe20000000000 */
[----:B------:R-:W4:Y:S01]  /*61b90*/  LDC R217, c[0x0][0x230] ;  /* 0x00008c00ffd97b82 */ /* 0x000f220000000800 */
[----:B--2---:R-:W-:-:S04]  /*61ba0*/  IMAD.WIDE R226, R8, 0x4, R128 ;  /* 0x0000000408e27825 */ /* 0x004fc800078e0280 */
[----:B---3--:R-:W-:Y:S01]  /*61bb0*/  IMAD.WIDE R224, R8, 0x4, R126 ;  /* 0x0000000408e07825 */ /* 0x008fe200078e027e */
[----:B------:R-:W-:Y:S01]  /*61bc0*/  ISETP.GE.U32.AND P3, PT, R125, 0x7ffffd51, PT ;  /* 0x7ffffd517d00780c */ /* 0x000fe20003f66070 */
[----:B------:R-:W2:Y:S04]  /*61bd0*/  LDL.LU.64 R126, [R1+0xe8] ;  /* 0x0000e800017e7983 */ /* 0x000ea80000300a00 */
[----:B------:R-:W3:Y:S04]  /*61be0*/  LDL.LU.64 R128, [R1+0xe0] ;  /* 0x0000e00001807983 */ /* 0x000ee80000300a00 */
[----:B------:R-:W-:Y:S04]  /*61bf0*/  STL.64 [R1+0x15b8], R226 ;  /* 0x0015b8e201007387 */ /* 0x000fe80000100a00 */
[----:B-1----:R-:W3:Y:S04]  /*61c00*/  LDL.LU.64 R222, [R1+0xd8] ;  /* 0x0000d80001de7983 */ /* 0x002ee80000300a00 */
[----:B------:R1:W-:Y:S04]  /*61c10*/  STL.64 [R1+0x15a8], R224 ;  /* 0x0015a8e001007387 */ /* 0x0003e80000100a00 */
[----:B------:R-:W3:Y:S01]  /*61c20*/  LDL.LU.64 R220, [R1+0xf0] ;  /* 0x0000f00001dc7983 */ /* 0x000ee20000300a00 */
[----:B------:R-:W-:-:S02]  /*61c30*/  IADD3 R125, R219, -0x24e, RZ ;  /* 0xfffffdb2db7d7810 */ /* 0x000fc40007ffe0ff */
[----:B------:R-:W-:Y:S01]  /*61c40*/  ISETP.GE.U32.AND P2, PT, R124, 0x7ffffd34, PT ;  /* 0x7ffffd347c00780c */ /* 0x000fe20003f46070 */
[----:B------:R-:W-:Y:S01]  /*61c50*/  LDGSTS.E [R123+-0x73ff8], desc[UR60][R226.64], !P1 ;  /* 0x8c008000e27b7fae */ /* 0x000fe2000c92187c */
[----:B------:R-:W3:Y:S01]  /*61c60*/  LDC R219, c[0x0][0x230] ;  /* 0x00008c00ffdb7b82 */ /* 0x000ee20000000800 */
[----:B------:R-:W-:Y:S01]  /*61c70*/  ISETP.GE.U32.AND P1, PT, R125, 0x7ffffd33, PT ;  /* 0x7ffffd337d00780c */ /* 0x000fe20003f26070 */
[C---:B------:R-:W-:Y:S01]  /*61c80*/  VIADD R125, R11.reuse, 0x300000 ;  /* 0x003000000b7d7836 */ /* 0x040fe20000000000 */
[----:B------:R-:W-:Y:S01]  /*61c90*/  LDGSTS.E [R122+-0x77ff4], desc[UR60][R224.64], !P3 ;  /* 0x8800c000e07a7fae */ /* 0x000fe2000d92187c */
[----:B------:R-:W-:-:S04]  /*61ca0*/  IADD3 R124, R11, 0x300000, RZ ;  /* 0x003000000b7c7810 */ /* 0x000fc80007ffe0ff */
[----:B------:R-:W3:Y:S01]  /*61cb0*/  LDC R216, c[0x0][0x230] ;  /* 0x00008c00ffd87b82 */ /* 0x000ee20000000800 */
[----:B-1----:R-:W3:Y:S04]  /*61cc0*/  LDL.LU.64 R224, [R1+0xd0] ;  /* 0x0000d00001e07983 */ /* 0x002ee80000300a00 */
[----:B------:R-:W3:Y:S01]  /*61cd0*/  LDL.LU.64 R226, [R1+0xc8] ;  /* 0x0000c80001e27983 */ /* 0x000ee20000300a00 */
[----:B----4-:R-:W-:-:S04]  /*61ce0*/  IMAD.WIDE R134, R8, 0x4, R134 ;  /* 0x0000000408867825 */ /* 0x010fc800078e0286 */
[C---:B------:R-:W-:Y:S01]  /*61cf0*/  IMAD.WIDE R132, R8.reuse, 0x4, R132 ;  /* 0x0000000408847825 */ /* 0x040fe200078e0284 */
[----:B------:R1:W-:Y:S04]  /*61d00*/  LDGSTS.E [R125+-0x73ff4], desc[UR60][R134.64], !P3 ;  /* 0x8c00c000867d7fae */ /* 0x0003e8000d92187c */
[----:B------:R-:W-:Y:S01]  /*61d10*/  LDGSTS.E [R124+-0x70000], desc[UR60][R132.64], !P2 ;  /* 0x90000000847c7fae */ /* 0x000fe2000d12187c */
[----:B------:R-:W-:-:S04]  /*61d20*/  IMAD.WIDE R130, R8, 0x4, R130 ;  /* 0x0000000408827825 */ /* 0x000fc800078e0282 */
[----:B-1----:R-:W-:Y:S01]  /*61d30*/  VIADD R125, R217, 0xfffffdb1 ;  /* 0xfffffdb1d97d7836 */ /* 0x002fe20000000000 */
[----:B------:R1:W-:Y:S04]  /*61d40*/  STL.64 [R1+0x1598], R134 ;  /* 0x0015988601007387 */ /* 0x0003e80000100a00 */
[----:B------:R-:W-:Y:S01]  /*61d50*/  LDGSTS.E [R123+-0x6c000], desc[UR60][R130.64], !P2 ;  /* 0x94000000827b7fae */ /* 0x000fe2000d12187c */
[----:B------:R-:W4:Y:S01]  /*61d60*/  LDC R217, c[0x0][0x230] ;  /* 0x00008c00ffd97b82 */ /* 0x000f220000000800 */
[----:B------:R-:W-:Y:S02]  /*61d70*/  ISETP.GE.U32.AND P2, PT, R125, 0x7ffffd32, PT ;  /* 0x7ffffd327d00780c */ /* 0x000fe40003f46070 */
[----:B-1----:R-:W4:Y:S04]  /*61d80*/  LDL.LU.64 R134, [R1+0x2d38] ;  /* 0x002d380001867983 */ /* 0x002f280000300a00 */
[----:B------:R1:W-:Y:S04]  /*61d90*/  STL.64 [R1+0x1588], R132 ;  /* 0x0015888401007387 */ /* 0x0003e80000100a00 */
[----:B------:R1:W-:Y:S01]  /*61da0*/  STL.64 [R1+0x1578], R130 ;  /* 0x0015788201007387 */ /* 0x0003e20000100a00 */
[----:B--2---:R-:W-:-:S04]  /*61db0*/  IMAD.WIDE R126, R8, 0x4, R126 ;  /* 0x00000004087e7825 */ /* 0x004fc800078e027e */
[C---:B---3--:R-:W-:Y:S01]  /*61dc0*/  IMAD.WIDE R128, R8.reuse, 0x4, R128 ;  /* 0x0000000408807825 */ /* 0x048fe200078e0280 */
[----:B-1----:R-:W2:Y:S03]  /*61dd0*/  LDL.LU.64 R132, [R1+0x2d30] ;  /* 0x002d300001847983 */ /* 0x002ea60000300a00 */
[----:B------:R-:W-:-:S05]  /*61de0*/  IMAD.WIDE R220, R8, 0x4, R220 ;  /* 0x0000000408dc7825 */ /* 0x000fca00078e02dc */
[----:B------:R1:W-:Y:S04]  /*61df0*/  STL.64 [R1+0x1568], R220 ;  /* 0x001568dc01007387 */ /* 0x0003e80000100a00 */
[----:B------:R-:W3:Y:S04]  /*61e00*/  LDL.LU.64 R130, [R1+0x2d28] ;  /* 0x002d280001827983 */ /* 0x000ee80000300a00 */
[----:B------:R1:W-:Y:S04]  /*61e10*/  LDGSTS.E [R122+-0x6fffc], desc[UR60][R220.64], !P1 ;  /* 0x90004000dc7a7fae */ /* 0x0003e8000c92187c */
[----:B------:R1:W-:Y:S04]  /*61e20*/  STL.64 [R1+0x1550], R126 ;  /* 0x0015507e01007387 */ /* 0x0003e80000100a00 */
[----:B------:R1:W-:Y:S04]  /*61e30*/  STL.64 [R1+0x1548], R128 ;  /* 0x0015488001007387 */ /* 0x0003e80000100a00 */
[----:B------:R-:W-:Y:S04]  /*61e40*/  LDGSTS.E [R124+-0x6bffc], desc[UR60][R126.64], !P1 ;  /* 0x940040007e7c7fae */ /* 0x000fe8000c92187c */
[----:B------:R-:W-:Y:S01]  /*61e50*/  LDGSTS.E [R123+-0x6fff8], desc[UR60][R128.64], !P2 ;  /* 0x90008000807b7fae */ /* 0x000fe2000d12187c */
[----:B------:R-:W-:Y:S01]  /*61e60*/  IADD3 R125, R218, -0x250, RZ ;  /* 0xfffffdb0da7d7810 */ /* 0x000fe20007ffe0ff */
[----:B------:R-:W-:-:S04]  /*61e70*/  IMAD.WIDE R222, R8, 0x4, R222 ;  /* 0x0000000408de7825 */ /* 0x000fc800078e02de */
[----:B------:R-:W-:Y:S02]  /*61e80*/  VIADD R216, R216, 0xfffffd93 ;  /* 0xfffffd93d8d87836 */ /* 0x000fe40000000000 */
[----:B------:R-:W-:Y:S01]  /*61e90*/  IMAD.WIDE R224, R8, 0x4, R224 ;  /* 0x0000000408e07825 */ /* 0x000fe200078e02e0 */
[----:B-1----:R-:W1:Y:S01]  /*61ea0*/  LDC R220, c[0x0][0x230] ;  /* 0x00008c00ffdc7b82 */ /* 0x002e620000000800 */
[----:B------:R-:W2:Y:S04]  /*61eb0*/  LDL.LU.64 R126, [R1+0x2d20] ;  /* 0x002d2000017e7983 */ /* 0x000ea80000300a00 */
[----:B------:R-:W2:Y:S01]  /*61ec0*/  LDL.LU.64 R128, [R1+0x2d18] ;  /* 0x002d180001807983 */ /* 0x000ea20000300a00 */
[----:B------:R-:W-:-:S03]  /*61ed0*/  ISETP.GE.U32.AND P3, PT, R125, 0x7ffffd31, PT ;  /* 0x7ffffd317d00780c */ /* 0x000fc60003f66070 */
[----:B------:R4:W-:Y:S04]  /*61ee0*/  STL.64 [R1+0x1538], R222 ;  /* 0x001538de01007387 */ /* 0x0009e80000100a00 */
[----:B------:R4:W-:Y:S01]  /*61ef0*/  LDGSTS.E [R122+-0x6bff8], desc[UR60][R222.64], !P2 ;  /* 0x94008000de7a7fae */ /* 0x0009e2000d12187c */
[----:B------:R-:W-:-:S03]  /*61f00*/  IADD3 R125, R219, -0x26e, RZ ;  /* 0xfffffd92db7d7810 */ /* 0x000fc60007ffe0ff */
[----:B------:R-:W-:Y:S01]  /*61f10*/  STL.64 [R1+0x1530], R224 ;  /* 0x001530e001007387 */ /* 0x000fe20000100a00 */
[----:B------:R-:W-:-:S03]  /*61f20*/  ISETP.GE.U32.AND P1, PT, R216, 0x7ffffd14, PT ;  /* 0x7ffffd14d800780c */ /* 0x000fc60003f26070 */
[----:B------:R4:W-:Y:S02]  /*61f30*/  LDGSTS.E [R124+-0x6fff4], desc[UR60][R224.64], !P3 ;  /* 0x9000c000e07c7fae */ /* 0x0009e4000d92187c */
[----:B----4-:R-:W-:-:S05]  /*61f40*/  IMAD.WIDE R222, R8, 0x4, R226 ;  /* 0x0000000408de7825 */ /* 0x010fca00078e02e2 */
[----:B------:R4:W-:Y:S04]  /*61f50*/  STL.64 [R1+0x1520], R222 ;  /* 0x001520de01007387 */ /* 0x0009e80000100a00 */
[----:B------:R-:W-:Y:S01]  /*61f60*/  LDGSTS.E [R123+-0x6bff4], desc[UR60][R222.64], !P3 ;  /* 0x9400c000de7b7fae */ /* 0x000fe2000d92187c */
[----:B------:R-:W-:Y:S02]  /*61f70*/  VIADD R124, R217, 0xfffffd91 ;  /* 0xfffffd91d97c7836 */ /* 0x000fe40000000000 */
[----:B------:R-:W-:-:S04]  /*61f80*/  IMAD.WIDE R134, R8, 0x4, R134 ;  /* 0x0000000408867825 */ /* 0x000fc800078e0286 */
[----:B---3--:R-:W-:-:S04]  /*61f90*/  IMAD.WIDE R130, R8, 0x4, R130 ;  /* 0x0000000408827825 */ /* 0x008fc800078e0282 */
[----:B--2---:R-:W-:-:S04]  /*61fa0*/  IMAD.WIDE R132, R8, 0x4, R132 ;  /* 0x0000000408847825 */ /* 0x004fc800078e0284 */
[----:B------:R-:W-:-:S04]  /*61fb0*/  IMAD.WIDE R218, R8, 0x4, R126 ;  /* 0x0000000408da7825 */ /* 0x000fc800078e027e */
[C---:B------:R-:W-:Y:S01]  /*61fc0*/  IMAD.WIDE R128, R8.reuse, 0x4, R128 ;  /* 0x0000000408807825 */ /* 0x040fe200078e0280 */
[----:B------:R-:W2:Y:S01]  /*61fd0*/  LDC R127, c[0x0][0x230] ;  /* 0x00008c00ff7f7b82 */ /* 0x000ea20000000800 */
[----:B------:R-:W-:Y:S02]  /*61fe0*/  ISETP.GE.U32.AND P2, PT, R125, 0x7ffffd13, PT ;  /* 0x7ffffd137d00780c */ /* 0x000fe40003f46070 */
[----:B------:R-:W-:Y:S01]  /*61ff0*/  IMAD.WIDE R136, R8, 0x4, R136 ;  /* 0x0000000408887825 */ /* 0x000fe200078e0288 */
[----:B------:R3:W-:Y:S04]  /*62000*/  STL.64 [R1+0x1518], R218 ;  /* 0x001518da01007387 */ /* 0x0007e80000100a00 */
[----:B------:R3:W-:Y:S04]  /*62010*/  STL.64 [R1+0x1508], R128 ;  /* 0x0015088001007387 */ /* 0x0007e80000100a00 */
[----:B------:R3:W-:Y:S04]  /*62020*/  STL.64 [R1+0x1500], R130 ;  /* 0x0015008201007387 */ /* 0x0007e80000100a00 */
[----:B------:R-:W2:Y:S04]  /*62030*/  LDL.LU.64 R216, [R1+0x348] ;  /* 0x0003480001d87983 */ /* 0x000ea80000300a00 */
[----:B----4-:R-:W4:Y:S04]  /*62040*/  LDL.LU.64 R222, [R1+0x340] ;  /* 0x0003400001de7983 */ /* 0x010f280000300a00 */
[----:B------:R-:W4:Y:S04]  /*62050*/  LDL.LU.64 R224, [R1+0x338] ;  /* 0x0003380001e07983 */ /* 0x000f280000300a00 */
[----:B------:R-:W-:Y:S04]  /*62060*/  STL.64 [R1+0x14f0], R132 ;  /* 0x0014f08401007387 */ /* 0x000fe80000100a00 */
[----:B------:R2:W-:Y:S04]  /*62070*/  STL.64 [R1+0x14e8], R134 ;  /* 0x0014e88601007387 */ /* 0x0005e80000100a00 */
[----:B------:R-:W4:Y:S04]  /*62080*/  LDL.LU.64 R226, [R1+0x330] ;  /* 0x0003300001e27983 */ /* 0x000f280000300a00 */
[----:B------:R-:W-:Y:S01]  /*62090*/  LDGSTS.E [R122+-0x68000], desc[UR60][R218.64], !P1 ;  /* 0x98000000da7a7fae */ /* 0x000fe2000c92187c */
[----:B-1----:R-:W-:-:S03]  /*620a0*/  IADD3 R125, R220, -0x270, RZ ;  /* 0xfffffd90dc7d7810 */ /* 0x002fc60007ffe0ff */
[----:B------:R1:W-:Y:S01]  /*620b0*/  LDGSTS.E [R123+-0x64000], desc[UR60][R128.64], !P1 ;  /* 0x9c000000807b7fae */ /* 0x0003e2000c92187c */
[----:B------:R-:W-:-:S03]  /*620c0*/  ISETP.GE.U32.AND P1, PT, R124, 0x7ffffd12, PT ;  /* 0x7ffffd127c00780c */ /* 0x000fc60003f26070 */
[----:B------:R1:W-:Y:S01]  /*620d0*/  LDGSTS.E [R122+-0x67ffc], desc[UR60][R130.64], !P2 ;  /* 0x98004000827a7fae */ /* 0x0003e2000d12187c */
[----:B------:R-:W-:Y:S01]  /*620e0*/  ISETP.GE.U32.AND P3, PT, R125, 0x7ffffd11, PT ;  /* 0x7ffffd117d00780c */ /* 0x000fe20003f66070 */
[C---:B------:R-:W-:Y:S01]  /*620f0*/  VIADD R125, R11.reuse, 0x300000 ;  /* 0x003000000b7d7836 */ /* 0x040fe20000000000 */
[----:B------:R-:W-:Y:S01]  /*62100*/  IADD3 R124, R11, 0x300000, RZ ;  /* 0x003000000b7c7810 */ /* 0x000fe20007ffe0ff */
[----:B------:R-:W4:Y:S01]  /*62110*/  LDC R126, c[0x0][0x230] ;  /* 0x00008c00ff7e7b82 */ /* 0x000f220000000800 */
[----:B------:R-:W-:Y:S04]  /*62120*/  STL.64 [R1+0x14d8], R136 ;  /* 0x0014d88801007387 */ /* 0x000fe80000100a00 */
[----:B------:R2:W-:Y:S04]  /*62130*/  LDGSTS.E [R125+-0x63ffc], desc[UR60][R132.64], !P2 ;  /* 0x9c004000847d7fae */ /* 0x0005e8000d12187c */
[----:B------:R2:W-:Y:S04]  /*62140*/  STL.64 [R1+0x14d0], R138 ;  /* 0x0014d08a01007387 */ /* 0x0005e80000100a00 */
[----:B---3--:R-:W3:Y:S01]  /*62150*/  LDL.LU.64 R218, [R1+0x328] ;  /* 0x0003280001da7983 */ /* 0x008ee20000300a00 */
[----:B-1----:R-:W1:Y:S08]  /*62160*/  LDC R129, c[0x0][0x230] ;  /* 0x00008c00ff817b82 */ /* 0x002e700000000800 */
[----:B------:R-:W1:Y:S08]  /*62170*/  LDC R130, c[0x0][0x230] ;  /* 0x00008c00ff827b82 */ /* 0x000e700000000800 */
[----:B------:R-:W3:Y:S01]  /*62180*/  LDC R128, c[0x0][0x230] ;  /* 0x00008c00ff807b82 */ /* 0x000ee20000000800 */
[----:B------:R-:W-:Y:S04]  /*62190*/  LDGSTS.E [R124+-0x67ff8], desc[UR60][R134.64], !P1 ;  /* 0x98008000867c7fae */ /* 0x000fe8000c92187c */
[----:B------:R2:W-:Y:S04]  /*621a0*/  LDGSTS.E [R123+-0x63ff8], desc[UR60][R136.64], !P1 ;  /* 0x9c008000887b7fae */ /* 0x0005e8000c92187c */
[----:B------:R2:W-:Y:S04]  /*621b0*/  LDGSTS.E [R122+-0x67ff4], desc[UR60][R138.64], !P3 ;  /* 0x9800c0008a7a7fae */ /* 0x0005e8000d92187c */
[----:B------:R-:W-:Y:S01]  /*621c0*/  LDGSTS.E [R124+-0x63ff4], desc[UR60][R140.64], !P3 ;  /* 0x9c00c0008c7c7fae */ /* 0x000fe2000d92187c */
[----:B--2---:R-:W-:-:S02]  /*621d0*/  VIADD R125, R127, 0xfffffdef ;  /* 0xfffffdef7f7d7836 */ /* 0x004fc40000000000 */
[----:B------:R-:W2:Y:S03]  /*621e0*/  LDC R127, c[0x0][0x230] ;  /* 0x00008c00ff7f7b82 */ /* 0x000ea60000000800 */
[----:B------:R-:W-:Y:S01]  /*621f0*/  ISETP.GE.U32.AND P1, PT, R125, 0x7ffffd70, PT ;  /* 0x7ffffd707d00780c */ /* 0x000fe20003f26070 */
[----:B------:R-:W2:Y:S01]  /*62200*/  LDL.LU.64 R134, [R1+0x320] ;  /* 0x0003200001867983 */ /* 0x000ea20000300a00 */
[----:B------:R-:W-:-:S03]  /*62210*/  VIADD R123, R4, 0x300000 ;  /* 0x00300000047b7836 */ /* 0x000fc60000000000 */
[----:B------:R-:W-:Y:S04]  /*62220*/  STL.64 [R1+0x14c0], R140 ;  /* 0x0014c08c01007387 */ /* 0x000fe80000100a00 */
[----:B------:R-:W2:Y:S01]  /*62230*/  LDL.LU.64 R132, [R1+0x318] ;  /* 0x0003180001847983 */ /* 0x000ea20000300a00 */
[----:B------:R-:W-:Y:S01]  /*62240*/  IADD3 R122, R4, 0x300000, RZ ;  /* 0x00300000047a7810 */ /* 0x000fe20007ffe0ff */
[----:B------:R-:W-:-:S04]  /*62250*/  IMAD.WIDE R138, R8, 0x4, R216 ;  /* 0x00000004088a7825 */ /* 0x000fc800078e02d8 */
[C---:B----4-:R-:W-:Y:S01]  /*62260*/  IMAD.WIDE R136, R8.reuse, 0x4, R222 ;  /* 0x0000000408887825 */ /* 0x050fe200078e02de */
[----:B------:R4:W-:Y:S04]  /*62270*/  STL.64 [R1+0x14b8], R138 ;  /* 0x0014b88a01007387 */ /* 0x0009e80000100a00 */
[----:B------:R4:W-:Y:S04]  /*62280*/  LDGSTS.E [R123+-0x80000], desc[UR60][R138.64], !P1 ;  /* 0x800000008a7b7fae */ /* 0x0009e8000c92187c */
[----:B------:R-:W2:Y:S04]  /*62290*/  LDL.LU.64 R220, [R1+0x310] ;  /* 0x0003100001dc7983 */ /* 0x000ea80000300a00 */
[----:B------:R1:W-:Y:S04]  /*622a0*/  STL.64 [R1+0x14a8], R136 ;  /* 0x0014a88801007387 */ /* 0x0003e80000100a00 */
[----:B------:R-:W2:Y:S04]  /*622b0*/  LDL.LU.64 R222, [R1+0x208] ;  /* 0x0002080001de7983 */ /* 0x000ea80000300a00 */
[----:B------:R1:W-:Y:S01]  /*622c0*/  LDGSTS.E [R122+-0x7c000], desc[UR60][R136.64], !P1 ;  /* 0x84000000887a7fae */ /* 0x0003e2000c92187c */
[----:B----4-:R-:W-:-:S03]  /*622d0*/  IMAD.WIDE R138, R8, 0x4, R224 ;  /* 0x00000004088a7825 */ /* 0x010fc600078e02e0 */
[----:B------:R-:W4:Y:S04]  /*622e0*/  LDL.LU.64 R224, [R1+0x200] ;  /* 0x0002000001e07983 */ /* 0x000f280000300a00 */
[----:B------:R-:W-:Y:S01]  /*622f0*/  STL.64 [R1+0x14a0], R138 ;  /* 0x0014a08a01007387 */ /* 0x000fe20000100a00 */
[----:B-1----:R-:W-:-:S03]  /*62300*/  IMAD.WIDE R136, R8, 0x4, R226 ;  /* 0x0000000408887825 */ /* 0x002fc600078e02e2 */
[----:B------:R-:W4:Y:S01]  /*62310*/  LDL.LU.64 R226, [R1+0x1f8] ;  /* 0x0001f80001e27983 */ /* 0x000f220000300a00 */
[----:B------:R-:W-:Y:S02]  /*62320*/  IADD3 R125, R126, -0x212, RZ ;  /* 0xfffffdee7e7d7810 */ /* 0x000fe40007ffe0ff */
[----:B------:R-:W1:Y:S02]  /*62330*/  LDC R126, c[0x0][0x230] ;  /* 0x00008c00ff7e7b82 */ /* 0x000e640000000800 */
[----:B------:R-:W-:Y:S01]  /*62340*/  ISETP.GE.U32.AND P2, PT, R125, 0x7ffffd6f, PT ;  /* 0x7ffffd6f7d00780c */ /* 0x000fe20003f46070 */
[----:B------:R-:W-:Y:S02]  /*62350*/  VIADD R125, R129, 0xfffffded ;  /* 0xfffffded817d7836 */ /* 0x000fe40000000000 */
[----:B------:R-:W-:Y:S01]  /*62360*/  VIADD R124, R4, 0x300000 ;  /* 0x00300000047c7836 */ /* 0x000fe20000000000 */
[----:B------:R2:W-:Y:S02]  /*62370*/  STL.64 [R1+0x1490], R136 ;  /* 0x0014908801007387 */ /* 0x0005e40000100a00 */
[----:B------:R-:W4:Y:S01]  /*62380*/  LDC R129, c[0x0][0x230] ;  /* 0x00008c00ff817b82 */ /* 0x000f220000000800 */
[----:B------:R-:W-:-:S02]  /*62390*/  ISETP.GE.U32.AND P1, PT, R125, 0x7ffffd6e, PT ;  /* 0x7ffffd6e7d00780c */ /* 0x000fc40003f26070 */
[----:B------:R-:W-:Y:S01]  /*623a0*/  IADD3 R125, R130, -0x214, RZ ;  /* 0xfffffdec827d7810 */ /* 0x000fe20007ffe0ff */
[----:B---3--:R-:W-:-:S03]  /*623b0*/  IMAD.WIDE R130, R8, 0x4, R218 ;  /* 0x0000000408827825 */ /* 0x008fc600078e02da */
[----:B------:R-:W-:Y:S01]  /*623c0*/  ISETP.GE.U32.AND P3, PT, R125, 0x7ffffd6d, PT ;  /* 0x7ffffd6d7d00780c */ /* 0x000fe20003f66070 */
[----:B------:R2:W-:Y:S04]  /*623d0*/  LDGSTS.E [R124+-0x7fffc], desc[UR60][R138.64], !P2 ;  /* 0x800040008a7c7fae */ /* 0x0005e8000d12187c */
[----:B------:R3:W-:Y:S04]  /*623e0*/  STL.64 [R1+0x1488], R130 ;  /* 0x0014888201007387 */ /* 0x0007e80000100a00 */
[----:B------:R-:W4:Y:S04]  /*623f0*/  LDL.LU.64 R216, [R1+0x1f0] ;  /* 0x0001f00001d87983 */ /* 0x000f280000300a00 */
[----:B------:R3:W-:Y:S04]  /*62400*/  LDGSTS.E [R123+-0x7bffc], desc[UR60][R136.64], !P2 ;  /* 0x84004000887b7fae */ /* 0x0007e8000d12187c */
[----:B------:R-:W4:Y:S01]  /*62410*/  LDL.LU.64 R218, [R1+0x1e8] ;  /* 0x0001e80001da7983 */ /* 0x000f220000300a00 */
[----:B------:R-:W-:-:S03]  /*62420*/  VIADD R125, R128, 0xfffffdce ;  /* 0xfffffdce807d7836 */ /* 0x000fc60000000000 */
[----:B------:R1:W-:Y:S01]  /*62430*/  LDGSTS.E [R122+-0x7fff8], desc[UR60][R130.64], !P1 ;  /* 0x80008000827a7fae */ /* 0x0003e2000c92187c */
[----:B------:R-:W4:Y:S01]  /*62440*/  LDC R128, c[0x0][0x230] ;  /* 0x00008c00ff807b82 */ /* 0x000f220000000800 */
[----:B--2---:R-:W-:Y:S01]  /*62450*/  IADD3 R124, R127, -0x231, RZ ;  /* 0xfffffdcf7f7c7810 */ /* 0x004fe20007ffe0ff */
[----:B---3--:R-:W-:-:S03]  /*62460*/  IMAD.WIDE R136, R8, 0x4, R134 ;  /* 0x0000000408887825 */ /* 0x008fc600078e0286 */
[----:B------:R-:W-:Y:S02]  /*62470*/  ISETP.GE.U32.AND P2, PT, R124, 0x7ffffd50, PT ;  /* 0x7ffffd507c00780c */ /* 0x000fe40003f46070 */
[----:B------:R-:W-:Y:S01]  /*62480*/  IADD3 R124, R4, 0x300000, RZ ;  /* 0x00300000047c7810 */ /* 0x000fe20007ffe0ff */
[----:B------:R-:W-:Y:S01]  /*62490*/  IMAD.WIDE R134, R8, 0x4, R132 ;  /* 0x0000000408867825 */ /* 0x000fe200078e0284 */
[----:B-1----:R-:W1:Y:S01]  /*624a0*/  LDC R130, c[0x0][0x230] ;  /* 0x00008c00ff827b82 */ /* 0x002e620000000800 */
[----:B------:R-:W-:Y:S04]  /*624b0*/  STL.64 [R1+0x1478], R136 ;  /* 0x0014788801007387 */ /* 0x000fe80000100a00 */
[----:B------:R-:W-:Y:S04]  /*624c0*/  LDGSTS.E [R124+-0x7bff8], desc[UR60][R136.64], !P1 ;  /* 0x84008000887c7fae */ /* 0x000fe8000c92187c */
[----:B------:R2:W-:Y:S04]  /*624d0*/  STL.64 [R1+0x1470], R134 ;  /* 0x0014708601007387 */ /* 0x0005e80000100a00 */
[----:B------:R2:W-:Y:S01]  /*624e0*/  LDGSTS.E [R123+-0x7fff4], desc[UR60][R134.64], !P3 ;  /* 0x8000c000867b7fae */ /* 0x0005e2000d92187c */
[----:B------:R-:W-:Y:S01]  /*624f0*/  ISETP.GE.U32.AND P1, PT, R125, 0x7ffffd4f, PT ;  /* 0x7ffffd4f7d00780c */ /* 0x000fe20003f26070 */
[----:B------:R-:W-:-:S02]  /*62500*/  VIADD R125, R126, 0xfffffdcd ;  /* 0xfffffdcd7e7d7836 */ /* 0x000fc40000000000 */
[----:B------:R-:W-:-:S04]  /*62510*/  IMAD.WIDE R132, R8, 0x4, R220 ;  /* 0x0000000408847825 */ /* 0x000fc800078e02dc */
[C---:B--2---:R-:W-:Y:S01]  /*62520*/  IMAD.WIDE R134, R8.reuse, 0x4, R222 ;  /* 0x0000000408867825 */ /* 0x044fe200078e02de */
[----:B------:R2:W-:Y:S04]  /*62530*/  STL.64 [R1+0x1460], R132 ;  /* 0x0014608401007387 */ /* 0x0005e80000100a00 */
[----:B------:R2:W-:Y:S04]  /*62540*/  LDGSTS.E [R122+-0x7bff4], desc[UR60][R132.64], !P3 ;  /* 0x8400c000847a7fae */ /* 0x0005e8000d92187c */
[----:B------:R-:W3:Y:S04]  /*62550*/  LDL.LU.64 R222, [R1+0x1e0] ;  /* 0x0001e00001de7983 */ /* 0x000ee80000300a00 */
[----:B------:R1:W-:Y:S04]  /*62560*/  STL.64 [R1+0x1458], R134 ;  /* 0x0014588601007387 */ /* 0x0003e80000100a00 */
[----:B------:R-:W-:Y:S01]  /*62570*/  LDGSTS.E [R124+-0x78000], desc[UR60][R134.64], !P2 ;  /* 0x88000000867c7fae */ /* 0x000fe2000d12187c */
[----:B----4-:R-:W-:-:S04]  /*62580*/  IMAD.WIDE R126, R8, 0x4, R224 ;  /* 0x00000004087e7825 */ /* 0x010fc800078e02e0 */
[C---:B--2---:R-:W-:Y:S01]  /*62590*/  IMAD.WIDE R132, R8.reuse, 0x4, R226 ;  /* 0x0000000408847825 */ /* 0x044fe200078e02e2 */
[----:B------:R-:W-:Y:S04]  /*625a0*/  STL.64 [R1+0x1448], R126 ;  /* 0x0014487e01007387 */ /* 0x000fe80000100a00 */
[----:B------:R-:W2:Y:S04]  /*625b0*/  LDL.LU.64 R224, [R1+0x1d8] ;  /* 0x0001d80001e07983 */ /* 0x000ea80000300a00 */
[----:B-1----:R-:W4:Y:S04]  /*625c0*/  LDL.LU.64 R134, [R1+0x1d0] ;  /* 0x0001d00001867983 */ /* 0x002f280000300a00 */
[----:B------:R-:W-:Y:S04]  /*625d0*/  LDGSTS.E [R123+-0x74000], desc[UR60][R126.64], !P2 ;  /* 0x8c0000007e7b7fae */ /* 0x000fe8000d12187c */
[----:B------:R1:W-:Y:S04]  /*625e0*/  STL.64 [R1+0x1440], R132 ;  /* 0x0014408401007387 */ /* 0x0003e80000100a00 */
[----:B------:R-:W4:Y:S04]  /*625f0*/  LDL.LU.64 R226, [R1+0xc0] ;  /* 0x0000c00001e27983 */ /* 0x000f280000300a00 */
[----:B------:R1:W-:Y:S01]  /*62600*/  LDGSTS.E [R122+-0x77ffc], desc[UR60][R132.64], !P1 ;  /* 0x88004000847a7fae */ /* 0x0003e2000c92187c */
[----:B------:R-:W-:Y:S01]  /*62610*/  ISETP.GE.U32.AND P3, PT, R125, 0x7ffffd4e, PT ;  /* 0x7ffffd4e7d00780c */ /* 0x000fe20003f66070 */
[----:B------:R-:W-:-:S04]  /*62620*/  IMAD.WIDE R136, R8, 0x4, R218 ;  /* 0x0000000408887825 */ /* 0x000fc800078e02da */
[----:B-1----:R-:W-:Y:S01]  /*62630*/  IMAD.WIDE R132, R8, 0x4, R216 ;  /* 0x0000000408847825 */ /* 0x002fe200078e02d8 */
[----:B------:R-:W-:Y:S01]  /*62640*/  IADD3 R124, R130, -0x234, RZ ;  /* 0xfffffdcc827c7810 */ /* 0x000fe20007ffe0ff */
[----:B------:R-:W1:Y:S08]  /*62650*/  LDC R127, c[0x0][0x230] ;  /* 0x00008c00ff7f7b82 */ /* 0x000e700000000800 */
[----:B------:R-:W1:Y:S01]  /*62660*/  LDC R126, c[0x0][0x230] ;  /* 0x00008c00ff7e7b82 */ /* 0x000e620000000800 */
[----:B------:R1:W-:Y:S04]  /*62670*/  STL.64 [R1+0x1430], R132 ;  /* 0x0014308401007387 */ /* 0x0003e80000100a00 */
[----:B------:R2:W-:Y:S04]  /*62680*/  STL.64 [R1+0x1428], R136 ;  /* 0x0014288801007387 */ /* 0x0005e80000100a00 */
[----:B------:R-:W-:Y:S04]  /*62690*/  LDGSTS.E [R123+-0x73ffc], desc[UR60][R132.64], !P1 ;  /* 0x8c004000847b7fae */ /* 0x000fe8000c92187c */
[----:B------:R2:W-:Y:S04]  /*626a0*/  LDGSTS.E [R122+-0x77ff8], desc[UR60][R136.64], !P3 ;  /* 0x88008000887a7fae */ /* 0x0005e8000d92187c */
[----:B-1----:R-:W4:Y:S04]  /*626b0*/  LDL.LU.64 R132, [R1+0xb8] ;  /* 0x0000b80001847983 */ /* 0x002f280000300a00 */
[----:B------:R-:W4:Y:S04]  /*626c0*/  LDL.LU.64 R220, [R1+0xb0] ;  /* 0x0000b00001dc7983 */ /* 0x000f280000300a00 */
[----:B------:R-:W4:Y:S04]  /*626d0*/  LDL.LU.64 R216, [R1+0xa8] ;  /* 0x0000a80001d87983 */ /* 0x000f280000300a00 */
[----:B------:R-:W4:Y:S01]  /*626e0*/  LDL.LU.64 R218, [R1+0xa0] ;  /* 0x0000a00001da7983 */ /* 0x000f220000300a00 */
[----:B---3--:R-:W-:-:S03]  /*626f0*/  IMAD.WIDE R138, R8, 0x4, R222 ;  /* 0x00000004088a7825 */ /* 0x008fc600078e02de */
[----:B------:R-:W3:Y:S04]  /*62700*/  LDL.LU.64 R222, [R1+0x98] ;  /* 0x0000980001de7983 */ /* 0x000ee80000300a00 */
[----:B------:R-:W-:Y:S01]  /*62710*/  STL.64 [R1+0x1420], R138 ;  /* 0x0014208a01007387 */ /* 0x000fe20000100a00 */
[----:B--2---:R-:W-:-:S04]  /*62720*/  IMAD.WIDE R136, R8, 0x4, R224 ;  /* 0x0000000408887825 */ /* 0x004fc800078e02e0 */
[----:B----4-:R-:W-:-:S04]  /*62730*/  IMAD.WIDE R134, R8, 0x4, R134 ;  /* 0x0000000408867825 */ /* 0x010fc800078e0286 */
[----:B------:R-:W-:Y:S01]  /*62740*/  IMAD.WIDE R130, R8, 0x4, R226 ;  /* 0x0000000408827825 */ /* 0x000fe200078e02e2 */
[----:B------:R-:W2:Y:S04]  /*62750*/  LDL.LU.64 R224, [R1+0x90] ;  /* 0x0000900001e07983 */ /* 0x000ea80000300a00 */
[----:B------:R1:W-:Y:S04]  /*62760*/  STL.64 [R1+0x1410], R136 ;  /* 0x0014108801007387 */ /* 0x0003e80000100a00 */
[----:B------:R4:W-:Y:S04]  /*62770*/  STL.64 [R1+0x1400], R134 ;  /* 0x0014008601007387 */ /* 0x0009e80000100a00 */
[----:B------:R4:W-:Y:S04]  /*62780*/  STL.64 [R1+0x13f0], R130 ;  /* 0x0013f08201007387 */ /* 0x0009e80000100a00 */
[----:B------:R-:W2:Y:S01]  /*62790*/  LDL.LU.64 R226, [R1+0x88] ;  /* 0x0000880001e27983 */ /* 0x000ea20000300a00 */
[----:B------:R-:W-:Y:S01]  /*627a0*/  VIADD R125, R129, 0xfffffdaf ;  /* 0xfffffdaf817d7836 */ /* 0x000fe20000000000 */
[----:B------:R-:W-:Y:S01]  /*627b0*/  ISETP.GE.U32.AND P2, PT, R124, 0x7ffffd4d, PT ;  /* 0x7ffffd4d7c00780c */ /* 0x000fe20003f46070 */
[----:B------:R-:W4:Y:S03]  /*627c0*/  LDC R129, c[0x0][0x230] ;  /* 0x00008c00ff817b82 */ /* 0x000f260000000800 */
[----:B------:R-:W-:-:S02]  /*627d0*/  ISETP.GE.U32.AND P1, PT, R125, 0x7ffffd30, PT ;  /* 0x7ffffd307d00780c */ /* 0x000fc40003f26070 */
[C---:B------:R-:W-:Y:S01]  /*627e0*/  IADD3 R125, R4.reuse, 0x300000, RZ ;  /* 0x00300000047d7810 */ /* 0x040fe20007ffe0ff */
[----:B------:R-:W-:-:S04]  /*627f0*/  VIADD R124, R4, 0x300000 ;  /* 0x00300000047c7836 */ /* 0x000fc80000000000 */
[----:B------:R1:W-:Y:S04]  /*62800*/  LDGSTS.E [R125+-0x73ff8], desc[UR60][R138.64], !P3 ;  /* 0x8c0080008a7d7fae */ /* 0x0003e8000d92187c */
[----:B------:R1:W-:Y:S04]  /*62810*/  LDGSTS.E [R124+-0x77ff4], desc[UR60][R136.64], !P2 ;  /* 0x8800c000887c7fae */ /* 0x0003e8000d12187c */
[----:B------:R4:W-:Y:S01]  /*62820*/  LDGSTS.E [R123+-0x73ff4], desc[UR60][R134.64], !P2 ;  /* 0x8c00c000867b7fae */ /* 0x0009e2000d12187c */
[----:B------:R-:W-:-:S03]  /*62830*/  IADD3 R126, R126, -0x254, RZ ;  /* 0xfffffdac7e7e7810 */ /* 0x000fc60007ffe0ff */
[----:B------:R4:W-:Y:S01]  /*62840*/  LDGSTS.E [R122+-0x70000], desc[UR60][R130.64], !P1 ;  /* 0x90000000827a7fae */ /* 0x0009e2000c92187c */
[----:B-1----:R-:W-:-:S04]  /*62850*/  IADD3 R125, R127, -0x252, RZ ;  /* 0xfffffdae7f7d7810 */ /* 0x002fc80007ffe0ff */
[----:B------:R-:W-:Y:S01]  /*62860*/  ISETP.GE.U32.AND P2, PT, R125, 0x7ffffd2f, PT ;  /* 0x7ffffd2f7d00780c */ /* 0x000fe20003f46070 */
[----:B------:R-:W-:Y:S02]  /*62870*/  VIADD R125, R128, 0xfffffdad ;  /* 0xfffffdad807d7836 */ /* 0x000fe40000000000 */
[----:B------:R-:W-:-:S04]  /*62880*/  IMAD.WIDE R136, R8, 0x4, R132 ;  /* 0x0000000408887825 */ /* 0x000fc800078e0284 */
[----:B----4-:R-:W-:-:S04]  /*62890*/  IMAD.WIDE R134, R8, 0x4, R220 ;  /* 0x0000000408867825 */ /* 0x010fc800078e02dc */
[----:B------:R-:W-:Y:S01]  /*628a0*/  IMAD.WIDE R140, R8, 0x4, R144 ;  /* 0x00000004088c7825 */ /* 0x000fe200078e0290 */
[----:B------:R-:W-:-:S03]  /*628b0*/  ISETP.GE.U32.AND P3, PT, R125, 0x7ffffd2e, PT ;  /* 0x7ffffd2e7d00780c */ /* 0x000fc60003f66070 */
[----:B------:R-:W-:Y:S01]  /*628c0*/  IMAD.WIDE R132, R8, 0x4, R216 ;  /* 0x0000000408847825 */ /* 0x000fe200078e02d8 */
[----:B------:R-:W-:Y:S01]  /*628d0*/  LDGSTS.E [R124+-0x6c000], desc[UR60][R136.64], !P1 ;  /* 0x94000000887c7fae */ /* 0x000fe2000c92187c */
[----:B------:R-:W-:-:S03]  /*628e0*/  ISETP.GE.U32.AND P1, PT, R126, 0x7ffffd2d, PT ;  /* 0x7ffffd2d7e00780c */ /* 0x000fc60003f26070 */
[----:B------:R-:W-:Y:S04]  /*628f0*/  STL.64 [R1+0x13e0], R136 ;  /* 0x0013e08801007387 */ /* 0x000fe80000100a00 */
[----:B------:R-:W-:Y:S04]  /*62900*/  STL.64 [R1+0x13d0], R134 ;  /* 0x0013d08601007387 */ /* 0x000fe80000100a00 */
[----:B------:R-:W-:Y:S04]  /*62910*/  LDGSTS.E [R123+-0x6fffc], desc[UR60][R134.64], !P2 ;  /* 0x90004000867b7fae */ /* 0x000fe8000d12187c */
[----:B------:R1:W-:Y:S04]  /*62920*/  STL.64 [R1+0x13c0], R132 ;  /* 0x0013c08401007387 */ /* 0x0003e80000100a00 */
[----:B------:R1:W-:Y:S01]  /*62930*/  LDGSTS.E [R122+-0x6bffc], desc[UR60][R132.64], !P2 ;  /* 0x94004000847a7fae */ /* 0x0003e2000d12187c */
[----:B------:R-:W-:-:S02]  /*62940*/  VIADD R125, R129, 0xfffffd8f ;  /* 0xfffffd8f817d7836 */ /* 0x000fc40000000000 */
[C---:B------:R-:W-:Y:S01]  /*62950*/  IMAD.WIDE R138, R8.reuse, 0x4, R146 ;  /* 0x00000004088a7825 */ /* 0x040fe200078e0292 */
[----:B------:R-:W4:Y:S08]  /*62960*/  LDC R130, c[0x0][0x230] ;  /* 0x00008c00ff827b82 */ /* 0x000f300000000800 */
[----:B------:R-:W4:Y:S01]  /*62970*/  LDC R131, c[0x0][0x230] ;  /* 0x00008c00ff837b82 */ /* 0x000f220000000800 */
[----:B-1----:R-:W-:-:S05]  /*62980*/  IMAD.WIDE R132, R8, 0x4, R218 ;  /* 0x0000000408847825 */ /* 0x002fca00078e02da */
[----:B------:R-:W-:Y:S04]  /*62990*/  STL.64 [R1+0x13b0], R132 ;  /* 0x0013b08401007387 */ /* 0x000fe80000100a00 */
[----:B------:R-:W-:Y:S01]  /*629a0*/  LDGSTS.E [R124+-0x6fff8], desc[UR60][R132.64], !P3 ;  /* 0x90008000847c7fae */ /* 0x000fe2000d92187c */
[----:B------:R-:W-:-:S04]  /*629b0*/  IMAD.WIDE R136, R8, 0x4, R148 ;  /* 0x0000000408887825 */ /* 0x000fc800078e0294 */
[----:B------:R-:W-:-:S04]  /*629c0*/  IMAD.WIDE R134, R8, 0x4, R150 ;  /* 0x0000000408867825 */ /* 0x000fc800078e0296 */
[----:B---3--:R-:W-:-:S05]  /*629d0*/  IMAD.WIDE R126, R8, 0x4, R222 ;  /* 0x00000004087e7825 */ /* 0x008fca00078e02de */
[----:B------:R1:W-:Y:S04]  /*629e0*/  STL.64 [R1+0x13a0], R126 ;  /* 0x0013a07e01007387 */ /* 0x0003e80000100a00 */
[----:B------:R1:W-:Y:S01]  /*629f0*/  LDGSTS.E [R123+-0x6bff8], desc[UR60][R126.64], !P3 ;  /* 0x940080007e7b7fae */ /* 0x0003e2000d92187c */
[C---:B--2---:R-:W-:Y:S01]  /*62a00*/  IMAD.WIDE R128, R8.reuse, 0x4, R224 ;  /* 0x0000000408807825 */ /* 0x044fe200078e02e0 */
[----:B-1----:R-:W1:Y:S04]  /*62a10*/  LDC R127, c[0x0][0x230] ;  /* 0x00008c00ff7f7b82 */ /* 0x002e680000000800 */
[----:B------:R2:W-:Y:S04]  /*62a20*/  STL.64 [R1+0x1390], R128 ;  /* 0x0013908001007387 */ /* 0x0005e80000100a00 */
[----:B------:R2:W-:Y:S01]  /*62a30*/  LDGSTS.E [R122+-0x6fff4], desc[UR60][R128.64], !P1 ;  /* 0x9000c000807a7fae */ /* 0x0005e2000c92187c */
[C---:B------:R-:W-:Y:S01]  /*62a40*/  IMAD.WIDE R132, R8.reuse, 0x4, R226 ;  /* 0x0000000408847825 */ /* 0x040fe200078e02e2 */
[----:B------:R-:W-:Y:S01]  /*62a50*/  ISETP.GE.U32.AND P2, PT, R125, 0x7ffffd10, PT ;  /* 0x7ffffd107d00780c */ /* 0x000fe20003f46070 */
[----:B------:R-:W3:Y:S03]  /*62a60*/  LDC R126, c[0x0][0x230] ;  /* 0x00008c00ff7e7b82 */ /* 0x000ee60000000800 */
[----:B------:R4:W-:Y:S04]  /*62a70*/  STL.64 [R1+0x1380], R132 ;  /* 0x0013808401007387 */ /* 0x0009e80000100a00 */
[----:B------:R-:W-:Y:S01]  /*62a80*/  LDGSTS.E [R123+-0x6bff4], desc[UR60][R132.64], !P1 ;  /* 0x9400c000847b7fae */ /* 0x000fe2000c92187c */
[----:B--2---:R-:W-:-:S05]  /*62a90*/  IMAD.WIDE R128, R8, 0x4, R142 ;  /* 0x0000000408807825 */ /* 0x004fca00078e028e */
[----:B------:R2:W-:Y:S04]  /*62aa0*/  STL.64 [R1+0x1370], R128 ;  /* 0x0013708001007387 */ /* 0x0005e80000100a00 */
[----:B----4-:R-:W4:Y:S04]  /*62ab0*/  LDL.LU.64 R132, [R1+0x308] ;  /* 0x0003080001847983 */ /* 0x010f280000300a00 */
[----:B------:R-:W-:Y:S04]  /*62ac0*/  STL.64 [R1+0x1360], R140 ;  /* 0x0013608c01007387 */ /* 0x000fe80000100a00 */
[----:B------:R3:W-:Y:S04]  /*62ad0*/  STL.64 [R1+0x1350], R138 ;  /* 0x0013508a01007387 */ /* 0x0007e80000100a00 */
[----:B------:R-:W4:Y:S04]  /*62ae0*/  LDL.LU.64 R224, [R1+0x300] ;  /* 0x0003000001e07983 */ /* 0x000f280000300a00 */
[----:B------:R3:W-:Y:S04]  /*62af0*/  STL.64 [R1+0x1340], R136 ;  /* 0x0013408801007387 */ /* 0x0007e80000100a00 */
[----:B------:R3:W-:Y:S04]  /*62b00*/  STL.64 [R1+0x1330], R134 ;  /* 0x0013308601007387 */ /* 0x0007e80000100a00 */
[----:B------:R-:W4:Y:S01]  /*62b10*/  LDL.LU.64 R226, [R1+0x2f8] ;  /* 0x0002f80001e27983 */ /* 0x000f220000300a00 */
[----:B------:R-:W-:Y:S01]  /*62b20*/  IADD3 R124, R130, -0x272, RZ ;  /* 0xfffffd8e827c7810 */ /* 0x000fe20007ffe0ff */
[----:B------:R-:W-:-:S02]  /*62b30*/  VIADD R125, R131, 0xfffffd8d ;  /* 0xfffffd8d837d7836 */ /* 0x000fc40000000000 */
[----:B------:R2:W-:Y:S01]  /*62b40*/  LDGSTS.E [R122+-0x68000], desc[UR60][R128.64], !P2 ;  /* 0x98000000807a7fae */ /* 0x0005e2000d12187c */
[----:B------:R-:W3:Y:S01]  /*62b50*/  LDC R130, c[0x0][0x230] ;  /* 0x00008c00ff827b82 */ /* 0x000ee20000000800 */
[----:B------:R-:W-:Y:S02]  /*62b60*/  ISETP.GE.U32.AND P1, PT, R124, 0x7ffffd0f, PT ;  /* 0x7ffffd0f7c00780c */ /* 0x000fe40003f26070 */
[----:B------:R-:W4:Y:S01]  /*62b70*/  LDL.LU.64 R220, [R1+0x2f0] ;  /* 0x0002f00001dc7983 */ /* 0x000f220000300a00 */
[----:B------:R-:W-:Y:S02]  /*62b80*/  ISETP.GE.U32.AND P3, PT, R125, 0x7ffffd0e, PT ;  /* 0x7ffffd0e7d00780c */ /* 0x000fe40003f66070 */
[C---:B------:R-:W-:Y:S01]  /*62b90*/  IADD3 R125, R4.reuse, 0x300000, RZ ;  /* 0x00300000047d7810 */ /* 0x040fe20007ffe0ff */
[----:B------:R-:W-:Y:S01]  /*62ba0*/  VIADD R124, R4, 0x300000 ;  /* 0x00300000047c7836 */ /* 0x000fe20000000000 */
[----:B------:R-:W4:Y:S04]  /*62bb0*/  LDL.LU.64 R216, [R1+0x2e8] ;  /* 0x0002e80001d87983 */ /* 0x000f280000300a00 */
[----:B------:R1:W-:Y:S04]  /*62bc0*/  LDGSTS.E [R125+-0x64000], desc[UR60][R140.64], !P2 ;  /* 0x9c0000008c7d7fae */ /* 0x0003e8000d12187c */
[----:B------:R-:W4:Y:S01]  /*62bd0*/  LDL.LU.64 R218, [R1+0x2e0] ;  /* 0x0002e00001da7983 */ /* 0x000f220000300a00 */
[----:B--2---:R-:W2:Y:S08]  /*62be0*/  LDC R128, c[0x0][0x230] ;  /* 0x00008c00ff807b82 */ /* 0x004eb00000000800 */
[----:B------:R-:W4:Y:S01]  /*62bf0*/  LDC R129, c[0x0][0x230] ;  /* 0x00008c00ff817b82 */ /* 0x000f220000000800 */
[----:B------:R3:W-:Y:S04]  /*62c00*/  LDGSTS.E [R124+-0x67ffc], desc[UR60][R138.64], !P1 ;  /* 0x980040008a7c7fae */ /* 0x0007e8000c92187c */
[----:B------:R3:W-:Y:S04]  /*62c10*/  LDGSTS.E [R123+-0x63ffc], desc[UR60][R136.64], !P1 ;  /* 0x9c004000887b7fae */ /* 0x0007e8000c92187c */
[----:B------:R3:W-:Y:S01]  /*62c20*/  LDGSTS.E [R122+-0x67ff8], desc[UR60][R134.64], !P3 ;  /* 0x98008000867a7fae */ /* 0x0007e2000d92187c */
[----:B-1----:R-:W-:-:S02]  /*62c30*/  IADD3 R125, R127, -0x274, RZ ;  /* 0xfffffd8c7f7d7810 */ /* 0x002fc40007ffe0ff */
[----:B------:R-:W1:Y:S02]  /*62c40*/  LDC R127, c[0x0][0x230] ;  /* 0x00008c00ff7f7b82 */ /* 0x000e640000000800 */
[----:B------:R-:W-:Y:S01]  /*62c50*/  ISETP.GE.U32.AND P1, PT, R125, 0x7ffffd0d, PT ;  /* 0x7ffffd0d7d00780c */ /* 0x000fe20003f26070 */
[----:B---3--:R-:W-:-:S05]  /*62c60*/  VIADD R125, R126, 0xfffffdeb ;  /* 0xfffffdeb7e7d7836 */ /* 0x008fca0000000000 */
[----:B------:R-:W3:Y:S01]  /*62c70*/  LDC R126, c[0x0][0x230] ;  /* 0x00008c00ff7e7b82 */ /* 0x000ee20000000800 */
[----:B------:R-:W-:-:S04]  /*62c80*/  IMAD.WIDE R138, R8, 0x4, R152 ;  /* 0x00000004088a7825 */ /* 0x000fc800078e0298 */
[----:B------:R-:W-:-:S04]  /*62c90*/  IMAD.WIDE R136, R8, 0x4, R154 ;  /* 0x0000000408887825 */ /* 0x000fc800078e029a */
[----:B------:R-:W-:Y:S01]  /*62ca0*/  IMAD.WIDE R134, R8, 0x4, R156 ;  /* 0x0000000408867825 */ /* 0x000fe200078e029c */
[----:B------:R-:W-:Y:S01]  /*62cb0*/  ISETP.GE.U32.AND P2, PT, R125, 0x7ffffd6c, PT ;  /* 0x7ffffd6c7d00780c */ /* 0x000fe20003f46070 */
[----:B------:R-:W-:Y:S04]  /*62cc0*/  STL.64 [R1+0x1320], R138 ;  /* 0x0013208a01007387 */ /* 0x000fe80000100a00 */
[----:B------:R-:W-:Y:S04]  /*62cd0*/  STL.64 [R1+0x1310], R136 ;  /* 0x0013108801007387 */ /* 0x000fe80000100a00 */
[----:B------:R2:W-:Y:S04]  /*62ce0*/  LDGSTS.E [R124+-0x63ff8], desc[UR60][R138.64], !P3 ;  /* 0x9c0080008a7c7fae */ /* 0x0005e8000d92187c */
[----:B------:R1:W-:Y:S04]  /*62cf0*/  STL.64 [R1+0x1300], R134 ;  /* 0x0013008601007387 */ /* 0x0003e80000100a00 */
[----:B------:R-:W-:Y:S04]  /*62d00*/  LDGSTS.E [R123+-0x67ff4], desc[UR60][R136.64], !P1 ;  /* 0x9800c000887b7fae */ /* 0x000fe8000c92187c */
[----:B------:R1:W-:Y:S04]  /*62d10*/  LDGSTS.E [R122+-0x63ff4], desc[UR60][R134.64], !P1 ;  /* 0x9c00c000867a7fae */ /* 0x0003e8000c92187c */
[----:B------:R-:W3:Y:S01]  /*62d20*/  LDL.LU.64 R222, [R1+0x2d8] ;  /* 0x0002d80001de7983 */ /* 0x000ee20000300a00 */
[----:B--2---:R-:W-:-:S02]  /*62d30*/  IADD3 R125, R128, -0x216, RZ ;  /* 0xfffffdea807d7810 */ /* 0x004fc40007ffe0ff */
[----:B------:R-:W2:Y:S01]  /*62d40*/  LDC R128, c[0x0][0x230] ;  /* 0x00008c00ff807b82 */ /* 0x000ea20000000800 */
[----:B------:R-:W-:Y:S02]  /*62d50*/  IADD3 R124, R3, 0x300000, RZ ;  /* 0x00300000037c7810 */ /* 0x000fe40007ffe0ff */
[----:B------:R-:W-:Y:S01]  /*62d60*/  ISETP.GE.U32.AND P1, PT, R125, 0x7ffffd6b, PT ;  /* 0x7ffffd6b7d00780c */ /* 0x000fe20003f26070 */
[----:B------:R-:W-:Y:S02]  /*62d70*/  VIADD R125, R130, 0xfffffde9 ;  /* 0xfffffde9827d7836 */ /* 0x000fe40000000000 */
[----:B----4-:R-:W-:-:S04]  /*62d80*/  IMAD.WIDE R132, R8, 0x4, R132 ;  /* 0x0000000408847825 */ /* 0x010fc800078e0284 */
[C---:B-1----:R-:W-:Y:S01]  /*62d90*/  IMAD.WIDE R134, R8.reuse, 0x4, R224 ;  /* 0x0000000408867825 */ /* 0x042fe200078e02e0 */
[----:B------:R1:W-:Y:S04]  /*62da0*/  STL.64 [R1+0x12f0], R132 ;  /* 0x0012f08401007387 */ /* 0x0003e80000100a00 */
[----:B------:R4:W-:Y:S04]  /*62db0*/  LDGSTS.E [R124+-0x80000], desc[UR60][R132.64], !P2 ;  /* 0x80000000847c7fae */ /* 0x0009e8000d12187c */
[----:B------:R2:W-:Y:S01]  /*62dc0*/  STL.64 [R1+0x12e0], R134 ;  /* 0x0012e08601007387 */ /* 0x0005e20000100a00 */
[----:B------:R-:W-:-:S03]  /*62dd0*/  IMAD.WIDE R130, R8, 0x4, R226 ;  /* 0x0000000408827825 */ /* 0x000fc600078e02e2 */
[----:B-1----:R-:W3:Y:S04]  /*62de0*/  LDL.LU.64 R132, [R1+0x2d0] ;  /* 0x0002d00001847983 */ /* 0x002ee80000300a00 */
[----:B------:R-:W3:Y:S04]  /*62df0*/  LDL.LU.64 R136, [R1+0x1c8] ;  /* 0x0001c80001887983 */ /* 0x000ee80000300a00 */
[----:B------:R1:W-:Y:S04]  /*62e00*/  STL.64 [R1+0x12d0], R130 ;  /* 0x0012d08201007387 */ /* 0x0003e80000100a00 */
[----:B------:R-:W3:Y:S04]  /*62e10*/  LDL.LU.64 R224, [R1+0x1c0] ;  /* 0x0001c00001e07983 */ /* 0x000ee80000300a00 */
[----:B------:R-:W3:Y:S01]  /*62e20*/  LDL.LU.64 R226, [R1+0x1b8] ;  /* 0x0001b80001e27983 */ /* 0x000ee20000300a00 */
[----:B------:R-:W-:Y:S01]  /*62e30*/  VIADD R123, R3, 0x300000 ;  /* 0x00300000037b7836 */ /* 0x000fe20000000000 */
[----:B------:R-:W-:Y:S01]  /*62e40*/  ISETP.GE.U32.AND P3, PT, R125, 0x7ffffd6a, PT ;  /* 0x7ffffd6a7d00780c */ /* 0x000fe20003f66070 */
[----:B----4-:R-:W-:Y:S01]  /*62e50*/  VIADD R124, R127, 0xfffffde8 ;  /* 0xfffffde87f7c7836 */ /* 0x010fe20000000000 */
[----:B------:R-:W-:-:S02]  /*62e60*/  IADD3 R122, R3, 0x300000, RZ ;  /* 0x00300000037a7810 */ /* 0x000fc40007ffe0ff */
[----:B------:R2:W-:Y:S01]  /*62e70*/  LDGSTS.E [R123+-0x7c000], desc[UR60][R134.64], !P2 ;  /* 0x84000000867b7fae */ /* 0x0005e2000d12187c */
[----:B------:R-:W-:Y:S01]  /*62e80*/  IMAD.WIDE R138, R8, 0x4, R220 ;  /* 0x00000004088a7825 */ /* 0x000fe200078e02dc */
[----:B------:R-:W-:-:S03]  /*62e90*/  ISETP.GE.U32.AND P2, PT, R124, 0x7ffffd69, PT ;  /* 0x7ffffd697c00780c */ /* 0x000fc60003f46070 */
[----:B------:R-:W-:Y:S01]  /*62ea0*/  VIADD R124, R3, 0x300000 ;  /* 0x00300000037c7836 */ /* 0x000fe20000000000 */
[----:B------:R1:W-:Y:S01]  /*62eb0*/  LDGSTS.E [R122+-0x7fffc], desc[UR60][R130.64], !P1 ;  /* 0x80004000827a7fae */ /* 0x0003e2000c92187c */
[----:B------:R-:W-:-:S03]  /*62ec0*/  IADD3 R125, R129, -0x235, RZ ;  /* 0xfffffdcb817d7810 */ /* 0x000fc60007ffe0ff */
[----:B------:R-:W-:Y:S04]  /*62ed0*/  STL.64 [R1+0x12c0], R138 ;  /* 0x0012c08a01007387 */ /* 0x000fe80000100a00 */
[----:B------:R-:W-:Y:S01]  /*62ee0*/  LDGSTS.E [R124+-0x7bffc], desc[UR60][R138.64], !P1 ;  /* 0x840040008a7c7fae */ /* 0x000fe2000c92187c */
[----:B------:R-:W4:Y:S01]  /*62ef0*/  LDC R127, c[0x0][0x230] ;  /* 0x00008c00ff7f7b82 */ /* 0x000f220000000800 */
[----:B--2---:R-:W-:-:S04]  /*62f00*/  IMAD.WIDE R134, R8, 0x4, R216 ;  /* 0x0000000408867825 */ /* 0x004fc800078e02d8 */
[----:B-1----:R-:W-:Y:S01]  /*62f10*/  IMAD.WIDE R130, R8, 0x4, R218 ;  /* 0x0000000408827825 */ /* 0x002fe200078e02da */
[----:B------:R3:W-:Y:S04]  /*62f20*/  STL.64 [R1+0x12b0], R134 ;  /* 0x0012b08601007387 */ /* 0x0007e80000100a00 */
[----:B------:R3:W-:Y:S04]  /*62f30*/  LDGSTS.E [R123+-0x7fff8], desc[UR60][R134.64], !P3 ;  /* 0x80008000867b7fae */ /* 0x0007e8000d92187c */
[----:B------:R1:W-:Y:S01]  /*62f40*/  STL.64 [R1+0x12a0], R130 ;  /* 0x0012a08201007387 */ /* 0x0003e20000100a00 */
[----:B------:R-:W-:-:S03]  /*62f50*/  ISETP.GE.U32.AND P1, PT, R125, 0x7ffffd4c, PT ;  /* 0x7ffffd4c7d00780c */ /* 0x000fc60003f26070 */
[----:B------:R-:W2:Y:S04]  /*62f60*/  LDL.LU.64 R220, [R1+0x1b0] ;  /* 0x0001b00001dc7983 */ /* 0x000ea80000300a00 */
[----:B------:R-:W4:Y:S04]  /*62f70*/  LDL.LU.64 R216, [R1+0x1a8] ;  /* 0x0001a80001d87983 */ /* 0x000f280000300a00 */
[----:B------:R-:W4:Y:S04]  /*62f80*/  LDL.LU.64 R218, [R1+0x1a0] ;  /* 0x0001a00001da7983 */ /* 0x000f280000300a00 */
[----:B------:R1:W-:Y:S01]  /*62f90*/  LDGSTS.E [R122+-0x7bff8], desc[UR60][R130.64], !P3 ;  /* 0x84008000827a7fae */ /* 0x0003e2000d92187c */
[----:B------:R-:W4:Y:S01]  /*62fa0*/  LDC R129, c[0x0][0x230] ;  /* 0x00008c00ff817b82 */ /* 0x000f220000000800 */
[----:B---3--:R-:W-:-:S05]  /*62fb0*/  IMAD.WIDE R134, R8, 0x4, R222 ;  /* 0x0000000408867825 */ /* 0x008fca00078e02de */
[----:B------:R-:W-:Y:S04]  /*62fc0*/  STL.64 [R1+0x1290], R134 ;  /* 0x0012908601007387 */ /* 0x000fe80000100a00 */
[----:B------:R-:W3:Y:S04]  /*62fd0*/  LDL.LU.64 R222, [R1+0x198] ;  /* 0x0001980001de7983 */ /* 0x000ee80000300a00 */
[----:B------:R-:W-:Y:S01]  /*62fe0*/  LDGSTS.E [R124+-0x7fff4], desc[UR60][R134.64], !P2 ;  /* 0x8000c000867c7fae */ /* 0x000fe2000d12187c */
[----:B------:R-:W-:-:S04]  /*62ff0*/  IMAD.WIDE R132, R8, 0x4, R132 ;  /* 0x0000000408847825 */ /* 0x000fc800078e0284 */
[C---:B-1----:R-:W-:Y:S01]  /*63000*/  IMAD.WIDE R130, R8.reuse, 0x4, R136 ;  /* 0x0000000408827825 */ /* 0x042fe200078e0288 */
[----:B------:R1:W-:Y:S04]  /*63010*/  STL.64 [R1+0x1280], R132 ;  /* 0x0012808401007387 */ /* 0x0003e80000100a00 */
[----:B------:R1:W-:Y:S04]  /*63020*/  LDGSTS.E [R123+-0x7bff4], desc[UR60][R132.64], !P2 ;  /* 0x8400c000847b7fae */ /* 0x0003e8000d12187c */
[----:B------:R1:W-:Y:S04]  /*63030*/  STL.64 [R1+0x1270], R130 ;  /* 0x0012708201007387 */ /* 0x0003e80000100a00 */
[----:B------:R1:W-:Y:S02]  /*63040*/  LDGSTS.E [R122+-0x78000], desc[UR60][R130.64], !P1 ;  /* 0x88000000827a7fae */ /* 0x0003e4000c92187c */
[----:B-1----:R-:W-:-:S04]  /*63050*/  IMAD.WIDE R132, R8, 0x4, R224 ;  /* 0x0000000408847825 */ /* 0x002fc800078e02e0 */
[----:B------:R-:W-:Y:S01]  /*63060*/  IMAD.WIDE R130, R8, 0x4, R226 ;  /* 0x0000000408827825 */ /* 0x000fe200078e02e2 */
[----:B------:R1:W-:Y:S04]  /*63070*/  STL.64 [R1+0x1258], R132 ;  /* 0x0012588401007387 */ /* 0x0003e80000100a00 */
[----:B------:R-:W-:Y:S04]  /*63080*/  LDGSTS.E [R123+-0x74000], desc[UR60][R132.64], !P1 ;  /* 0x8c000000847b7fae */ /* 0x000fe8000c92187c */
[----:B------:R3:W-:Y:S04]  /*63090*/  STL.64 [R1+0x1250], R130 ;  /* 0x0012508201007387 */ /* 0x0007e80000100a00 */
[----:B-1----:R-:W3:Y:S04]  /*630a0*/  LDL.LU.64 R132, [R1+0x190] ;  /* 0x0001900001847983 */ /* 0x002ee80000300a00 */
[----:B------:R-:W3:Y:S04]  /*630b0*/  LDL.LU.64 R224, [R1+0x80] ;  /* 0x0000800001e07983 */ /* 0x000ee80000300a00 */
[----:B------:R-:W3:Y:S01]  /*630c0*/  LDL.LU.64 R226, [R1+0x78] ;  /* 0x0000780001e27983 */ /* 0x000ee20000300a00 */
[----:B------:R-:W-:Y:S01]  /*630d0*/  IADD3 R125, R128, -0x236, RZ ;  /* 0xfffffdca807d7810 */ /* 0x000fe20007ffe0ff */
[----:B--2---:R-:W-:-:S04]  /*630e0*/  IMAD.WIDE R138, R8, 0x4, R220 ;  /* 0x00000004088a7825 */ /* 0x004fc800078e02dc */
[----:B----4-:R-:W-:-:S04]  /*630f0*/  IMAD.WIDE R136, R8, 0x4, R216 ;  /* 0x0000000408887825 */ /* 0x010fc800078e02d8 */
[----:B------:R-:W-:Y:S01]  /*63100*/  IMAD.WIDE R134, R8, 0x4, R218 ;  /* 0x0000000408867825 */ /* 0x000fe200078e02da */
[----:B------:R-:W-:-:S03]  /*63110*/  ISETP.GE.U32.AND P3, PT, R125, 0x7ffffd4b, PT ;  /* 0x7ffffd4b7d00780c */ /* 0x000fc60003f66070 */
[----:B------:R-:W-:Y:S01]  /*63120*/  VIADD R125, R126, 0xfffffdc9 ;  /* 0xfffffdc97e7d7836 */ /* 0x000fe20000000000 */
[----:B------:R-:W-:Y:S04]  /*63130*/  STL.64 [R1+0x1240], R138 ;  /* 0x0012408a01007387 */ /* 0x000fe80000100a00 */
[----:B------:R-:W2:Y:S04]  /*63140*/  LDL.LU.64 R220, [R1+0x70] ;  /* 0x0000700001dc7983 */ /* 0x000ea80000300a00 */
[----:B------:R1:W-:Y:S01]  /*63150*/  STL.64 [R1+0x1238], R136 ;  /* 0x0012388801007387 */ /* 0x0003e20000100a00 */
[----:B------:R-:W-:-:S02]  /*63160*/  IADD3 R124, R127, -0x238, RZ ;  /* 0xfffffdc87f7c7810 */ /* 0x000fc40007ffe0ff */
[----:B------:R-:W-:Y:S01]  /*63170*/  ISETP.GE.U32.AND P2, PT, R125, 0x7ffffd4a, PT ;  /* 0x7ffffd4a7d00780c */ /* 0x000fe20003f46070 */
[----:B------:R4:W-:Y:S04]  /*63180*/  STL.64 [R1+0x1228], R134 ;  /* 0x0012288601007387 */ /* 0x0009e80000100a00 */
[----:B------:R-:W2:Y:S01]  /*63190*/  LDL.LU.64 R216, [R1+0x68] ;  /* 0x0000680001d87983 */ /* 0x000ea20000300a00 */
[----:B------:R-:W1:Y:S03]  /*631a0*/  LDC R128, c[0x0][0x230] ;  /* 0x00008c00ff807b82 */ /* 0x000e660000000800 */
[----:B------:R3:W-:Y:S01]  /*631b0*/  LDGSTS.E [R122+-0x77ffc], desc[UR60][R130.64], !P3 ;  /* 0x88004000827a7fae */ /* 0x0007e2000d92187c */
[----:B------:R-:W-:Y:S01]  /*631c0*/  ISETP.GE.U32.AND P1, PT, R124, 0x7ffffd49, PT ;  /* 0x7ffffd497c00780c */ /* 0x000fe20003f26070 */
[C---:B------:R-:W-:Y:S01]  /*631d0*/  VIADD R125, R3.reuse, 0x300000 ;  /* 0x00300000037d7836 */ /* 0x040fe20000000000 */
[----:B------:R-:W-:-:S02]  /*631e0*/  IADD3 R124, R3, 0x300000, RZ ;  /* 0x00300000037c7810 */ /* 0x000fc40007ffe0ff */
[----:B------:R-:W4:Y:S08]  /*631f0*/  LDC R126, c[0x0][0x230] ;  /* 0x00008c00ff7e7b82 */ /* 0x000f300000000800 */
[----:B------:R-:W2:Y:S01]  /*63200*/  LDC R127, c[0x0][0x230] ;  /* 0x00008c00ff7f7b82 */ /* 0x000ea20000000800 */
[----:B------:R1:W-:Y:S04]  /*63210*/  LDGSTS.E [R125+-0x73ffc], desc[UR60][R138.64], !P3 ;  /* 0x8c0040008a7d7fae */ /* 0x0003e8000d92187c */
[----:B------:R4:W-:Y:S04]  /*63220*/  LDGSTS.E [R124+-0x77ff8], desc[UR60][R136.64], !P2 ;  /* 0x88008000887c7fae */ /* 0x0009e8000d12187c */
[----:B------:R4:W-:Y:S01]  /*63230*/  LDGSTS.E [R123+-0x73ff8], desc[UR60][R134.64], !P2 ;  /* 0x8c008000867b7fae */ /* 0x0009e2000d12187c */
[----:B---3--:R-:W-:-:S05]  /*63240*/  IMAD.WIDE R130, R8, 0x4, R222 ;  /* 0x0000000408827825 */ /* 0x008fca00078e02de */
[----:B------:R3:W-:Y:S04]  /*63250*/  STL.64 [R1+0x1220], R130 ;  /* 0x0012208201007387 */ /* 0x0007e80000100a00 */
[----:B------:R-:W2:Y:S04]  /*63260*/  LDL.LU.64 R218, [R1+0x60] ;  /* 0x0000600001da7983 */ /* 0x000ea80000300a00 */
[----:B------:R-:W2:Y:S01]  /*63270*/  LDL.LU.64 R222, [R1+0x58] ;  /* 0x0000580001de7983 */ /* 0x000ea20000300a00 */
[----:B-1----:R-:W-:-:S03]  /*63280*/  VIADD R125, R128, 0xfffffdab ;  /* 0xfffffdab807d7836 */ /* 0x002fc60000000000 */
[----:B------:R3:W-:Y:S01]  /*63290*/  LDGSTS.E [R122+-0x77ff4], desc[UR60][R130.64], !P1 ;  /* 0x8800c000827a7fae */ /* 0x0007e2000c92187c */
[----:B------:R-:W1:Y:S01]  /*632a0*/  LDC R128, c[0x0][0x230] ;  /* 0x00008c00ff807b82 */ /* 0x000e620000000800 */
[----:B----4-:R-:W-:-:S04]  /*632b0*/  IMAD.WIDE R136, R8, 0x4, R132 ;  /* 0x0000000408887825 */ /* 0x010fc800078e0284 */
[----:B------:R-:W-:-:S04]  /*632c0*/  IMAD.WIDE R134, R8, 0x4, R224 ;  /* 0x0000000408867825 */ /* 0x000fc800078e02e0 */
[----:B------:R-:W-:Y:S01]  /*632d0*/  IMAD.WIDE R132, R8, 0x4, R226 ;  /* 0x0000000408847825 */ /* 0x000fe200078e02e2 */
[----:B---3--:R-:W3:Y:S01]  /*632e0*/  LDC R130, c[0x0][0x230] ;  /* 0x00008c00ff827b82 */ /* 0x008ee20000000800 */
[----:B------:R-:W-:Y:S01]  /*632f0*/  ISETP.GE.U32.AND P3, PT, R125, 0x7ffffd2c, PT ;  /* 0x7ffffd2c7d00780c */ /* 0x000fe20003f66070 */
[----:B------:R4:W-:Y:S04]  /*63300*/  STL.64 [R1+0x1210], R136 ;  /* 0x0012108801007387 */ /* 0x0009e80000100a00 */
[----:B------:R1:W-:Y:S04]  /*63310*/  STL.64 [R1+0x1208], R134 ;  /* 0x0012088601007387 */ /* 0x0003e80000100a00 */
[----:B------:R-:W3:Y:S04]  /*63320*/  LDL.LU.64 R224, [R1+0x50] ;  /* 0x0000500001e07983 */ /* 0x000ee80000300a00 */
[----:B------:R1:W-:Y:S04]  /*63330*/  STL.64 [R1+0x1200], R132 ;  /* 0x0012008401007387 */ /* 0x0003e80000100a00 */
[----:B------:R-:W3:Y:S01]  /*63340*/  LDL.LU.64 R226, [R1+0x48] ;  /* 0x0000480001e27983 */ /* 0x000ee20000300a00 */
[----:B------:R-:W-:Y:S01]  /*63350*/  IADD3 R125, R129, -0x256, RZ ;  /* 0xfffffdaa817d7810 */ /* 0x000fe20007ffe0ff */
[----:B------:R-:W-:-:S02]  /*63360*/  VIADD R126, R126, 0xfffffda9 ;  /* 0xfffffda97e7e7836 */ /* 0x000fc40000000000 */
[----:B------:R4:W-:Y:S01]  /*63370*/  LDGSTS.E [R124+-0x73ff4], desc[UR60][R136.64], !P1 ;  /* 0x8c00c000887c7fae */ /* 0x0009e2000c92187c */
[----:B--2---:R-:W-:Y:S01]  /*63380*/  IMAD.WIDE R138, R8, 0x4, R220 ;  /* 0x00000004088a7825 */ /* 0x004fe200078e02dc */
[----:B------:R-:W-:Y:S01]  /*63390*/  ISETP.GE.U32.AND P2, PT, R125, 0x7ffffd2b, PT ;  /* 0x7ffffd2b7d00780c */ /* 0x000fe20003f46070 */
[----:B------:R-:W2:Y:S01]  /*633a0*/  LDC R129, c[0x0][0x230] ;  /* 0x00008c00ff817b82 */ /* 0x000ea20000000800 */
[----:B------:R-:W-:Y:S02]  /*633b0*/  ISETP.GE.U32.AND P1, PT, R126, 0x7ffffd2a, PT ;  /* 0x7ffffd2a7e00780c */ /* 0x000fe40003f26070 */
[----:B------:R-:W-:Y:S01]  /*633c0*/  IADD3 R125, R3, 0x300000, RZ ;  /* 0x00300000037d7810 */ /* 0x000fe20007ffe0ff */
[----:B------:R1:W-:Y:S04]  /*633d0*/  LDGSTS.E [R123+-0x70000], desc[UR60][R134.64], !P3 ;  /* 0x90000000867b7fae */ /* 0x0003e8000d92187c */
[----:B------:R1:W-:Y:S01]  /*633e0*/  LDGSTS.E [R122+-0x6c000], desc[UR60][R132.64], !P3 ;  /* 0x94000000847a7fae */ /* 0x0003e2000d92187c */
[----:B------:R-:W2:Y:S01]  /*633f0*/  LDC R131, c[0x0][0x230] ;  /* 0x00008c00ff837b82 */ /* 0x000ea20000000800 */
[----:B----4-:R-:W-:-:S02]  /*63400*/  IMAD.WIDE R136, R8, 0x4, R216 ;  /* 0x0000000408887825 */ /* 0x010fc400078e02d8 */
[----:B------:R4:W-:Y:S04]  /*63410*/  LDGSTS.E [R125+-0x6fffc], desc[UR60][R138.64], !P2 ;  /* 0x900040008a7d7fae */ /* 0x0009e8000d12187c */
[----:B------:R-:W-:Y:S01]  /*63420*/  LDGSTS.E [R124+-0x6bffc], desc[UR60][R136.64], !P2 ;  /* 0x94004000887c7fae */ /* 0x000fe2000d12187c */
[----:B-1----:R-:W-:-:S04]  /*63430*/  IMAD.WIDE R134, R8, 0x4, R218 ;  /* 0x0000000408867825 */ /* 0x002fc800078e02da */
[----:B------:R-:W-:-:S04]  /*63440*/  IMAD.WIDE R132, R8, 0x4, R222 ;  /* 0x0000000408847825 */ /* 0x000fc800078e02de */
[----:B----4-:R-:W-:Y:S01]  /*63450*/  VIADD R125, R127, 0xfffffda8 ;  /* 0xfffffda87f7d7836 */ /* 0x010fe20000000000 */
[----:B------:R-:W-:Y:S04]  /*63460*/  STL.64 [R1+0x11f0], R138 ;  /* 0x0011f08a01007387 */ /* 0x000fe80000100a00 */
[----:B------:R3:W-:Y:S04]  /*63470*/  LDGSTS.E [R123+-0x6fff8], desc[UR60][R134.64], !P1 ;  /* 0x90008000867b7fae */ /* 0x0007e8000c92187c */
[----:B------:R1:W-:Y:S01]  /*63480*/  LDGSTS.E [R122+-0x6bff8], desc[UR60][R132.64], !P1 ;  /* 0x94008000847a7fae */ /* 0x0003e2000c92187c */
[----:B------:R-:W-:-:S02]  /*63490*/  IADD3 R126, R3, 0x300000, RZ ;  /* 0x00300000037e7810 */ /* 0x000fc40007ffe0ff */
[----:B------:R-:W-:Y:S01]  /*634a0*/  ISETP.GE.U32.AND P3, PT, R125, 0x7ffffd29, PT ;  /* 0x7ffffd297d00780c */ /* 0x000fe20003f66070 */
[----:B------:R-:W4:Y:S01]  /*634b0*/  LDC R127, c[0x0][0x230] ;  /* 0x00008c00ff7f7b82 */ /* 0x000f220000000800 */
[----:B---3--:R-:W-:Y:S01]  /*634c0*/  VIADD R123, R130, 0xfffffd8a ;  /* 0xfffffd8a827b7836 */ /* 0x008fe20000000000 */
[----:B-1----:R-:W-:Y:S01]  /*634d0*/  IADD3 R122, R128, -0x275, RZ ;  /* 0xfffffd8b807a7810 */ /* 0x002fe20007ffe0ff */
[----:B------:R1:W-:Y:S01]  /*634e0*/  STL.64 [R1+0x11e0], R136 ;  /* 0x0011e08801007387 */ /* 0x0003e20000100a00 */
[----:B------:R-:W-:-:S04]  /*634f0*/  VIADD R125, R3, 0x300000 ;  /* 0x00300000037d7836 */ /* 0x000fc80000000000 */
[----:B------:R-:W3:Y:S01]  /*63500*/  LDC R130, c[0x0][0x230] ;  /* 0x00008c00ff827b82 */ /* 0x000ee20000000800 */
[----:B------:R-:W-:Y:S02]  /*63510*/  ISETP.GE.U32.AND P2, PT, R122, 0x7ffffd0c, PT ;  /* 0x7ffffd0c7a00780c */ /* 0x000fe40003f46070 */
[----:B------:R-:W-:Y:S01]  /*63520*/  ISETP.GE.U32.AND P1, PT, R123, 0x7ffffd0b, PT ;  /* 0x7ffffd0b7b00780c */ /* 0x000fe20003f26070 */
[----:B------:R2:W-:Y:S04]  /*63530*/  STL.64 [R1+0x11d0], R134 ;  /* 0x0011d08601007387 */ /* 0x0005e80000100a00 */
[----:B------:R2:W-:Y:S01]  /*63540*/  STL.64 [R1+0x11c0], R132 ;  /* 0x0011c08401007387 */ /* 0x0005e20000100a00 */
[C---:B------:R-:W-:Y:S01]  /*63550*/  IADD3 R123, R3.reuse, 0x300000, RZ ;  /* 0x00300000037b7810 */ /* 0x040fe20007ffe0ff */
[----:B------:R-:W-:Y:S01]  /*63560*/  VIADD R122, R3, 0x300000 ;  /* 0x00300000037a7836 */ /* 0x000fe20000000000 */
[----:B------:R-:W3:Y:S01]  /*63570*/  LDC R128, c[0x0][0x230] ;  /* 0x00008c00ff807b82 */ /* 0x000ee20000000800 */
[----:B-1----:R-:W-:-:S04]  /*63580*/  IMAD.WIDE R136, R8, 0x4, R158 ;  /* 0x0000000408887825 */ /* 0x002fc800078e029e */
[----:B--2---:R-:W-:-:S04]  /*63590*/  IMAD.WIDE R134, R8, 0x4, R160 ;  /* 0x0000000408867825 */ /* 0x004fc800078e02a0 */
[----:B------:R-:W-:-:S04]  /*635a0*/  IMAD.WIDE R132, R8, 0x4, R162 ;  /* 0x0000000408847825 */ /* 0x000fc800078e02a2 */
[----:B------:R-:W-:-:S04]  /*635b0*/  IMAD.WIDE R140, R8, 0x4, R224 ;  /* 0x00000004088c7825 */ /* 0x000fc800078e02e0 */
[C---:B------:R-:W-:Y:S01]  /*635c0*/  IMAD.WIDE R138, R8.reuse, 0x4, R226 ;  /* 0x00000004088a7825 */ /* 0x040fe200078e02e2 */
[----:B------:R-:W-:Y:S04]  /*635d0*/  STL.64 [R1+0x11b0], R140 ;  /* 0x0011b08c01007387 */ /* 0x000fe80000100a00 */
[----:B------:R-:W-:Y:S04]  /*635e0*/  STL.64 [R1+0x11a0], R138 ;  /* 0x0011a08a01007387 */ /* 0x000fe80000100a00 */
[----:B------:R-:W-:Y:S04]  /*635f0*/  LDGSTS.E [R126+-0x6fff4], desc[UR60][R140.64], !P3 ;  /* 0x9000c0008c7e7fae */ /* 0x000fe8000d92187c */
[----:B------:R-:W-:Y:S04]  /*63600*/  STL.64 [R1+0x1190], R136 ;  /* 0x0011908801007387 */ /* 0x000fe80000100a00 */
[----:B------:R-:W-:Y:S04]  /*63610*/  LDGSTS.E [R125+-0x6bff4], desc[UR60][R138.64], !P3 ;  /* 0x9400c0008a7d7fae */ /* 0x000fe8000d92187c */
[----:B------:R-:W2:Y:S04]  /*63620*/  LDL.LU.64 R222, [R1+0x2c8] ;  /* 0x0002c80001de7983 */ /* 0x000ea80000300a00 */
[----:B------:R-:W-:Y:S04]  /*63630*/  LDGSTS.E [R124+-0x68000], desc[UR60][R136.64], !P2 ;  /* 0x98000000887c7fae */ /* 0x000fe8000d12187c */
[----:B------:R-:W-:Y:S04]  /*63640*/  STL.64 [R1+0x1188], R134 ;  /* 0x0011888601007387 */ /* 0x000fe80000100a00 */
[----:B------:R-:W-:Y:S04]  /*63650*/  LDGSTS.E [R123+-0x64000], desc[UR60][R134.64], !P2 ;  /* 0x9c000000867b7fae */ /* 0x000fe8000d12187c */
[----:B------:R1:W-:Y:S04]  /*63660*/  STL.64 [R1+0x1150], R132 ;  /* 0x0011508401007387 */ /* 0x0003e80000100a00 */
[----:B------:R1:W-:Y:S02]  /*63670*/  LDGSTS.E [R122+-0x67ffc], desc[UR60][R132.64], !P1 ;  /* 0x98004000847a7fae */ /* 0x0003e4000c92187c */
[----:B-1----:R-:W-:-:S05]  /*63680*/  IMAD.WIDE R132, R8, 0x4, R164 ;  /* 0x0000000408847825 */ /* 0x002fca00078e02a4 */
[----:B------:R2:W-:Y:S04]  /*63690*/  STL.64 [R1+0x1128], R132 ;  /* 0x0011288401007387 */ /* 0x0005e80000100a00 */
[----:B------:R-:W2:Y:S04]  /*636a0*/  LDL.LU.64 R220, [R1+0x2c0] ;  /* 0x0002c00001dc7983 */ /* 0x000ea80000300a00 */
[----:B------:R-:W2:Y:S04]  /*636b0*/  LDL.LU.64 R216, [R1+0x2b8] ;  /* 0x0002b80001d87983 */ /* 0x000ea80000300a00 */
[----:B------:R-:W2:Y:S04]  /*636c0*/  LDL.LU.64 R224, [R1+0x2b0] ;  /* 0x0002b00001e07983 */ /* 0x000ea80000300a00 */
[----:B------:R-:W2:Y:S01]  /*636d0*/  LDL.LU.64 R226, [R1+0x2a8] ;  /* 0x0002a80001e27983 */ /* 0x000ea20000300a00 */
[----:B----4-:R-:W-:Y:S01]  /*636e0*/  IADD3 R123, R127, -0x277, RZ ;  /* 0xfffffd897f7b7810 */ /* 0x010fe20007ffe0ff */
[----:B------:R-:W-:-:S02]  /*636f0*/  VIADD R124, R129, 0xfffffd88 ;  /* 0xfffffd88817c7836 */ /* 0x000fc40000000000 */
[----:B------:R3:W-:Y:S01]  /*63700*/  LDGSTS.E [R122+-0x63ffc], desc[UR60][R132.64], !P1 ;  /* 0x9c004000847a7fae */ /* 0x0007e2000c92187c */
[----:B------:R-:W-:Y:S01]  /*63710*/  IMAD.WIDE R140, R8, 0x4, R166 ;  /* 0x00000004088c7825 */ /* 0x000fe200078e02a6 */
[----:B------:R-:W-:-:S03]  /*63720*/  ISETP.GE.U32.AND P2, PT, R123, 0x7ffffd0a, PT ;  /* 0x7ffffd0a7b00780c */ /* 0x000fc60003f46070 */
[----:B------:R-:W-:Y:S01]  /*63730*/  IMAD.WIDE R138, R8, 0x4, R168 ;  /* 0x00000004088a7825 */ /* 0x000fe200078e02a8 */
[----:B------:R-:W-:-:S03]  /*63740*/  ISETP.GE.U32.AND P1, PT, R124, 0x7ffffd09, PT ;  /* 0x7ffffd097c00780c */ /* 0x000fc60003f26070 */
[----:B------:R-:W-:-:S04]  /*63750*/  IMAD.WIDE R136, R8, 0x4, R170 ;  /* 0x0000000408887825 */ /* 0x000fc800078e02aa */
[----:B------:R-:W-:Y:S01]  /*63760*/  IMAD.WIDE R134, R8, 0x4, R172 ;  /* 0x0000000408867825 */ /* 0x000fe200078e02ac */
[----:B------:R-:W1:Y:S08]  /*63770*/  LDC R127, c[0x0][0x230] ;  /* 0x00008c00ff7f7b82 */ /* 0x000e700000000800 */
[----:B------:R-:W4:Y:S01]  /*63780*/  LDC R129, c[0x0][0x230] ;  /* 0x00008c00ff817b82 */ /* 0x000f220000000800 */
[----:B---3--:R-:W-:Y:S01]  /*63790*/  IADD3 R122, R130, -0x219, RZ ;  /* 0xfffffde7827a7810 */ /* 0x008fe20007ffe0ff */
[----:B------:R-:W-:Y:S01]  /*637a0*/  STL.64 [R1+0x1110], R140 ;  /* 0x0011108c01007387 */ /* 0x000fe20000100a00 */
[C---:B------:R-:W-:Y:S01]  /*637b0*/  VIADD R124, R3.reuse, 0x300000 ;  /* 0x00300000037c7836 */ /* 0x040fe20000000000 */
[----:B------:R-:W-:-:S02]  /*637c0*/  IADD3 R123, R3, 0x300000, RZ ;  /* 0x00300000037b7810 */ /* 0x000fc40007ffe0ff */
[----:B------:R-:W-:Y:S01]  /*637d0*/  ISETP.GE.U32.AND P4, PT, R122, 0x7ffffd68, PT ;  /* 0x7ffffd687a00780c */ /* 0x000fe20003f86070 */
[----:B------:R-:W-:Y:S04]  /*637e0*/  STL.64 [R1+0x10d0], R138 ;  /* 0x0010d08a01007387 */ /* 0x000fe80000100a00 */
[----:B------:R-:W-:Y:S04]  /*637f0*/  STL.64 [R1+0x1078], R136 ;  /* 0x0010788801007387 */ /* 0x000fe80000100a00 */
[----:B------:R-:W-:Y:S01]  /*63800*/  STL.64 [R1+0xff0], R134 ;  /* 0x000ff08601007387 */ /* 0x000fe20000100a00 */
[----:B------:R-:W-:-:S03]  /*63810*/  VIADD R122, R2, 0x300000 ;  /* 0x00300000027a7836 */ /* 0x000fc60000000000 */
[----:B------:R3:W-:Y:S04]  /*63820*/  LDGSTS.E [R126+-0x67ff8], desc[UR60][R140.64], !P2 ;  /* 0x980080008c7e7fae */ /* 0x0007e8000d12187c */
[----:B------:R3:W-:Y:S04]  /*63830*/  LDGSTS.E [R125+-0x63ff8], desc[UR60][R138.64], !P2 ;  /* 0x9c0080008a7d7fae */ /* 0x0007e8000d12187c */
[----:B------:R1:W-:Y:S04]  /*63840*/  LDGSTS.E [R124+-0x67ff4], desc[UR60][R136.64], !P1 ;  /* 0x9800c000887c7fae */ /* 0x0003e8000c92187c */
[----:B------:R1:W-:Y:S01]  /*63850*/  LDGSTS.E [R123+-0x63ff4], desc[UR60][R134.64], !P1 ;  /* 0x9c00c000867b7fae */ /* 0x0003e2000c92187c */
[----:B------:R-:W4:Y:S01]  /*63860*/  LDC R130, c[0x0][0x230] ;  /* 0x00008c00ff827b82 */ /* 0x000f220000000800 */
[----:B--2---:R-:W-:-:S05]  /*63870*/  IMAD.WIDE R132, R8, 0x4, R222 ;  /* 0x0000000408847825 */ /* 0x004fca00078e02de */
[----:B------:R2:W-:Y:S04]  /*63880*/  STL.64 [R1+0xf90], R132 ;  /* 0x000f908401007387 */ /* 0x0005e80000100a00 */
[----:B------:R-:W4:Y:S04]  /*63890*/  LDL.LU.64 R218, [R1+0x2a0] ;  /* 0x0002a00001da7983 */ /* 0x000f280000300a00 */
[----:B------:R-:W4:Y:S04]  /*638a0*/  LDL.LU.64 R222, [R1+0x298] ;  /* 0x0002980001de7983 */ /* 0x000f280000300a00 */
[----:B------:R1:W-:Y:S04]  /*638b0*/  LDGSTS.E [R122+-0x80000], desc[UR60][R132.64], !P4 ;  /* 0x80000000847a7fae */ /* 0x0003e8000e12187c */
[----:B--2---:R-:W2:Y:S01]  /*638c0*/  LDL.LU.64 R132, [R1+0x290] ;  /* 0x0002900001847983 */ /* 0x004ea20000300a00 */
[----:B---3--:R-:W-:-:S04]  /*638d0*/  IMAD.WIDE R140, R8, 0x4, R220 ;  /* 0x00000004088c7825 */ /* 0x008fc800078e02dc */
[C---:B------:R-:W-:Y:S01]  /*638e0*/  IMAD.WIDE R138, R8.reuse, 0x4, R216 ;  /* 0x00000004088a7825 */ /* 0x040fe200078e02d8 */
[----:B------:R-:W3:Y:S04]  /*638f0*/  LDL.LU.64 R220, [R1+0x188] ;  /* 0x0001880001dc7983 */ /* 0x000ee80000300a00 */
[----:B------:R-:W-:Y:S01]  /*63900*/  STL.64 [R1+0xef8], R140 ;  /* 0x000ef88c01007387 */ /* 0x000fe20000100a00 */
[----:B-1----:R-:W-:-:S04]  /*63910*/  IMAD.WIDE R136, R8, 0x4, R224 ;  /* 0x0000000408887825 */ /* 0x002fc800078e02e0 */
[----:B------:R-:W-:Y:S01]  /*63920*/  IMAD.WIDE R134, R8, 0x4, R226 ;  /* 0x0000000408867825 */ /* 0x000fe200078e02e2 */
[----:B------:R-:W-:Y:S04]  /*63930*/  STL.64 [R1+0xe80], R138 ;  /* 0x000e808a01007387 */ /* 0x000fe80000100a00 */
[----:B------:R-:W3:Y:S04]  /*63940*/  LDL.LU.64 R224, [R1+0x180] ;  /* 0x0001800001e07983 */ /* 0x000ee80000300a00 */
[----:B------:R-:W3:Y:S01]  /*63950*/  LDL.LU.64 R226, [R1+0x178] ;  /* 0x0001780001e27983 */ /* 0x000ee20000300a00 */
[----:B------:R-:W-:Y:S01]  /*63960*/  IADD3 R122, R128, -0x21a, RZ ;  /* 0xfffffde6807a7810 */ /* 0x000fe20007ffe0ff */
[----:B------:R-:W-:Y:S01]  /*63970*/  VIADD R123, R131, 0xfffffde5 ;  /* 0xfffffde5837b7836 */ /* 0x000fe20000000000 */
[----:B------:R-:W-:Y:S01]  /*63980*/  IADD3 R126, R127, -0x21c, RZ ;  /* 0xfffffde47f7e7810 */ /* 0x000fe20007ffe0ff */
[----:B------:R-:W-:Y:S01]  /*63990*/  VIADD R125, R2, 0x300000 ;  /* 0x00300000027d7836 */ /* 0x000fe20000000000 */
[----:B------:R-:W-:-:S02]  /*639a0*/  ISETP.GE.U32.AND P3, PT, R122, 0x7ffffd67, PT ;  /* 0x7ffffd677a00780c */ /* 0x000fc40003f66070 */
[----:B------:R-:W-:Y:S02]  /*639b0*/  IADD3 R124, R2, 0x300000, RZ ;  /* 0x00300000027c7810 */ /* 0x000fe40007ffe0ff */
[----:B------:R-:W-:Y:S02]  /*639c0*/  ISETP.GE.U32.AND P1, PT, R123, 0x7ffffd66, PT ;  /* 0x7ffffd667b00780c */ /* 0x000fe40003f26070 */
[----:B------:R-:W-:Y:S01]  /*639d0*/  ISETP.GE.U32.AND P2, PT, R126, 0x7ffffd65, PT ;  /* 0x7ffffd657e00780c */ /* 0x000fe20003f46070 */
[C---:B------:R-:W-:Y:S01]  /*639e0*/  VIADD R123, R2.reuse, 0x300000 ;  /* 0x00300000027b7836 */ /* 0x040fe20000000000 */
[----:B------:R-:W-:Y:S01]  /*639f0*/  IADD3 R122, R2, 0x300000, RZ ;  /* 0x00300000027a7810 */ /* 0x000fe20007ffe0ff */
[----:B------:R4:W-:Y:S04]  /*63a00*/  LDGSTS.E [R125+-0x7c000], desc[UR60][R140.64], !P4 ;  /* 0x840000008c7d7fae */ /* 0x0009e8000e12187c */
[----:B------:R1:W-:Y:S04]  /*63a10*/  STL.64 [R1+0xe60], R136 ;  /* 0x000e608801007387 */ /* 0x0003e80000100a00 */
[----:B------:R1:W-:Y:S04]  /*63a20*/  STL.64 [R1+0xe20], R134 ;  /* 0x000e208601007387 */ /* 0x0003e80000100a00 */
[----:B------:R-:W3:Y:S01]  /*63a30*/  LDL.LU.64 R216, [R1+0x170] ;  /* 0x0001700001d87983 */ /* 0x000ee20000300a00 */
[----:B------:R-:W3:Y:S08]  /*63a40*/  LDC R128, c[0x0][0x230] ;  /* 0x00008c00ff807b82 */ /* 0x000ef00000000800 */
[----:B------:R-:W3:Y:S01]  /*63a50*/  LDC R127, c[0x0][0x230] ;  /* 0x00008c00ff7f7b82 */ /* 0x000ee20000000800 */
[----:B------:R-:W-:Y:S04]  /*63a60*/  LDGSTS.E [R124+-0x7fffc], desc[UR60][R138.64], !P3 ;  /* 0x800040008a7c7fae */ /* 0x000fe8000d92187c */
[----:B------:R1:W-:Y:S04]  /*63a70*/  LDGSTS.E [R123+-0x7bffc], desc[UR60][R136.64], !P3 ;  /* 0x84004000887b7fae */ /* 0x0003e8000d92187c */
[----:B------:R1:W-:Y:S01]  /*63a80*/  LDGSTS.E [R122+-0x7fff8], desc[UR60][R134.64], !P1 ;  /* 0x80008000867a7fae */ /* 0x0003e2000c92187c */
[----:B----4-:R-:W-:-:S02]  /*63a90*/  IADD3 R125, R130, -0x23a, RZ ;  /* 0xfffffdc6827d7810 */ /* 0x010fc40007ffe0ff */
[----:B------:R-:W4:Y:S01]  /*63aa0*/  LDC R130, c[0x0][0x230] ;  /* 0x00008c00ff827b82 */ /* 0x000f220000000800 */
[----:B-1----:R-:W-:-:S04]  /*63ab0*/  IMAD.WIDE R136, R8, 0x4, R218 ;  /* 0x0000000408887825 */ /* 0x002fc800078e02da */
[----:B------:R-:W-:Y:S01]  /*63ac0*/  IMAD.WIDE R134, R8, 0x4, R222 ;  /* 0x0000000408867825 */ /* 0x000fe200078e02de */
[----:B------:R-:W4:Y:S04]  /*63ad0*/  LDL.LU.64 R218, [R1+0x168] ;  /* 0x0001680001da7983 */ /* 0x000f280000300a00 */
[----:B------:R-:W-:Y:S04]  /*63ae0*/  STL.64 [R1+0xd40], R136 ;  /* 0x000d408801007387 */ /* 0x000fe80000100a00 */
[----:B------:R-:W-:Y:S04]  /*63af0*/  LDGSTS.E [R123+-0x7bff8], desc[UR60][R136.64], !P1 ;  /* 0x84008000887b7fae */ /* 0x000fe8000c92187c */
[----:B------:R2:W-:Y:S04]  /*63b00*/  STL.64 [R1+0xc80], R134 ;  /* 0x000c808601007387 */ /* 0x0005e80000100a00 */
[----:B------:R2:W-:Y:S01]  /*63b10*/  LDGSTS.E [R122+-0x7fff4], desc[UR60][R134.64], !P2 ;  /* 0x8000c000867a7fae */ /* 0x0005e2000d12187c */
[----:B------:R-:W-:-:S02]  /*63b20*/  ISETP.GE.U32.AND P1, PT, R125, 0x7ffffd47, PT ;  /* 0x7ffffd477d00780c */ /* 0x000fc40003f26070 */
[----:B------:R-:W-:Y:S01]  /*63b30*/  IADD3 R125, R2, 0x300000, RZ ;  /* 0x00300000027d7810 */ /* 0x000fe20007ffe0ff */
[----:B------:R-:W4:Y:S01]  /*63b40*/  LDL.LU.64 R222, [R1+0x160] ;  /* 0x0001600001de7983 */ /* 0x000f220000300a00 */
[----:B--2---:R-:W-:-:S04]  /*63b50*/  IMAD.WIDE R134, R8, 0x4, R132 ;  /* 0x0000000408867825 */ /* 0x004fc800078e0284 */
[----:B---3--:R-:W-:-:S04]  /*63b60*/  IMAD.WIDE R138, R8, 0x4, R220 ;  /* 0x00000004088a7825 */ /* 0x008fc800078e02dc */
[----:B------:R-:W-:-:S04]  /*63b70*/  IMAD.WIDE R136, R8, 0x4, R224 ;  /* 0x0000000408887825 */ /* 0x000fc800078e02e0 */
[----:B------:R-:W-:Y:S01]  /*63b80*/  IMAD.WIDE R132, R8, 0x4, R226 ;  /* 0x0000000408847825 */ /* 0x000fe200078e02e2 */
[----:B------:R1:W-:Y:S04]  /*63b90*/  STL.64 [R1+0xc00], R134 ;  /* 0x000c008601007387 */ /* 0x0003e80000100a00 */
[----:B------:R-:W-:Y:S04]  /*63ba0*/  STL.64 [R1+0xbe8], R138 ;  /* 0x000be88a01007387 */ /* 0x000fe80000100a00 */
[----:B------:R2:W-:Y:S04]  /*63bb0*/  LDGSTS.E [R125+-0x7bff4], desc[UR60][R134.64], !P2 ;  /* 0x8400c000867d7fae */ /* 0x0005e8000d12187c */
[----:B-1----:R-:W3:Y:S04]  /*63bc0*/  LDL.LU.64 R134, [R1+0x158] ;  /* 0x0001580001867983 */ /* 0x002ee80000300a00 */
[----:B------:R-:W-:Y:S04]  /*63bd0*/  STL.64 [R1+0xbd0], R136 ;  /* 0x000bd08801007387 */ /* 0x000fe80000100a00 */
[----:B------:R1:W-:Y:S04]  /*63be0*/  STL.64 [R1+0xbb8], R132 ;  /* 0x000bb88401007387 */ /* 0x0003e80000100a00 */
[----:B------:R-:W3:Y:S04]  /*63bf0*/  LDL.LU.64 R224, [R1+0x150] ;  /* 0x0001500001e07983 */ /* 0x000ee80000300a00 */
[----:B------:R-:W3:Y:S01]  /*63c00*/  LDL.LU.64 R226, [R1+0x40] ;  /* 0x0000400001e27983 */ /* 0x000ee20000300a00 */
[----:B------:R-:W-:-:S02]  /*63c10*/  VIADD R124, R128, 0xfffffdc7 ;  /* 0xfffffdc7807c7836 */ /* 0x000fc40000000000 */
[----:B------:R-:W-:Y:S02]  /*63c20*/  VIADD R126, R129, 0xfffffdc5 ;  /* 0xfffffdc5817e7836 */ /* 0x000fe40000000000 */
[----:B------:R-:W-:Y:S01]  /*63c30*/  IMAD.WIDE R140, R8, 0x4, R216 ;  /* 0x00000004088c7825 */ /* 0x000fe200078e02d8 */
[----:B--2---:R-:W-:Y:S01]  /*63c40*/  IADD3 R125, R127, -0x23c, RZ ;  /* 0xfffffdc47f7d7810 */ /* 0x004fe20007ffe0ff */
[----:B------:R-:W2:Y:S01]  /*63c50*/  LDC R128, c[0x0][0x230] ;  /* 0x00008c00ff807b82 */ /* 0x000ea20000000800 */
[----:B------:R-:W-:Y:S02]  /*63c60*/  ISETP.GE.U32.AND P3, PT, R124, 0x7ffffd48, PT ;  /* 0x7ffffd487c00780c */ /* 0x000fe40003f66070 */
[----:B------:R-:W-:Y:S01]  /*63c70*/  ISETP.GE.U32.AND P2, PT, R126, 0x7ffffd46, PT ;  /* 0x7ffffd467e00780c */ /* 0x000fe20003f46070 */
[----:B------:R-:W-:Y:S01]  /*63c80*/  VIADD R124, R2, 0x300000 ;  /* 0x00300000027c7836 */ /* 0x000fe20000000000 */
[----:B------:R-:W-:Y:S03]  /*63c90*/  STL.64 [R1+0xba0], R140 ;  /* 0x000ba08c01007387 */ /* 0x000fe60000100a00 */
[----:B------:R-:W2:Y:S08]  /*63ca0*/  LDC R126, c[0x0][0x230] ;  /* 0x00008c00ff7e7b82 */ /* 0x000eb00000000800 */
[----:B------:R-:W2:Y:S08]  /*63cb0*/  LDC R127, c[0x0][0x230] ;  /* 0x00008c00ff7f7b82 */ /* 0x000eb00000000800 */
[----:B------:R-:W2:Y:S01]  /*63cc0*/  LDC R129, c[0x0][0x230] ;  /* 0x00008c00ff817b82 */ /* 0x000ea20000000800 */
[----:B------:R2:W-:Y:S04]  /*63cd0*/  LDGSTS.E [R124+-0x78000], desc[UR60][R138.64], !P3 ;  /* 0x880000008a7c7fae */ /* 0x0005e8000d92187c */
[----:B------:R2:W-:Y:S04]  /*63ce0*/  LDGSTS.E [R123+-0x74000], desc[UR60][R136.64], !P3 ;  /* 0x8c000000887b7fae */ /* 0x0005e8000d92187c */
[----:B------:R-:W-:Y:S04]  /*63cf0*/  LDGSTS.E [R122+-0x77ffc], desc[UR60][R132.64], !P1 ;  /* 0x88004000847a7fae */ /* 0x000fe8000c92187c */
[----:B------:R-:W-:Y:S01]  /*63d00*/  LDGSTS.E [R124+-0x73ffc], desc[UR60][R140.64], !P1 ;  /* 0x8c0040008c7c7fae */ /* 0x000fe2000c92187c */
[----:B------:R-:W-:-:S02]  /*63d10*/  ISETP.GE.U32.AND P1, PT, R125, 0x7ffffd45, PT ;  /* 0x7ffffd457d00780c */ /* 0x000fc40003f26070 */
[----:B----4-:R-:W-:Y:S01]  /*63d20*/  IADD3 R125, R130, -0x25a, RZ ;  /* 0xfffffda6827d7810 */ /* 0x010fe20007ffe0ff */
[----:B-1----:R-:W4:Y:S01]  /*63d30*/  LDL.LU.64 R132, [R1+0x38] ;  /* 0x0000380001847983 */ /* 0x002f220000300a00 */
[----:B--2---:R-:W-:-:S04]  /*63d40*/  IMAD.WIDE R138, R8, 0x4, R218 ;  /* 0x00000004088a7825 */ /* 0x004fc800078e02da */
[C---:B------:R-:W-:Y:S01]  /*63d50*/  IMAD.WIDE R136, R8.reuse, 0x4, R222 ;  /* 0x0000000408887825 */ /* 0x040fe200078e02de */
[----:B------:R-:W-:Y:S04]  /*63d60*/  STL.64 [R1+0xb88], R138 ;  /* 0x000b888a01007387 */ /* 0x000fe80000100a00 */
[----:B------:R-:W2:Y:S04]  /*63d70*/  LDL.LU.64 R220, [R1+0x30] ;  /* 0x0000300001dc7983 */ /* 0x000ea80000300a00 */
[----:B------:R-:W-:Y:S04]  /*63d80*/  LDGSTS.E [R123+-0x77ff8], desc[UR60][R138.64], !P2 ;  /* 0x880080008a7b7fae */ /* 0x000fe8000d12187c */
[----:B------:R3:W-:Y:S04]  /*63d90*/  STL.64 [R1+0xb70], R136 ;  /* 0x000b708801007387 */ /* 0x0007e80000100a00 */
[----:B------:R3:W-:Y:S04]  /*63da0*/  LDGSTS.E [R122+-0x73ff8], desc[UR60][R136.64], !P2 ;  /* 0x8c008000887a7fae */ /* 0x0007e8000d12187c */
[----:B------:R-:W2:Y:S04]  /*63db0*/  LDL.LU.64 R216, [R1+0x28] ;  /* 0x0000280001d87983 */ /* 0x000ea80000300a00 */
[----:B------:R-:W2:Y:S04]  /*63dc0*/  LDL.LU.64 R218, [R1+0x20] ;  /* 0x0000200001da7983 */ /* 0x000ea80000300a00 */
[----:B------:R-:W2:Y:S01]  /*63dd0*/  LDL.LU.64 R222, [R1+0x18] ;  /* 0x0000180001de7983 */ /* 0x000ea20000300a00 */
[----:B---3--:R-:W-:-:S04]  /*63de0*/  IMAD.WIDE R136, R8, 0x4, R134 ;  /* 0x0000000408887825 */ /* 0x008fc800078e0286 */
[----:B------:R-:W-:-:S04]  /*63df0*/  IMAD.WIDE R134, R8, 0x4, R224 ;  /* 0x0000000408867825 */ /* 0x000fc800078e02e0 */
[----:B------:R-:W-:Y:S01]  /*63e00*/  IMAD.WIDE R130, R8, 0x4, R226 ;  /* 0x0000000408827825 */ /* 0x000fe200078e02e2 */
[----:B------:R-:W-:Y:S04]  /*63e10*/  STL.64 [R1+0xb58], R136 ;  /* 0x000b588801007387 */ /* 0x000fe80000100a00 */
[----:B------:R2:W-:Y:S04]  /*63e20*/  STL.64 [R1+0xb40], R134 ;  /* 0x000b408601007387 */ /* 0x0005e80000100a00 */
[----:B------:R1:W-:Y:S04]  /*63e30*/  STL.64 [R1+0xb28], R130 ;  /* 0x000b288201007387 */ /* 0x0003e80000100a00 */
[----:B------:R-:W3:Y:S04]  /*63e40*/  LDL.LU.64 R224, [R1+0x10] ;  /* 0x0000100001e07983 */ /* 0x000ee80000300a00 */
[----:B------:R-:W3:Y:S01]  /*63e50*/  LDL.LU.64 R226, [R1+0x8] ;  /* 0x0000080001e27983 */ /* 0x000ee20000300a00 */
[----:B------:R-:W-:Y:S01]  /*63e60*/  VIADD R124, R128, 0xfffffda7 ;  /* 0xfffffda7807c7836 */ /* 0x000fe20000000000 */
[----:B------:R-:W-:Y:S01]  /*63e70*/  ISETP.GE.U32.AND P2, PT, R125, 0x7ffffd27, PT ;  /* 0x7ffffd277d00780c */ /* 0x000fe20003f46070 */
[----:B------:R-:W3:Y:S03]  /*63e80*/  LDC R128, c[0x0][0x230] ;  /* 0x00008c00ff807b82 */ /* 0x000ee60000000800 */
[----:B------:R-:W-:Y:S01]  /*63e90*/  ISETP.GE.U32.AND P3, PT, R124, 0x7ffffd28, PT ;  /* 0x7ffffd287c00780c */ /* 0x000fe20003f66070 */
[----:B------:R-:W-:-:S05]  /*63ea0*/  VIADD R124, R2, 0x300000 ;  /* 0x00300000027c7836 */ /* 0x000fca0000000000 */
[----:B------:R1:W-:Y:S04]  /*63eb0*/  LDGSTS.E [R124+-0x77ff4], desc[UR60][R136.64], !P1 ;  /* 0x8800c000887c7fae */ /* 0x0003e8000c92187c */
[----:B------:R2:W-:Y:S01]  /*63ec0*/  LDGSTS.E [R123+-0x73ff4], desc[UR60][R134.64], !P1 ;  /* 0x8c00c000867b7fae */ /* 0x0005e2000c92187c */
[----:B------:R-:W-:-:S03]  /*63ed0*/  VIADD R125, R2, 0x300000 ;  /* 0x00300000027d7836 */ /* 0x000fc60000000000 */
[----:B------:R2:W-:Y:S01]  /*63ee0*/  LDGSTS.E [R122+-0x70000], desc[UR60][R130.64], !P3 ;  /* 0x90000000827a7fae */ /* 0x0005e2000d92187c */
[----:B-1----:R-:W-:Y:S02]  /*63ef0*/  IADD3 R124, R126, -0x25b, RZ ;  /* 0xfffffda57e7c7810 */ /* 0x002fe40007ffe0ff */
[----:B------:R-:W1:Y:S02]  /*63f00*/  LDC R126, c[0x0][0x230] ;  /* 0x00008c00ff7e7b82 */ /* 0x000e640000000800 */
[----:B------:R-:W-:Y:S01]  /*63f10*/  ISETP.GE.U32.AND P1, PT, R124, 0x7ffffd26, PT ;  /* 0x7ffffd267c00780c */ /* 0x000fe20003f26070 */
[----:B----4-:R-:W-:Y:S01]  /*63f20*/  IMAD.WIDE R132, R8, 0x4, R132 ;  /* 0x0000000408847825 */ /* 0x010fe200078e0284 */
[----:B------:R-:W-:-:S04]  /*63f30*/  IADD3 R124, R2, 0x300000, RZ ;  /* 0x00300000027c7810 */ /* 0x000fc80007ffe0ff */
[----:B------:R4:W-:Y:S04]  /*63f40*/  STL.64 [R1+0xb10], R132 ;  /* 0x000b108401007387 */ /* 0x0009e80000100a00 */
[----:B------:R4:W-:Y:S01]  /*63f50*/  LDGSTS.E [R122+-0x6c000], desc[UR60][R132.64], !P3 ;  /* 0x94000000847a7fae */ /* 0x0009e2000d92187c */
[----:B--2---:R-:W-:-:S04]  /*63f60*/  IMAD.WIDE R134, R8, 0x4, R220 ;  /* 0x0000000408867825 */ /* 0x004fc800078e02dc */
[----:B------:R-:W-:-:S04]  /*63f70*/  IMAD.WIDE R130, R8, 0x4, R216 ;  /* 0x0000000408827825 */ /* 0x000fc800078e02d8 */
[C---:B----4-:R-:W-:Y:S01]  /*63f80*/  IMAD.WIDE R132, R8.reuse, 0x4, R218 ;  /* 0x0000000408847825 */ /* 0x050fe200078e02da */
[----:B------:R-:W-:Y:S04]  /*63f90*/  STL.64 [R1+0xaf8], R134 ;  /* 0x000af88601007387 */ /* 0x000fe80000100a00 */
[----:B------:R-:W-:Y:S04]  /*63fa0*/  LDGSTS.E [R125+-0x6fffc], desc[UR60][R134.64], !P2 ;  /* 0x90004000867d7fae */ /* 0x000fe8000d12187c */
[----:B------:R2:W-:Y:S04]  /*63fb0*/  STL.64 [R1+0xae0], R130 ;  /* 0x000ae08201007387 */ /* 0x0005e80000100a00 */
[----:B------:R2:W-:Y:S04]  /*63fc0*/  LDGSTS.E [R124+-0x6bffc], desc[UR60][R130.64], !P2 ;  /* 0x94004000827c7fae */ /* 0x0005e8000d12187c */
[----:B------:R4:W-:Y:S04]  /*63fd0*/  STL.64 [R1+0xac8], R132 ;  /* 0x000ac88401007387 */ /* 0x0009e80000100a00 */
[----:B------:R4:W-:Y:S01]  /*63fe0*/  LDGSTS.E [R123+-0x6fff8], desc[UR60][R132.64], !P1 ;  /* 0x90008000847b7fae */ /* 0x0009e2000c92187c */
[----:B--2---:R-:W-:-:S04]  /*63ff0*/  IMAD.WIDE R130, R8, 0x4, R222 ;  /* 0x0000000408827825 */ /* 0x004fc800078e02de */
[C---:B----4-:R-:W-:Y:S01]  /*64000*/  IMAD.WIDE R132, R8.reuse, 0x4, R174 ;  /* 0x0000000408847825 */ /* 0x050fe200078e02ae */
[----:B------:R2:W-:Y:S04]  /*64010*/  STL.64 [R1+0xab0], R130 ;  /* 0x000ab08201007387 */ /* 0x0005e80000100a00 */
[----:B------:R2:W-:Y:S01]  /*64020*/  LDGSTS.E [R122+-0x6bff8], desc[UR60][R130.64], !P1 ;  /* 0x94008000827a7fae */ /* 0x0005e2000c92187c */
[----:B---3--:R-:W-:-:S04]  /*64030*/  IMAD.WIDE R136, R8, 0x4, R224 ;  /* 0x0000000408887825 */ /* 0x008fc800078e02e0 */
[C---:B------:R-:W-:Y:S01]  /*64040*/  IMAD.WIDE R134, R8.reuse, 0x4, R226 ;  /* 0x0000000408867825 */ /* 0x040fe200078e02e2 */
[----:B------:R-:W-:Y:S04]  /*64050*/  STL.64 [R1+0xa98], R136 ;  /* 0x000a988801007387 */ /* 0x000fe80000100a00 */
[----:B------:R3:W-:Y:S04]  /*64060*/  STL.64 [R1+0xa80], R134 ;  /* 0x000a808601007387 */ /* 0x0007e80000100a00 */
[----:B------:R4:W-:Y:S04]  /*64070*/  STL.64 [R1+0xa68], R132 ;  /* 0x000a688401007387 */ /* 0x0009e80000100a00 */
[----:B------:R-:W4:Y:S01]  /*64080*/  LDL.LU.64 R222, [R1+0x288] ;  /* 0x0002880001de7983 */ /* 0x000f220000300a00 */
[----:B--2---:R-:W-:-:S05]  /*64090*/  IMAD.WIDE R130, R8, 0x4, R176 ;  /* 0x0000000408827825 */ /* 0x004fca00078e02b0 */
[----:B------:R2:W-:Y:S04]  /*640a0*/  STL.64 [R1+0xa50], R130 ;  /* 0x000a508201007387 */ /* 0x0005e80000100a00 */
[----:B------:R-:W2:Y:S01]  /*640b0*/  LDL.LU.64 R224, [R1+0x280] ;  /* 0x0002800001e07983 */ /* 0x000ea20000300a00 */
[----:B------:R-:W-:Y:S01]  /*640c0*/  VIADD R123, R127, 0xfffffda4 ;  /* 0xfffffda47f7b7836 */ /* 0x000fe20000000000 */
[----:B------:R-:W-:Y:S01]  /*640d0*/  IADD3 R124, R128, -0x279, RZ ;  /* 0xfffffd87807c7810 */ /* 0x000fe20007ffe0ff */
[----:B------:R-:W-:Y:S01]  /*640e0*/  VIADD R125, R129, 0xfffffd86 ;  /* 0xfffffd86817d7836 */ /* 0x000fe20000000000 */
[----:B------:R-:W2:Y:S08]  /*640f0*/  LDC R127, c[0x0][0x230] ;  /* 0x00008c00ff7f7b82 */ /* 0x000eb00000000800 */
[----:B------:R-:W2:Y:S01]  /*64100*/  LDC R128, c[0x0][0x230] ;  /* 0x00008c00ff807b82 */ /* 0x000ea20000000800 */
[----:B------:R-:W-:-:S02]  /*64110*/  ISETP.GE.U32.AND P1, PT, R123, 0x7ffffd25, PT ;  /* 0x7ffffd257b00780c */ /* 0x000fc40003f26070 */
[----:B------:R-:W-:Y:S02]  /*64120*/  ISETP.GE.U32.AND P3, PT, R124, 0x7ffffd08, PT ;  /* 0x7ffffd087c00780c */ /* 0x000fe40003f66070 */
[----:B------:R-:W-:Y:S01]  /*64130*/  ISETP.GE.U32.AND P2, PT, R125, 0x7ffffd07, PT ;  /* 0x7ffffd077d00780c */ /* 0x000fe20003f46070 */
[C---:B------:R-:W-:Y:S01]  /*64140*/  VIADD R125, R2.reuse, 0x300000 ;  /* 0x00300000027d7836 */ /* 0x040fe20000000000 */
[C---:B------:R-:W-:Y:S01]  /*64150*/  IADD3 R124, R2.reuse, 0x300000, RZ ;  /* 0x00300000027c7810 */ /* 0x040fe20007ffe0ff */
[----:B------:R-:W-:Y:S01]  /*64160*/  VIADD R123, R2, 0x300000 ;  /* 0x00300000027b7836 */ /* 0x000fe20000000000 */
[----:B-1----:R-:W-:Y:S01]  /*64170*/  IADD3 R126, R126, -0x27b, RZ ;  /* 0xfffffd857e7e7810 */ /* 0x002fe20007ffe0ff */
[C---:B------:R-:W-:Y:S01]  /*64180*/  IMAD.WIDE R138, R8.reuse, 0x4, R184 ;  /* 0x00000004088a7825 */ /* 0x040fe200078e02b8 */
[----:B------:R-:W1:Y:S03]  /*64190*/  LDC R129, c[0x0][0x230] ;  /* 0x00008c00ff817b82 */ /* 0x000e660000000800 */
[----:B------:R-:W-:Y:S04]  /*641a0*/  LDGSTS.E [R125+-0x6fff4], desc[UR60][R136.64], !P1 ;  /* 0x9000c000887d7fae */ /* 0x000fe8000c92187c */
[----:B------:R3:W-:Y:S04]  /*641b0*/  LDGSTS.E [R124+-0x6bff4], desc[UR60][R134.64], !P1 ;  /* 0x9400c000867c7fae */ /* 0x0007e8000c92187c */
[----:B------:R4:W-:Y:S04]  /*641c0*/  LDGSTS.E [R123+-0x68000], desc[UR60][R132.64], !P3 ;  /* 0x98000000847b7fae */ /* 0x0009e8000d92187c */
[----:B------:R2:W-:Y:S01]  /*641d0*/  LDGSTS.E [R122+-0x64000], desc[UR60][R130.64], !P3 ;  /* 0x9c000000827a7fae */ /* 0x0005e2000d92187c */
[----:B---3--:R-:W-:-:S04]  /*641e0*/  IMAD.WIDE R134, R8, 0x4, R178 ;  /* 0x0000000408867825 */ /* 0x008fc800078e02b2 */
[----:B----4-:R-:W-:-:S04]  /*641f0*/  IMAD.WIDE R132, R8, 0x4, R180 ;  /* 0x0000000408847825 */ /* 0x010fc800078e02b4 */
[----:B--2---:R-:W-:Y:S01]  /*64200*/  IMAD.WIDE R130, R8, 0x4, R182 ;  /* 0x0000000408827825 */ /* 0x004fe200078e02b6 */
[----:B------:R2:W-:Y:S04]  /*64210*/  STL.64 [R1+0xa38], R134 ;  /* 0x000a388601007387 */ /* 0x0005e80000100a00 */
[----:B------:R3:W-:Y:S04]  /*64220*/  STL.64 [R1+0xa20], R132 ;  /* 0x000a208401007387 */ /* 0x0007e80000100a00 */
[----:B------:R4:W-:Y:S04]  /*64230*/  STL.64 [R1+0xa08], R130 ;  /* 0x000a088201007387 */ /* 0x0009e80000100a00 */
[----:B------:R-:W4:Y:S04]  /*64240*/  LDL.LU.64 R220, [R1+0x278] ;  /* 0x0002780001dc7983 */ /* 0x000f280000300a00 */
[----:B------:R-:W4:Y:S01]  /*64250*/  LDL.LU.64 R226, [R1+0x270] ;  /* 0x0002700001e27983 */ /* 0x000f220000300a00 */
[----:B------:R-:W-:-:S03]  /*64260*/  ISETP.GE.U32.AND P1, PT, R126, 0x7ffffd06, PT ;  /* 0x7ffffd067e00780c */ /* 0x000fc60003f26070 */
[----:B------:R3:W-:Y:S01]  /*64270*/  LDGSTS.E [R124+-0x67ffc], desc[UR60][R134.64], !P2 ;  /* 0x98004000867c7fae */ /* 0x0007e2000d12187c */
[----:B------:R-:W-:Y:S02]  /*64280*/  VIADD R125, R128, 0xfffffde3 ;  /* 0xfffffde3807d7836 */ /* 0x000fe40000000000 */
[C---:B------:R-:W-:Y:S01]  /*64290*/  IMAD.WIDE R136, R8.reuse, 0x4, R186 ;  /* 0x0000000408887825 */ /* 0x040fe200078e02ba */
[----:B------:R-:W-:Y:S04]  /*642a0*/  LDGSTS.E [R123+-0x63ffc], desc[UR60][R132.64], !P2 ;  /* 0x9c004000847b7fae */ /* 0x000fe8000d12187c */
[----:B------:R-:W-:Y:S01]  /*642b0*/  STL.64 [R1+0x9f0], R138 ;  /* 0x0009f08a01007387 */ /* 0x000fe20000100a00 */
[----:B---3--:R-:W-:Y:S01]  /*642c0*/  IADD3 R124, R127, -0x27c, RZ ;  /* 0xfffffd847f7c7810 */ /* 0x008fe20007ffe0ff */
[----:B--2---:R-:W-:-:S02]  /*642d0*/  IMAD.WIDE R134, R8, 0x4, R188 ;  /* 0x0000000408867825 */ /* 0x004fc400078e02bc */
[----:B------:R2:W-:Y:S01]  /*642e0*/  LDGSTS.E [R122+-0x67ff8], desc[UR60][R130.64], !P1 ;  /* 0x98008000827a7fae */ /* 0x0005e2000c92187c */
[----:B------:R-:W-:Y:S02]  /*642f0*/  ISETP.GE.U32.AND P2, PT, R125, 0x7ffffd64, PT ;  /* 0x7ffffd647d00780c */ /* 0x000fe40003f46070 */
[----:B------:R-:W-:Y:S01]  /*64300*/  ISETP.GE.U32.AND P3, PT, R124, 0x7ffffd05, PT ;  /* 0x7ffffd057c00780c */ /* 0x000fe20003f66070 */
[----:B------:R3:W-:Y:S01]  /*64310*/  STL.64 [R1+0x9d8], R136 ;  /* 0x0009d88801007387 */ /* 0x0007e20000100a00 */
[----:B------:R-:W-:-:S03]  /*64320*/  VIADD R125, R2, 0x300000 ;  /* 0x00300000027d7836 */ /* 0x000fc60000000000 */
[----:B------:R-:W3:Y:S01]  /*64330*/  LDL.LU.64 R216, [R1+0x268] ;  /* 0x0002680001d87983 */ /* 0x000ee20000300a00 */
[----:B------:R-:W-:-:S03]  /*64340*/  IADD3 R124, R2, 0x300000, RZ ;  /* 0x00300000027c7810 */ /* 0x000fc60007ffe0ff */
[----:B------:R3:W-:Y:S04]  /*64350*/  STL.64 [R1+0x9c0], R134 ;  /* 0x0009c08601007387 */ /* 0x0007e80000100a00 */
[----:B------:R-:W3:Y:S04]  /*64360*/  LDL.LU.64 R218, [R1+0x260] ;  /* 0x0002600001da7983 */ /* 0x000ee80000300a00 */
[----:B------:R-:W-:Y:S01]  /*64370*/  LDGSTS.E [R125+-0x63ff8], desc[UR60][R138.64], !P1 ;  /* 0x9c0080008a7d7fae */ /* 0x000fe2000c92187c */
[----:B------:R-:W3:Y:S01]  /*64380*/  LDC R127, c[0x0][0x230] ;  /* 0x00008c00ff7f7b82 */ /* 0x000ee20000000800 */
[----:B-1----:R-:W-:Y:S01]  /*64390*/  IADD3 R126, R129, -0x21e, RZ ;  /* 0xfffffde2817e7810 */ /* 0x002fe20007ffe0ff */
[----:B--2---:R-:W-:-:S06]  /*643a0*/  VIADD R122, R0, 0x300000 ;  /* 0x00300000007a7836 */ /* 0x004fcc0000000000 */
[----:B------:R-:W1:Y:S08]  /*643b0*/  LDC R128, c[0x0][0x230] ;  /* 0x00008c00ff807b82 */ /* 0x000e700000000800 */
[----:B------:R-:W2:Y:S01]  /*643c0*/  LDC R132, c[0x0][0x230] ;  /* 0x00008c00ff847b82 */ /* 0x000ea20000000800 */
[----:B------:R3:W-:Y:S04]  /*643d0*/  LDGSTS.E [R124+-0x67ff4], desc[UR60][R136.64], !P3 ;  /* 0x9800c000887c7fae */ /* 0x0007e8000d92187c */
[----:B------:R1:W-:Y:S03]  /*643e0*/  LDGSTS.E [R123+-0x63ff4], desc[UR60][R134.64], !P3 ;  /* 0x9c00c000867b7fae */ /* 0x0003e6000d92187c */
[----:B------:R-:W2:Y:S08]  /*643f0*/  LDC R129, c[0x0][0x230] ;  /* 0x00008c00ff817b82 */ /* 0x000eb00000000800 */
[----:B------:R-:W2:Y:S01]  /*64400*/  LDC R133, c[0x0][0x230] ;  /* 0x00008c00ff857b82 */ /* 0x000ea20000000800 */
[----:B----4-:R-:W-:-:S05]  /*64410*/  IMAD.WIDE R130, R8, 0x4, R222 ;  /* 0x0000000408827825 */ /* 0x010fca00078e02de */
[----:B------:R4:W-:Y:S04]  /*64420*/  STL.64 [R1+0x9a8], R130 ;  /* 0x0009a88201007387 */ /* 0x0009e80000100a00 */
[----:B------:R-:W2:Y:S01]  /*64430*/  LDL.LU.64 R222, [R1+0x258] ;  /* 0x0002580001de7983 */ /* 0x000ea20000300a00 */
[----:B---3--:R-:W-:-:S03]  /*64440*/  IMAD.WIDE R136, R8, 0x4, R224 ;  /* 0x0000000408887825 */ /* 0x008fc600078e02e0 */
[----:B------:R4:W-:Y:S04]  /*64450*/  LDGSTS.E [R122+-0x80000], desc[UR60][R130.64], !P2 ;  /* 0x80000000827a7fae */ /* 0x0009e8000d12187c */
[----:B------:R-:W3:Y:S04]  /*64460*/  LDL.LU.64 R224, [R1+0x250] ;  /* 0x0002500001e07983 */ /* 0x000ee80000300a00 */
[----:B------:R4:W-:Y:S01]  /*64470*/  STL.64 [R1+0x990], R136 ;  /* 0x0009908801007387 */ /* 0x0009e20000100a00 */
[----:B-1----:R-:W-:-:S04]  /*64480*/  IMAD.WIDE R134, R8, 0x4, R220 ;  /* 0x0000000408867825 */ /* 0x002fc800078e02dc */
[----:B----4-:R-:W-:Y:S01]  /*64490*/  IMAD.WIDE R130, R8, 0x4, R226 ;  /* 0x0000000408827825 */ /* 0x010fe200078e02e2 */
[----:B------:R-:W-:Y:S04]  /*644a0*/  STL.64 [R1+0x978], R134 ;  /* 0x0009788601007387 */ /* 0x000fe80000100a00 */
[----:B------:R1:W-:Y:S04]  /*644b0*/  STL.64 [R1+0x960], R130 ;  /* 0x0009608201007387 */ /* 0x0003e80000100a00 */
[----:B------:R-:W4:Y:S04]  /*644c0*/  LDL.LU.64 R220, [R1+0x148] ;  /* 0x0001480001dc7983 */ /* 0x000f280000300a00 */
[----:B------:R-:W4:Y:S01]  /*644d0*/  LDL.LU.64 R226, [R1+0x140] ;  /* 0x0001400001e27983 */ /* 0x000f220000300a00 */
[----:B------:R-:W-:-:S02]  /*644e0*/  IADD3 R124, R0, 0x300000, RZ ;  /* 0x00300000007c7810 */ /* 0x000fc40007ffe0ff */
[----:B------:R-:W-:Y:S01]  /*644f0*/  ISETP.GE.U32.AND P1, PT, R126, 0x7ffffd63, PT ;  /* 0x7ffffd637e00780c */ /* 0x000fe20003f26070 */
[----:B------:R-:W-:Y:S02]  /*64500*/  VIADD R123, R0, 0x300000 ;  /* 0x00300000007b7836 */ /* 0x000fe40000000000 */
[----:B------:R-:W-:Y:S01]  /*64510*/  IMAD.WIDE R138, R8, 0x4, R216 ;  /* 0x00000004088a7825 */ /* 0x000fe200078e02d8 */
[----:B------:R1:W-:Y:S09]  /*64520*/  LDGSTS.E [R124+-0x7c000], desc[UR60][R136.64], !P2 ;  /* 0x84000000887c7fae */ /* 0x0003f2000d12187c */
[----:B------:R-:W-:Y:S04]  /*64530*/  LDGSTS.E [R123+-0x7fffc], desc[UR60][R134.64], !P1 ;  /* 0x80004000867b7fae */ /* 0x000fe8000c92187c */
[----:B------:R1:W-:Y:S01]  /*64540*/  LDGSTS.E [R122+-0x7bffc], desc[UR60][R130.64], !P1 ;  /* 0x84004000827a7fae */ /* 0x0003e2000c92187c */
[----:B------:R-:W-:-:S03]  /*64550*/  VIADD R125, R128, 0xfffffde0 ;  /* 0xfffffde0807d7836 */ /* 0x000fc60000000000 */
[----:B------:R3:W-:Y:S01]  /*64560*/  STL.64 [R1+0x948], R138 ;  /* 0x0009488a01007387 */ /* 0x0007e20000100a00 */
[----:B------:R-:W4:Y:S08]  /*64570*/  LDC R128, c[0x0][0x230] ;  /* 0x00008c00ff807b82 */ /* 0x000f300000000800 */
[----:B------:R-:W4:Y:S01]  /*64580*/  LDC R126, c[0x0][0x230] ;  /* 0x00008c00ff7e7b82 */ /* 0x000f220000000800 */
[----:B-1----:R-:W-:Y:S01]  /*64590*/  IADD3 R124, R127, -0x21f, RZ ;  /* 0xfffffde17f7c7810 */ /* 0x002fe20007ffe0ff */
[----:B------:R-:W-:Y:S01]  /*645a0*/  IMAD.WIDE R136, R8, 0x4, R218 ;  /* 0x0000000408887825 */ /* 0x000fe200078e02da */
[----:B------:R-:W-:-:S05]  /*645b0*/  ISETP.GE.U32.AND P2, PT, R125, 0x7ffffd61, PT ;  /* 0x7ffffd617d00780c */ /* 0x000fca0003f46070 */
[----:B------:R-:W1:Y:S01]  /*645c0*/  LDC R131, c[0x0][0x230] ;  /* 0x00008c00ff837b82 */ /* 0x000e620000000800 */
[----:B------:R-:W-:Y:S01]  /*645d0*/  ISETP.GE.U32.AND P3, PT, R124, 0x7ffffd62, PT ;  /* 0x7ffffd627c00780c */ /* 0x000fe20003f66070 */
[----:B------:R-:W-:Y:S01]  /*645e0*/  VIADD R124, R0, 0x300000 ;  /* 0x00300000007c7836 */ /* 0x000fe20000000000 */
[----:B------:R4:W-:Y:S05]  /*645f0*/  STL.64 [R1+0x930], R136 ;  /* 0x0009308801007387 */ /* 0x0009ea0000100a00 */
[----:B------:R-:W1:Y:S08]  /*64600*/  LDC R127, c[0x0][0x230] ;  /* 0x00008c00ff7f7b82 */ /* 0x000e700000000800 */
[----:B------:R-:W1:Y:S01]  /*64610*/  LDC R130, c[0x0][0x230] ;  /* 0x00008c00ff827b82 */ /* 0x000e620000000800 */
[----:B------:R3:W-:Y:S04]  /*64620*/  LDGSTS.E [R124+-0x7fff8], desc[UR60][R138.64], !P3 ;  /* 0x800080008a7c7fae */ /* 0x0007e8000d92187c */
[----:B------:R4:W-:Y:S01]  /*64630*/  LDGSTS.E [R123+-0x7bff8], desc[UR60][R136.64], !P3 ;  /* 0x84008000887b7fae */ /* 0x0009e2000d92187c */
[----:B--2---:R-:W-:-:S04]  /*64640*/  IMAD.WIDE R134, R8, 0x4, R222 ;  /* 0x0000000408867825 */ /* 0x004fc800078e02de */
[----:B---3--:R-:W-:Y:S01]  /*64650*/  IMAD.WIDE R138, R8, 0x4, R224 ;  /* 0x00000004088a7825 */ /* 0x008fe200078e02e0 */
[----:B------:R2:W-:Y:S04]  /*64660*/  STL.64 [R1+0x918], R134 ;  /* 0x0009188601007387 */ /* 0x0005e80000100a00 */
[----:B------:R-:W3:Y:S04]  /*64670*/  LDL.LU.64 R216, [R1+0x138] ;  /* 0x0001380001d87983 */ /* 0x000ee80000300a00 */
[----:B------:R-:W3:Y:S04]  /*64680*/  LDL.LU.64 R218, [R1+0x130] ;  /* 0x0001300001da7983 */ /* 0x000ee80000300a00 */
[----:B------:R-:W3:Y:S04]  /*64690*/  LDL.LU.64 R222, [R1+0x128] ;  /* 0x0001280001de7983 */ /* 0x000ee80000300a00 */
[----:B------:R-:W-:Y:S04]  /*646a0*/  STL.64 [R1+0x900], R138 ;  /* 0x0009008a01007387 */ /* 0x000fe80000100a00 */
[----:B------:R-:W3:Y:S04]  /*646b0*/  LDL.LU.64 R224, [R1+0x120] ;  /* 0x0001200001e07983 */ /* 0x000ee80000300a00 */
[----:B------:R2:W-:Y:S01]  /*646c0*/  LDGSTS.E [R122+-0x7fff4], desc[UR60][R134.64], !P2 ;  /* 0x8000c000867a7fae */ /* 0x0005e2000d12187c */
[----:B------:R-:W-:-:S03]  /*646d0*/  IADD3 R125, R132, -0x23d, RZ ;  /* 0xfffffdc3847d7810 */ /* 0x000fc60007ffe0ff */
[----:B------:R1:W-:Y:S01]  /*646e0*/  LDGSTS.E [R124+-0x7bff4], desc[UR60][R138.64], !P2 ;  /* 0x8400c0008a7c7fae */ /* 0x0003e2000d12187c */
[----:B----4-:R-:W-:-:S04]  /*646f0*/  IMAD.WIDE R136, R8, 0x4, R220 ;  /* 0x0000000408887825 */ /* 0x010fc800078e02dc */
[----:B--2---:R-:W-:Y:S01]  /*64700*/  IMAD.WIDE R134, R8, 0x4, R226 ;  /* 0x0000000408867825 */ /* 0x004fe200078e02e2 */
[----:B------:R3:W-:Y:S04]  /*64710*/  STL.64 [R1+0x8e8], R136 ;  /* 0x0008e88801007387 */ /* 0x0007e80000100a00 */
[----:B------:R2:W-:Y:S04]  /*64720*/  STL.64 [R1+0x8d0], R134 ;  /* 0x0008d08601007387 */ /* 0x0005e80000100a00 */
[----:B------:R-:W4:Y:S01]  /*64730*/  LDL.LU.64 R226, [R1+0x118] ;  /* 0x0001180001e27983 */ /* 0x000f220000300a00 */
[----:B------:R-:W-:-:S02]  /*64740*/  ISETP.GE.U32.AND P1, PT, R125, 0x7ffffd44, PT ;  /* 0x7ffffd447d00780c */ /* 0x000fc40003f26070 */
[----:B-1----:R-:W-:Y:S01]  /*64750*/  IADD3 R125, R127, -0x27f, RZ ;  /* 0xfffffd817f7d7810 */ /* 0x002fe20007ffe0ff */
[----:B------:R-:W-:Y:S01]  /*64760*/  VIADD R124, R128, 0xfffffd82 ;  /* 0xfffffd82807c7836 */ /* 0x000fe20000000000 */
[----:B------:R-:W1:Y:S08]  /*64770*/  LDC R127, c[0x0][0x230] ;  /* 0x00008c00ff7f7b82 */ /* 0x000e700000000800 */
[----:B------:R-:W1:Y:S01]  /*64780*/  LDC R128, c[0x0][0x230] ;  /* 0x00008c00ff807b82 */ /* 0x000e620000000800 */
[----:B------:R-:W-:Y:S04]  /*64790*/  LDGSTS.E [R123+-0x78000], desc[UR60][R136.64], !P1 ;  /* 0x88000000887b7fae */ /* 0x000fe8000c92187c */
[----:B------:R2:W-:Y:S01]  /*647a0*/  LDGSTS.E [R122+-0x74000], desc[UR60][R134.64], !P1 ;  /* 0x8c000000867a7fae */ /* 0x0005e2000c92187c */
[----:B------:R-:W-:-:S02]  /*647b0*/  ISETP.GE.U32.AND P2, PT, R125, 0x7ffffd02, PT ;  /* 0x7ffffd027d00780c */ /* 0x000fc40003f46070 */
[----:B------:R-:W-:Y:S02]  /*647c0*/  ISETP.GE.U32.AND P3, PT, R124, 0x7ffffd03, PT ;  /* 0x7ffffd037c00780c */ /* 0x000fe40003f66070 */
[----:B------:R-:W-:Y:S01]  /*647d0*/  IADD3 R125, R130, -0x27d, RZ ;  /* 0xfffffd83827d7810 */ /* 0x000fe20007ffe0ff */
[----:B--2---:R-:W-:Y:S02]  /*647e0*/  VIADD R122, R131, 0xfffffdc2 ;  /* 0xfffffdc2837a7836 */ /* 0x004fe40000000000 */
[----:B------:R-:W-:Y:S01]  /*647f0*/  VIADD R123, R129, 0xfffffdc1 ;  /* 0xfffffdc1817b7836 */ /* 0x000fe20000000000 */
[----:B------:R-:W-:Y:S02]  /*64800*/  IADD3 R124, R133, -0x240, RZ ;  /* 0xfffffdc0857c7810 */ /* 0x000fe40007ffe0ff */
[----:B------:R-:W-:Y:S01]  /*64810*/  ISETP.GE.U32.AND P1, PT, R125, 0x7ffffd04, PT ;  /* 0x7ffffd047d00780c */ /* 0x000fe20003f26070 */
[----:B------:R-:W2:Y:S01]  /*64820*/  LDC R129, c[0x0][0x230] ;  /* 0x00008c00ff817b82 */ /* 0x000ea20000000800 */
[----:B------:R-:W-:-:S02]  /*64830*/  ISETP.GE.U32.AND P5, PT, R122, 0x7ffffd43, PT ;  /* 0x7ffffd437a00780c */ /* 0x000fc40003fa6070 */
[----:B------:R-:W-:Y:S02]  /*64840*/  ISETP.GE.U32.AND P4, PT, R123, 0x7ffffd42, PT ;  /* 0x7ffffd427b00780c */ /* 0x000fe40003f86070 */
[----:B------:R-:W-:Y:S01]  /*64850*/  ISETP.GE.U32.AND P6, PT, R124, 0x7ffffd41, PT ;  /* 0x7ffffd417c00780c */ /* 0x000fe20003fc6070 */
[C---:B------:R-:W-:Y:S01]  /*64860*/  VIADD R125, R0.reuse, 0x300000 ;  /* 0x00300000007d7836 */ /* 0x040fe20000000000 */
[C---:B------:R-:W-:Y:S01]  /*64870*/  IADD3 R124, R0.reuse, 0x300000, RZ ;  /* 0x00300000007c7810 */ /* 0x040fe20007ffe0ff */
[C---:B------:R-:W-:Y:S01]  /*64880*/  VIADD R123, R0.reuse, 0x300000 ;  /* 0x00300000007b7836 */ /* 0x040fe20000000000 */
[----:B------:R-:W-:Y:S01]  /*64890*/  IADD3 R122, R0, 0x300000, RZ ;  /* 0x00300000007a7810 */ /* 0x000fe20007ffe0ff */
[----:B---3--:R-:W-:-:S04]  /*648a0*/  IMAD.WIDE R136, R8, 0x4, R216 ;  /* 0x0000000408887825 */ /* 0x008fc800078e02d8 */
[----:B------:R-:W-:-:S04]  /*648b0*/  IMAD.WIDE R134, R8, 0x4, R218 ;  /* 0x0000000408867825 */ /* 0x000fc800078e02da */
[----:B------:R-:W-:-:S04]  /*648c0*/  IMAD.WIDE R132, R8, 0x4, R222 ;  /* 0x0000000408847825 */ /* 0x000fc800078e02de */
[C---:B------:R-:W-:Y:S01]  /*648d0*/  IMAD.WIDE R130, R8.reuse, 0x4, R224 ;  /* 0x0000000408827825 */ /* 0x040fe200078e02e0 */
[----:B------:R-:W-:Y:S04]  /*648e0*/  STL.64 [R1+0x8b8], R136 ;  /* 0x0008b88801007387 */ /* 0x000fe80000100a00 */
[----:B------:R-:W-:Y:S04]  /*648f0*/  LDGSTS.E [R125+-0x77ffc], desc[UR60][R136.64], !P5 ;  /* 0x88004000887d7fae */ /* 0x000fe8000e92187c */
[----:B------:R-:W-:Y:S04]  /*64900*/  STL.64 [R1+0x8a0], R134 ;  /* 0x0008a08601007387 */ /* 0x000fe80000100a00 */
[----:B------:R-:W-:Y:S04]  /*64910*/  LDGSTS.E [R124+-0x73ffc], desc[UR60][R134.64], !P5 ;  /* 0x8c004000867c7fae */ /* 0x000fe8000e92187c */
[----:B------:R3:W-:Y:S04]  /*64920*/  STL.64 [R1+0x888], R132 ;  /* 0x0008888401007387 */ /* 0x0007e80000100a00 */
[----:B------:R3:W-:Y:S04]  /*64930*/  LDGSTS.E [R123+-0x77ff8], desc[UR60][R132.64], !P4 ;  /* 0x88008000847b7fae */ /* 0x0007e8000e12187c */
[----:B------:R1:W-:Y:S04]  /*64940*/  STL.64 [R1+0x870], R130 ;  /* 0x0008708201007387 */ /* 0x0003e80000100a00 */
[----:B------:R1:W-:Y:S01]  /*64950*/  LDGSTS.E [R122+-0x73ff8], desc[UR60][R130.64], !P4 ;  /* 0x8c008000827a7fae */ /* 0x0003e2000e12187c */
[----:B---3--:R-:W-:-:S04]  /*64960*/  IMAD.WIDE R132, R8, 0x4, R12 ;  /* 0x0000000408847825 */ /* 0x008fc800078e020c */
[----:B-1----:R-:W-:Y:S01]  /*64970*/  IMAD.WIDE R130, R8, 0x4, R6 ;  /* 0x0000000408827825 */ /* 0x002fe200078e0206 */
[----:B------:R-:W3:Y:S04]  /*64980*/  LDL.LU.64 R12, [R1+0x2d10] ;  /* 0x002d1000010c7983 */ /* 0x000ee80000300a00 */
[----:B------:R-:W3:Y:S01]  /*64990*/  LDL.LU.64 R6, [R1+0x2d08] ;  /* 0x002d080001067983 */ /* 0x000ee20000300a00 */
[----:B------:R-:W-:Y:S02]  /*649a0*/  IADD3 R126, R126, -0x25d, RZ ;  /* 0xfffffda37e7e7810 */ /* 0x000fe40007ffe0ff */
[----:B------:R-:W-:Y:S02]  /*649b0*/  IADD3 R125, R128, -0x25e, RZ ;  /* 0xfffffda2807d7810 */ /* 0x000fe40007ffe0ff */
[----:B------:R-:W-:Y:S01]  /*649c0*/  ISETP.GE.U32.AND P5, PT, R126, 0x7ffffd24, PT ;  /* 0x7ffffd247e00780c */ /* 0x000fe20003fa6070 */
[----:B------:R-:W-:-:S02]  /*649d0*/  VIADD R126, R127, 0xfffffda1 ;  /* 0xfffffda17f7e7836 */ /* 0x000fc40000000000 */
[----:B------:R-:W1:Y:S01]  /*649e0*/  LDC R127, c[0x0][0x230] ;  /* 0x00008c00ff7f7b82 */ /* 0x000e620000000800 */
[----:B----4-:R-:W-:Y:S02]  /*649f0*/  IMAD.WIDE R134, R8, 0x4, R226 ;  /* 0x0000000408867825 */ /* 0x010fe400078e02e2 */
[----:B------:R-:W4:Y:S03]  /*64a00*/  S2R R227, SR_TID.X ;  /* 0x0000000000e37919 */ /* 0x000f260000002100 */
[----:B------:R2:W-:Y:S04]  /*64a10*/  LDGSTS.E [R124+-0x77ff4], desc[UR60][R134.64], !P6 ;  /* 0x8800c000867c7fae */ /* 0x0005e8000f12187c */
[----:B------:R2:W-:Y:S01]  /*64a20*/  LDGSTS.E [R123+-0x73ff4], desc[UR60][R132.64], !P6 ;  /* 0x8c00c000847b7fae */ /* 0x0005e2000f12187c */
[----:B------:R-:W-:-:S02]  /*64a30*/  ISETP.GE.U32.AND P6, PT, R125, 0x7ffffd23, PT ;  /* 0x7ffffd237d00780c */ /* 0x000fc40003fc6070 */
[----:B------:R-:W-:Y:S01]  /*64a40*/  ISETP.GE.U32.AND P4, PT, R126, 0x7ffffd22, PT ;  /* 0x7ffffd227e00780c */ /* 0x000fe20003f86070 */
[----:B------:R2:W-:Y:S01]  /*64a50*/  STL.64 [R1+0x858], R134 ;  /* 0x0008588601007387 */ /* 0x0005e20000100a00 */
[----:B------:R-:W-:Y:S01]  /*64a60*/  IADD3 R125, R0, 0x300000, RZ ;  /* 0x00300000007d7810 */ /* 0x000fe20007ffe0ff */
[C---:B------:R-:W-:Y:S02]  /*64a70*/  IMAD.WIDE R136, R8.reuse, 0x4, R240 ;  /* 0x0000000408887825 */ /* 0x040fe400078e02f0 */
[----:B------:R2:W-:Y:S04]  /*64a80*/  STL.64 [R1+0x840], R132 ;  /* 0x0008408401007387 */ /* 0x0005e80000100a00 */
[----:B------:R4:W-:Y:S04]  /*64a90*/  STL.64 [R1+0x828], R130 ;  /* 0x0008288201007387 */ /* 0x0009e80000100a00 */
[----:B------:R4:W-:Y:S04]  /*64aa0*/  LDGSTS.E [R122+-0x70000], desc[UR60][R130.64], !P5 ;  /* 0x90000000827a7fae */ /* 0x0009e8000e92187c */
[----:B------:R-:W-:Y:S04]  /*64ab0*/  STL.64 [R1+0x810], R136 ;  /* 0x0008108801007387 */ /* 0x000fe80000100a00 */
[----:B------:R-:W-:Y:S01]  /*64ac0*/  LDGSTS.E [R125+-0x6c000], desc[UR60][R136.64], !P5 ;  /* 0x94000000887d7fae */ /* 0x000fe2000e92187c */
[----:B--2---:R-:W-:-:S04]  /*64ad0*/  IMAD.WIDE R134, R8, 0x4, R238 ;  /* 0x0000000408867825 */ /* 0x004fc800078e02ee */
[----:B------:R-:W-:-:S04]  /*64ae0*/  IMAD.WIDE R132, R8, 0x4, R236 ;  /* 0x0000000408847825 */ /* 0x000fc800078e02ec */
[----:B------:R-:W-:Y:S02]  /*64af0*/  VIADD R126, R129, 0xfffffda0 ;  /* 0xfffffda0817e7836 */ /* 0x000fe40000000000 */
[----:B----4-:R-:W-:Y:S01]  /*64b00*/  IMAD.WIDE R130, R8, 0x4, R234 ;  /* 0x0000000408827825 */ /* 0x010fe200078e02ea */
[----:B------:R2:W-:Y:S04]  /*64b10*/  STL.64 [R1+0x808], R134 ;  /* 0x0008088601007387 */ /* 0x0005e80000100a00 */
[----:B------:R2:W-:Y:S04]  /*64b20*/  LDGSTS.E [R124+-0x6fffc], desc[UR60][R134.64], !P6 ;  /* 0x90004000867c7fae */ /* 0x0005e8000f12187c */
[----:B------:R-:W-:Y:S04]  /*64b30*/  LDGSTS.E [R123+-0x6bffc], desc[UR60][R132.64], !P6 ;  /* 0x94004000847b7fae */ /* 0x000fe8000f12187c */
[----:B------:R-:W-:Y:S01]  /*64b40*/  LDGSTS.E [R122+-0x6fff8], desc[UR60][R130.64], !P4 ;  /* 0x90008000827a7fae */ /* 0x000fe2000e12187c */
[----:B------:R-:W-:Y:S01]  /*64b50*/  ISETP.GE.U32.AND P5, PT, R126, 0x7ffffd21, PT ;  /* 0x7ffffd217e00780c */ /* 0x000fe20003fa6070 */
[----:B--2---:R-:W-:Y:S01]  /*64b60*/  IMAD.WIDE R134, R8, 0x4, R232 ;  /* 0x0000000408867825 */ /* 0x004fe200078e02e8 */
[----:B------:R-:W-:-:S04]  /*64b70*/  LOP3.LUT R227, R227, 0x7f, RZ, 0xc0, !PT ;  /* 0x0000007fe3e37812 */ /* 0x000fc800078ec0ff */
[----:B------:R1:W-:Y:S04]  /*64b80*/  LDGSTS.E [R125+-0x6bff8], desc[UR60][R134.64], !P4 ;  /* 0x94008000867d7fae */ /* 0x0003e8000e12187c */
[----:B------:R2:W-:Y:S04]  /*64b90*/  STL.64 [R1+0x7f0], R132 ;  /* 0x0007f08401007387 */ /* 0x0005e80000100a00 */
[----:B------:R4:W-:Y:S01]  /*64ba0*/  STL.64 [R1+0x7e8], R130 ;  /* 0x0007e88201007387 */ /* 0x0009e20000100a00 */
[----:B------:R-:W-:-:S04]  /*64bb0*/  IMAD.WIDE R128, R8, 0x4, R190 ;  /* 0x0000000408807825 */ /* 0x000fc800078e02be */
[----:B-1----:R-:W-:Y:S02]  /*64bc0*/  VIADD R125, R127, 0xfffffd80 ;  /* 0xfffffd807f7d7836 */ /* 0x002fe40000000000 */
[----:B--2---:R-:W-:-:S04]  /*64bd0*/  IMAD.WIDE R132, R8, 0x4, R230 ;  /* 0x0000000408847825 */ /* 0x004fc800078e02e6 */
[C---:B----4-:R-:W-:Y:S01]  /*64be0*/  IMAD.WIDE R130, R8.reuse, 0x4, R228 ;  /* 0x0000000408827825 */ /* 0x050fe200078e02e4 */
[----:B------:R-:W-:Y:S01]  /*64bf0*/  ISETP.GE.AND P4, PT, R227, R125, PT ;  /* 0x0000007de300720c */ /* 0x000fe20003f86270 */
[----:B------:R-:W-:Y:S01]  /*64c00*/  STL.64 [R1+0x7d0], R134 ;  /* 0x0007d08601007387 */ /* 0x000fe20000100a00 */
[----:B------:R-:W1:Y:S03]  /*64c10*/  LDC R227, c[0x0][0x230] ;  /* 0x00008c00ffe37b82 */ /* 0x000e660000000800 */
[----:B------:R-:W-:Y:S04]  /*64c20*/  STL.64 [R1+0x7c8], R132 ;  /* 0x0007c88401007387 */ /* 0x000fe80000100a00 */
[----:B------:R-:W-:Y:S04]  /*64c30*/  LDGSTS.E [R124+-0x6fff4], desc[UR60][R132.64], !P5 ;  /* 0x9000c000847c7fae */ /* 0x000fe8000e92187c */
[----:B------:R2:W-:Y:S04]  /*64c40*/  STL.64 [R1+0x7b0], R130 ;  /* 0x0007b08201007387 */ /* 0x0005e80000100a00 */
[----:B------:R2:W-:Y:S04]  /*64c50*/  LDGSTS.E [R123+-0x6bff4], desc[UR60][R130.64], !P5 ;  /* 0x9400c000827b7fae */ /* 0x0005e8000e92187c */
[----:B------:R4:W-:Y:S04]  /*64c60*/  STL.64 [R1+0x7a8], R128 ;  /* 0x0007a88001007387 */ /* 0x0009e80000100a00 */
[----:B------:R4:W-:Y:S01]  /*64c70*/  LDGSTS.E [R122+-0x68000], desc[UR60][R128.64], !P1 ;  /* 0x98000000807a7fae */ /* 0x0009e2000c92187c */
[----:B------:R-:W-:-:S04]  /*64c80*/  IMAD.WIDE R126, R8, 0x4, R196 ;  /* 0x00000004087e7825 */ /* 0x000fc800078e02c4 */
[----:B--2---:R-:W-:-:S04]  /*64c90*/  IMAD.WIDE R130, R8, 0x4, R192 ;  /* 0x0000000408827825 */ /* 0x004fc800078e02c0 */
[----:B----4-:R-:W-:Y:S01]  /*64ca0*/  IMAD.WIDE R128, R8, 0x4, R194 ;  /* 0x0000000408807825 */ /* 0x010fe200078e02c2 */
[----:B------:R2:W-:Y:S04]  /*64cb0*/  LDGSTS.E [R122+-0x64000], desc[UR60][R130.64], !P1 ;  /* 0x9c000000827a7fae */ /* 0x0005e8000c92187c */
[----:B------:R-:W-:Y:S04]  /*64cc0*/  LDGSTS.E [R124+-0x67ffc], desc[UR60][R128.64], !P3 ;  /* 0x98004000807c7fae */ /* 0x000fe8000d92187c */
[----:B------:R4:W-:Y:S01]  /*64cd0*/  LDGSTS.E [R123+-0x63ffc], desc[UR60][R126.64], !P3 ;  /* 0x9c0040007e7b7fae */ /* 0x0009e2000d92187c */
[----:B------:R-:W-:-:S03]  /*64ce0*/  ISETP.GE.U32.AND P3, PT, R125, 0x7ffffd01, PT ;  /* 0x7ffffd017d00780c */ /* 0x000fc60003f66070 */
[----:B------:R2:W-:Y:S04]  /*64cf0*/  STL.64 [R1+0x790], R130 ;  /* 0x0007908201007387 */ /* 0x0005e80000100a00 */
[----:B------:R-:W-:Y:S04]  /*64d00*/  STL.64 [R1+0x788], R128 ;  /* 0x0007888001007387 */ /* 0x000fe80000100a00 */
[----:B------:R4:W-:Y:S01]  /*64d10*/  STL.64 [R1+0x770], R126 ;  /* 0x0007707e01007387 */ /* 0x0009e20000100a00 */
[----:B------:R-:W-:Y:S01]  /*64d20*/  IMAD.WIDE R134, R8, 0x4, R198 ;  /* 0x0000000408867825 */ /* 0x000fe200078e02c6 */
[----:B------:R-:W-:-:S03]  /*64d30*/  IADD3 R125, R0, 0x300000, RZ ;  /* 0x00300000007d7810 */ /* 0x000fc60007ffe0ff */
[C---:B------:R-:W-:Y:S01]  /*64d40*/  IMAD.WIDE R132, R8.reuse, 0x4, R200 ;  /* 0x0000000408847825 */ /* 0x040fe200078e02c8 */
[----:B------:R-:W-:Y:S02]  /*64d50*/  SHF.L.U32 R5, R5, 0x7, RZ ;  /* 0x0000000705057819 */ /* 0x000fe400000006ff */
[----:B-1----:R-:W-:Y:S01]  /*64d60*/  IADD3 R227, R227, 0x7f, RZ ;  /* 0x0000007fe3e37810 */ /* 0x002fe20007ffe0ff */
[----:B------:R1:W-:Y:S01]  /*64d70*/  STL.64 [R1+0x768], R134 ;  /* 0x0007688601007387 */ /* 0x0003e20000100a00 */
[----:B--2---:R-:W-:-:S04]  /*64d80*/  IMAD.WIDE R130, R8, 0x4, R202 ;  /* 0x0000000408827825 */ /* 0x004fc800078e02ca */
[----:B----4-:R-:W-:Y:S02]  /*64d90*/  VIADD R126, R0, 0x300000 ;  /* 0x00300000007e7836 */ /* 0x010fe40000000000 */
[----:B------:R-:W-:Y:S01]  /*64da0*/  IMAD.WIDE R128, R8, 0x4, R204 ;  /* 0x0000000408807825 */ /* 0x000fe200078e02cc */
[----:B------:R-:W-:Y:S02]  /*64db0*/  ISETP.GT.AND P1, PT, R227, 0x2ff, PT ;  /* 0x000002ffe300780c */ /* 0x000fe40003f24270 */
[----:B------:R-:W-:Y:S01]  /*64dc0*/  SEL R122, RZ, 0x4, P4 ;  /* 0x00000004ff7a7807 */ /* 0x000fe20002000000 */
[----:B------:R2:W-:Y:S04]  /*64dd0*/  STL.64 [R1+0x750], R132 ;  /* 0x0007508401007387 */ /* 0x0005e80000100a00 */
[----:B------:R1:W-:Y:S04]  /*64de0*/  LDGSTS.E [R126+-0x67ff8], desc[UR60][R134.64], !P2 ;  /* 0x98008000867e7fae */ /* 0x0003e8000d12187c */
[----:B------:R2:W-:Y:S04]  /*64df0*/  LDGSTS.E [R125+-0x63ff8], desc[UR60][R132.64], !P2 ;  /* 0x9c008000847d7fae */ /* 0x0005e8000d12187c */
[----:B------:R4:W-:Y:S04]  /*64e00*/  STL.64 [R1+0x748], R130 ;  /* 0x0007488201007387 */ /* 0x0009e80000100a00 */
[----:B------:R4:W-:Y:S01]  /*64e10*/  LDGSTS.E [R124+-0x67ff4], desc[UR60][R130.64], !P3 ;  /* 0x9800c000827c7fae */ /* 0x0009e2000d92187c */
[----:B------:R-:W-:-:S03]  /*64e20*/  IMAD.WIDE R136, R5, 0x4, R206 ;  /* 0x0000000405887825 */ /* 0x000fc600078e02ce */
[----:B------:R4:W-:Y:S04]  /*64e30*/  STL.64 [R1+0x730], R128 ;  /* 0x0007308001007387 */ /* 0x0009e80000100a00 */
[----:B------:R4:W-:Y:S01]  /*64e40*/  LDGSTS.E [R123+-0x63ff4], desc[UR60][R128.64], !P3 ;  /* 0x9c00c000807b7fae */ /* 0x0009e2000d92187c */
[----:B------:R-:W-:-:S03]  /*64e50*/  SEL R122, R122, RZ, P1 ;  /* 0x000000ff7a7a7207 */ /* 0x000fc60000800000 */
[----:B------:R-:W-:Y:S04]  /*64e60*/  STL.64 [R1+0x728], R136 ;  /* 0x0007288801007387 */ /* 0x000fe80000100a00 */
[----:B------:R-:W0:Y:S01]  /*64e70*/  LDGDEPBAR ;  /* 0x00000000000079af */ /* 0x000e220000000000 */
[----:B-1----:R-:W-:-:S04]  /*64e80*/  IMAD.WIDE R134, R5, 0x4, R208 ;  /* 0x0000000405867825 */ /* 0x002fc800078e02d0 */
[----:B--2---:R-:W-:-:S04]  /*64e90*/  IMAD.WIDE R132, R5, 0x4, R210 ;  /* 0x0000000405847825 */ /* 0x004fc800078e02d2 */
[C---:B------:R-:W-:Y:S01]  /*64ea0*/  VIADD R126, R244.reuse, 0x100000 ;  /* 0x00100000f47e7836 */ /* 0x040fe20000000000 */
[----:B------:R-:W-:Y:S01]  /*64eb0*/  IADD3 R125, R244, 0x100000, RZ ;  /* 0x00100000f47d7810 */ /* 0x000fe20007ffe0ff */
[----:B----4-:R-:W-:-:S04]  /*64ec0*/  IMAD.WIDE R130, R5, 0x4, R212 ;  /* 0x0000000405827825 */ /* 0x010fc800078e02d4 */
[----:B------:R-:W-:-:S04]  /*64ed0*/  IMAD.WIDE R128, R5, 0x4, R214 ;  /* 0x0000000405807825 */ /* 0x000fc800078e02d6 */
[----:B------:R-:W-:Y:S01]  /*64ee0*/  VIADD R124, R244, 0x100000 ;  /* 0x00100000f47c7836 */ /* 0x000fe20000000000 */
[----:B------:R-:W-:Y:S01]  /*64ef0*/  STL.64 [R1+0x710], R134 ;  /* 0x0007108601007387 */ /* 0x000fe20000100a00 */
[----:B------:R-:W-:Y:S02]  /*64f00*/  ISETP.NE.U32.AND P1, PT, R122, RZ, PT ;  /* 0x000000ff7a00720c */ /* 0x000fe40003f25070 */
[C---:B------:R-:W-:Y:S01]  /*64f10*/  IADD3 R123, R244.reuse, 0x100000, RZ ;  /* 0x00100000f47b7810 */ /* 0x040fe20007ffe0ff */
[----:B------:R-:W-:Y:S01]  /*64f20*/  STL.64 [R1+0x6e8], R128 ;  /* 0x0006e88001007387 */ /* 0x000fe20000100a00 */
[----:B------:R-:W-:-:S03]  /*64f30*/  VIADD R122, R244, 0x100000 ;  /* 0x00100000f47a7836 */ /* 0x000fc60000000000 */
[----:B------:R-:W-:Y:S04]  /*64f40*/  STL.64 [R1+0x708], R132 ;  /* 0x0007088401007387 */ /* 0x000fe80000100a00 */
[----:B------:R-:W-:Y:S04]  /*64f50*/  STL.64 [R1+0x6f0], R130 ;  /* 0x0006f08201007387 */ /* 0x000fe80000100a00 */
[----:B------:R-:W-:Y:S01]  /*64f60*/  LDGSTS.E [R126], desc[UR60][R136.64], P0 ;  /* 0x00000000887e7fae */ /* 0x000fe2000812187c */
[----:B------:R-:W-:-:S03]  /*64f70*/  IMAD.WIDE R120, R5, 0x4, R120 ;  /* 0x0000000405787825 */ /* 0x000fc600078e0278 */
[----:B------:R-:W-:Y:S04]  /*64f80*/  STL [R1+0x2d80], R10 ;  /* 0x002d800a01007387 */ /* 0x000fe80000100800 */
[----:B------:R-:W-:Y:S01]  /*64f90*/  LDGSTS.E [R125+0x400], desc[UR60][R134.64], P0 ;  /* 0x00400000867d7fae */ /* 0x000fe2000812187c */
[----:B------:R-:W-:-:S03]  /*64fa0*/  IMAD.WIDE R118, R5, 0x4, R118 ;  /* 0x0000000405767825 */ /* 0x000fc600078e0276 */
[----:B------:R-:W-:Y:S04]  /*64fb0*/  STL [R1+0x2d18], R9 ;  /* 0x002d180901007387 */ /* 0x000fe80000100800 */
[----:B------:R-:W-:Y:S01]  /*64fc0*/  LDGSTS.E [R124+0x800], desc[UR60][R132.64], P0 ;  /* 0x00800000847c7fae */ /* 0x000fe2000812187c */
[----:B------:R-:W-:-:S03]  /*64fd0*/  IMAD.WIDE R116, R5, 0x4, R116 ;  /* 0x0000000405747825 */ /* 0x000fc600078e0274 */
[----:B------:R-:W-:Y:S04]  /*64fe0*/  LDGSTS.E [R123+0xc00], desc[UR60][R130.64], P0 ;  /* 0x00c00000827b7fae */ /* 0x000fe8000812187c */
[----:B------:R-:W-:Y:S04]  /*64ff0*/  LDGSTS.E [R122+0x1000], desc[UR60][R128.64], P0 ;  /* 0x01000000807a7fae */ /* 0x000fe8000812187c */
[----:B------:R-:W-:Y:S04]  /*65000*/  LDGSTS.E [R126+0x1400], desc[UR60][R120.64], P0 ;  /* 0x01400000787e7fae */ /* 0x000fe8000812187c */
[----:B------:R-:W-:Y:S04]  /*65010*/  LDGSTS.E [R125+0x1800], desc[UR60][R118.64], P0 ;  /* 0x01800000767d7fae */ /* 0x000fe8000812187c */
[----:B------:R1:W-:Y:S01]  /*65020*/  LDGSTS.E [R124+0x1c00], desc[UR60][R116.64], P0 ;  /* 0x01c00000747c7fae */ /* 0x0003e2000812187c */
        /* <DEDUP_REMOVED lines=26> */
[C---:B------:R-:W-:Y:S01]  /*651d0*/  IMAD.WIDE R26, R5.reuse, 0x4, R26 ;  /* 0x00000004051a7825 */ /* 0x040fe200078e021a */
[----:B---3--:R2:W-:Y:S04]  /*651e0*/  STL.64 [R1+0x2d10], R12 ;  /* 0x002d100c01007387 */ /* 0x0085e80000100a00 */
[----:B------:R3:W-:Y:S04]  /*651f0*/  STL.64 [R1+0x2d08], R6 ;  /* 0x002d080601007387 */ /* 0x0007e80000100a00 */
[----:B------:R-:W-:Y:S04]  /*65200*/  STL.64 [R1+0x6d0], R120 ;  /* 0x0006d07801007387 */ /* 0x000fe80000100a00 */
[----:B------:R-:W-:Y:S04]  /*65210*/  STL.64 [R1+0x6c8], R118 ;  /* 0x0006c87601007387 */ /* 0x000fe80000100a00 */
[----:B------:R1:W-:Y:S01]  /*65220*/  STL.64 [R1+0x6b0], R116 ;  /* 0x0006b07401007387 */ /* 0x0003e20000100a00 */
[----:B--2---:R-:W-:-:S04]  /*65230*/  IMAD.WIDE R12, R5, 0x4, R114 ;  /* 0x00000004050c7825 */ /* 0x004fc800078e0272 */
[----:B---3--:R-:W-:-:S04]  /*65240*/  IMAD.WIDE R6, R5, 0x4, R112 ;  /* 0x0000000405067825 */ /* 0x008fc800078e0270 */
[C---:B------:R-:W-:Y:S01]  /*65250*/  VIADD R115, R244.reuse, 0x100000 ;  /* 0x00100000f4737836 */ /* 0x040fe20000000000 */
[C---:B-1----:R-:W-:Y:S02]  /*65260*/  IADD3 R116, R244.reuse, 0x100000, RZ ;  /* 0x00100000f4747810 */ /* 0x042fe40007ffe0ff */
[C---:B------:R-:W-:Y:S01]  /*65270*/  IADD3 R114, R244.reuse, 0x100000, RZ ;  /* 0x00100000f4727810 */ /* 0x040fe20007ffe0ff */
[----:B------:R1:W-:Y:S04]  /*65280*/  STL.64 [R1+0x6a8], R12 ;  /* 0x0006a80c01007387 */ /* 0x0003e80000100a00 */
[----:B------:R1:W-:Y:S04]  /*65290*/  LDGSTS.E [R123+0x2000], desc[UR60][R12.64], P0 ;  /* 0x020000000c7b7fae */ /* 0x0003e8000812187c */
[----:B------:R2:W-:Y:S04]  /*652a0*/  STL.64 [R1+0x690], R6 ;  /* 0x0006900601007387 */ /* 0x0005e80000100a00 */
[----:B------:R2:W-:Y:S04]  /*652b0*/  LDGSTS.E [R122+0x2400], desc[UR60][R6.64], P0 ;  /* 0x02400000067a7fae */ /* 0x0005e8000812187c */
[----:B------:R-:W-:Y:S04]  /*652c0*/  STL.64 [R1+0x688], R110 ;  /* 0x0006886e01007387 */ /* 0x000fe80000100a00 */
[----:B------:R-:W-:Y:S01]  /*652d0*/  LDGSTS.E [R116+0x2800], desc[UR60][R110.64], P0 ;  /* 0x028000006e747fae */ /* 0x000fe2000812187c */
[----:B------:R-:W-:-:S03]  /*652e0*/  VIADD R113, R244, 0x100000 ;  /* 0x00100000f4717836 */ /* 0x000fc60000000000 */
[----:B------:R-:W-:Y:S04]  /*652f0*/  STL.64 [R1+0x670], R108 ;  /* 0x0006706c01007387 */ /* 0x000fe80000100a00 */
[----:B------:R-:W-:Y:S01]  /*65300*/  LDGSTS.E [R115+0x2c00], desc[UR60][R108.64], P0 ;  /* 0x02c000006c737fae */ /* 0x000fe2000812187c */
[----:B------:R-:W-:-:S03]  /*65310*/  IADD3 R112, R244, 0x100000, RZ ;  /* 0x00100000f4707810 */ /* 0x000fc60007ffe0ff */
[----:B------:R3:W-:Y:S01]  /*65320*/  STL.64 [R1+0x668], R106 ;  /* 0x0006686a01007387 */ /* 0x0007e20000100a00 */
[----:B-1----:R-:W-:-:S03]  /*65330*/  IMAD.WIDE R12, R5, 0x4, R104 ;  /* 0x00000004050c7825 */ /* 0x002fc600078e0268 */
[----:B------:R3:W-:Y:S01]  /*65340*/  LDGSTS.E [R114+0x3000], desc[UR60][R106.64], P0 ;  /* 0x030000006a727fae */ /* 0x0007e2000812187c */
[----:B------:R-:W-:Y:S01]  /*65350*/  IADD3 R105, R244, 0x100000, RZ ;  /* 0x00100000f4697810 */ /* 0x000fe20007ffe0ff */
[----:B--2---:R-:W-:-:S04]  /*65360*/  IMAD.WIDE R6, R5, 0x4, R102 ;  /* 0x0000000405067825 */ /* 0x004fc800078e0266 */
[C---:B------:R-:W-:Y:S01]  /*65370*/  VIADD R104, R244.reuse, 0x100000 ;  /* 0x00100000f4687836 */ /* 0x040fe20000000000 */
[----:B------:R1:W-:Y:S04]  /*65380*/  STL.64 [R1+0x650], R12 ;  /* 0x0006500c01007387 */ /* 0x0003e80000100a00 */
[----:B------:R1:W-:Y:S04]  /*65390*/  LDGSTS.E [R113+0x3400], desc[UR60][R12.64], P0 ;  /* 0x034000000c717fae */ /* 0x0003e8000812187c */
[----:B------:R2:W-:Y:S04]  /*653a0*/  STL.64 [R1+0x648], R6 ;  /* 0x0006480601007387 */ /* 0x0005e80000100a00 */
[----:B------:R2:W-:Y:S01]  /*653b0*/  LDGSTS.E [R112+0x3800], desc[UR60][R6.64], P0 ;  /* 0x0380000006707fae */ /* 0x0005e2000812187c */
[----:B---3--:R-:W-:-:S03]  /*653c0*/  VIADD R106, R244, 0x100000 ;  /* 0x00100000f46a7836 */ /* 0x008fc60000000000 */
[----:B------:R-:W-:Y:S01]  /*653d0*/  STL.64 [R1+0x630], R100 ;  /* 0x0006306401007387 */ /* 0x000fe20000100a00 */
[----:B------:R-:W-:-:S03]  /*653e0*/  IADD3 R103, R244, 0x100000, RZ ;  /* 0x00100000f4677810 */ /* 0x000fc60007ffe0ff */
[----:B------:R-:W-:Y:S01]  /*653f0*/  STL.64 [R1+0x628], R98 ;  /* 0x0006286201007387 */ /* 0x000fe20000100a00 */
[----:B-1----:R-:W-:-:S03]  /*65400*/  IMAD.WIDE R12, R5, 0x4, R94 ;  /* 0x00000004050c7825 */ /* 0x002fc600078e025e */
[----:B------:R-:W-:Y:S04]  /*65410*/  LDGSTS.E [R106+0x3c00], desc[UR60][R100.64], P0 ;  /* 0x03c00000646a7fae */ /* 0x000fe8000812187c */
[----:B------:R-:W-:Y:S01]  /*65420*/  LDGSTS.E [R105+0x4000], desc[UR60][R98.64], P0 ;  /* 0x0400000062697fae */ /* 0x000fe2000812187c */
[C---:B------:R-:W-:Y:S02]  /*65430*/  VIADD R102, R244.reuse, 0x100000 ;  /* 0x00100000f4667836 */ /* 0x040fe40000000000 */
[----:B--2---:R-:W-:Y:S01]  /*65440*/  IMAD.WIDE R6, R5, 0x4, R92 ;  /* 0x0000000405067825 */ /* 0x004fe200078e025c */
[----:B------:R1:W-:Y:S04]  /*65450*/  STL.64 [R1+0x610], R96 ;  /* 0x0006106001007387 */ /* 0x0003e80000100a00 */
[----:B------:R1:W-:Y:S01]  /*65460*/  LDGSTS.E [R104+0x4400], desc[UR60][R96.64], P0 ;  /* 0x0440000060687fae */ /* 0x0003e2000812187c */
[C---:B------:R-:W-:Y:S01]  /*65470*/  VIADD R95, R244.reuse, 0x100000 ;  /* 0x00100000f45f7836 */ /* 0x040fe20000000000 */
[----:B------:R-:W-:-:S02]  /*65480*/  IADD3 R94, R244, 0x100000, RZ ;  /* 0x00100000f45e7810 */ /* 0x000fc40007ffe0ff */
[----:B------:R2:W-:Y:S04]  /*65490*/  STL.64 [R1+0x608], R12 ;  /* 0x0006080c01007387 */ /* 0x0005e80000100a00 */
[----:B------:R2:W-:Y:S04]  /*654a0*/  LDGSTS.E [R103+0x4800], desc[UR60][R12.64], P0 ;  /* 0x048000000c677fae */ /* 0x0005e8000812187c */
[----:B------:R3:W-:Y:S04]  /*654b0*/  STL.64 [R1+0x5f0], R6 ;  /* 0x0005f00601007387 */ /* 0x0007e80000100a00 */
[----:B------:R3:W-:Y:S04]  /*654c0*/  LDGSTS.E [R102+0x4c00], desc[UR60][R6.64], P0 ;  /* 0x04c0000006667fae */ /* 0x0007e8000812187c */
[----:B------:R-:W-:Y:S01]  /*654d0*/  STL.64 [R1+0x5e8], R90 ;  /* 0x0005e85a01007387 */ /* 0x000fe20000100a00 */
[C---:B-1----:R-:W-:Y:S01]  /*654e0*/  IADD3 R96, R244.reuse, 0x100000, RZ ;  /* 0x00100000f4607810 */ /* 0x042fe20007ffe0ff */
[----:B------:R-:W-:-:S02]  /*654f0*/  VIADD R93, R244, 0x100000 ;  /* 0x00100000f45d7836 */ /* 0x000fc40000000000 */
[----:B------:R-:W-:Y:S04]  /*65500*/  STL.64 [R1+0x5d0], R88 ;  /* 0x0005d05801007387 */ /* 0x000fe80000100a00 */
[----:B------:R-:W-:Y:S01]  /*65510*/  LDGSTS.E [R96+0x5000], desc[UR60][R90.64], P0 ;  /* 0x050000005a607fae */ /* 0x000fe2000812187c */
[----:B--2---:R-:W-:-:S03]  /*65520*/  IMAD.WIDE R12, R5, 0x4, R84 ;  /* 0x00000004050c7825 */ /* 0x004fc600078e0254 */
[----:B------:R-:W-:Y:S01]  /*65530*/  LDGSTS.E [R95+0x5400], desc[UR60][R88.64], P0 ;  /* 0x05400000585f7fae */ /* 0x000fe2000812187c */
[C---:B------:R-:W-:Y:S01]  /*65540*/  IADD3 R92, R244.reuse, 0x100000, RZ ;  /* 0x00100000f45c7810 */ /* 0x040fe20007ffe0ff */
[----:B---3--:R-:W-:Y:S02]  /*65550*/  IMAD.WIDE R6, R5, 0x4, R82 ;  /* 0x0000000405067825 */ /* 0x008fe400078e0252 */
[----:B------:R1:W-:Y:S04]  /*65560*/  STL.64 [R1+0x5c8], R86 ;  /* 0x0005c85601007387 */ /* 0x0003e80000100a00 */
[----:B------:R1:W-:Y:S01]  /*65570*/  LDGSTS.E [R94+0x5800], desc[UR60][R86.64], P0 ;  /* 0x05800000565e7fae */ /* 0x0003e2000812187c */
[C---:B------:R-:W-:Y:S01]  /*65580*/  IADD3 R85, R244.reuse, 0x100000, RZ ;  /* 0x00100000f4557810 */ /* 0x040fe20007ffe0ff */
[----:B------:R-:W-:-:S02]  /*65590*/  VIADD R84, R244, 0x100000 ;  /* 0x00100000f4547836 */ /* 0x000fc40000000000 */
[----:B------:R2:W-:Y:S04]  /*655a0*/  STL.64 [R1+0x5b0], R12 ;  /* 0x0005b00c01007387 */ /* 0x0005e80000100a00 */
[----:B------:R2:W-:Y:S04]  /*655b0*/  LDGSTS.E [R93+0x5c00], desc[UR60][R12.64], P0 ;  /* 0x05c000000c5d7fae */ /* 0x0005e8000812187c */
[----:B------:R3:W-:Y:S04]  /*655c0*/  STL.64 [R1+0x5a8], R6 ;  /* 0x0005a80601007387 */ /* 0x0007e80000100a00 */
[----:B------:R3:W-:Y:S04]  /*655d0*/  LDGSTS.E [R92+0x6000], desc[UR60][R6.64], P0 ;  /* 0x06000000065c7fae */ /* 0x0007e8000812187c */
[----:B------:R-:W-:Y:S01]  /*655e0*/  STL.64 [R1+0x590], R80 ;  /* 0x0005905001007387 */ /* 0x000fe20000100a00 */
[C---:B-1----:R-:W-:Y:S01]  /*655f0*/  VIADD R86, R244.reuse, 0x100000 ;  /* 0x00100000f4567836 */ /* 0x042fe20000000000 */
[----:B------:R-:W-:-:S02]  /*65600*/  IADD3 R83, R244, 0x100000, RZ ;  /* 0x00100000f4537810 */ /* 0x000fc40007ffe0ff */
[----:B------:R-:W-:Y:S04]  /*65610*/  STL.64 [R1+0x588], R78 ;  /* 0x0005884e01007387 */ /* 0x000fe80000100a00 */
[----:B------:R-:W-:Y:S01]  /*65620*/  LDGSTS.E [R86+0x6400], desc[UR60][R80.64], P0 ;  /* 0x0640000050567fae */ /* 0x000fe2000812187c */
[----:B--2---:R-:W-:-:S03]  /*65630*/  IMAD.WIDE R12, R5, 0x4, R74 ;  /* 0x00000004050c7825 */ /* 0x004fc600078e024a */
[----:B------:R-:W-:Y:S01]  /*65640*/  LDGSTS.E [R85+0x6800], desc[UR60][R78.64], P0 ;  /* 0x068000004e557fae */ /* 0x000fe2000812187c */
[C---:B------:R-:W-:Y:S02]  /*65650*/  VIADD R82, R244.reuse, 0x100000 ;  /* 0x00100000f4527836 */ /* 0x040fe40000000000 */
[----:B---3--:R-:W-:Y:S01]  /*65660*/  IMAD.WIDE R6, R5, 0x4, R72 ;  /* 0x0000000405067825 */ /* 0x008fe200078e0248 */
        /* <DEDUP_REMOVED lines=24> */
[----:B------:R3:W-:Y:S01]  /*657f0*/  LDGSTS.E [R72+0x20800], desc[UR60][R6.64], P0 ;  /* 0x2080000006487fae */ /* 0x0007e2000812187c */
[C---:B------:R-:W-:Y:S01]  /*65800*/  IADD3 R63, R244.reuse, 0x100000, RZ ;  /* 0x00100000f43f7810 */ /* 0x040fe20007ffe0ff */
[----:B-1----:R-:W-:-:S02]  /*65810*/  VIADD R66, R244, 0x100000 ;  /* 0x00100000f4427836 */ /* 0x002fc40000000000 */
[----:B------:R-:W-:Y:S01]  /*65820*/  STL.64 [R1+0x4f0], R60 ;  /* 0x0004f03c01007387 */ /* 0x000fe20000100a00 */
[----:B------:R-:W-:-:S03]  /*65830*/  VIADD R62, R244, 0x100000 ;  /* 0x00100000f43e7836 */ /* 0x000fc60000000000 */
[----:B------:R-:W-:Y:S01]  /*65840*/  STL.64 [R1+0x4e8], R58 ;  /* 0x0004e83a01007387 */ /* 0x000fe20000100a00 */
[----:B--2---:R-:W-:-:S03]  /*65850*/  IMAD.WIDE R12, R5, 0x4, R54 ;  /* 0x00000004050c7825 */ /* 0x004fc600078e0236 */
[----:B------:R-:W-:Y:S01]  /*65860*/  LDGSTS.E [R66+0x20c00], desc[UR60][R60.64], P0 ;  /* 0x20c000003c427fae */ /* 0x000fe2000812187c */
[----:B---3--:R-:W-:-:S03]  /*65870*/  IMAD.WIDE R6, R5, 0x4, R52 ;  /* 0x0000000405067825 */ /* 0x008fc600078e0234 */
[----:B------:R-:W-:Y:S04]  /*65880*/  LDGSTS.E [R65+0x21000], desc[UR60][R58.64], P0 ;  /* 0x210000003a417fae */ /* 0x000fe8000812187c */
[----:B------:R1:W-:Y:S04]  /*65890*/  STL.64 [R1+0x4d0], R56 ;  /* 0x0004d03801007387 */ /* 0x0003e80000100a00 */
[----:B------:R1:W-:Y:S01]  /*658a0*/  LDGSTS.E [R64+0x21400], desc[UR60][R56.64], P0 ;  /* 0x2140000038407fae */ /* 0x0003e2000812187c */
[----:B------:R-:W-:-:S03]  /*658b0*/  VIADD R55, R244, 0x100000 ;  /* 0x00100000f4377836 */ /* 0x000fc60000000000 */
[----:B------:R2:W-:Y:S04]  /*658c0*/  STL.64 [R1+0x4c8], R12 ;  /* 0x0004c80c01007387 */ /* 0x0005e80000100a00 */
[----:B------:R2:W-:Y:S01]  /*658d0*/  LDGSTS.E [R63+0x21800], desc[UR60][R12.64], P0 ;  /* 0x218000000c3f7fae */ /* 0x0005e2000812187c */
[----:B------:R-:W-:-:S03]  /*658e0*/  IADD3 R54, R244, 0x100000, RZ ;  /* 0x00100000f4367810 */ /* 0x000fc60007ffe0ff */
[----:B------:R3:W-:Y:S04]  /*658f0*/  STL.64 [R1+0x4a0], R6 ;  /* 0x0004a00601007387 */ /* 0x0007e80000100a00 */
[----:B------:R3:W-:Y:S01]  /*65900*/  LDGSTS.E [R62+0x21c00], desc[UR60][R6.64], P0 ;  /* 0x21c00000063e7fae */ /* 0x0007e2000812187c */
[C---:B------:R-:W-:Y:S01]  /*65910*/  VIADD R53, R244.reuse, 0x100000 ;  /* 0x00100000f4357836 */ /* 0x040fe20000000000 */
[C---:B------:R-:W-:Y:S02]  /*65920*/  IADD3 R52, R244.reuse, 0x100000, RZ ;  /* 0x00100000f4347810 */ /* 0x040fe40007ffe0ff */
[----:B-1----:R-:W-:Y:S01]  /*65930*/  IADD3 R56, R244, 0x100000, RZ ;  /* 0x00100000f4387810 */ /* 0x002fe20007ffe0ff */
[----:B------:R-:W-:Y:S01]  /*65940*/  STL.64 [R1+0x498], R50 ;  /* 0x0004983201007387 */ /* 0x000fe20000100a00 */
[----:B--2---:R-:W-:-:S04]  /*65950*/  IMAD.WIDE R12, R5, 0x4, R44 ;  /* 0x00000004050c7825 */ /* 0x004fc800078e022c */
[----:B---3--:R-:W-:Y:S01]  /*65960*/  IMAD.WIDE R6, R5, 0x4, R42 ;  /* 0x0000000405067825 */ /* 0x008fe200078e022a */
[----:B------:R-:W-:Y:S04]  /*65970*/  LDGSTS.E [R56+0x22000], desc[UR60][R50.64], P0 ;  /* 0x2200000032387fae */ /* 0x000fe8000812187c */
[----:B------:R-:W-:Y:S04]  /*65980*/  STL.64 [R1+0x480], R48 ;  /* 0x0004803001007387 */ /* 0x000fe80000100a00 */
[----:B------:R-:W-:Y:S04]  /*65990*/  LDGSTS.E [R55+0x22400], desc[UR60][R48.64], P0 ;  /* 0x2240000030377fae */ /* 0x000fe8000812187c */
[----:B------:R1:W-:Y:S04]  /*659a0*/  STL.64 [R1+0x478], R46 ;  /* 0x0004782e01007387 */ /* 0x0003e80000100a00 */
[----:B------:R1:W-:Y:S04]  /*659b0*/  LDGSTS.E [R54+0x22800], desc[UR60][R46.64], P0 ;  /* 0x228000002e367fae */ /* 0x0003e8000812187c */
[----:B------:R2:W-:Y:S04]  /*659c0*/  STL.64 [R1+0x460], R12 ;  /* 0x0004600c01007387 */ /* 0x0005e80000100a00 */
[----:B------:R2:W-:Y:S04]  /*659d0*/  LDGSTS.E [R53+0x22c00], desc[UR60][R12.64], P0 ;  /* 0x22c000000c357fae */ /* 0x0005e8000812187c */
[----:B------:R3:W-:Y:S04]  /*659e0*/  STL.64 [R1+0x458], R6 ;  /* 0x0004580601007387 */ /* 0x0007e80000100a00 */
[----:B------:R3:W-:Y:S01]  /*659f0*/  LDGSTS.E [R52+0x23000], desc[UR60][R6.64], P0 ;  /* 0x2300000006347fae */ /* 0x0007e2000812187c */
[C---:B------:R-:W-:Y:S01]  /*65a00*/  IADD3 R45, R244.reuse, 0x100000, RZ ;  /* 0x00100000f42d7810 */ /* 0x040fe20007ffe0ff */
[C---:B------:R-:W-:Y:S01]  /*65a10*/  VIADD R44, R244.reuse, 0x100000 ;  /* 0x00100000f42c7836 */ /* 0x040fe20000000000 */
[C---:B------:R-:W-:Y:S01]  /*65a20*/  IADD3 R43, R244.reuse, 0x100000, RZ ;  /* 0x00100000f42b7810 */ /* 0x040fe20007ffe0ff */
[----:B------:R-:W-:Y:S01]  /*65a30*/  STL.64 [R1+0x440], R40 ;  /* 0x0004402801007387 */ /* 0x000fe20000100a00 */
[----:B-1----:R-:W-:-:S02]  /*65a40*/  VIADD R46, R244, 0x100000 ;  /* 0x00100000f42e7836 */ /* 0x002fc40000000000 */
[----:B--2---:R-:W-:-:S04]  /*65a50*/  IMAD.WIDE R12, R5, 0x4, R34 ;  /* 0x00000004050c7825 */ /* 0x004fc800078e0222 */
[----:B---3--:R-:W-:-:S04]  /*65a60*/  IMAD.WIDE R6, R5, 0x4, R32 ;  /* 0x0000000405067825 */ /* 0x008fc800078e0220 */
[----:B------:R-:W-:Y:S01]  /*65a70*/  VIADD R42, R244, 0x100000 ;  /* 0x00100000f42a7836 */ /* 0x000fe20000000000 */
[----:B------:R-:W-:Y:S04]  /*65a80*/  STL.64 [R1+0x438], R38 ;  /* 0x0004382601007387 */ /* 0x000fe80000100a00 */
[----:B------:R-:W-:Y:S04]  /*65a90*/  LDGSTS.E [R46+0x23400], desc[UR60][R40.64], P0 ;  /* 0x23400000282e7fae */ /* 0x000fe8000812187c */
[----:B------:R-:W-:Y:S04]  /*65aa0*/  STL.64 [R1+0x420], R36 ;  /* 0x0004202401007387 */ /* 0x000fe80000100a00 */
[----:B------:R-:W-:Y:S04]  /*65ab0*/  LDGSTS.E [R45+0x23800], desc[UR60][R38.64], P0 ;  /* 0x23800000262d7fae */ /* 0x000fe8000812187c */
[----:B------:R1:W-:Y:S04]  /*65ac0*/  STL.64 [R1+0x418], R12 ;  /* 0x0004180c01007387 */ /* 0x0003e80000100a00 */
[----:B------:R-:W-:Y:S04]  /*65ad0*/  LDGSTS.E [R44+0x23c00], desc[UR60][R36.64], P0 ;  /* 0x23c00000242c7fae */ /* 0x000fe8000812187c */
[----:B------:R2:W-:Y:S04]  /*65ae0*/  STL.64 [R1+0x400], R6 ;  /* 0x0004000601007387 */ /* 0x0005e80000100a00 */
[----:B------:R1:W-:Y:S04]  /*65af0*/  LDGSTS.E [R43+0x24000], desc[UR60][R12.64], P0 ;  /* 0x240000000c2b7fae */ /* 0x0003e8000812187c */
[----:B------:R-:W3:Y:S04]  /*65b00*/  LDL.LU.64 R224, [R1+0x390] ;  /* 0x0003900001e07983 */ /* 0x000ee80000300a00 */
[----:B------:R2:W-:Y:S04]  /*65b10*/  LDGSTS.E [R42+0x24400], desc[UR60][R6.64], P0 ;  /* 0x24400000062a7fae */ /* 0x0005e8000812187c */
[----:B------:R-:W4:Y:S04]  /*65b20*/  LDL.LU.64 R226, [R1+0x3a8] ;  /* 0x0003a80001e27983 */ /* 0x000f280000300a00 */
[----:B------:R-:W-:Y:S04]  /*65b30*/  STL.64 [R1+0x3f8], R30 ;  /* 0x0003f81e01007387 */ /* 0x000fe80000100a00 */
[----:B------:R-:W-:Y:S04]  /*65b40*/  STL.64 [R1+0x3e0], R28 ;  /* 0x0003e01c01007387 */ /* 0x000fe80000100a00 */
[----:B------:R-:W-:Y:S01]  /*65b50*/  STL.64 [R1+0x3d8], R26 ;  /* 0x0003d81a01007387 */ /* 0x000fe20000100a00 */
[----:B-1----:R-:W-:-:S04]  /*65b60*/  IMAD.WIDE R12, R5, 0x4, R24 ;  /* 0x00000004050c7825 */ /* 0x002fc800078e0218 */
[C---:B--2---:R-:W-:Y:S01]  /*65b70*/  IMAD.WIDE R6, R5.reuse, 0x4, R22 ;  /* 0x0000000405067825 */ /* 0x044fe200078e0216 */
[----:B------:R1:W-:Y:S04]  /*65b80*/  STL.64 [R1+0x3c0], R12 ;  /* 0x0003c00c01007387 */ /* 0x0003e80000100a00 */
[----:B------:R2:W-:Y:S04]  /*65b90*/  STL.64 [R1+0x3b8], R6 ;  /* 0x0003b80601007387 */ /* 0x0005e80000100a00 */
[----:B------:R-:W4:Y:S04]  /*65ba0*/  LDL.LU.64 R140, [R1+0x3b0] ;  /* 0x0003b000018c7983 */ /* 0x000f280000300a00 */
[----:B------:R-:W4:Y:S04]  /*65bb0*/  LDL.LU.64 R134, [R1+0x3c8] ;  /* 0x0003c80001867983 */ /* 0x000f280000300a00 */
        /* <DEDUP_REMOVED lines=8> */
[----:B------:R-:W-:Y:S04]  /*65c40*/  LDGSTS.E [R36+0x24800], desc[UR60][R30.64], P0 ;  /* 0x248000001e247fae */ /* 0x000fe8000812187c */
[----:B------:R-:W-:Y:S04]  /*65c50*/  LDGSTS.E [R35+0x24c00], desc[UR60][R28.64], P0 ;  /* 0x24c000001c237fae */ /* 0x000fe8000812187c */
[----:B------:R-:W-:Y:S04]  /*65c60*/  LDGSTS.E [R34+0x25000], desc[UR60][R26.64], P0 ;  /* 0x250000001a227fae */ /* 0x000fe8000812187c */
[----:B------:R1:W-:Y:S04]  /*65c70*/  LDGSTS.E [R33+0x25400], desc[UR60][R12.64], P0 ;  /* 0x254000000c217fae */ /* 0x0003e8000812187c */
[----:B------:R2:W-:Y:S01]  /*65c80*/  LDGSTS.E [R32+0x25800], desc[UR60][R6.64], P0 ;  /* 0x2580000006207fae */ /* 0x0005e2000812187c */
[----:B-1----:R-:W-:-:S04]  /*65c90*/  IMAD.WIDE R12, R5, 0x4, R20 ;  /* 0x00000004050c7825 */ /* 0x002fc800078e0214 */
[----:B--2---:R-:W-:Y:S01]  /*65ca0*/  IMAD.WIDE R6, R5, 0x4, R18 ;  /* 0x0000000405067825 */ /* 0x004fe200078e0212 */
[----:B------:R-:W-:Y:S04]  /*65cb0*/  STL.64 [R1+0x3a0], R12 ;  /* 0x0003a00c01007387 */ /* 0x000fe80000100a00 */
[----:B------:R1:W-:Y:S04]  /*65cc0*/  STL.64 [R1+0x398], R6 ;  /* 0x0003980601007387 */ /* 0x0003e80000100a00 */
[----:B------:R-:W2:Y:S04]  /*65cd0*/  LDL.LU.64 R138, [R1+0x408] ;  /* 0x00040800018a7983 */ /* 0x000ea80000300a00 */
[----:B------:R-:W2:Y:S04]  /*65ce0*/  LDL.LU.64 R136, [R1+0x410] ;  /* 0x0004100001887983 */ /* 0x000ea80000300a00 */
[----:B------:R-:W2:Y:S01]  /*65cf0*/  LDL.LU.64 R220, [R1+0x428] ;  /* 0x0004280001dc7983 */ /* 0x000ea20000300a00 */
[C---:B------:R-:W-:Y:S01]  /*65d00*/  VIADD R26, R244.reuse, 0x100000 ;  /* 0x00100000f41a7836 */ /* 0x040fe20000000000 */
[C---:B------:R-:W-:Y:S01]  /*65d10*/  IADD3 R25, R244.reuse, 0x100000, RZ ;  /* 0x00100000f4197810 */ /* 0x040fe20007ffe0ff */
[----:B------:R-:W-:-:S02]  /*65d20*/  VIADD R24, R244, 0x100000 ;  /* 0x00100000f4187836 */ /* 0x000fc40000000000 */
[----:B------:R-:W-:Y:S01]  /*65d30*/  IMAD.WIDE R16, R5, 0x4, R16 ;  /* 0x0000000405107825 */ /* 0x000fe200078e0210 */
[----:B------:R-:W-:-:S03]  /*65d40*/  IADD3 R23, R244, 0x100000, RZ ;  /* 0x00100000f4177810 */ /* 0x000fc60007ffe0ff */
[----:B------:R-:W-:Y:S01]  /*65d50*/  VIADD R22, R244, 0x100000 ;  /* 0x00100000f4167836 */ /* 0x000fe20000000000 */
[----:B------:R-:W-:Y:S04]  /*65d60*/  LDGSTS.E [R26+0x25c00], desc[UR60][R12.64], P0 ;  /* 0x25c000000c1a7fae */ /* 0x000fe8000812187c */
[----:B------:R-:W-:Y:S04]  /*65d70*/  LDGSTS.E [R25+0x26000], desc[UR60][R6.64], P0 ;  /* 0x2600000006197fae */ /* 0x000fe8000812187c */
[----:B------:R-:W-:Y:S01]  /*65d80*/  LDGSTS.E [R24+0x26400], desc[UR60][R16.64], P0 ;  /* 0x2640000010187fae */ /* 0x000fe2000812187c */
[----:B---3--:R-:W-:-:S04]  /*65d90*/  IMAD.WIDE R18, R5, 0x4, R224 ;  /* 0x0000000405127825 */ /* 0x008fc800078e02e0 */
[C---:B----4-:R-:W-:Y:S01]  /*65da0*/  IMAD.WIDE R28, R5.reuse, 0x4, R226 ;  /* 0x00000004051c7825 */ /* 0x050fe200078e02e2 */
[----:B------:R-:W3:Y:S04]  /*65db0*/  LDL.LU.64 R224, [R1+0x430] ;  /* 0x0004300001e07983 */ /* 0x000ee80000300a00 */
[----:B------:R-:W4:Y:S04]  /*65dc0*/  LDL.LU.64 R226, [R1+0x448] ;  /* 0x0004480001e27983 */ /* 0x000f280000300a00 */
[----:B------:R-:W-:Y:S04]  /*65dd0*/  STL.64 [R1+0x2d68], R16 ;  /* 0x002d681001007387 */ /* 0x000fe80000100a00 */
[----:B------:R-:W-:Y:S04]  /*65de0*/  LDGSTS.E [R23+0x26800], desc[UR60][R18.64], P0 ;  /* 0x2680000012177fae */ /* 0x000fe8000812187c */
[----:B------:R-:W-:Y:S04]  /*65df0*/  STL.64 [R1+0x2d70], R18 ;  /* 0x002d701201007387 */ /* 0x000fe80000100a00 */
[----:B------:R1:W-:Y:S04]  /*65e00*/  LDGSTS.E [R22+0x26c00], desc[UR60][R28.64], P0 ;  /* 0x26c000001c167fae */ /* 0x0003e8000812187c */
[----:B------:R-:W-:Y:S01]  /*65e10*/  STL.64 [R1+0x2d78], R28 ;  /* 0x002d781c01007387 */ /* 0x000fe20000100a00 */
[----:B------:R-:W-:-:S04]  /*65e20*/  IMAD.WIDE R20, R5, 0x4, R140 ;  /* 0x0000000405147825 */ /* 0x000fc800078e028c */
[----:B-1----:R-:W-:-:S04]  /*65e30*/  IMAD.WIDE R22, R5, 0x4, R134 ;  /* 0x0000000405167825 */ /* 0x002fc800078e0286 */
[C---:B------:R-:W-:Y:S01]  /*65e40*/  IMAD.WIDE R6, R5.reuse, 0x4, R222 ;  /* 0x0000000405067825 */ /* 0x040fe200078e02de */
[----:B------:R-:W4:Y:S03]  /*65e50*/  LDL.LU.64 R140, [R1+0x450] ;  /* 0x00045000018c7983 */ /* 0x000f260000300a00 */
[C---:B------:R-:W-:Y:S01]  /*65e60*/  IMAD.WIDE R24, R5.reuse, 0x4, R216 ;  /* 0x0000000405187825 */ /* 0x040fe200078e02d8 */
[----:B------:R-:W4:Y:S04]  /*65e70*/  LDL.LU.64 R134, [R1+0x468] ;  /* 0x0004680001867983 */ /* 0x000f280000300a00 */
[----:B------:R-:W4:Y:S01]  /*65e80*/  LDL.LU.64 R216, [R1+0x470] ;  /* 0x0004700001d87983 */ /* 0x000f220000300a00 */
[----:B------:R-:W-:-:S03]  /*65e90*/  IMAD.WIDE R26, R5, 0x4, R218 ;  /* 0x00000004051a7825 */ /* 0x000fc600078e02da */
[----:B------:R-:W-:Y:S04]  /*65ea0*/  STL.64 [R1+0x390], R6 ;  /* 0x0003900601007387 */ /* 0x000fe80000100a00 */
[----:B------:R-:W4:Y:S04]  /*65eb0*/  LDL.LU.64 R218, [R1+0x488] ;  /* 0x0004880001da7983 */ /* 0x000f280000300a00 */
[----:B------:R2:W-:Y:S04]  /*65ec0*/  STL.64 [R1+0x2d88], R20 ;  /* 0x002d881401007387 */ /* 0x0005e80000100a00 */
[----:B------:R-:W4:Y:S01]  /*65ed0*/  LDL.LU.64 R222, [R1+0x490] ;  /* 0x0004900001de7983 */ /* 0x000f220000300a00 */
[----:B------:R-:W-:Y:S01]  /*65ee0*/  IADD3 R31, R244, 0x100000, RZ ;  /* 0x00100000f41f7810 */ /* 0x000fe20007ffe0ff */
[----:B------:R-:W-:-:S02]  /*65ef0*/  VIADD R30, R245, 0x100000 ;  /* 0x00100000f51e7836 */ /* 0x000fc40000000000 */
[----:B------:R2:W-:Y:S04]  /*65f00*/  LDGSTS.E [R34+0x27000], desc[UR60][R20.64], P0 ;  /* 0x2700000014227fae */ /* 0x0005e8000812187c */
[----:B------:R1:W-:Y:S04]  /*65f10*/  LDGSTS.E [R33+0x27400], desc[UR60][R22.64], P0 ;  /* 0x2740000016217fae */ /* 0x0003e8000812187c */
[----:B------:R1:W-:Y:S04]  /*65f20*/  LDGSTS.E [R32+0x27800], desc[UR60][R24.64], P0 ;  /* 0x2780000018207fae */ /* 0x0003e8000812187c */
[----:B------:R1:W-:Y:S04]  /*65f30*/  LDGSTS.E [R31+0x27c00], desc[UR60][R26.64], P0 ;  /* 0x27c000001a1f7fae */ /* 0x0003e8000812187c */
[----:B------:R4:W-:Y:S01]  /*65f40*/  LDGSTS.E [R30+0x80], desc[UR60][R6.64], P0 ;  /* 0x00080000061e7fae */ /* 0x0009e2000812187c */
[----:B--2---:R-:W-:-:S04]  /*65f50*/  IMAD.WIDE R20, R5, 0x4, R138 ;  /* 0x0000000405147825 */ /* 0x004fc800078e028a */
[----:B------:R-:W-:-:S04]  /*65f60*/  IMAD.WIDE R18, R5, 0x4, R136 ;  /* 0x0000000405127825 */ /* 0x000fc800078e0288 */
[----:B------:R-:W-:Y:S01]  /*65f70*/  IMAD.WIDE R16, R5, 0x4, R220 ;  /* 0x0000000405107825 */ /* 0x000fe200078e02dc */
[----:B------:R2:W-:Y:S04]  /*65f80*/  STL.64 [R1+0x370], R20 ;  /* 0x0003701401007387 */ /* 0x0005e80000100a00 */
[----:B------:R2:W-:Y:S04]  /*65f90*/  STL.64 [R1+0x350], R18 ;  /* 0x0003501201007387 */ /* 0x0005e80000100a00 */
[----:B------:R2:W-:Y:S01]  /*65fa0*/  STL.64 [R1+0x330], R16 ;  /* 0x0003301001007387 */ /* 0x0005e20000100a00 */
[C---:B------:R-:W-:Y:S01]  /*65fb0*/  IADD3 R34, R245.reuse, 0x100000, RZ ;  /* 0x00100000f5227810 */ /* 0x040fe20007ffe0ff */
[C---:B-1----:R-:W-:Y:S01]  /*65fc0*/  VIADD R33, R245.reuse, 0x100000 ;  /* 0x00100000f5217836 */ /* 0x042fe20000000000 */
[C---:B------:R-:W-:Y:S01]  /*65fd0*/  IADD3 R32, R245.reuse, 0x100000, RZ ;  /* 0x00100000f5207810 */ /* 0x040fe20007ffe0ff */
[----:B------:R-:W-:-:S02]  /*65fe0*/  VIADD R31, R245, 0x100000 ;  /* 0x00100000f51f7836 */ /* 0x000fc40000000000 */
[----:B------:R2:W-:Y:S04]  /*65ff0*/  LDGSTS.E [R34+0x480], desc[UR60][R20.64], P0 ;  /* 0x0048000014227fae */ /* 0x0005e8000812187c */
[----:B------:R1:W-:Y:S04]  /*66000*/  LDGSTS.E [R33+0x880], desc[UR60][R18.64], P0 ;  /* 0x0088000012217fae */ /* 0x0003e8000812187c */
[----:B------:R1:W-:Y:S01]  /*66010*/  LDGSTS.E [R32+0xc80], desc[UR60][R16.64], P0 ;  /* 0x00c8000010207fae */ /* 0x0003e2000812187c */
[----:B---3--:R-:W-:-:S04]  /*66020*/  IMAD.WIDE R12, R5, 0x4, R224 ;  /* 0x00000004050c7825 */ /* 0x008fc800078e02e0 */
[C---:B----4-:R-:W-:Y:S01]  /*66030*/  IMAD.WIDE R6, R5.reuse, 0x4, R226 ;  /* 0x0000000405067825 */ /* 0x050fe200078e02e2 */
[----:B------:R3:W-:Y:S04]  /*66040*/  STL.64 [R1+0x310], R12 ;  /* 0x0003100c01007387 */ /* 0x0007e80000100a00 */
[----:B------:R4:W-:Y:S04]  /*66050*/  STL.64 [R1+0x2f0], R6 ;  /* 0x0002f00601007387 */ /* 0x0009e80000100a00 */
[----:B------:R-:W4:Y:S04]  /*66060*/  LDL.LU.64 R138, [R1+0x4a8] ;  /* 0x0004a800018a7983 */ /* 0x000f280000300a00 */
[----:B------:R-:W4:Y:S04]  /*66070*/  LDL.LU.64 R136, [R1+0x4b0] ;  /* 0x0004b00001887983 */ /* 0x000f280000300a00 */
[----:B------:R-:W4:Y:S04]  /*66080*/  LDL.LU.64 R220, [R1+0x4b8] ;  /* 0x0004b80001dc7983 */ /* 0x000f280000300a00 */
[----:B------:R-:W4:Y:S04]  /*66090*/  LDL.LU.64 R224, [R1+0x4d8] ;  /* 0x0004d80001e07983 */ /* 0x000f280000300a00 */
[----:B------:R-:W4:Y:S04]  /*660a0*/  LDL.LU.64 R226, [R1+0x4e0] ;  /* 0x0004e00001e27983 */ /* 0x000f280000300a00 */
[----:B------:R3:W-:Y:S04]  /*660b0*/  LDGSTS.E [R31+0x1080], desc[UR60][R12.64], P0 ;  /* 0x010800000c1f7fae */ /* 0x0007e8000812187c */
[----:B------:R4:W-:Y:S01]  /*660c0*/  LDGSTS.E [R30+0x1480], desc[UR60][R6.64], P0 ;  /* 0x01480000061e7fae */ /* 0x0009e2000812187c */
[----:B--2---:R-:W-:-:S04]  /*660d0*/  IMAD.WIDE R20, R5, 0x4, R140 ;  /* 0x0000000405147825 */ /* 0x004fc800078e028c */
[----:B-1----:R-:W-:-:S04]  /*660e0*/  IMAD.WIDE R18, R5, 0x4, R134 ;  /* 0x0000000405127825 */ /* 0x002fc800078e0286 */
[----:B------:R-:W-:-:S04]  /*660f0*/  IMAD.WIDE R16, R5, 0x4, R216 ;  /* 0x0000000405107825 */ /* 0x000fc800078e02d8 */
[----:B---3--:R-:W-:-:S04]  /*66100*/  IMAD.WIDE R12, R5, 0x4, R218 ;  /* 0x00000004050c7825 */ /* 0x008fc800078e02da */
[C---:B----4-:R-:W-:Y:S01]  /*66110*/  IMAD.WIDE R6, R5.reuse, 0x4, R222 ;  /* 0x0000000405067825 */ /* 0x050fe200078e02de */
[----:B------:R1:W-:Y:S04]  /*66120*/  STL.64 [R1+0x2d0], R20 ;  /* 0x0002d01401007387 */ /* 0x0003e80000100a00 */
        /* <DEDUP_REMOVED lines=10> */
[----:B------:R2:W-:Y:S04]  /*661d0*/  LDGSTS.E [R33+0x1c80], desc[UR60][R18.64], P0 ;  /* 0x01c8000012217fae */ /* 0x0005e8000812187c */
[----:B------:R3:W-:Y:S04]  /*661e0*/  LDGSTS.E [R32+0x2080], desc[UR60][R16.64], P0 ;  /* 0x0208000010207fae */ /* 0x0007e8000812187c */
[----:B------:R4:W-:Y:S04]  /*661f0*/  LDGSTS.E [R31+0x2480], desc[UR60][R12.64], P0 ;  /* 0x024800000c1f7fae */ /* 0x0009e8000812187c */
[----:B------:R4:W-:Y:S01]  /*66200*/  LDGSTS.E [R30+0x2880], desc[UR60][R6.64], P0 ;  /* 0x02880000061e7fae */ /* 0x0009e2000812187c */
[----:B-1----:R-:W-:-:S04]  /*66210*/  IMAD.WIDE R20, R5, 0x4, R138 ;  /* 0x0000000405147825 */ /* 0x002fc800078e028a */
[----:B--2---:R-:W-:-:S04]  /*66220*/  IMAD.WIDE R18, R5, 0x4, R136 ;  /* 0x0000000405127825 */ /* 0x004fc800078e0288 */
[----:B---3--:R-:W-:-:S04]  /*66230*/  IMAD.WIDE R16, R5, 0x4, R220 ;  /* 0x0000000405107825 */ /* 0x008fc800078e02dc */
[----:B----4-:R-:W-:-:S04]  /*66240*/  IMAD.WIDE R12, R5, 0x4, R224 ;  /* 0x00000004050c7825 */ /* 0x010fc800078e02e0 */
[C---:B------:R-:W-:Y:S01]  /*66250*/  IMAD.WIDE R6, R5.reuse, 0x4, R226 ;  /* 0x0000000405067825 */ /* 0x040fe200078e02e2 */
        /* <DEDUP_REMOVED lines=40> */
[----:B------:R-:W-:Y:S04]  /*664e0*/  STL.64 [R1+0xf0], R20 ;  /* 0x0000f01401007387 */ /* 0x000fe80000100a00 */
[----:B------:R-:W-:Y:S04]  /*664f0*/  STL.64 [R1+0xd0], R18 ;  /* 0x0000d01201007387 */ /* 0x000fe80000100a00 */
        /* <DEDUP_REMOVED lines=8> */
[----:B------:R-:W-:Y:S04]  /*66580*/  LDGSTS.E [R34+0x5480], desc[UR60][R20.64], P0 ;  /* 0x0548000014227fae */ /* 0x000fe8000812187c */
[----:B------:R-:W-:Y:S04]  /*66590*/  LDGSTS.E [R33+0x5880], desc[UR60][R18.64], P0 ;  /* 0x0588000012217fae */ /* 0x000fe8000812187c */
[----:B------:R1:W-:Y:S04]  /*665a0*/  LDGSTS.E [R32+0x5c80], desc[UR60][R16.64], P0 ;  /* 0x05c8000010207fae */ /* 0x0003e8000812187c */
[----:B------:R2:W-:Y:S04]  /*665b0*/  LDGSTS.E [R31+0x6080], desc[UR60][R12.64], P0 ;  /* 0x060800000c1f7fae */ /* 0x0005e8000812187c */
[----:B------:R3:W-:Y:S01]  /*665c0*/  LDGSTS.E [R30+0x6480], desc[UR60][R6.64], P0 ;  /* 0x06480000061e7fae */ /* 0x0007e2000812187c */
[----:B-1----:R-:W-:-:S04]  /*665d0*/  IMAD.WIDE R16, R5, 0x4, R140 ;  /* 0x0000000405107825 */ /* 0x002fc800078e028c */
[----:B--2---:R-:W-:-:S04]  /*665e0*/  IMAD.WIDE R12, R5, 0x4, R134 ;  /* 0x00000004050c7825 */ /* 0x004fc800078e0286 */
[C---:B---3--:R-:W-:Y:S01]  /*665f0*/  IMAD.WIDE R6, R5.reuse, 0x4, R216 ;  /* 0x0000000405067825 */ /* 0x048fe200078e02d8 */
[----:B------:R-:W-:Y:S04]  /*66600*/  STL.64 [R1+0x50], R16 ;  /* 0x0000501001007387 */ /* 0x000fe80000100a00 */
[----:B------:R1:W-:Y:S04]  /*66610*/  STL.64 [R1+0x30], R12 ;  /* 0x0000300c01007387 */ /* 0x0003e80000100a00 */
[----:B------:R2:W-:Y:S04]  /*66620*/  STL.64 [R1+0x10], R6 ;  /* 0x0000100601007387 */ /* 0x0005e80000100a00 */
[----:B------:R-:W3:Y:S04]  /*66630*/  LDL.LU.64 R144, [R1+0x638] ;  /* 0x0006380001907983 */ /* 0x000ee80000300a00 */
[----:B------:R-:W2:Y:S01]  /*66640*/  LDL.LU.64 R134, [R1+0x640] ;  /* 0x0006400001867983 */ /* 0x000ea20000300a00 */
[----:B------:R-:W-:-:S03]  /*66650*/  IMAD.WIDE R238, R5, 0x4, R218 ;  /* 0x0000000405ee7825 */ /* 0x000fc600078e02da */
[----:B------:R-:W3:Y:S01]  /*66660*/  LDL.LU.64 R216, [R1+0x658] ;  /* 0x0006580001d87983 */ /* 0x000ee20000300a00 */
[----:B------:R-:W-:-:S03]  /*66670*/  IMAD.WIDE R232, R5, 0x4, R222 ;  /* 0x0000000405e87825 */ /* 0x000fc600078e02de */
[----:B------:R-:W3:Y:S04]  /*66680*/  LDL.LU.64 R218, [R1+0x660] ;  /* 0x0006600001da7983 */ /* 0x000ee80000300a00 */
[----:B------:R-:W3:Y:S04]  /*66690*/  LDL.LU.64 R222, [R1+0x678] ;  /* 0x0006780001de7983 */ /* 0x000ee80000300a00 */
[----:B------:R-:W-:Y:S04]  /*666a0*/  LDGSTS.E [R34+0x6880], desc[UR60][R16.64], P0 ;  /* 0x0688000010227fae */ /* 0x000fe8000812187c */
[----:B------:R-:W-:Y:S04]  /*666b0*/  LDGSTS.E [R33+0x6c80], desc[UR60][R12.64], P0 ;  /* 0x06c800000c217fae */ /* 0x000fe8000812187c */
[----:B------:R-:W-:Y:S04]  /*666c0*/  LDGSTS.E [R32+0x7080], desc[UR60][R6.64], P0 ;  /* 0x0708000006207fae */ /* 0x000fe8000812187c */
[----:B------:R-:W-:Y:S04]  /*666d0*/  STL.64 [R1+0x2d20], R238 ;  /* 0x002d20ee01007387 */ /* 0x000fe80000100a00 */
[----:B------:R-:W-:Y:S04]  /*666e0*/  LDGSTS.E [R31+0x7480], desc[UR60][R238.64], P0 ;  /* 0x07480000ee1f7fae */ /* 0x000fe8000812187c */
[----:B------:R-:W-:Y:S04]  /*666f0*/  STL.64 [R1+0x2d28], R232 ;  /* 0x002d28e801007387 */ /* 0x000fe80000100a00 */
[----:B------:R4:W-:Y:S04]  /*66700*/  LDGSTS.E [R30+0x7880], desc[UR60][R232.64], P0 ;  /* 0x07880000e81e7fae */ /* 0x0009e8000812187c */
[----:B------:R-:W3:Y:S04]  /*66710*/  LDL.LU.64 R142, [R1+0x680] ;  /* 0x00068000018e7983 */ /* 0x000ee80000300a00 */
[----:B------:R-:W3:Y:S01]  /*66720*/  LDL.LU.64 R140, [R1+0x698] ;  /* 0x00069800018c7983 */ /* 0x000ee20000300a00 */
[C---:B------:R-:W-:Y:S01]  /*66730*/  IADD3 R38, R245.reuse, 0x100000, RZ ;  /* 0x00100000f5267810 */ /* 0x040fe20007ffe0ff */
[C---:B------:R-:W-:Y:S01]  /*66740*/  VIADD R37, R245.reuse, 0x100000 ;  /* 0x00100000f5257836 */ /* 0x040fe20000000000 */
[C---:B------:R-:W-:Y:S01]  /*66750*/  IADD3 R36, R245.reuse, 0x100000, RZ ;  /* 0x00100000f5247810 */ /* 0x040fe20007ffe0ff */
[----:B------:R-:W-:-:S02]  /*66760*/  VIADD R35, R245, 0x100000 ;  /* 0x00100000f5237836 */ /* 0x000fc40000000000 */
[----:B----4-:R-:W-:-:S04]  /*66770*/  IMAD.WIDE R30, R5, 0x4, R138 ;  /* 0x00000004051e7825 */ /* 0x010fc800078e028a */
[C---:B------:R-:W-:Y:S01]  /*66780*/  IMAD.WIDE R32, R5.reuse, 0x4, R136 ;  /* 0x0000000405207825 */ /* 0x040fe200078e0288 */
[----:B------:R-:W4:Y:S03]  /*66790*/  LDL.LU.64 R138, [R1+0x6a0] ;  /* 0x0006a000018a7983 */ /* 0x000f260000300a00 */
[C---:B------:R-:W-:Y:S01]  /*667a0*/  IMAD.WIDE R42, R5.reuse, 0x4, R224 ;  /* 0x00000004052a7825 */ /* 0x040fe200078e02e0 */
[----:B------:R-:W4:Y:S04]  /*667b0*/  LDL.LU.64 R136, [R1+0x6b8] ;  /* 0x0006b80001887983 */ /* 0x000f280000300a00 */
[----:B------:R-:W4:Y:S01]  /*667c0*/  LDL.LU.64 R224, [R1+0x6c0] ;  /* 0x0006c00001e07983 */ /* 0x000f220000300a00 */
[----:B------:R-:W-:-:S04]  /*667d0*/  IMAD.WIDE R226, R5, 0x4, R226 ;  /* 0x0000000405e27825 */ /* 0x000fc800078e02e2 */
[C---:B------:R-:W-:Y:S01]  /*667e0*/  IMAD.WIDE R220, R5.reuse, 0x4, R220 ;  /* 0x0000000405dc7825 */ /* 0x040fe200078e02dc */
[----:B------:R-:W-:Y:S04]  /*667f0*/  LDGSTS.E [R38+0x7c80], desc[UR60][R226.64], P0 ;  /* 0x07c80000e2267fae */ /* 0x000fe8000812187c */
[----:B------:R-:W-:Y:S04]  /*66800*/  STL.64 [R1+0x2d30], R226 ;  /* 0x002d30e201007387 */ /* 0x000fe80000100a00 */
[----:B------:R-:W-:Y:S04]  /*66810*/  LDGSTS.E [R37+0x20080], desc[UR60][R220.64], P0 ;  /* 0x20080000dc257fae */ /* 0x000fe8000812187c */
[----:B------:R-:W-:Y:S04]  /*66820*/  STL.64 [R1+0x2d38], R220 ;  /* 0x002d38dc01007387 */ /* 0x000fe80000100a00 */
[----:B------:R2:W-:Y:S04]  /*66830*/  LDGSTS.E [R36+0x20480], desc[UR60][R30.64], P0 ;  /* 0x204800001e247fae */ /* 0x0005e8000812187c */
[----:B------:R-:W-:Y:S04]  /*66840*/  STL.64 [R1+0x2d40], R30 ;  /* 0x002d401e01007387 */ /* 0x000fe80000100a00 */
[----:B------:R-:W-:Y:S04]  /*66850*/  LDGSTS.E [R35+0x20880], desc[UR60][R32.64], P0 ;  /* 0x2088000020237fae */ /* 0x000fe8000812187c */
[----:B------:R-:W-:Y:S04]  /*66860*/  STL.64 [R1+0x2d48], R32 ;  /* 0x002d482001007387 */ /* 0x000fe80000100a00 */
[----:B------:R1:W-:Y:S04]  /*66870*/  LDGSTS.E [R34+0x20c80], desc[UR60][R42.64], P0 ;  /* 0x20c800002a227fae */ /* 0x0003e8000812187c */
[----:B------:R-:W-:Y:S01]  /*66880*/  STL.64 [R1+0x2d50], R42 ;  /* 0x002d502a01007387 */ /* 0x000fe20000100a00 */
[----:B--2---:R-:W-:-:S04]  /*66890*/  IMAD.WIDE R36, R5, 0x4, R134 ;  /* 0x0000000405247825 */ /* 0x004fc800078e0286 */
[----:B---3--:R-:W-:-:S04]  /*668a0*/  IMAD.WIDE R38, R5, 0x4, R216 ;  /* 0x0000000405267825 */ /* 0x008fc800078e02d8 */
[C---:B-1----:R-:W-:Y:S02]  /*668b0*/  IMAD.WIDE R34, R5.reuse, 0x4, R144 ;  /* 0x0000000405227825 */ /* 0x042fe400078e0290 */
[----:B------:R-:W2:Y:S04]  /*668c0*/  LDL.LU.64 R144, [R1+0x6d8] ;  /* 0x0006d80001907983 */ /* 0x000ea80000300a00 */
[----:B------:R-:W3:Y:S01]  /*668d0*/  LDL.LU.64 R134, [R1+0x6e0] ;  /* 0x0006e00001867983 */ /* 0x000ee20000300a00 */
[----:B------:R-:W-:-:S03]  /*668e0*/  IMAD.WIDE R40, R5, 0x4, R218 ;  /* 0x0000000405287825 */ /* 0x000fc600078e02da */
[----:B------:R-:W3:Y:S01]  /*668f0*/  LDL.LU.64 R216, [R1+0x6f8] ;  /* 0x0006f80001d87983 */ /* 0x000ee20000300a00 */
[----:B------:R-:W-:-:S03]  /*66900*/  IMAD.WIDE R52, R5, 0x4, R222 ;  /* 0x0000000405347825 */ /* 0x000fc600078e02de */
[----:B------:R-:W3:Y:S04]  /*66910*/  LDL.LU.64 R218, [R1+0x700] ;  /* 0x0007000001da7983 */ /* 0x000ee80000300a00 */
[----:B------:R-:W3:Y:S01]  /*66920*/  LDL.LU.64 R222, [R1+0x718] ;  /* 0x0007180001de7983 */ /* 0x000ee20000300a00 */
[C---:B------:R-:W-:Y:S01]  /*66930*/  IADD3 R48, R245.reuse, 0x100000, RZ ;  /* 0x00100000f5307810 */ /* 0x040fe20007ffe0ff */
[C---:B------:R-:W-:Y:S01]  /*66940*/  VIADD R47, R245.reuse, 0x100000 ;  /* 0x00100000f52f7836 */ /* 0x040fe20000000000 */
[C---:B------:R-:W-:Y:S01]  /*66950*/  IADD3 R46, R245.reuse, 0x100000, RZ ;  /* 0x00100000f52e7810 */ /* 0x040fe20007ffe0ff */
[C---:B------:R-:W-:Y:S01]  /*66960*/  VIADD R45, R245.reuse, 0x100000 ;  /* 0x00100000f52d7836 */ /* 0x040fe20000000000 */
[C---:B------:R-:W-:Y:S01]  /*66970*/  IADD3 R44, R245.reuse, 0x100000, RZ ;  /* 0x00100000f52c7810 */ /* 0x040fe20007ffe0ff */
[----:B------:R-:W-:Y:S04]  /*66980*/  LDGSTS.E [R48+0x21080], desc[UR60][R34.64], P0 ;  /* 0x2108000022307fae */ /* 0x000fe8000812187c */
[----:B------:R-:W-:Y:S04]  /*66990*/  LDGSTS.E [R47+0x21480], desc[UR60][R36.64], P0 ;  /* 0x21480000242f7fae */ /* 0x000fe8000812187c */
[----:B------:R1:W-:Y:S04]  /*669a0*/  LDGSTS.E [R46+0x21880], desc[UR60][R38.64], P0 ;  /* 0x21880000262e7fae */ /* 0x0003e8000812187c */
[----:B------:R-:W-:Y:S04]  /*669b0*/  LDGSTS.E [R45+0x21c80], desc[UR60][R40.64], P0 ;  /* 0x21c80000282d7fae */ /* 0x000fe8000812187c */
[----:B------:R-:W-:Y:S04]  /*669c0*/  STL.64 [R1+0x2d58], R34 ;  /* 0x002d582201007387 */ /* 0x000fe80000100a00 */
[----:B------:R1:W-:Y:S04]  /*669d0*/  LDGSTS.E [R44+0x22080], desc[UR60][R52.64], P0 ;  /* 0x22080000342c7fae */ /* 0x0003e8000812187c */
[----:B------:R-:W-:Y:S01]  /*669e0*/  STL.64 [R1+0x2d60], R36 ;  /* 0x002d602401007387 */ /* 0x000fe20000100a00 */
[C---:B------:R-:W-:Y:S01]  /*669f0*/  VIADD R58, R245.reuse, 0x100000 ;  /* 0x00100000f53a7836 */ /* 0x040fe20000000000 */
[----:B------:R-:W-:Y:S01]  /*66a00*/  IADD3 R57, R245, 0x100000, RZ ;  /* 0x00100000f5397810 */ /* 0x000fe20007ffe0ff */
[----:B-1----:R-:W-:-:S04]  /*66a10*/  IMAD.WIDE R46, R5, 0x4, R140 ;  /* 0x00000004052e7825 */ /* 0x002fc800078e028c */
[----:B------:R-:W-:Y:S02]  /*66a20*/  IMAD.WIDE R44, R5, 0x4, R142 ;  /* 0x00000004052c7825 */ /* 0x000fe400078e028e */
[----:B------:R-:W3:Y:S04]  /*66a30*/  LDL.LU.64 R142, [R1+0x720] ;  /* 0x00072000018e7983 */ /* 0x000ee80000300a00 */
[----:B------:R-:W3:Y:S01]  /*66a40*/  LDL.LU.64 R140, [R1+0x738] ;  /* 0x00073800018c7983 */ /* 0x000ee20000300a00 */
[C---:B------:R-:W-:Y:S01]  /*66a50*/  VIADD R56, R245.reuse, 0x100000 ;  /* 0x00100000f5387836 */ /* 0x040fe20000000000 */
[C---:B------:R-:W-:Y:S01]  /*66a60*/  IADD3 R55, R245.reuse, 0x100000, RZ ;  /* 0x00100000f5377810 */ /* 0x040fe20007ffe0ff */
[----:B------:R-:W-:Y:S01]  /*66a70*/  VIADD R54, R245, 0x100000 ;  /* 0x00100000f5367836 */ /* 0x000fe20000000000 */
[----:B------:R-:W-:Y:S04]  /*66a80*/  LDGSTS.E [R58+0x22480], desc[UR60][R44.64], P0 ;  /* 0x224800002c3a7fae */ /* 0x000fe8000812187c */
[----:B------:R-:W-:Y:S01]  /*66a90*/  LDGSTS.E [R57+0x22880], desc[UR60][R46.64], P0 ;  /* 0x228800002e397fae */ /* 0x000fe2000812187c */
[----:B----4-:R-:W-:-:S04]  /*66aa0*/  IMAD.WIDE R48, R5, 0x4, R138 ;  /* 0x0000000405307825 */ /* 0x010fc800078e028a */
[C---:B------:R-:W-:Y:S01]  /*66ab0*/  IMAD.WIDE R50, R5.reuse, 0x4, R136 ;  /* 0x0000000405327825 */ /* 0x040fe200078e0288 */
[----:B------:R-:W4:Y:S03]  /*66ac0*/  LDL.LU.64 R138, [R1+0x740] ;  /* 0x00074000018a7983 */ /* 0x000f260000300a00 */
[C---:B------:R-:W-:Y:S01]  /*66ad0*/  IMAD.WIDE R62, R5.reuse, 0x4, R224 ;  /* 0x00000004053e7825 */ /* 0x040fe200078e02e0 */
[----:B------:R-:W4:Y:S04]  /*66ae0*/  LDL.LU.64 R136, [R1+0x758] ;  /* 0x0007580001887983 */ /* 0x000f280000300a00 */
[----:B------:R-:W4:Y:S04]  /*66af0*/  LDL.LU.64 R224, [R1+0x760] ;  /* 0x0007600001e07983 */ /* 0x000f280000300a00 */
[----:B------:R-:W-:Y:S04]  /*66b00*/  LDGSTS.E [R56+0x22c80], desc[UR60][R48.64], P0 ;  /* 0x22c8000030387fae */ /* 0x000fe8000812187c */
[----:B------:R-:W-:Y:S04]  /*66b10*/  LDGSTS.E [R55+0x23080], desc[UR60][R50.64], P0 ;  /* 0x2308000032377fae */ /* 0x000fe8000812187c */
[----:B------:R2:W-:Y:S02]  /*66b20*/  LDGSTS.E [R54+0x23480], desc[UR60][R62.64], P0 ;  /* 0x234800003e367fae */ /* 0x0005e4000812187c */
[----:B--2---:R-:W-:-:S04]  /*66b30*/  IMAD.WIDE R54, R5, 0x4, R144 ;  /* 0x0000000405367825 */ /* 0x004fc800078e0290 */
[C---:B---3--:R-:W-:Y:S01]  /*66b40*/  IMAD.WIDE R56, R5.reuse, 0x4, R134 ;  /* 0x0000000405387825 */ /* 0x048fe200078e0286 */
[----:B------:R-:W2:Y:S03]  /*66b50*/  LDL.LU.64 R144, [R1+0x778] ;  /* 0x0007780001907983 */ /* 0x000ea60000300a00 */
[C---:B------:R-:W-:Y:S01]  /*66b60*/  IMAD.WIDE R58, R5.reuse, 0x4, R216 ;  /* 0x00000004053a7825 */ /* 0x040fe200078e02d8 */
[----:B------:R-:W3:Y:S03]  /*66b70*/  LDL.LU.64 R134, [R1+0x780] ;  /* 0x0007800001867983 */ /* 0x000ee60000300a00 */
[C---:B------:R-:W-:Y:S01]  /*66b80*/  IMAD.WIDE R60, R5.reuse, 0x4, R218 ;  /* 0x00000004053c7825 */ /* 0x040fe200078e02da */
[----:B------:R-:W3:Y:S03]  /*66b90*/  LDL.LU.64 R216, [R1+0x798] ;  /* 0x0007980001d87983 */ /* 0x000ee60000300a00 */
[----:B------:R-:W-:Y:S01]  /*66ba0*/  IMAD.WIDE R72, R5, 0x4, R222 ;  /* 0x0000000405487825 */ /* 0x000fe200078e02de */
        /* <DEDUP_REMOVED lines=11> */
[----:B------:R1:W-:Y:S01]  /*66c60*/  LDGSTS.E [R64+0x24880], desc[UR60][R72.64], P0 ;  /* 0x2488000048407fae */ /* 0x0003e2000812187c */
[C---:B------:R-:W-:Y:S01]  /*66c70*/  VIADD R78, R245.reuse, 0x100000 ;  /* 0x00100000f54e7836 */ /* 0x040fe20000000000 */
[C---:B------:R-:W-:Y:S01]  /*66c80*/  IADD3 R77, R245.reuse, 0x100000, RZ ;  /* 0x00100000f54d7810 */ /* 0x040fe20007ffe0ff */
[----:B------:R-:W-:-:S02]  /*66c90*/  VIADD R76, R245, 0x100000 ;  /* 0x00100000f54c7836 */ /* 0x000fc40000000000 */
[----:B-1----:R-:W-:-:S04]  /*66ca0*/  IMAD.WIDE R66, R5, 0x4, R140 ;  /* 0x0000000405427825 */ /* 0x002fc800078e028c */
[----:B------:R-:W-:Y:S02]  /*66cb0*/  IMAD.WIDE R64, R5, 0x4, R142 ;  /* 0x0000000405407825 */ /* 0x000fe400078e028e */
[----:B------:R-:W3:Y:S04]  /*66cc0*/  LDL.LU.64 R142, [R1+0x7c0] ;  /* 0x0007c000018e7983 */ /* 0x000ee80000300a00 */
[----:B------:R-:W3:Y:S01]  /*66cd0*/  LDL.LU.64 R140, [R1+0x7d8] ;  /* 0x0007d800018c7983 */ /* 0x000ee20000300a00 */
[C---:B------:R-:W-:Y:S01]  /*66ce0*/  IADD3 R75, R245.reuse, 0x100000, RZ ;  /* 0x00100000f54b7810 */ /* 0x040fe20007ffe0ff */
[----:B------:R-:W-:Y:S02]  /*66cf0*/  VIADD R74, R245, 0x100000 ;  /* 0x00100000f54a7836 */ /* 0x000fe40000000000 */
        /* <DEDUP_REMOVED lines=28> */
[----:B------:R-:W-:Y:S04]  /*66ec0*/  LDGSTS.E [R86+0x26880], desc[UR60][R78.64], P0 ;  /* 0x268800004e567fae */ /* 0x000fe8000812187c */
[----:B------:R-:W-:Y:S04]  /*66ed0*/  LDGSTS.E [R85+0x26c80], desc[UR60][R80.64], P0 ;  /* 0x26c8000050557fae */ /* 0x000fe8000812187c */
[----:B------:R1:W-:Y:S01]  /*66ee0*/  LDGSTS.E [R84+0x27080], desc[UR60][R90.64], P0 ;  /* 0x270800005a547fae */ /* 0x0003e2000812187c */
[C---:B------:R-:W-:Y:S01]  /*66ef0*/  VIADD R96, R245.reuse, 0x100000 ;  /* 0x00100000f5607836 */ /* 0x040fe20000000000 */
[C---:B------:R-:W-:Y:S01]  /*66f00*/  IADD3 R95, R245.reuse, 0x100000, RZ ;  /* 0x00100000f55f7810 */ /* 0x040fe20007ffe0ff */
[----:B------:R-:W-:Y:S01]  /*66f10*/  VIADD R94, R245, 0x100000 ;  /* 0x00100000f55e7836 */ /* 0x000fe20000000000 */
[C---:B------:R-:W-:Y:S01]  /*66f20*/  IADD3 R93, R246.reuse, 0x100000, RZ ;  /* 0x00100000f65d7810 */ /* 0x040fe20007ffe0ff */
[----:B------:R-:W-:-:S02]  /*66f30*/  VIADD R92, R246, 0x100000 ;  /* 0x00100000f65c7836 */ /* 0x000fc40000000000 */
[----:B-1----:R-:W-:-:S04]  /*66f40*/  IMAD.WIDE R84, R5, 0x4, R142 ;  /* 0x0000000405547825 */ /* 0x002fc800078e028e */
[C---:B------:R-:W-:Y:S01]  /*66f50*/  IMAD.WIDE R86, R5.reuse, 0x4, R140 ;  /* 0x0000000405567825 */ /* 0x040fe200078e028c */
[----:B------:R-:W-:Y:S04]  /*66f60*/  LDGSTS.E [R96+0x27480], desc[UR60][R84.64], P0 ;  /* 0x2748000054607fae */ /* 0x000fe8000812187c */
[----:B------:R-:W-:Y:S01]  /*66f70*/  LDGSTS.E [R95+0x27880], desc[UR60][R86.64], P0 ;  /* 0x27880000565f7fae */ /* 0x000fe2000812187c */
[----:B----4-:R-:W-:-:S04]  /*66f80*/  IMAD.WIDE R12, R5, 0x4, R136 ;  /* 0x00000004050c7825 */ /* 0x010fc800078e0288 */
[----:B------:R-:W-:-:S04]  /*66f90*/  IMAD.WIDE R6, R5, 0x4, R224 ;  /* 0x0000000405067825 */ /* 0x000fc800078e02e0 */
        /* <DEDUP_REMOVED lines=9> */
[----:B------:R1:W-:Y:S04]  /*67030*/  LDGSTS.E [R93+0x100], desc[UR60][R12.64], P0 ;  /* 0x001000000c5d7fae */ /* 0x0003e8000812187c */
[----:B------:R4:W-:Y:S01]  /*67040*/  LDGSTS.E [R92+0x500], desc[UR60][R6.64], P0 ;  /* 0x00500000065c7fae */ /* 0x0009e2000812187c */
[----:B--2---:R-:W-:-:S04]  /*67050*/  IMAD.WIDE R20, R5, 0x4, R144 ;  /* 0x0000000405147825 */ /* 0x004fc800078e0290 */
[----:B---3--:R-:W-:-:S04]  /*67060*/  IMAD.WIDE R18, R5, 0x4, R134 ;  /* 0x0000000405127825 */ /* 0x008fc800078e0286 */
[----:B------:R-:W-:-:S04]  /*67070*/  IMAD.WIDE R16, R5, 0x4, R216 ;  /* 0x0000000405107825 */ /* 0x000fc800078e02d8 */
[----:B-1----:R-:W-:-:S04]  /*67080*/  IMAD.WIDE R12, R5, 0x4, R218 ;  /* 0x00000004050c7825 */ /* 0x002fc800078e02da */
[----:B----4-:R-:W-:Y:S01]  /*67090*/  IMAD.WIDE R6, R5, 0x4, R222 ;  /* 0x0000000405067825 */ /* 0x010fe200078e02de */
        /* <DEDUP_REMOVED lines=12> */
[----:B------:R-:W-:-:S03]  /*67160*/  IADD3 R94, R246, 0x100000, RZ ;  /* 0x00100000f65e7810 */ /* 0x000fc60007ffe0ff */
        /* <DEDUP_REMOVED lines=57> */
[----:B------:R1:W-:Y:S04]  /*67500*/  LDGSTS.E [R96+0x4500], desc[UR60][R20.64], P0 ;  /* 0x0450000014607fae */ /* 0x0003e8000812187c */
[----:B------:R2:W-:Y:S04]  /*67510*/  LDGSTS.E [R95+0x4900], desc[UR60][R18.64], P0 ;  /* 0x04900000125f7fae */ /* 0x0005e8000812187c */
[----:B------:R3:W-:Y:S04]  /*67520*/  LDGSTS.E [R94+0x4d00], desc[UR60][R16.64], P0 ;  /* 0x04d00000105e7fae */ /* 0x0007e8000812187c */
[----:B------:R4:W-:Y:S04]  /*67530*/  LDGSTS.E [R93+0x5100], desc[UR60][R12.64], P0 ;  /* 0x051000000c5d7fae */ /* 0x0009e8000812187c */
[----:B------:R-:W4:Y:S04]  /*67540*/  LDL.LU.64 R138, [R1+0x958] ;  /* 0x00095800018a7983 */ /* 0x000f280000300a00 */
[----:B------:R-:W4:Y:S04]  /*67550*/  LDL.LU.64 R136, [R1+0x968] ;  /* 0x0009680001887983 */ /* 0x000f280000300a00 */
[----:B------:R4:W-:Y:S04]  /*67560*/  LDGSTS.E [R92+0x5500], desc[UR60][R6.64], P0 ;  /* 0x05500000065c7fae */ /* 0x0009e8000812187c */
[----:B------:R-:W4:Y:S01]  /*67570*/  LDL.LU.64 R224, [R1+0x970] ;  /* 0x0009700001e07983 */ /* 0x000f220000300a00 */
[----:B-1----:R-:W-:-:S04]  /*67580*/  IMAD.WIDE R20, R5, 0x4, R144 ;  /* 0x0000000405147825 */ /* 0x002fc800078e0290 */
[----:B--2---:R-:W-:-:S04]  /*67590*/  IMAD.WIDE R18, R5, 0x4, R134 ;  /* 0x0000000405127825 */ /* 0x004fc800078e0286 */
[----:B---3--:R-:W-:-:S04]  /*675a0*/  IMAD.WIDE R16, R5, 0x4, R216 ;  /* 0x0000000405107825 */ /* 0x008fc800078e02d8 */
[----:B----4-:R-:W-:-:S04]  /*675b0*/  IMAD.WIDE R12, R5, 0x4, R218 ;  /* 0x00000004050c7825 */ /* 0x010fc800078e02da */
[C---:B------:R-:W-:Y:S01]  /*675c0*/  IMAD.WIDE R6, R5.reuse, 0x4, R222 ;  /* 0x0000000405067825 */ /* 0x040fe200078e02de */
[----:B------:R-:W-:Y:S04]  /*675d0*/  STL.64 [R1+0xc8], R20 ;  /* 0x0000c81401007387 */ /* 0x000fe80000100a00 */
[----:B------:R-:W-:Y:S04]  /*675e0*/  STL.64 [R1+0xa8], R18 ;  /* 0x0000a81201007387 */ /* 0x000fe80000100a00 */
[----:B------:R-:W-:Y:S04]  /*675f0*/  STL.64 [R1+0x88], R16 ;  /* 0x0000881001007387 */ /* 0x000fe80000100a00 */
[----:B------:R1:W-:Y:S04]  /*67600*/  STL.64 [R1+0x68], R12 ;  /* 0x0000680c01007387 */ /* 0x0003e80000100a00 */
[----:B------:R2:W-:Y:S04]  /*67610*/  STL.64 [R1+0x48], R6 ;  /* 0x0000480601007387 */ /* 0x0005e80000100a00 */
[----:B------:R-:W3:Y:S04]  /*67620*/  LDL.LU.64 R218, [R1+0x980] ;  /* 0x0009800001da7983 */ /* 0x000ee80000300a00 */
[----:B------:R-:W4:Y:S04]  /*67630*/  LDL.LU.64 R146, [R1+0x988] ;  /* 0x0009880001927983 */ /* 0x000f280000300a00 */
[----:B------:R-:W3:Y:S04]  /*67640*/  LDL.LU.64 R134, [R1+0x998] ;  /* 0x0009980001867983 */ /* 0x000ee80000300a00 */
[----:B------:R-:W3:Y:S04]  /*67650*/  LDL.LU.64 R216, [R1+0x9a0] ;  /* 0x0009a00001d87983 */ /* 0x000ee80000300a00 */
[----:B------:R-:W3:Y:S04]  /*67660*/  LDL.LU.64 R222, [R1+0x9b0] ;  /* 0x0009b00001de7983 */ /* 0x000ee80000300a00 */
[----:B------:R-:W-:Y:S04]  /*67670*/  LDGSTS.E [R96+0x5900], desc[UR60][R20.64], P0 ;  /* 0x0590000014607fae */ /* 0x000fe8000812187c */
[----:B------:R-:W-:Y:S04]  /*67680*/  LDGSTS.E [R95+0x5d00], desc[UR60][R18.64], P0 ;  /* 0x05d00000125f7fae */ /* 0x000fe8000812187c */
[----:B------:R-:W-:Y:S04]  /*67690*/  LDGSTS.E [R94+0x6100], desc[UR60][R16.64], P0 ;  /* 0x06100000105e7fae */ /* 0x000fe8000812187c */
[----:B------:R1:W-:Y:S04]  /*676a0*/  LDGSTS.E [R93+0x6500], desc[UR60][R12.64], P0 ;  /* 0x065000000c5d7fae */ /* 0x0003e8000812187c */
[----:B------:R2:W-:Y:S01]  /*676b0*/  LDGSTS.E [R92+0x6900], desc[UR60][R6.64], P0 ;  /* 0x06900000065c7fae */ /* 0x0005e2000812187c */
[----:B-1----:R-:W-:-:S04]  /*676c0*/  IMAD.WIDE R12, R5, 0x4, R142 ;  /* 0x00000004050c7825 */ /* 0x002fc800078e028e */
[C---:B--2---:R-:W-:Y:S01]  /*676d0*/  IMAD.WIDE R6, R5.reuse, 0x4, R140 ;  /* 0x0000000405067825 */ /* 0x044fe200078e028c */
[----:B------:R1:W-:Y:S04]  /*676e0*/  STL.64 [R1+0x28], R12 ;  /* 0x0000280c01007387 */ /* 0x0003e80000100a00 */
[----:B------:R2:W-:Y:S04]  /*676f0*/  STL.64 [R1+0x8], R6 ;  /* 0x0000080601007387 */ /* 0x0005e80000100a00 */
[----:B------:R-:W2:Y:S04]  /*67700*/  LDL.LU.64 R144, [R1+0x9b8] ;  /* 0x0009b80001907983 */ /* 0x000ea80000300a00 */
[----:B------:R-:W2:Y:S01]  /*67710*/  LDL.LU.64 R142, [R1+0x9c8] ;  /* 0x0009c800018e7983 */ /* 0x000ea20000300a00 */
[----:B------:R-:W-:-:S03]  /*67720*/  IMAD.WIDE R236, R5, 0x4, R138 ;  /* 0x0000000405ec7825 */ /* 0x000fc600078e028a */
[----:B------:R-:W2:Y:S01]  /*67730*/  LDL.LU.64 R140, [R1+0x9d0] ;  /* 0x0009d000018c7983 */ /* 0x000ea20000300a00 */
[----:B------:R-:W-:-:S03]  /*67740*/  IMAD.WIDE R230, R5, 0x4, R136 ;  /* 0x0000000405e67825 */ /* 0x000fc600078e0288 */
[----:B------:R-:W2:Y:S01]  /*67750*/  LDL.LU.64 R138, [R1+0x9e0] ;  /* 0x0009e000018a7983 */ /* 0x000ea20000300a00 */
[----:B------:R-:W-:-:S03]  /*67760*/  IMAD.WIDE R224, R5, 0x4, R224 ;  /* 0x0000000405e07825 */ /* 0x000fc600078e02e0 */
[----:B------:R-:W2:Y:S04]  /*67770*/  LDL.LU.64 R136, [R1+0x9e8] ;  /* 0x0009e80001887983 */ /* 0x000ea80000300a00 */
[----:B------:R-:W-:Y:S04]  /*67780*/  LDGSTS.E [R96+0x6d00], desc[UR60][R12.64], P0 ;  /* 0x06d000000c607fae */ /* 0x000fe8000812187c */
[----:B------:R-:W-:Y:S04]  /*67790*/  LDGSTS.E [R95+0x7100], desc[UR60][R6.64], P0 ;  /* 0x07100000065f7fae */ /* 0x000fe8000812187c */
[----:B------:R-:W-:Y:S04]  /*677a0*/  LDGSTS.E [R94+0x7500], desc[UR60][R236.64], P0 ;  /* 0x07500000ec5e7fae */ /* 0x000fe8000812187c */
[----:B------:R-:W-:Y:S04]  /*677b0*/  LDGSTS.E [R93+0x7900], desc[UR60][R230.64], P0 ;  /* 0x07900000e65d7fae */ /* 0x000fe8000812187c */
[----:B------:R4:W-:Y:S04]  /*677c0*/  LDGSTS.E [R92+0x7d00], desc[UR60][R224.64], P0 ;  /* 0x07d00000e05c7fae */ /* 0x0009e8000812187c */
[----:B------:R-:W2:Y:S01]  /*677d0*/  LDL.LU.64 R148, [R1+0x9f8] ;  /* 0x0009f80001947983 */ /* 0x000ea20000300a00 */
[----:B----4-:R-:W-:-:S04]  /*677e0*/  IMAD.WIDE R92, R5, 0x4, R146 ;  /* 0x00000004055c7825 */ /* 0x010fc800078e0292 */
[C---:B---3--:R-:W-:Y:S01]  /*677f0*/  IMAD.WIDE R94, R5.reuse, 0x4, R134 ;  /* 0x00000004055e7825 */ /* 0x048fe200078e0286 */
[----:B------:R-:W3:Y:S03]  /*67800*/  LDL.LU.64 R146, [R1+0xa00] ;  /* 0x000a000001927983 */ /* 0x000ee60000300a00 */
[C---:B------:R-:W-:Y:S01]  /*67810*/  IMAD.WIDE R96, R5.reuse, 0x4, R216 ;  /* 0x0000000405607825 */ /* 0x040fe200078e02d8 */
[----:B------:R-:W4:Y:S03]  /*67820*/  LDL.LU.64 R134, [R1+0xa10] ;  /* 0x000a100001867983 */ /* 0x000f260000300a00 */
[----:B------:R-:W-:Y:S01]  /*67830*/  IMAD.WIDE R106, R5, 0x4, R222 ;  /* 0x00000004056a7825 */ /* 0x000fe200078e02de */
[----:B------:R-:W4:Y:S04]  /*67840*/  LDL.LU.64 R216, [R1+0xa18] ;  /* 0x000a180001d87983 */ /* 0x000f280000300a00 */
[----:B------:R-:W4:Y:S01]  /*67850*/  LDL.LU.64 R222, [R1+0xa28] ;  /* 0x000a280001de7983 */ /* 0x000f220000300a00 */
[----:B------:R-:W-:-:S02]  /*67860*/  VIADD R102, R246, 0x100000 ;  /* 0x00100000f6667836 */ /* 0x000fc40000000000 */
[----:B------:R-:W-:Y:S01]  /*67870*/  IMAD.WIDE R218, R5, 0x4, R218 ;  /* 0x0000000405da7825 */ /* 0x000fe200078e02da */
[----:B------:R-:W-:-:S03]  /*67880*/  IADD3 R101, R246, 0x100000, RZ ;  /* 0x00100000f6657810 */ /* 0x000fc60007ffe0ff */
[C---:B------:R-:W-:Y:S01]  /*67890*/  VIADD R100, R246.reuse, 0x100000 ;  /* 0x00100000f6647836 */ /* 0x040fe20000000000 */
[C---:B------:R-:W-:Y:S01]  /*678a0*/  IADD3 R99, R246.reuse, 0x100000, RZ ;  /* 0x00100000f6637810 */ /* 0x040fe20007ffe0ff */
[C---:B------:R-:W-:Y:S01]  /*678b0*/  VIADD R98, R246.reuse, 0x100000 ;  /* 0x00100000f6627836 */ /* 0x040fe20000000000 */
[----:B------:R-:W-:Y:S04]  /*678c0*/  LDGSTS.E [R102+0x20100], desc[UR60][R218.64], P0 ;  /* 0x20100000da667fae */ /* 0x000fe8000812187c */
[----:B------:R-:W-:Y:S04]  /*678d0*/  LDGSTS.E [R101+0x20500], desc[UR60][R92.64], P0 ;  /* 0x205000005c657fae */ /* 0x000fe8000812187c */
[----:B------:R-:W-:Y:S04]  /*678e0*/  LDGSTS.E [R100+0x20900], desc[UR60][R94.64], P0 ;  /* 0x209000005e647fae */ /* 0x000fe8000812187c */
[----:B------:R-:W-:Y:S04]  /*678f0*/  LDGSTS.E [R99+0x20d00], desc[UR60][R96.64], P0 ;  /* 0x20d0000060637fae */ /* 0x000fe8000812187c */
[----:B------:R2:W-:Y:S01]  /*67900*/  LDGSTS.E [R98+0x21100], desc[UR60][R106.64], P0 ;  /* 0x211000006a627fae */ /* 0x0005e2000812187c */
[C---:B------:R-:W-:Y:S01]  /*67910*/  IADD3 R112, R246.reuse, 0x100000, RZ ;  /* 0x00100000f6707810 */ /* 0x040fe20007ffe0ff */
[C---:B------:R-:W-:Y:S01]  /*67920*/  VIADD R111, R246.reuse, 0x100000 ;  /* 0x00100000f66f7836 */ /* 0x040fe20000000000 */
[C---:B------:R-:W-:Y:S01]  /*67930*/  IADD3 R110, R246.reuse, 0x100000, RZ ;  /* 0x00100000f66e7810 */ /* 0x040fe20007ffe0ff */
[C---:B------:R-:W-:Y:S01]  /*67940*/  VIADD R109, R246.reuse, 0x100000 ;  /* 0x00100000f66d7836 */ /* 0x040fe20000000000 */
[----:B------:R-:W-:Y:S01]  /*67950*/  IADD3 R108, R246, 0x100000, RZ ;  /* 0x00100000f66c7810 */ /* 0x000fe20007ffe0ff */
[----:B--2---:R-:W-:-:S04]  /*67960*/  IMAD.WIDE R98, R5, 0x4, R144 ;  /* 0x0000000405627825 */ /* 0x004fc800078e0290 */
[----:B------:R-:W-:-:S04]  /*67970*/  IMAD.WIDE R100, R5, 0x4, R142 ;  /* 0x0000000405647825 */ /* 0x000fc800078e028e */
[----:B------:R-:W-:-:S04]  /*67980*/  IMAD.WIDE R102, R5, 0x4, R140 ;  /* 0x0000000405667825 */ /* 0x000fc800078e028c */
[C---:B------:R-:W-:Y:S01]  /*67990*/  IMAD.WIDE R104, R5.reuse, 0x4, R138 ;  /* 0x0000000405687825 */ /* 0x040fe200078e028a */
[----:B------:R-:W2:Y:S04]  /*679a0*/  LDL.LU.64 R144, [R1+0xa30] ;  /* 0x000a300001907983 */ /* 0x000ea80000300a00 */
[----:B------:R-:W-:Y:S04]  /*679b0*/  LDGSTS.E [R112+0x21500], desc[UR60][R98.64], P0 ;  /* 0x2150000062707fae */ /* 0x000fe8000812187c */
[----:B------:R-:W-:Y:S01]  /*679c0*/  LDGSTS.E [R111+0x21900], desc[UR60][R100.64], P0 ;  /* 0x21900000646f7fae */ /* 0x000fe2000812187c */
[----:B------:R-:W-:-:S03]  /*679d0*/  IMAD.WIDE R116, R5, 0x4, R136 ;  /* 0x0000000405747825 */ /* 0x000fc600078e0288 */
[----:B------:R-:W2:Y:S04]  /*679e0*/  LDL.LU.64 R142, [R1+0xa40] ;  /* 0x000a4000018e7983 */ /* 0x000ea80000300a00 */
[----:B------:R-:W-:Y:S04]  /*679f0*/  LDGSTS.E [R110+0x21d00], desc[UR60][R102.64], P0 ;  /* 0x21d00000666e7fae */ /* 0x000fe8000812187c */
[----:B------:R-:W2:Y:S04]  /*67a00*/  LDL.LU.64 R140, [R1+0xa48] ;  /* 0x000a4800018c7983 */ /* 0x000ea80000300a00 */
[----:B------:R-:W-:Y:S04]  /*67a10*/  LDGSTS.E [R109+0x22100], desc[UR60][R104.64], P0 ;  /* 0x22100000686d7fae */ /* 0x000fe8000812187c */
[----:B------:R-:W2:Y:S04]  /*67a20*/  LDL.LU.64 R138, [R1+0xa58] ;  /* 0x000a5800018a7983 */ /* 0x000ea80000300a00 */
[----:B------:R1:W-:Y:S04]  /*67a30*/  LDGSTS.E [R108+0x22500], desc[UR60][R116.64], P0 ;  /* 0x22500000746c7fae */ /* 0x0003e8000812187c */
[----:B------:R-:W2:Y:S01]  /*67a40*/  LDL.LU.64 R136, [R1+0xa60] ;  /* 0x000a600001887983 */ /* 0x000ea20000300a00 */
[----:B-1----:R-:W-:-:S03]  /*67a50*/  IMAD.WIDE R108, R5, 0x4, R148 ;  /* 0x00000004056c7825 */ /* 0x002fc600078e0294 */
[----:B------:R-:W2:Y:S01]  /*67a60*/  LDL.LU.64 R148, [R1+0xa70] ;  /* 0x000a700001947983 */ /* 0x000ea20000300a00 */
[----:B---3--:R-:W-:-:S04]  /*67a70*/  IMAD.WIDE R110, R5, 0x4, R146 ;  /* 0x00000004056e7825 */ /* 0x008fc800078e0292 */
[C---:B----4-:R-:W-:Y:S01]  /*67a80*/  IMAD.WIDE R112, R5.reuse, 0x4, R134 ;  /* 0x0000000405707825 */ /* 0x050fe200078e0286 */
[----:B------:R-:W3:Y:S03]  /*67a90*/  LDL.LU.64 R146, [R1+0xa78] ;  /* 0x000a780001927983 */ /* 0x000ee60000300a00 */
[C---:B------:R-:W-:Y:S01]  /*67aa0*/  IMAD.WIDE R114, R5.reuse, 0x4, R216 ;  /* 0x0000000405727825 */ /* 0x040fe200078e02d8 */
[----:B------:R-:W4:Y:S03]  /*67ab0*/  LDL.LU.64 R134, [R1+0xa88] ;  /* 0x000a880001867983 */ /* 0x000f260000300a00 */
[----:B------:R-:W-:Y:S01]  /*67ac0*/  IMAD.WIDE R126, R5, 0x4, R222 ;  /* 0x00000004057e7825 */ /* 0x000fe200078e02de */
[----:B------:R-:W4:Y:S04]  /*67ad0*/  LDL.LU.64 R216, [R1+0xa90] ;  /* 0x000a900001d87983 */ /* 0x000f280000300a00 */
[----:B------:R-:W4:Y:S01]  /*67ae0*/  LDL.LU.64 R222, [R1+0xaa0] ;  /* 0x000aa00001de7983 */ /* 0x000f220000300a00 */
[C---:B------:R-:W-:Y:S01]  /*67af0*/  VIADD R122, R246.reuse, 0x100000 ;  /* 0x00100000f67a7836 */ /* 0x040fe20000000000 */
[C---:B------:R-:W-:Y:S01]  /*67b00*/  IADD3 R121, R246.reuse, 0x100000, RZ ;  /* 0x00100000f6797810 */ /* 0x040fe20007ffe0ff */
        /* <DEDUP_REMOVED lines=9> */
[----:B------:R-:W-:-:S02]  /*67ba0*/  VIADD R131, R246, 0x100000 ;  /* 0x00100000f6837836 */ /* 0x000fc40000000000 */
[----:B------:R-:W4:Y:S01]  /*67bb0*/  LDL.LU.64 R160, [R1+0xaa8] ;  /* 0x000aa80001a07983 */ /* 0x000f220000300a00 */
[----:B------:R-:W-:-:S03]  /*67bc0*/  IADD3 R130, R246, 0x100000, RZ ;  /* 0x00100000f6827810 */ /* 0x000fc60007ffe0ff */
[----:B------:R-:W4:Y:S04]  /*67bd0*/  LDL.LU.64 R158, [R1+0xab8] ;  /* 0x000ab800019e7983 */ /* 0x000f280000300a00 */
[----:B------:R-:W4:Y:S01]  /*67be0*/  LDL.LU.64 R156, [R1+0xac0] ;  /* 0x000ac000019c7983 */ /* 0x000f220000300a00 */
[----:B--2---:R-:W-:-:S03]  /*67bf0*/  IMAD.WIDE R118, R5, 0x4, R144 ;  /* 0x0000000405767825 */ /* 0x004fc600078e0290 */
[----:B------:R-:W2:Y:S04]  /*67c00*/  LDL.LU.64 R144, [R1+0xad0] ;  /* 0x000ad00001907983 */ /* 0x000ea80000300a00 */
[----:B------:R-:W2:Y:S01]  /*67c10*/  LDL.LU.64 R152, [R1+0xad8] ;  /* 0x000ad80001987983 */ /* 0x000ea20000300a00 */
[----:B------:R-:W-:-:S04]  /*67c20*/  IMAD.WIDE R120, R5, 0x4, R142 ;  /* 0x0000000405787825 */ /* 0x000fc800078e028e */
[C---:B------:R-:W-:Y:S01]  /*67c30*/  IMAD.WIDE R122, R5.reuse, 0x4, R140 ;  /* 0x00000004057a7825 */ /* 0x040fe200078e028c */
[----:B------:R-:W-:Y:S04]  /*67c40*/  LDGSTS.E [R132+0x23d00], desc[UR60][R118.64], P0 ;  /* 0x23d0000076847fae */ /* 0x000fe8000812187c */
[----:B------:R-:W-:Y:S04]  /*67c50*/  LDGSTS.E [R131+0x24100], desc[UR60][R120.64], P0 ;  /* 0x2410000078837fae */ /* 0x000fe8000812187c */
[----:B------:R-:W2:Y:S04]  /*67c60*/  LDL.LU.64 R168, [R1+0xae8] ;  /* 0x000ae80001a87983 */ /* 0x000ea80000300a00 */
[----:B------:R3:W-:Y:S04]  /*67c70*/  LDGSTS.E [R130+0x24500], desc[UR60][R122.64], P0 ;  /* 0x245000007a827fae */ /* 0x0007e8000812187c */
[----:B------:R-:W2:Y:S04]  /*67c80*/  LDL.LU.64 R166, [R1+0xaf0] ;  /* 0x000af00001a67983 */ /* 0x000ea80000300a00 */
[----:B------:R-:W2:Y:S01]  /*67c90*/  LDL.LU.64 R164, [R1+0xb00] ;  /* 0x000b000001a47983 */ /* 0x000ea20000300a00 */
[----:B---3--:R-:W-:-:S04]  /*67ca0*/  IMAD.WIDE R130, R5, 0x4, R146 ;  /* 0x0000000405827825 */ /* 0x008fc800078e0292 */
[----:B----4-:R-:W-:-:S04]  /*67cb0*/  IMAD.WIDE R132, R5, 0x4, R134 ;  /* 0x0000000405847825 */ /* 0x010fc800078e0286 */
[----:B------:R-:W-:-:S04]  /*67cc0*/  IMAD.WIDE R134, R5, 0x4, R216 ;  /* 0x0000000405867825 */ /* 0x000fc800078e02d8 */
[C---:B------:R-:W-:Y:S01]  /*67cd0*/  IMAD.WIDE R146, R5.reuse, 0x4, R222 ;  /* 0x0000000405927825 */ /* 0x040fe200078e02de */
[----:B------:R-:W3:Y:S04]  /*67ce0*/  LDL.LU.64 R216, [R1+0xb08] ;  /* 0x000b080001d87983 */ /* 0x000ee80000300a00 */
[----:B------:R-:W4:Y:S01]  /*67cf0*/  LDL.LU.64 R222, [R1+0xb18] ;  /* 0x000b180001de7983 */ /* 0x000f220000300a00 */
[C---:B------:R-:W-:Y:S02]  /*67d00*/  VIADD R129, R246.reuse, 0x100000 ;  /* 0x00100000f6817836 */ /* 0x040fe40000000000 */
[----:B------:R-:W-:Y:S01]  /*67d10*/  IMAD.WIDE R124, R5, 0x4, R138 ;  /* 0x00000004057c7825 */ /* 0x000fe200078e028a */
[----:B------:R-:W-:-:S03]  /*67d20*/  IADD3 R128, R246, 0x100000, RZ ;  /* 0x00100000f6807810 */ /* 0x000fc60007ffe0ff */
[----:B------:R-:W-:-:S04]  /*67d30*/  IMAD.WIDE R136, R5, 0x4, R136 ;  /* 0x0000000405887825 */ /* 0x000fc800078e0288 */
[C---:B------:R-:W-:Y:S01]  /*67d40*/  VIADD R142, R246.reuse, 0x100000 ;  /* 0x00100000f68e7836 */ /* 0x040fe20000000000 */
[C---:B------:R-:W-:Y:S01]  /*67d50*/  IADD3 R141, R246.reuse, 0x100000, RZ ;  /* 0x00100000f68d7810 */ /* 0x040fe20007ffe0ff */
[----:B------:R-:W-:Y:S04]  /*67d60*/  LDGSTS.E [R129+0x24900], desc[UR60][R124.64], P0 ;  /* 0x249000007c817fae */ /* 0x000fe8000812187c */
[----:B------:R1:W-:Y:S01]  /*67d70*/  LDGSTS.E [R128+0x24d00], desc[UR60][R136.64], P0 ;  /* 0x24d0000088807fae */ /* 0x0003e2000812187c */
[C---:B------:R-:W-:Y:S01]  /*67d80*/  VIADD R140, R246.reuse, 0x100000 ;  /* 0x00100000f68c7836 */ /* 0x040fe20000000000 */
[C---:B------:R-:W-:Y:S01]  /*67d90*/  IADD3 R139, R246.reuse, 0x100000, RZ ;  /* 0x00100000f68b7810 */ /* 0x040fe20007ffe0ff */
[C---:B------:R-:W-:Y:S01]  /*67da0*/  VIADD R138, R246.reuse, 0x100000 ;  /* 0x00100000f68a7836 */ /* 0x040fe20000000000 */
[----:B------:R-:W4:Y:S04]  /*67db0*/  LDL.LU.64 R174, [R1+0xb20] ;  /* 0x000b200001ae7983 */ /* 0x000f280000300a00 */
[----:B------:R-:W4:Y:S01]  /*67dc0*/  LDL.LU.64 R172, [R1+0xb30] ;  /* 0x000b300001ac7983 */ /* 0x000f220000300a00 */
[----:B------:R-:W-:-:S03]  /*67dd0*/  IADD3 R154, R246, 0x100000, RZ ;  /* 0x00100000f69a7810 */ /* 0x000fc60007ffe0ff */
[----:B------:R-:W4:Y:S01]  /*67de0*/  LDL.LU.64 R170, [R1+0xb38] ;  /* 0x000b380001aa7983 */ /* 0x000f220000300a00 */
[----:B------:R-:W-:-:S03]  /*67df0*/  VIADD R151, R246, 0x100000 ;  /* 0x00100000f6977836 */ /* 0x000fc60000000000 */
[----:B------:R-:W4:Y:S01]  /*67e00*/  LDL.LU.64 R162, [R1+0xb48] ;  /* 0x000b480001a27983 */ /* 0x000f220000300a00 */
[----:B-1----:R-:W-:-:S05]  /*67e10*/  IMAD.WIDE R128, R5, 0x4, R148 ;  /* 0x0000000405807825 */ /* 0x002fca00078e0294 */
[----:B------:R1:W-:Y:S04]  /*67e20*/  LDGSTS.E [R142+0x25100], desc[UR60][R128.64], P0 ;  /* 0x25100000808e7fae */ /* 0x0003e8000812187c */
[----:B------:R-:W-:Y:S04]  /*67e30*/  LDGSTS.E [R141+0x25500], desc[UR60][R130.64], P0 ;  /* 0x25500000828d7fae */ /* 0x000fe8000812187c */
[----:B------:R1:W-:Y:S04]  /*67e40*/  LDGSTS.E [R140+0x25900], desc[UR60][R132.64], P0 ;  /* 0x25900000848c7fae */ /* 0x0003e8000812187c */
[----:B------:R-:W-:Y:S04]  /*67e50*/  LDGSTS.E [R139+0x25d00], desc[UR60][R134.64], P0 ;  /* 0x25d00000868b7fae */ /* 0x000fe8000812187c */
[----:B------:R1:W-:Y:S01]  /*67e60*/  LDGSTS.E [R138+0x26100], desc[UR60][R146.64], P0 ;  /* 0x26100000928a7fae */ /* 0x0003e2000812187c */
[C---:B------:R-:W-:Y:S01]  /*67e70*/  IADD3 R150, R246.reuse, 0x100000, RZ ;  /* 0x00100000f6967810 */ /* 0x040fe20007ffe0ff */
[C---:B------:R-:W-:Y:S01]  /*67e80*/  VIADD R149, R246.reuse, 0x100000 ;  /* 0x00100000f6957836 */ /* 0x040fe20000000000 */
[----:B------:R-:W-:Y:S01]  /*67e90*/  IADD3 R148, R246, 0x100000, RZ ;  /* 0x00100000f6947810 */ /* 0x000fe20007ffe0ff */
[----:B-1----:R-:W-:-:S04]  /*67ea0*/  IMAD.WIDE R142, R5, 0x4, R156 ;  /* 0x00000004058e7825 */ /* 0x002fc800078e029c */
[----:B------:R-:W-:-:S04]  /*67eb0*/  IMAD.WIDE R140, R5, 0x4, R158 ;  /* 0x00000004058c7825 */ /* 0x000fc800078e029e */
[C---:B------:R-:W-:Y:S02]  /*67ec0*/  IMAD.WIDE R138, R5.reuse, 0x4, R160 ;  /* 0x00000004058a7825 */ /* 0x040fe400078e02a0 */
[----:B------:R-:W4:Y:S04]  /*67ed0*/  LDL.LU.64 R160, [R1+0xb50] ;  /* 0x000b500001a07983 */ /* 0x000f280000300a00 */
[----:B------:R-:W-:Y:S04]  /*67ee0*/  LDGSTS.E [R154+0x26500], desc[UR60][R138.64], P0 ;  /* 0x265000008a9a7fae */ /* 0x000fe8000812187c */
[----:B------:R-:W-:Y:S04]  /*67ef0*/  LDGSTS.E [R151+0x26900], desc[UR60][R140.64], P0 ;  /* 0x269000008c977fae */ /* 0x000fe8000812187c */
[----:B------:R1:W-:Y:S01]  /*67f00*/  LDGSTS.E [R150+0x26d00], desc[UR60][R142.64], P0 ;  /* 0x26d000008e967fae */ /* 0x0003e2000812187c */
[----:B--2---:R-:W-:-:S04]  /*67f10*/  IMAD.WIDE R144, R5, 0x4, R144 ;  /* 0x0000000405907825 */ /* 0x004fc800078e0290 */
[C---:B------:R-:W-:Y:S01]  /*67f20*/  IMAD.WIDE R152, R5.reuse, 0x4, R152 ;  /* 0x0000000405987825 */ /* 0x040fe200078e0298 */
[----:B------:R-:W-:Y:S04]  /*67f30*/  LDGSTS.E [R149+0x27100], desc[UR60][R144.64], P0 ;  /* 0x2710000090957fae */ /* 0x000fe8000812187c */
[----:B------:R2:W-:Y:S01]  /*67f40*/  LDGSTS.E [R148+0x27500], desc[UR60][R152.64], P0 ;  /* 0x2750000098947fae */ /* 0x0005e2000812187c */
[----:B------:R-:W-:-:S04]  /*67f50*/  IMAD.WIDE R16, R5, 0x4, R164 ;  /* 0x0000000405107825 */ /* 0x000fc800078e02a4 */
[C---:B-1----:R-:W-:Y:S01]  /*67f60*/  IMAD.WIDE R150, R5.reuse, 0x4, R166 ;  /* 0x0000000405967825 */ /* 0x042fe200078e02a6 */
[----:B------:R1:W-:Y:S03]  /*67f70*/  STL.64 [R1+0x380], R16 ;  /* 0x0003801001007387 */ /* 0x0003e60000100a00 */
[----:B--2---:R-:W-:-:S04]  /*67f80*/  IMAD.WIDE R148, R5, 0x4, R168 ;  /* 0x0000000405947825 */ /* 0x004fc800078e02a8 */
[----:B---3--:R-:W-:-:S04]  /*67f90*/  IMAD.WIDE R12, R5, 0x4, R216 ;  /* 0x00000004050c7825 */ /* 0x008fc800078e02d8 */
        /* <DEDUP_REMOVED lines=9> */
[----:B------:R-:W-:Y:S01]  /*68030*/  IADD3 R157, R246, 0x100000, RZ ;  /* 0x00100000f69d7810 */ /* 0x000fe20007ffe0ff */
[C---:B------:R-:W-:Y:S01]  /*68040*/  VIADD R156, R247.reuse, 0x100000 ;  /* 0x00100000f79c7836 */ /* 0x040fe20000000000 */
[C---:B------:R-:W-:Y:S01]  /*68050*/  IADD3 R155, R247.reuse, 0x100000, RZ ;  /* 0x00100000f79b7810 */ /* 0x040fe20007ffe0ff */
[----:B------:R-:W-:Y:S01]  /*68060*/  VIADD R154, R247, 0x100000 ;  /* 0x00100000f79a7836 */ /* 0x000fe20000000000 */
[----:B------:R-:W-:Y:S04]  /*68070*/  LDGSTS.E [R158+0x27900], desc[UR60][R148.64], P0 ;  /* 0x27900000949e7fae */ /* 0x000fe8000812187c */
[----:B------:R-:W-:Y:S01]  /*68080*/  LDGSTS.E [R157+0x27d00], desc[UR60][R150.64], P0 ;  /* 0x27d00000969d7fae */ /* 0x000fe2000812187c */
[----:B------:R-:W-:-:S03]  /*68090*/  IMAD.WIDE R20, R5, 0x4, R174 ;  /* 0x0000000405147825 */ /* 0x000fc600078e02ae */
[----:B------:R1:W-:Y:S01]  /*680a0*/  LDGSTS.E [R156+0x180], desc[UR60][R16.64], P0 ;  /* 0x00180000109c7fae */ /* 0x0003e2000812187c */
[----:B------:R-:W-:-:S03]  /*680b0*/  IMAD.WIDE R18, R5, 0x4, R172 ;  /* 0x0000000405127825 */ /* 0x000fc600078e02ac */
[----:B------:R2:W-:Y:S04]  /*680c0*/  LDGSTS.E [R155+0x580], desc[UR60][R12.64], P0 ;  /* 0x005800000c9b7fae */ /* 0x0005e8000812187c */
[----:B------:R3:W-:Y:S04]  /*680d0*/  LDGSTS.E [R154+0x980], desc[UR60][R6.64], P0 ;  /* 0x00980000069a7fae */ /* 0x0007e8000812187c */
[----:B------:R4:W-:Y:S04]  /*680e0*/  STL.64 [R1+0x320], R20 ;  /* 0x0003201401007387 */ /* 0x0009e80000100a00 */
[----:B------:R4:W-:Y:S01]  /*680f0*/  STL.64 [R1+0x300], R18 ;  /* 0x0003001201007387 */ /* 0x0009e20000100a00 */
[----:B-1----:R-:W-:-:S04]  /*68100*/  IMAD.WIDE R16, R5, 0x4, R170 ;  /* 0x0000000405107825 */ /* 0x002fc800078e02aa */
[----:B--2---:R-:W-:Y:S01]  /*68110*/  IMAD.WIDE R12, R5, 0x4, R162 ;  /* 0x00000004050c7825 */ /* 0x004fe200078e02a2 */
[----:B------:R-:W-:-:S03]  /*68120*/  IADD3 R158, R247, 0x100000, RZ ;  /* 0x00100000f79e7810 */ /* 0x000fc60007ffe0ff */
[----:B------:R-:W-:Y:S01]  /*68130*/  VIADD R157, R247, 0x100000 ;  /* 0x00100000f79d7836 */ /* 0x000fe20000000000 */
[----:B------:R1:W-:Y:S04]  /*68140*/  STL.64 [R1+0x2e0], R16 ;  /* 0x0002e01001007387 */ /* 0x0003e80000100a00 */
[----:B------:R2:W-:Y:S04]  /*68150*/  STL.64 [R1+0x2c0], R12 ;  /* 0x0002c00c01007387 */ /* 0x0005e80000100a00 */
[----:B------:R4:W-:Y:S04]  /*68160*/  LDGSTS.E [R158+0xd80], desc[UR60][R20.64], P0 ;  /* 0x00d80000149e7fae */ /* 0x0009e8000812187c */
[----:B------:R1:W-:Y:S01]  /*68170*/  LDGSTS.E [R157+0x1180], desc[UR60][R18.64], P0 ;  /* 0x01180000129d7fae */ /* 0x0003e2000812187c */
[----:B---3--:R-:W-:-:S03]  /*68180*/  IMAD.WIDE R6, R5, 0x4, R160 ;  /* 0x0000000405067825 */ /* 0x008fc600078e02a0 */
[----:B------:R3:W-:Y:S04]  /*68190*/  LDGSTS.E [R156+0x1580], desc[UR60][R16.64], P0 ;  /* 0x01580000109c7fae */ /* 0x0007e8000812187c */
[----:B------:R2:W-:Y:S04]  /*681a0*/  LDGSTS.E [R155+0x1980], desc[UR60][R12.64], P0 ;  /* 0x019800000c9b7fae */ /* 0x0005e8000812187c */
[----:B------:R2:W-:Y:S04]  /*681b0*/  STL.64 [R1+0x2a0], R6 ;  /* 0x0002a00601007387 */ /* 0x0005e80000100a00 */
[----:B------:R-:W2:Y:S04]  /*681c0*/  LDL.LU.64 R174, [R1+0xb98] ;  /* 0x000b980001ae7983 */ /* 0x000ea80000300a00 */
[----:B------:R-:W2:Y:S04]  /*681d0*/  LDL.LU.64 R172, [R1+0xba8] ;  /* 0x000ba80001ac7983 */ /* 0x000ea80000300a00 */
[----:B------:R-:W2:Y:S04]  /*681e0*/  LDL.LU.64 R170, [R1+0xbb0] ;  /* 0x000bb00001aa7983 */ /* 0x000ea80000300a00 */
[----:B------:R-:W2:Y:S04]  /*681f0*/  LDL.LU.64 R162, [R1+0xbc0] ;  /* 0x000bc00001a27983 */ /* 0x000ea80000300a00 */
[----:B------:R-:W2:Y:S04]  /*68200*/  LDL.LU.64 R160, [R1+0xbc8] ;  /* 0x000bc80001a07983 */ /* 0x000ea80000300a00 */
[----:B------:R2:W-:Y:S01]  /*68210*/  LDGSTS.E [R154+0x1d80], desc[UR60][R6.64], P0 ;  /* 0x01d80000069a7fae */ /* 0x0005e2000812187c */
[----:B----4-:R-:W-:-:S04]  /*68220*/  IMAD.WIDE R20, R5, 0x4, R168 ;  /* 0x0000000405147825 */ /* 0x010fc800078e02a8 */
[----:B-1----:R-:W-:-:S04]  /*68230*/  IMAD.WIDE R18, R5, 0x4, R166 ;  /* 0x0000000405127825 */ /* 0x002fc800078e02a6 */
[----:B---3--:R-:W-:-:S04]  /*68240*/  IMAD.WIDE R16, R5, 0x4, R164 ;  /* 0x0000000405107825 */ /* 0x008fc800078e02a4 */
[----:B--2---:R-:W-:-:S04]  /*68250*/  IMAD.WIDE R12, R5, 0x4, R216 ;  /* 0x00000004050c7825 */ /* 0x004fc800078e02d8 */
        /* <DEDUP_REMOVED lines=29> */
[----:B------:R-:W4:Y:S04]  /*68430*/  LDL.LU.64 R170, [R1+0xc20] ;  /* 0x000c200001aa7983 */ /* 0x000f280000300a00 */
[----:B------:R2:W-:Y:S04]  /*68440*/  LDGSTS.E [R157+0x3980], desc[UR60][R18.64], P0 ;  /* 0x03980000129d7fae */ /* 0x0005e8000812187c */
[----:B------:R-:W4:Y:S04]  /*68450*/  LDL.LU.64 R162, [R1+0xc28] ;  /* 0x000c280001a27983 */ /* 0x000f280000300a00 */
[----:B------:R3:W-:Y:S04]  /*68460*/  LDGSTS.E [R156+0x3d80], desc[UR60][R16.64], P0 ;  /* 0x03d80000109c7fae */ /* 0x0007e8000812187c */
[----:B------:R-:W4:Y:S04]  /*68470*/  LDL.LU.64 R160, [R1+0xc30] ;  /* 0x000c300001a07983 */ /* 0x000f280000300a00 */
        /* <DEDUP_REMOVED lines=13> */
[----:B------:R1:W-:Y:S04]  /*68550*/  LDGSTS.E [R158+0x4980], desc[UR60][R20.64], P0 ;  /* 0x04980000149e7fae */ /* 0x0003e8000812187c */
[----:B------:R2:W-:Y:S04]  /*68560*/  LDGSTS.E [R157+0x4d80], desc[UR60][R18.64], P0 ;  /* 0x04d80000129d7fae */ /* 0x0005e8000812187c */
[----:B------:R3:W-:Y:S04]  /*68570*/  LDGSTS.E [R156+0x5180], desc[UR60][R16.64], P0 ;  /* 0x05180000109c7fae */ /* 0x0007e8000812187c */
[----:B------:R-:W4:Y:S04]  /*68580*/  LDL.LU.64 R166, [R1+0xc40] ;  /* 0x000c400001a67983 */ /* 0x000f280000300a00 */
        /* <DEDUP_REMOVED lines=8> */
[C---:B----4-:R-:W-:Y:S01]  /*68610*/  IMAD.WIDE R12, R5.reuse, 0x4, R162 ;  /* 0x00000004050c7825 */ /* 0x050fe200078e02a2 */
[----:B------:R-:W-:Y:S03]  /*68620*/  STL.64 [R1+0xa0], R20 ;  /* 0x0000a01401007387 */ /* 0x000fe60000100a00 */
[C---:B------:R-:W-:Y:S01]  /*68630*/  IMAD.WIDE R6, R5.reuse, 0x4, R160 ;  /* 0x0000000405067825 */ /* 0x040fe200078e02a0 */
[----:B------:R-:W-:Y:S04]  /*68640*/  STL.64 [R1+0x80], R18 ;  /* 0x0000801201007387 */ /* 0x000fe80000100a00 */
[----:B------:R-:W-:Y:S04]  /*68650*/  STL.64 [R1+0x60], R16 ;  /* 0x0000601001007387 */ /* 0x000fe80000100a00 */
[----:B------:R-:W-:Y:S04]  /*68660*/  LDGSTS.E [R158+0x5d80], desc[UR60][R20.64], P0 ;  /* 0x05d80000149e7fae */ /* 0x000fe8000812187c */
[----:B------:R-:W-:Y:S04]  /*68670*/  STL.64 [R1+0x40], R12 ;  /* 0x0000400c01007387 */ /* 0x000fe80000100a00 */
[----:B------:R-:W-:Y:S04]  /*68680*/  LDGSTS.E [R157+0x6180], desc[UR60][R18.64], P0 ;  /* 0x06180000129d7fae */ /* 0x000fe8000812187c */
[----:B------:R1:W-:Y:S04]  /*68690*/  STL.64 [R1+0x20], R6 ;  /* 0x0000200601007387 */ /* 0x0003e80000100a00 */
[----:B------:R-:W-:Y:S04]  /*686a0*/  LDGSTS.E [R156+0x6580], desc[UR60][R16.64], P0 ;  /* 0x06580000109c7fae */ /* 0x000fe8000812187c */
[----:B------:R-:W2:Y:S04]  /*686b0*/  LDL.LU.64 R178, [R1+0xc60] ;  /* 0x000c600001b27983 */ /* 0x000ea80000300a00 */
[----:B------:R-:W-:Y:S04]  /*686c0*/  LDGSTS.E [R155+0x6980], desc[UR60][R12.64], P0 ;  /* 0x069800000c9b7fae */ /* 0x000fe8000812187c */
[----:B------:R-:W3:Y:S04]  /*686d0*/  LDL.LU.64 R176, [R1+0xc68] ;  /* 0x000c680001b07983 */ /* 0x000ee80000300a00 */
[----:B------:R-:W4:Y:S04]  /*686e0*/  LDL.LU.64 R174, [R1+0xc70] ;  /* 0x000c700001ae7983 */ /* 0x000f280000300a00 */
[----:B------:R1:W-:Y:S04]  /*686f0*/  LDGSTS.E [R154+0x6d80], desc[UR60][R6.64], P0 ;  /* 0x06d80000069a7fae */ /* 0x0003e8000812187c */
[----:B------:R-:W4:Y:S04]  /*68700*/  LDL.LU.64 R160, [R1+0xc78] ;  /* 0x000c780001a07983 */ /* 0x000f280000300a00 */
[----:B------:R-:W4:Y:S01]  /*68710*/  LDL.LU.64 R162, [R1+0xc88] ;  /* 0x000c880001a27983 */ /* 0x000f220000300a00 */
[----:B-1----:R-:W-:-:S05]  /*68720*/  IMAD.WIDE R6, R5, 0x4, R168 ;  /* 0x0000000405067825 */ /* 0x002fca00078e02a8 */
[----:B------:R1:W-:Y:S04]  /*68730*/  STL.64 [R1], R6 ;  /* 0x0000000601007387 */ /* 0x0003e80000100a00 */
        /* <DEDUP_REMOVED lines=8> */
[----:B------:R-:W-:-:S03]  /*687c0*/  IMAD.WIDE R234, R5, 0x4, R166 ;  /* 0x0000000405ea7825 */ /* 0x000fc600078e02a6 */
[----:B------:R-:W4:Y:S01]  /*687d0*/  LDL.LU.64 R180, [R1+0xcd0] ;  /* 0x000cd00001b47983 */ /* 0x000f220000300a00 */
[----:B------:R-:W-:-:S03]  /*687e0*/  IMAD.WIDE R228, R5, 0x4, R164 ;  /* 0x0000000405e47825 */ /* 0x000fc600078e02a4 */
[----:B------:R-:W4:Y:S01]  /*687f0*/  LDL.LU.64 R182, [R1+0xcd8] ;  /* 0x000cd80001b67983 */ /* 0x000f220000300a00 */
[----:B------:R-:W-:-:S04]  /*68800*/  IMAD.WIDE R222, R5, 0x4, R222 ;  /* 0x0000000405de7825 */ /* 0x000fc800078e02de */
[----:B------:R-:W-:Y:S01]  /*68810*/  IMAD.WIDE R216, R5, 0x4, R216 ;  /* 0x0000000405d87825 */ /* 0x000fe200078e02d8 */
[----:B------:R-:W-:Y:S04]  /*68820*/  LDGSTS.E [R158+0x7180], desc[UR60][R6.64], P0 ;  /* 0x07180000069e7fae */ /* 0x000fe8000812187c */
[----:B------:R-:W-:Y:S04]  /*68830*/  LDGSTS.E [R157+0x7580], desc[UR60][R234.64], P0 ;  /* 0x07580000ea9d7fae */ /* 0x000fe8000812187c */
[----:B------:R-:W-:Y:S04]  /*68840*/  LDGSTS.E [R156+0x7980], desc[UR60][R228.64], P0 ;  /* 0x07980000e49c7fae */ /* 0x000fe8000812187c */
[----:B------:R-:W-:Y:S04]  /*68850*/  LDGSTS.E [R155+0x7d80], desc[UR60][R222.64], P0 ;  /* 0x07d80000de9b7fae */ /* 0x000fe8000812187c */
[----:B------:R-:W4:Y:S04]  /*68860*/  LDL.LU.64 R208, [R1+0xce0] ;  /* 0x000ce00001d07983 */ /* 0x000f280000300a00 */
[----:B------:R2:W-:Y:S04]  /*68870*/  LDGSTS.E [R154+0x20180], desc[UR60][R216.64], P0 ;  /* 0x20180000d89a7fae */ /* 0x0005e8000812187c */
[----:B------:R-:W4:Y:S01]  /*68880*/  LDL.LU.64 R206, [R1+0xce8] ;  /* 0x000ce80001ce7983 */ /* 0x000f220000300a00 */
[----:B------:R-:W-:-:S03]  /*68890*/  IADD3 R168, R247, 0x100000, RZ ;  /* 0x00100000f7a87810 */ /* 0x000fc60007ffe0ff */
[----:B------:R-:W4:Y:S01]  /*688a0*/  LDL.LU.64 R204, [R1+0xcf0] ;  /* 0x000cf00001cc7983 */ /* 0x000f220000300a00 */
[----:B------:R-:W-:-:S03]  /*688b0*/  VIADD R167, R247, 0x100000 ;  /* 0x00100000f7a77836 */ /* 0x000fc60000000000 */
[----:B------:R-:W4:Y:S01]  /*688c0*/  LDL.LU.64 R190, [R1+0xcf8] ;  /* 0x000cf80001be7983 */ /* 0x000f220000300a00 */
[----:B------:R-:W-:-:S03]  /*688d0*/  IADD3 R166, R247, 0x100000, RZ ;  /* 0x00100000f7a67810 */ /* 0x000fc60007ffe0ff */
[----:B------:R-:W4:Y:S01]  /*688e0*/  LDL.LU.64 R192, [R1+0xd00] ;  /* 0x000d000001c07983 */ /* 0x000f220000300a00 */
[C---:B------:R-:W-:Y:S01]  /*688f0*/  VIADD R165, R247.reuse, 0x100000 ;  /* 0x00100000f7a57836 */ /* 0x040fe20000000000 */
[----:B------:R-:W-:Y:S02]  /*68900*/  IADD3 R164, R247, 0x100000, RZ ;  /* 0x00100000f7a47810 */ /* 0x000fe40007ffe0ff */
[----:B-1----:R-:W4:Y:S04]  /*68910*/  LDL.LU.64 R6, [R1+0xd08] ;  /* 0x000d080001067983 */ /* 0x002f280000300a00 */
[----:B------:R-:W4:Y:S04]  /*68920*/  LDL.LU.64 R214, [R1+0xd10] ;  /* 0x000d100001d67983 */ /* 0x000f280000300a00 */
[----:B------:R-:W4:Y:S04]  /*68930*/  LDL.LU.64 R202, [R1+0xd18] ;  /* 0x000d180001ca7983 */ /* 0x000f280000300a00 */
[----:B------:R-:W4:Y:S01]  /*68940*/  LDL.LU.64 R200, [R1+0xd20] ;  /* 0x000d200001c87983 */ /* 0x000f220000300a00 */
[----:B--2---:R-:W-:-:S04]  /*68950*/  IMAD.WIDE R154, R5, 0x4, R178 ;  /* 0x00000004059a7825 */ /* 0x004fc800078e02b2 */
[----:B---3--:R-:W-:-:S04]  /*68960*/  IMAD.WIDE R156, R5, 0x4, R176 ;  /* 0x00000004059c7825 */ /* 0x008fc800078e02b0 */
[----:B----4-:R-:W-:-:S04]  /*68970*/  IMAD.WIDE R158, R5, 0x4, R174 ;  /* 0x00000004059e7825 */ /* 0x010fc800078e02ae */
[----:B------:R-:W-:-:S04]  /*68980*/  IMAD.WIDE R160, R5, 0x4, R160 ;  /* 0x0000000405a07825 */ /* 0x000fc800078e02a0 */
[----:B------:R-:W-:Y:S01]  /*68990*/  IMAD.WIDE R162, R5, 0x4, R162 ;  /* 0x0000000405a27825 */ /* 0x000fe200078e02a2 */
[----:B------:R-:W-:Y:S04]  /*689a0*/  LDGSTS.E [R168+0x20580], desc[UR60][R154.64], P0 ;  /* 0x205800009aa87fae */ /* 0x000fe8000812187c */
[----:B------:R-:W-:Y:S04]  /*689b0*/  LDGSTS.E [R167+0x20980], desc[UR60][R156.64], P0 ;  /* 0x209800009ca77fae */ /* 0x000fe8000812187c */
[----:B------:R-:W-:Y:S04]  /*689c0*/  LDGSTS.E [R166+0x20d80], desc[UR60][R158.64], P0 ;  /* 0x20d800009ea67fae */ /* 0x000fe8000812187c */
[----:B------:R-:W-:Y:S04]  /*689d0*/  LDGSTS.E [R165+0x21180], desc[UR60][R160.64], P0 ;  /* 0x21180000a0a57fae */ /* 0x000fe8000812187c */
[----:B------:R1:W-:Y:S01]  /*689e0*/  LDGSTS.E [R164+0x21580], desc[UR60][R162.64], P0 ;  /* 0x21580000a2a47fae */ /* 0x0003e2000812187c */
[----:B------:R-:W-:-:S02]  /*689f0*/  VIADD R178, R247, 0x100000 ;  /* 0x00100000f7b27836 */ /* 0x000fc40000000000 */
[----:B-1----:R-:W-:-:S05]  /*68a00*/  IMAD.WIDE R164, R5, 0x4, R188 ;  /* 0x0000000405a47825 */ /* 0x002fca00078e02bc */
[----:B------:R1:W-:Y:S02]  /*68a10*/  LDGSTS.E [R178+0x21980], desc[UR60][R164.64], P0 ;  /* 0x21980000a4b27fae */ /* 0x0003e4000812187c */
[----:B-1----:R-:W-:Y:S02]  /*68a20*/  IMAD.WIDE R178, R5, 0x4, R240 ;  /* 0x0000000405b27825 */ /* 0x002fe400078e02f0 */
[----:B------:R-:W2:Y:S04]  /*68a30*/  LDL.LU.64 R240, [R1+0xd28] ;  /* 0x000d280001f07983 */ /* 0x000ea80000300a00 */
[----:B------:R-:W3:Y:S04]  /*68a40*/  LDL.LU.64 R232, [R1+0xd30] ;  /* 0x000d300001e87983 */ /* 0x000ee80000300a00 */
[----:B------:R-:W4:Y:S04]  /*68a50*/  LDL.LU.64 R20, [R1+0xd38] ;  /* 0x000d380001147983 */ /* 0x000f280000300a00 */
[----:B------:R-:W3:Y:S01]  /*68a60*/  LDL.LU.64 R12, [R1+0xd48] ;  /* 0x000d4800010c7983 */ /* 0x000ee20000300a00 */
[----:B------:R-:W-:Y:S01]  /*68a70*/  IADD3 R177, R247, 0x100000, RZ ;  /* 0x00100000f7b17810 */ /* 0x000fe20007ffe0ff */
[----:B------:R-:W-:-:S04]  /*68a80*/  IMAD.WIDE R166, R5, 0x4, R186 ;  /* 0x0000000405a67825 */ /* 0x000fc800078e02ba */
[----:B------:R-:W-:Y:S02]  /*68a90*/  VIADD R176, R247, 0x100000 ;  /* 0x00100000f7b07836 */ /* 0x000fe40000000000 */
[----:B------:R-:W-:Y:S01]  /*68aa0*/  IMAD.WIDE R168, R5, 0x4, R184 ;  /* 0x0000000405a87825 */ /* 0x000fe200078e02b8 */
[----:B------:R-:W-:-:S03]  /*68ab0*/  IADD3 R175, R247, 0x100000, RZ ;  /* 0x00100000f7af7810 */ /* 0x000fc60007ffe0ff */
[----:B------:R-:W-:-:S04]  /*68ac0*/  IMAD.WIDE R170, R5, 0x4, R170 ;  /* 0x0000000405aa7825 */ /* 0x000fc800078e02aa */
[----:B------:R-:W-:Y:S02]  /*68ad0*/  VIADD R174, R247, 0x100000 ;  /* 0x00100000f7ae7836 */ /* 0x000fe40000000000 */
[----:B------:R-:W-:Y:S01]  /*68ae0*/  IMAD.WIDE R172, R5, 0x4, R172 ;  /* 0x0000000405ac7825 */ /* 0x000fe200078e02ac */
[----:B------:R-:W-:Y:S04]  /*68af0*/  LDGSTS.E [R177+0x21d80], desc[UR60][R166.64], P0 ;  /* 0x21d80000a6b17fae */ /* 0x000fe8000812187c */
[----:B------:R1:W-:Y:S04]  /*68b00*/  LDGSTS.E [R176+0x22180], desc[UR60][R168.64], P0 ;  /* 0x22180000a8b07fae */ /* 0x0003e8000812187c */
[----:B------:R-:W-:Y:S01]  /*68b10*/  LDGSTS.E [R175+0x22580], desc[UR60][R170.64], P0 ;  /* 0x22580000aaaf7fae */ /* 0x000fe2000812187c */
[----:B------:R-:W-:-:S03]  /*68b20*/  IADD3 R188, R247, 0x100000, RZ ;  /* 0x00100000f7bc7810 */ /* 0x000fc60007ffe0ff */
[----:B------:R1:W-:Y:S01]  /*68b30*/  LDGSTS.E [R174+0x22980], desc[UR60][R172.64], P0 ;  /* 0x22980000acae7fae */ /* 0x0003e2000812187c */
[C---:B------:R-:W-:Y:S01]  /*68b40*/  VIADD R187, R247.reuse, 0x100000 ;  /* 0x00100000f7bb7836 */ /* 0x040fe20000000000 */
[C---:B------:R-:W-:Y:S01]  /*68b50*/  IADD3 R186, R247.reuse, 0x100000, RZ ;  /* 0x00100000f7ba7810 */ /* 0x040fe20007ffe0ff */
[----:B------:R-:W-:Y:S02]  /*68b60*/  VIADD R185, R247, 0x100000 ;  /* 0x00100000f7b97836 */ /* 0x000fe40000000000 */
[----:B------:R-:W-:Y:S01]  /*68b70*/  IMAD.WIDE R180, R5, 0x4, R180 ;  /* 0x0000000405b47825 */ /* 0x000fe200078e02b4 */
[----:B------:R-:W-:-:S03]  /*68b80*/  IADD3 R184, R247, 0x100000, RZ ;  /* 0x00100000f7b87810 */ /* 0x000fc60007ffe0ff */
[----:B------:R-:W-:-:S04]  /*68b90*/  IMAD.WIDE R182, R5, 0x4, R182 ;  /* 0x0000000405b67825 */ /* 0x000fc800078e02b6 */
[----:B-1----:R-:W-:-:S04]  /*68ba0*/  IMAD.WIDE R176, R5, 0x4, R194 ;  /* 0x0000000405b07825 */ /* 0x002fc800078e02c2 */
[----:B------:R-:W-:Y:S02]  /*68bb0*/  VIADD R198, R247, 0x100000 ;  /* 0x00100000f7c67836 */ /* 0x000fe40000000000 */
[----:B------:R-:W-:-:S04]  /*68bc0*/  IMAD.WIDE R190, R5, 0x4, R190 ;  /* 0x0000000405be7825 */ /* 0x000fc800078e02be */
[----:B------:R-:W-:-:S04]  /*68bd0*/  IMAD.WIDE R174, R5, 0x4, R196 ;  /* 0x0000000405ae7825 */ /* 0x000fc800078e02c4 */
[----:B------:R-:W-:Y:S01]  /*68be0*/  IMAD.WIDE R192, R5, 0x4, R192 ;  /* 0x0000000405c07825 */ /* 0x000fe200078e02c0 */
[----:B------:R-:W3:Y:S04]  /*68bf0*/  LDL.LU.64 R210, [R1+0xd50] ;  /* 0x000d500001d27983 */ /* 0x000ee80000300a00 */
[----:B------:R1:W-:Y:S04]  /*68c00*/  LDGSTS.E [R188+0x22d80], desc[UR60][R174.64], P0 ;  /* 0x22d80000aebc7fae */ /* 0x0003e8000812187c */
[----:B------:R-:W-:Y:S04]  /*68c10*/  LDGSTS.E [R187+0x23180], desc[UR60][R176.64], P0 ;  /* 0x23180000b0bb7fae */ /* 0x000fe8000812187c */
[----:B------:R1:W-:Y:S04]  /*68c20*/  LDGSTS.E [R186+0x23580], desc[UR60][R178.64], P0 ;  /* 0x23580000b2ba7fae */ /* 0x0003e8000812187c */
[----:B------:R-:W-:Y:S04]  /*68c30*/  LDGSTS.E [R185+0x23980], desc[UR60][R180.64], P0 ;  /* 0x23980000b4b97fae */ /* 0x000fe8000812187c */
[----:B------:R1:W-:Y:S01]  /*68c40*/  LDGSTS.E [R184+0x23d80], desc[UR60][R182.64], P0 ;  /* 0x23d80000b6b87fae */ /* 0x0003e2000812187c */
[C---:B------:R-:W-:Y:S01]  /*68c50*/  IADD3 R197, R247.reuse, 0x100000, RZ ;  /* 0x00100000f7c57810 */ /* 0x040fe20007ffe0ff */
[C---:B------:R-:W-:Y:S01]  /*68c60*/  VIADD R196, R247.reuse, 0x100000 ;  /* 0x00100000f7c47836 */ /* 0x040fe20000000000 */
[C---:B------:R-:W-:Y:S01]  /*68c70*/  IADD3 R195, R247.reuse, 0x100000, RZ ;  /* 0x00100000f7c37810 */ /* 0x040fe20007ffe0ff */
[----:B------:R-:W-:Y:S01]  /*68c80*/  VIADD R194, R247, 0x100000 ;  /* 0x00100000f7c27836 */ /* 0x000fe20000000000 */
[----:B------:R-:W3:Y:S04]  /*68c90*/  LDL.LU.64 R212, [R1+0xd58] ;  /* 0x000d580001d47983 */ /* 0x000ee80000300a00 */
[----:B------:R-:W3:Y:S01]  /*68ca0*/  LDL.LU.64 R238, [R1+0xd60] ;  /* 0x000d600001ee7983 */ /* 0x000ee20000300a00 */
[----:B-1----:R-:W-:-:S04]  /*68cb0*/  IMAD.WIDE R188, R5, 0x4, R204 ;  /* 0x0000000405bc7825 */ /* 0x002fc800078e02cc */
[C---:B------:R-:W-:Y:S01]  /*68cc0*/  IMAD.WIDE R186, R5.reuse, 0x4, R206 ;  /* 0x0000000405ba7825 */ /* 0x040fe200078e02ce */
[----:B------:R-:W3:Y:S04]  /*68cd0*/  LDL.LU.64 R28, [R1+0xd68] ;  /* 0x000d6800011c7983 */ /* 0x000ee80000300a00 */
[----:B------:R-:W3:Y:S01]  /*68ce0*/  LDL.LU.64 R18, [R1+0xd70] ;  /* 0x000d700001127983 */ /* 0x000ee20000300a00 */
[----:B------:R-:W-:-:S03]  /*68cf0*/  IMAD.WIDE R184, R5, 0x4, R208 ;  /* 0x0000000405b87825 */ /* 0x000fc600078e02d0 */
[----:B------:R-:W3:Y:S04]  /*68d00*/  LDL.LU.64 R16, [R1+0xd78] ;  /* 0x000d780001107983 */ /* 0x000ee80000300a00 */
        /* <DEDUP_REMOVED lines=8> */
[----:B------:R-:W-:-:S02]  /*68d90*/  VIADD R205, R247, 0x100000 ;  /* 0x00100000f7cd7836 */ /* 0x000fc40000000000 */
[C---:B-1----:R-:W-:Y:S02]  /*68da0*/  IMAD.WIDE R194, R5.reuse, 0x4, R6 ;  /* 0x0000000405c27825 */ /* 0x042fe400078e0206 */
[----:B------:R-:W3:Y:S02]  /*68db0*/  LDL.LU.64 R6, [R1+0xd80] ;  /* 0x000d800001067983 */ /* 0x000ee40000300a00 */
[----:B------:R-:W-:-:S04]  /*68dc0*/  IMAD.WIDE R196, R5, 0x4, R214 ;  /* 0x0000000405c47825 */ /* 0x000fc800078e02d6 */
[----:B------:R-:W-:-:S04]  /*68dd0*/  IMAD.WIDE R198, R5, 0x4, R202 ;  /* 0x0000000405c67825 */ /* 0x000fc800078e02ca */
[----:B------:R-:W-:Y:S01]  /*68de0*/  IMAD.WIDE R200, R5, 0x4, R200 ;  /* 0x0000000405c87825 */ /* 0x000fe200078e02c8 */
[----:B------:R-:W-:Y:S01]  /*68df0*/  IADD3 R204, R247, 0x100000, RZ ;  /* 0x00100000f7cc7810 */ /* 0x000fe20007ffe0ff */
[----:B------:R-:W-:Y:S04]  /*68e00*/  LDGSTS.E [R208+0x25580], desc[UR60][R194.64], P0 ;  /* 0x25580000c2d07fae */ /* 0x000fe8000812187c */
[----:B------:R-:W-:Y:S04]  /*68e10*/  LDGSTS.E [R207+0x25980], desc[UR60][R196.64], P0 ;  /* 0x25980000c4cf7fae */ /* 0x000fe8000812187c */
[----:B------:R4:W-:Y:S04]  /*68e20*/  LDGSTS.E [R206+0x25d80], desc[UR60][R198.64], P0 ;  /* 0x25d80000c6ce7fae */ /* 0x0009e8000812187c */
[----:B------:R-:W3:Y:S04]  /*68e30*/  LDL.LU.64 R220, [R1+0xd88] ;  /* 0x000d880001dc7983 */ /* 0x000ee80000300a00 */
[----:B------:R-:W-:Y:S04]  /*68e40*/  LDGSTS.E [R205+0x26180], desc[UR60][R200.64], P0 ;  /* 0x26180000c8cd7fae */ /* 0x000fe8000812187c */
[----:B------:R-:W3:Y:S01]  /*68e50*/  LDL.LU.64 R226, [R1+0xd90] ;  /* 0x000d900001e27983 */ /* 0x000ee20000300a00 */
[----:B--2---:R-:W-:-:S04]  /*68e60*/  IMAD.WIDE R202, R5, 0x4, R240 ;  /* 0x0000000405ca7825 */ /* 0x004fc800078e02f0 */
[----:B----4-:R-:W-:-:S04]  /*68e70*/  IMAD.WIDE R206, R5, 0x4, R20 ;  /* 0x0000000405ce7825 */ /* 0x010fc800078e0214 */
[C---:B---3--:R-:W-:Y:S01]  /*68e80*/  IMAD.WIDE R208, R5.reuse, 0x4, R12 ;  /* 0x0000000405d07825 */ /* 0x048fe200078e020c */
[----:B------:R-:W2:Y:S04]  /*68e90*/  LDL.LU.64 R20, [R1+0xd98] ;  /* 0x000d980001147983 */ /* 0x000ea80000300a00 */
[----:B------:R1:W-:Y:S04]  /*68ea0*/  LDGSTS.E [R204+0x26580], desc[UR60][R202.64], P0 ;  /* 0x26580000cacc7fae */ /* 0x0003e8000812187c */
[----:B------:R-:W3:Y:S01]  /*68eb0*/  LDL.LU.64 R12, [R1+0xda0] ;  /* 0x000da000010c7983 */ /* 0x000ee20000300a00 */
[----:B-1----:R-:W-:-:S03]  /*68ec0*/  IMAD.WIDE R204, R5, 0x4, R232 ;  /* 0x0000000405cc7825 */ /* 0x002fc600078e02e8 */
[----:B------:R-:W4:Y:S01]  /*68ed0*/  LDL.LU.64 R232, [R1+0xda8] ;  /* 0x000da80001e87983 */ /* 0x000f220000300a00 */
[C---:B------:R-:W-:Y:S01]  /*68ee0*/  VIADD R252, R247.reuse, 0x100000 ;  /* 0x00100000f7fc7836 */ /* 0x040fe20000000000 */
[C---:B------:R-:W-:Y:S01]  /*68ef0*/  IADD3 R241, R247.reuse, 0x100000, RZ ;  /* 0x00100000f7f17810 */ /* 0x040fe20007ffe0ff */
[C---:B------:R-:W-:Y:S01]  /*68f00*/  VIADD R240, R247.reuse, 0x100000 ;  /* 0x00100000f7f07836 */ /* 0x040fe20000000000 */
[C---:B------:R-:W-:Y:S01]  /*68f10*/  IADD3 R215, R247.reuse, 0x100000, RZ ;  /* 0x00100000f7d77810 */ /* 0x040fe20007ffe0ff */
[----:B------:R-:W-:Y:S01]  /*68f20*/  VIADD R214, R247, 0x100000 ;  /* 0x00100000f7d67836 */ /* 0x000fe20000000000 */
[----:B------:R1:W-:Y:S04]  /*68f30*/  LDGSTS.E [R252+0x26980], desc[UR60][R204.64], P0 ;  /* 0x26980000ccfc7fae */ /* 0x0003e8000812187c */
[----:B------:R1:W-:Y:S01]  /*68f40*/  LDGSTS.E [R241+0x26d80], desc[UR60][R206.64], P0 ;  /* 0x26d80000cef17fae */ /* 0x0003e2000812187c */
[----:B------:R-:W-:-:S03]  /*68f50*/  IMAD.WIDE R210, R5, 0x4, R210 ;  /* 0x0000000405d27825 */ /* 0x000fc600078e02d2 */
[----:B------:R1:W-:Y:S01]  /*68f60*/  LDGSTS.E [R240+0x27180], desc[UR60][R208.64], P0 ;  /* 0x27180000d0f07fae */ /* 0x0003e2000812187c */
[----:B------:R-:W-:-:S03]  /*68f70*/  IADD3 R10, R247, 0x100000, RZ ;  /* 0x00100000f70a7810 */ /* 0x000fc60007ffe0ff */
[----:B------:R-:W-:Y:S01]  /*68f80*/  LDGSTS.E [R215+0x27580], desc[UR60][R210.64], P0 ;  /* 0x27580000d2d77fae */ /* 0x000fe2000812187c */
[----:B------:R-:W-:-:S04]  /*68f90*/  IMAD.WIDE R212, R5, 0x4, R212 ;  /* 0x0000000405d47825 */ /* 0x000fc800078e02d4 */
[----:B------:R-:W-:-:S04]  /*68fa0*/  IMAD.WIDE R28, R5, 0x4, R28 ;  /* 0x00000004051c7825 */ /* 0x000fc800078e021c */
[C---:B------:R-:W-:Y:S01]  /*68fb0*/  IMAD.WIDE R18, R5.reuse, 0x4, R18 ;  /* 0x0000000405127825 */ /* 0x040fe200078e0212 */
[----:B------:R1:W-:Y:S03]  /*68fc0*/  LDGSTS.E [R214+0x27980], desc[UR60][R212.64], P0 ;  /* 0x27980000d4d67fae */ /* 0x0003e6000812187c */
[----:B------:R-:W-:-:S04]  /*68fd0*/  IMAD.WIDE R16, R5, 0x4, R16 ;  /* 0x0000000405107825 */ /* 0x000fc800078e0210 */
[C---:B------:R-:W-:Y:S01]  /*68fe0*/  VIADD R9, R248.reuse, 0x100000 ;  /* 0x00100000f8097836 */ /* 0x040fe20000000000 */
[C---:B-1----:R-:W-:Y:S01]  /*68ff0*/  IADD3 R252, R248.reuse, 0x100000, RZ ;  /* 0x00100000f8fc7810 */ /* 0x042fe20007ffe0ff */
[----:B------:R1:W-:Y:S01]  /*69000*/  STL.64 [R1+0x378], R28 ;  /* 0x0003781c01007387 */ /* 0x0003e20000100a00 */
[----:B------:R-:W-:-:S03]  /*69010*/  VIADD R241, R248, 0x100000 ;  /* 0x00100000f8f17836 */ /* 0x000fc60000000000 */
[----:B------:R1:W-:Y:S01]  /*69020*/  STL.64 [R1+0x358], R18 ;  /* 0x0003581201007387 */ /* 0x0003e20000100a00 */
[----:B------:R-:W-:-:S03]  /*69030*/  IADD3 R240, R248, 0x100000, RZ ;  /* 0x00100000f8f07810 */ /* 0x000fc60007ffe0ff */
[----:B------:R1:W-:Y:S01]  /*69040*/  STL.64 [R1+0x338], R16 ;  /* 0x0003381001007387 */ /* 0x0003e20000100a00 */
[----:B------:R-:W-:-:S05]  /*69050*/  IMAD.WIDE R214, R5, 0x4, R238 ;  /* 0x0000000405d67825 */ /* 0x000fca00078e02ee */
[----:B------:R1:W-:Y:S04]  /*69060*/  LDGSTS.E [R10+0x27d80], desc[UR60][R214.64], P0 ;  /* 0x27d80000d60a7fae */ /* 0x0003e8000812187c */
[----:B------:R-:W-:Y:S04]  /*69070*/  LDGSTS.E [R9+0x200], desc[UR60][R28.64], P0 ;  /* 0x002000001c097fae */ /* 0x000fe8000812187c */
[----:B------:R-:W-:Y:S04]  /*69080*/  LDGSTS.E [R252+0x600], desc[UR60][R18.64], P0 ;  /* 0x0060000012fc7fae */ /* 0x000fe8000812187c */
[----:B------:R-:W-:Y:S01]  /*69090*/  LDGSTS.E [R241+0xa00], desc[UR60][R16.64], P0 ;  /* 0x00a0000010f17fae */ /* 0x000fe2000812187c */
[----:B------:R-:W-:-:S05]  /*690a0*/  IMAD.WIDE R6, R5, 0x4, R6 ;  /* 0x0000000405067825 */ /* 0x000fca00078e0206 */
[----:B------:R1:W-:Y:S04]  /*690b0*/  STL.64 [R1+0x318], R6 ;  /* 0x0003180601007387 */ /* 0x0003e80000100a00 */
[----:B------:R-:W4:Y:S04]  /*690c0*/  LDL.LU.64 R238, [R1+0xdb0] ;  /* 0x000db00001ee7983 */ /* 0x000f280000300a00 */
[----:B------:R-:W-:Y:S04]  /*690d0*/  LDGSTS.E [R240+0xe00], desc[UR60][R6.64], P0 ;  /* 0x00e0000006f07fae */ /* 0x000fe8000812187c */
[----:B-1----:R-:W4:Y:S04]  /*690e0*/  LDL.LU.64 R28, [R1+0xdb8] ;  /* 0x000db800011c7983 */ /* 0x002f280000300a00 */
[----:B------:R-:W4:Y:S04]  /*690f0*/  LDL.LU.64 R18, [R1+0xdc0] ;  /* 0x000dc00001127983 */ /* 0x000f280000300a00 */
[----:B------:R-:W4:Y:S01]  /*69100*/  LDL.LU.64 R16, [R1+0xdc8] ;  /* 0x000dc80001107983 */ /* 0x000f220000300a00 */
[----:B------:R-:W-:-:S04]  /*69110*/  IMAD.WIDE R34, R5, 0x4, R220 ;  /* 0x0000000405227825 */ /* 0x000fc800078e02dc */
[----:B------:R-:W-:-:S04]  /*69120*/  IMAD.WIDE R32, R5, 0x4, R226 ;  /* 0x0000000405207825 */ /* 0x000fc800078e02e2 */
[----:B------:R-:W-:-:S05]  /*69130*/  VIADD R10, R248, 0x100000 ;  /* 0x00100000f80a7836 */ /* 0x000fca0000000000 */
[----:B------:R-:W-:Y:S04]  /*69140*/  LDGSTS.E [R10+0x1200], desc[UR60][R34.64], P0 ;  /* 0x01200000220a7fae */ /* 0x000fe8000812187c */
[----:B------:R-:W4:Y:S04]  /*69150*/  LDL.LU.64 R6, [R1+0xdd0] ;  /* 0x000dd00001067983 */ /* 0x000f280000300a00 */
[----:B------:R-:W-:Y:S04]  /*69160*/  STL.64 [R1+0x2f8], R34 ;  /* 0x0002f82201007387 */ /* 0x000fe80000100a00 */
[----:B------:R-:W-:Y:S04]  /*69170*/  STL.64 [R1+0x2d8], R32 ;  /* 0x0002d82001007387 */ /* 0x000fe80000100a00 */
[----:B------:R-:W-:Y:S01]  /*69180*/  LDGSTS.E [R9+0x1600], desc[UR60][R32.64], P0 ;  /* 0x0160000020097fae */ /* 0x000fe2000812187c */
[----:B--2---:R-:W-:-:S04]  /*69190*/  IMAD.WIDE R20, R5, 0x4, R20 ;  /* 0x0000000405147825 */ /* 0x004fc800078e0214 */
[C---:B---3--:R-:W-:Y:S01]  /*691a0*/  IMAD.WIDE R12, R5.reuse, 0x4, R12 ;  /* 0x00000004050c7825 */ /* 0x048fe200078e020c */
[----:B------:R1:W-:Y:S04]  /*691b0*/  STL.64 [R1+0x2b8], R20 ;  /* 0x0002b81401007387 */ /* 0x0003e80000100a00 */
[----:B------:R2:W-:Y:S04]  /*691c0*/  STL.64 [R1+0x298], R12 ;  /* 0x0002980c01007387 */ /* 0x0005e80000100a00 */
[----:B------:R-:W-:Y:S04]  /*691d0*/  LDGSTS.E [R252+0x1a00], desc[UR60][R20.64], P0 ;  /* 0x01a0000014fc7fae */ /* 0x000fe8000812187c */
[----:B------:R-:W-:Y:S01]  /*691e0*/  LDGSTS.E [R241+0x1e00], desc[UR60][R12.64], P0 ;  /* 0x01e000000cf17fae */ /* 0x000fe2000812187c */
[----:B----4-:R-:W-:-:S05]  /*691f0*/  IMAD.WIDE R30, R5, 0x4, R232 ;  /* 0x00000004051e7825 */ /* 0x010fca00078e02e8 */
[----:B------:R3:W-:Y:S04]  /*69200*/  STL.64 [R1+0x278], R30 ;  /* 0x0002781e01007387 */ /* 0x0007e80000100a00 */
[----:B------:R-:W4:Y:S04]  /*69210*/  LDL.LU.64 R220, [R1+0xdd8] ;  /* 0x000dd80001dc7983 */ /* 0x000f280000300a00 */
[----:B------:R-:W4:Y:S04]  /*69220*/  LDL.LU.64 R226, [R1+0xde0] ;  /* 0x000de00001e27983 */ /* 0x000f280000300a00 */
[----:B-1----:R-:W4:Y:S04]  /*69230*/  LDL.LU.64 R20, [R1+0xde8] ;  /* 0x000de80001147983 */ /* 0x002f280000300a00 */
[----:B--2---:R-:W2:Y:S04]  /*69240*/  LDL.LU.64 R12, [R1+0xdf0] ;  /* 0x000df000010c7983 */ /* 0x004ea80000300a00 */
[----:B------:R-:W2:Y:S04]  /*69250*/  LDL.LU.64 R232, [R1+0xdf8] ;  /* 0x000df80001e87983 */ /* 0x000ea80000300a00 */
[----:B------:R3:W-:Y:S02]  /*69260*/  LDGSTS.E [R240+0x2200], desc[UR60][R30.64], P0 ;  /* 0x022000001ef07fae */ /* 0x0007e4000812187c */
[----:B---3--:R-:W-:-:S04]  /*69270*/  IMAD.WIDE R30, R5, 0x4, R238 ;  /* 0x00000004051e7825 */ /* 0x008fc800078e02ee */
[----:B------:R-:W-:-:S04]  /*69280*/  IMAD.WIDE R28, R5, 0x4, R28 ;  /* 0x00000004051c7825 */ /* 0x000fc800078e021c */
[----:B------:R-:W-:-:S04]  /*69290*/  IMAD.WIDE R18, R5, 0x4, R18 ;  /* 0x0000000405127825 */ /* 0x000fc800078e0212 */
[C---:B------:R-:W-:Y:S01]  /*692a0*/  IMAD.WIDE R16, R5.reuse, 0x4, R16 ;  /* 0x0000000405107825 */ /* 0x040fe200078e0210 */
[----:B------:R-:W-:Y:S04]  /*692b0*/  STL.64 [R1+0x258], R30 ;  /* 0x0002581e01007387 */ /* 0x000fe80000100a00 */
[----:B------:R1:W-:Y:S04]  /*692c0*/  STL.64 [R1+0x238], R28 ;  /* 0x0002381c01007387 */ /* 0x0003e80000100a00 */
[----:B------:R3:W-:Y:S04]  /*692d0*/  STL.64 [R1+0x218], R18 ;  /* 0x0002181201007387 */ /* 0x0007e80000100a00 */
[----:B------:R3:W-:Y:S04]  /*692e0*/  STL.64 [R1+0x1f8], R16 ;  /* 0x0001f81001007387 */ /* 0x0007e80000100a00 */
[----:B------:R4:W-:Y:S04]  /*692f0*/  LDGSTS.E [R10+0x2600], desc[UR60][R30.64], P0 ;  /* 0x026000001e0a7fae */ /* 0x0009e8000812187c */
[----:B------:R-:W-:Y:S01]  /*69300*/  LDGSTS.E [R9+0x2a00], desc[UR60][R28.64], P0 ;  /* 0x02a000001c097fae */ /* 0x000fe2000812187c */
[----:B------:R-:W-:-:S03]  /*69310*/  IMAD.WIDE R6, R5, 0x4, R6 ;  /* 0x0000000405067825 */ /* 0x000fc600078e0206 */
[----:B------:R-:W-:Y:S04]  /*69320*/  LDGSTS.E [R252+0x2e00], desc[UR60][R18.64], P0 ;  /* 0x02e0000012fc7fae */ /* 0x000fe8000812187c */
[----:B------:R-:W-:Y:S04]  /*69330*/  LDGSTS.E [R241+0x3200], desc[UR60][R16.64], P0 ;  /* 0x0320000010f17fae */ /* 0x000fe8000812187c */
[----:B------:R3:W-:Y:S04]  /*69340*/  STL.64 [R1+0x1d8], R6 ;  /* 0x0001d80601007387 */ /* 0x0007e80000100a00 */
[----:B------:R-:W2:Y:S04]  /*69350*/  LDL.LU.64 R238, [R1+0xe00] ;  /* 0x000e000001ee7983 */ /* 0x000ea80000300a00 */
[----:B------:R-:W-:Y:S04]  /*69360*/  LDGSTS.E [R240+0x3600], desc[UR60][R6.64], P0 ;  /* 0x0360000006f07fae */ /* 0x000fe8000812187c */
[----:B-1----:R-:W2:Y:S04]  /*69370*/  LDL.LU.64 R28, [R1+0xe08] ;  /* 0x000e0800011c7983 */ /* 0x002ea80000300a00 */
[----:B---3--:R-:W3:Y:S04]  /*69380*/  LDL.LU.64 R18, [R1+0xe10] ;  /* 0x000e100001127983 */ /* 0x008ee80000300a00 */
[----:B------:R-:W3:Y:S04]  /*69390*/  LDL.LU.64 R16, [R1+0xe18] ;  /* 0x000e180001107983 */ /* 0x000ee80000300a00 */
[----:B------:R-:W3:Y:S01]  /*693a0*/  LDL.LU.64 R6, [R1+0xe28] ;  /* 0x000e280001067983 */ /* 0x000ee20000300a00 */
[----:B----4-:R-:W-:-:S04]  /*693b0*/  IMAD.WIDE R34, R5, 0x4, R220 ;  /* 0x0000000405227825 */ /* 0x010fc800078e02dc */
[----:B------:R-:W-:-:S04]  /*693c0*/  IMAD.WIDE R30, R5, 0x4, R226 ;  /* 0x00000004051e7825 */ /* 0x000fc800078e02e2 */
[----:B------:R-:W-:-:S04]  /*693d0*/  IMAD.WIDE R20, R5, 0x4, R20 ;  /* 0x0000000405147825 */ /* 0x000fc800078e0214 */
[----:B--2---:R-:W-:-:S04]  /*693e0*/  IMAD.WIDE R12, R5, 0x4, R12 ;  /* 0x00000004050c7825 */ /* 0x004fc800078e020c */
[C---:B------:R-:W-:Y:S01]  /*693f0*/  IMAD.WIDE R32, R5.reuse, 0x4, R232 ;  /* 0x0000000405207825 */ /* 0x040fe200078e02e8 */
[----:B------:R-:W-:Y:S04]  /*69400*/  STL.64 [R1+0x1b8], R34 ;  /* 0x0001b82201007387 */ /* 0x000fe80000100a00 */
[----:B------:R1:W-:Y:S04]  /*69410*/  STL.64 [R1+0x198], R30 ;  /* 0x0001981e01007387 */ /* 0x0003e80000100a00 */
[----:B------:R2:W-:Y:S04]  /*69420*/  STL.64 [R1+0x178], R20 ;  /* 0x0001781401007387 */ /* 0x0005e80000100a00 */
[----:B------:R-:W-:Y:S04]  /*69430*/  LDGSTS.E [R10+0x3a00], desc[UR60][R34.64], P0 ;  /* 0x03a00000220a7fae */ /* 0x000fe8000812187c */
[----:B------:R4:W-:Y:S04]  /*69440*/  STL.64 [R1+0x158], R12 ;  /* 0x0001580c01007387 */ /* 0x0009e80000100a00 */
[----:B------:R-:W-:Y:S04]  /*69450*/  LDGSTS.E [R9+0x3e00], desc[UR60][R30.64], P0 ;  /* 0x03e000001e097fae */ /* 0x000fe8000812187c */
[----:B------:R4:W-:Y:S04]  /*69460*/  STL.64 [R1+0x138], R32 ;  /* 0x0001382001007387 */ /* 0x0009e80000100a00 */
[----:B------:R-:W-:Y:S04]  /*69470*/  LDGSTS.E [R252+0x4200], desc[UR60][R20.64], P0 ;  /* 0x0420000014fc7fae */ /* 0x000fe8000812187c */
[----:B------:R-:W-:Y:S04]  /*69480*/  LDGSTS.E [R241+0x4600], desc[UR60][R12.64], P0 ;  /* 0x046000000cf17fae */ /* 0x000fe8000812187c */
[----:B------:R4:W-:Y:S04]  /*69490*/  LDGSTS.E [R240+0x4a00], desc[UR60][R32.64], P0 ;  /* 0x04a0000020f07fae */ /* 0x0009e8000812187c */
[----:B-1----:R-:W3:Y:S04]  /*694a0*/  LDL.LU.64 R30, [R1+0xe30] ;  /* 0x000e3000011e7983 */ /* 0x002ee80000300a00 */
[----:B------:R-:W3:Y:S04]  /*694b0*/  LDL.LU.64 R220, [R1+0xe38] ;  /* 0x000e380001dc7983 */ /* 0x000ee80000300a00 */
[----:B--2---:R-:W2:Y:S04]  /*694c0*/  LDL.LU.64 R20, [R1+0xe40] ;  /* 0x000e400001147983 */ /* 0x004ea80000300a00 */
[----:B----4-:R-:W4:Y:S04]  /*694d0*/  LDL.LU.64 R12, [R1+0xe48] ;  /* 0x000e4800010c7983 */ /* 0x010f280000300a00 */
[----:B------:R-:W4:Y:S01]  /*694e0*/  LDL.LU.64 R226, [R1+0xe50] ;  /* 0x000e500001e27983 */ /* 0x000f220000300a00 */
[----:B------:R-:W-:-:S04]  /*694f0*/  IMAD.WIDE R32, R5, 0x4, R238 ;  /* 0x0000000405207825 */ /* 0x000fc800078e02ee */
[----:B------:R-:W-:-:S04]  /*69500*/  IMAD.WIDE R28, R5, 0x4, R28 ;  /* 0x00000004051c7825 */ /* 0x000fc800078e021c */
[----:B---3--:R-:W-:-:S04]  /*69510*/  IMAD.WIDE R18, R5, 0x4, R18 ;  /* 0x0000000405127825 */ /* 0x008fc800078e0212 */
[C---:B------:R-:W-:Y:S01]  /*69520*/  IMAD.WIDE R16, R5.reuse, 0x4, R16 ;  /* 0x0000000405107825 */ /* 0x040fe200078e0210 */
[----:B------:R-:W-:Y:S04]  /*69530*/  STL.64 [R1+0x118], R32 ;  /* 0x0001182001007387 */ /* 0x000fe80000100a00 */
[----:B------:R1:W-:Y:S01]  /*69540*/  STL.64 [R1+0xf8], R28 ;  /* 0x0000f81c01007387 */ /* 0x0003e20000100a00 */
[----:B------:R-:W-:-:S03]  /*69550*/  IMAD.WIDE R6, R5, 0x4, R6 ;  /* 0x0000000405067825 */ /* 0x000fc600078e0206 */
[----:B------:R3:W-:Y:S04]  /*69560*/  STL.64 [R1+0xd8], R18 ;  /* 0x0000d81201007387 */ /* 0x0007e80000100a00 */
[----:B------:R3:W-:Y:S04]  /*69570*/  STL.64 [R1+0xb8], R16 ;  /* 0x0000b81001007387 */ /* 0x0007e80000100a00 */
[----:B------:R3:W-:Y:S04]  /*69580*/  STL.64 [R1+0x98], R6 ;  /* 0x0000980601007387 */ /* 0x0007e80000100a00 */
[----:B------:R-:W-:Y:S04]  /*69590*/  LDGSTS.E [R10+0x4e00], desc[UR60][R32.64], P0 ;  /* 0x04e00000200a7fae */ /* 0x000fe8000812187c */
[----:B------:R-:W4:Y:S04]  /*695a0*/  LDL.LU.64 R232, [R1+0xe58] ;  /* 0x000e580001e87983 */ /* 0x000f280000300a00 */
[----:B------:R-:W-:Y:S04]  /*695b0*/  LDGSTS.E [R9+0x5200], desc[UR60][R28.64], P0 ;  /* 0x052000001c097fae */ /* 0x000fe8000812187c */
[----:B------:R-:W4:Y:S04]  /*695c0*/  LDL.LU.64 R238, [R1+0xe68] ;  /* 0x000e680001ee7983 */ /* 0x000f280000300a00 */
[----:B------:R-:W-:Y:S04]  /*695d0*/  LDGSTS.E [R252+0x5600], desc[UR60][R18.64], P0 ;  /* 0x0560000012fc7fae */ /* 0x000fe8000812187c */
[----:B------:R-:W-:Y:S04]  /*695e0*/  LDGSTS.E [R241+0x5a00], desc[UR60][R16.64], P0 ;  /* 0x05a0000010f17fae */ /* 0x000fe8000812187c */
[----:B------:R3:W-:Y:S04]  /*695f0*/  LDGSTS.E [R240+0x5e00], desc[UR60][R6.64], P0 ;  /* 0x05e0000006f07fae */ /* 0x0007e8000812187c */
[----:B-1----:R-:W4:Y:S04]  /*69600*/  LDL.LU.64 R28, [R1+0xe70] ;  /* 0x000e7000011c7983 */ /* 0x002f280000300a00 */
[----:B---3--:R-:W3:Y:S04]  /*69610*/  LDL.LU.64 R18, [R1+0xe78] ;  /* 0x000e780001127983 */ /* 0x008ee80000300a00 */
[----:B------:R-:W3:Y:S01]  /*69620*/  LDL.LU.64 R16, [R1+0xe88] ;  /* 0x000e880001107983 */ /* 0x000ee20000300a00 */
[C---:B------:R-:W-:Y:S01]  /*69630*/  VIADD R6, R248.reuse, 0x100000 ;  /* 0x00100000f8067836 */ /* 0x040fe20000000000 */
[----:B------:R-:W-:Y:S01]  /*69640*/  IADD3 R7, R248, 0x100000, RZ ;  /* 0x00100000f8077810 */ /* 0x000fe20007ffe0ff */
[----:B------:R-:W-:-:S04]  /*69650*/  IMAD.WIDE R32, R5, 0x4, R30 ;  /* 0x0000000405207825 */ /* 0x000fc800078e021e */
[----:B------:R-:W-:-:S04]  /*69660*/  IMAD.WIDE R30, R5, 0x4, R220 ;  /* 0x00000004051e7825 */ /* 0x000fc800078e02dc */
[----:B--2---:R-:W-:-:S04]  /*69670*/  IMAD.WIDE R20, R5, 0x4, R20 ;  /* 0x0000000405147825 */ /* 0x004fc800078e0214 */
[C---:B----4-:R-:W-:Y:S01]  /*69680*/  IMAD.WIDE R12, R5.reuse, 0x4, R12 ;  /* 0x00000004050c7825 */ /* 0x050fe200078e020c */
[----:B------:R-:W-:Y:S04]  /*69690*/  STL.64 [R1+0x78], R32 ;  /* 0x0000782001007387 */ /* 0x000fe80000100a00 */
[----:B------:R-:W-:Y:S04]  /*696a0*/  STL.64 [R1+0x58], R30 ;  /* 0x0000581e01007387 */ /* 0x000fe80000100a00 */
[----:B------:R1:W-:Y:S04]  /*696b0*/  STL.64 [R1+0x38], R20 ;  /* 0x0000381401007387 */ /* 0x0003e80000100a00 */
[----:B------:R-:W-:Y:S04]  /*696c0*/  LDGSTS.E [R10+0x6200], desc[UR60][R32.64], P0 ;  /* 0x06200000200a7fae */ /* 0x000fe8000812187c */
[----:B------:R2:W-:Y:S01]  /*696d0*/  STL.64 [R1+0x18], R12 ;  /* 0x0000180c01007387 */ /* 0x0005e20000100a00 */
[----:B------:R-:W-:-:S03]  /*696e0*/  IMAD.WIDE R240, R5, 0x4, R226 ;  /* 0x0000000405f07825 */ /* 0x000fc600078e02e2 */
[----:B------:R4:W-:Y:S04]  /*696f0*/  LDGSTS.E [R9+0x6600], desc[UR60][R30.64], P0 ;  /* 0x066000001e097fae */ /* 0x0009e8000812187c */
[----:B------:R-:W3:Y:S04]  /*69700*/  LDL.LU.64 R220, [R1+0xe90] ;  /* 0x000e900001dc7983 */ /* 0x000ee80000300a00 */
[----:B------:R-:W-:Y:S04]  /*69710*/  LDGSTS.E [R7+0x6a00], desc[UR60][R20.64], P0 ;  /* 0x06a0000014077fae */ /* 0x000fe8000812187c */
[----:B------:R-:W3:Y:S04]  /*69720*/  LDL.LU.64 R226, [R1+0xe98] ;  /* 0x000e980001e27983 */ /* 0x000ee80000300a00 */
[----:B------:R-:W-:Y:S04]  /*69730*/  LDGSTS.E [R6+0x6e00], desc[UR60][R12.64], P0 ;  /* 0x06e000000c067fae */ /* 0x000fe8000812187c */
[----:B------:R-:W-:Y:S04]  /*69740*/  LDGSTS.E [R252+0x7200], desc[UR60][R240.64], P0 ;  /* 0x07200000f0fc7fae */ /* 0x000fe8000812187c */
[----:B-1----:R-:W3:Y:S04]  /*69750*/  LDL.LU.64 R20, [R1+0xea0] ;  /* 0x000ea00001147983 */ /* 0x002ee80000300a00 */
[----:B--2---:R-:W2:Y:S04]  /*69760*/  LDL.LU.64 R12, [R1+0xea8] ;  /* 0x000ea800010c7983 */ /* 0x004ea80000300a00 */
[----:B------:R-:W2:Y:S01]  /*69770*/  LDL.LU.64 R6, [R1+0xeb0] ;  /* 0x000eb00001067983 */ /* 0x000ea20000300a00 */
[C---:B----4-:R-:W-:Y:S01]  /*69780*/  IADD3 R31, R248.reuse, 0x100000, RZ ;  /* 0x00100000f81f7810 */ /* 0x050fe20007ffe0ff */
[----:B------:R-:W-:-:S02]  /*69790*/  VIADD R30, R248, 0x100000 ;  /* 0x00100000f81e7836 */ /* 0x000fc40000000000 */
[----:B------:R-:W-:-:S04]  /*697a0*/  IMAD.WIDE R34, R5, 0x4, R232 ;  /* 0x0000000405227825 */ /* 0x000fc800078e02e8 */
[C---:B------:R-:W-:Y:S01]  /*697b0*/  IMAD.WIDE R32, R5.reuse, 0x4, R238 ;  /* 0x0000000405207825 */ /* 0x040fe200078e02ee */
[----:B------:R-:W-:Y:S04]  /*697c0*/  STL.64 [R1+0x3b0], R34 ;  /* 0x0003b02201007387 */ /* 0x000fe80000100a00 */
[----:B------:R-:W-:Y:S04]  /*697d0*/  STL.64 [R1+0x3d0], R32 ;  /* 0x0003d02001007387 */ /* 0x000fe80000100a00 */
[----:B------:R1:W-:Y:S04]  /*697e0*/  LDGSTS.E [R31+0x7600], desc[UR60][R34.64], P0 ;  /* 0x07600000221f7fae */ /* 0x0003e8000812187c */
[----:B------:R4:W-:Y:S01]  /*697f0*/  LDGSTS.E [R30+0x7a00], desc[UR60][R32.64], P0 ;  /* 0x07a00000201e7fae */ /* 0x0009e2000812187c */
[----:B------:R-:W-:-:S04]  /*69800*/  IMAD.WIDE R28, R5, 0x4, R28 ;  /* 0x00000004051c7825 */ /* 0x000fc800078e021c */
[----:B---3--:R-:W-:-:S04]  /*69810*/  IMAD.WIDE R18, R5, 0x4, R18 ;  /* 0x0000000405127825 */ /* 0x008fc800078e0212 */
[C---:B------:R-:W-:Y:S01]  /*69820*/  IMAD.WIDE R16, R5.reuse, 0x4, R16 ;  /* 0x0000000405107825 */ /* 0x040fe200078e0210 */
[----:B------:R3:W-:Y:S04]  /*69830*/  STL.64 [R1+0x3f0], R28 ;  /* 0x0003f01c01007387 */ /* 0x0007e80000100a00 */
[----:B------:R1:W-:Y:S04]  /*69840*/  STL.64 [R1+0x410], R18 ;  /* 0x0004101201007387 */ /* 0x0003e80000100a00 */
[----:B------:R4:W-:Y:S04]  /*69850*/  STL.64 [R1+0x430], R16 ;  /* 0x0004301001007387 */ /* 0x0009e80000100a00 */
[----:B------:R-:W2:Y:S04]  /*69860*/  LDL.LU.64 R232, [R1+0xeb8] ;  /* 0x000eb80001e87983 */ /* 0x000ea80000300a00 */
[----:B------:R-:W-:Y:S04]  /*69870*/  LDGSTS.E [R10+0x7e00], desc[UR60][R28.64], P0 ;  /* 0x07e000001c0a7fae */ /* 0x000fe8000812187c */
[----:B------:R-:W2:Y:S04]  /*69880*/  LDL.LU.64 R238, [R1+0xec0] ;  /* 0x000ec00001ee7983 */ /* 0x000ea80000300a00 */
[----:B------:R-:W-:Y:S04]  /*69890*/  LDGSTS.E [R9+0x20200], desc[UR60][R18.64], P0 ;  /* 0x2020000012097fae */ /* 0x000fe8000812187c */
[----:B------:R-:W-:Y:S04]  /*698a0*/  LDGSTS.E [R252+0x20600], desc[UR60][R16.64], P0 ;  /* 0x2060000010fc7fae */ /* 0x000fe8000812187c */
[----:B---3--:R-:W3:Y:S04]  /*698b0*/  LDL.LU.64 R28, [R1+0xec8] ;  /* 0x000ec800011c7983 */ /* 0x008ee80000300a00 */
[----:B-1----:R-:W3:Y:S04]  /*698c0*/  LDL.LU.64 R18, [R1+0xed0] ;  /* 0x000ed00001127983 */ /* 0x002ee80000300a00 */
[----:B----4-:R-:W4:Y:S01]  /*698d0*/  LDL.LU.64 R16, [R1+0xed8] ;  /* 0x000ed80001107983 */ /* 0x010f220000300a00 */
[----:B------:R-:W-:-:S04]  /*698e0*/  IMAD.WIDE R34, R5, 0x4, R220 ;  /* 0x0000000405227825 */ /* 0x000fc800078e02dc */
[C---:B------:R-:W-:Y:S01]  /*698f0*/  IMAD.WIDE R32, R5.reuse, 0x4, R226 ;  /* 0x0000000405207825 */ /* 0x040fe200078e02e2 */
[----:B------:R-:W-:Y:S04]  /*69900*/  STL.64 [R1+0x450], R34 ;  /* 0x0004502201007387 */ /* 0x000fe80000100a00 */
[----:B------:R-:W-:Y:S04]  /*69910*/  STL.64 [R1+0x470], R32 ;  /* 0x0004702001007387 */ /* 0x000fe80000100a00 */
[----:B------:R1:W-:Y:S04]  /*69920*/  LDGSTS.E [R31+0x20a00], desc[UR60][R34.64], P0 ;  /* 0x20a00000221f7fae */ /* 0x0003e8000812187c */
[----:B------:R1:W-:Y:S01]  /*69930*/  LDGSTS.E [R30+0x20e00], desc[UR60][R32.64], P0 ;  /* 0x20e00000201e7fae */ /* 0x0003e2000812187c */
[----:B------:R-:W-:-:S04]  /*69940*/  IMAD.WIDE R20, R5, 0x4, R20 ;  /* 0x0000000405147825 */ /* 0x000fc800078e0214 */
[----:B--2---:R-:W-:-:S04]  /*69950*/  IMAD.WIDE R12, R5, 0x4, R12 ;  /* 0x00000004050c7825 */ /* 0x004fc800078e020c */
[C---:B------:R-:W-:Y:S01]  /*69960*/  IMAD.WIDE R6, R5.reuse, 0x4, R6 ;  /* 0x0000000405067825 */ /* 0x040fe200078e0206 */
[----:B------:R2:W-:Y:S04]  /*69970*/  STL.64 [R1+0x490], R20 ;  /* 0x0004901401007387 */ /* 0x0005e80000100a00 */
[----:B------:R1:W-:Y:S04]  /*69980*/  STL.64 [R1+0x4b0], R12 ;  /* 0x0004b00c01007387 */ /* 0x0003e80000100a00 */
[----:B------:R1:W-:Y:S04]  /*69990*/  STL.64 [R1+0x4c0], R6 ;  /* 0x0004c00601007387 */ /* 0x0003e80000100a00 */
[----:B------:R-:W4:Y:S04]  /*699a0*/  LDL.LU.64 R220, [R1+0xee0] ;  /* 0x000ee00001dc7983 */ /* 0x000f280000300a00 */
[----:B------:R-:W-:Y:S04]  /*699b0*/  LDGSTS.E [R10+0x21200], desc[UR60][R20.64], P0 ;  /* 0x21200000140a7fae */ /* 0x000fe8000812187c */
[----:B------:R-:W4:Y:S04]  /*699c0*/  LDL.LU.64 R226, [R1+0xee8] ;  /* 0x000ee80001e27983 */ /* 0x000f280000300a00 */
[----:B------:R-:W-:Y:S04]  /*699d0*/  LDGSTS.E [R9+0x21600], desc[UR60][R12.64], P0 ;  /* 0x216000000c097fae */ /* 0x000fe8000812187c */
[----:B------:R-:W-:Y:S04]  /*699e0*/  LDGSTS.E [R252+0x21a00], desc[UR60][R6.64], P0 ;  /* 0x21a0000006fc7fae */ /* 0x000fe8000812187c */
[----:B--2---:R-:W2:Y:S04]  /*699f0*/  LDL.LU.64 R20, [R1+0xef0] ;  /* 0x000ef00001147983 */ /* 0x004ea80000300a00 */
[----:B-1----:R-:W2:Y:S04]  /*69a00*/  LDL.LU.64 R12, [R1+0xf00] ;  /* 0x000f0000010c7983 */ /* 0x002ea80000300a00 */
[----:B------:R-:W2:Y:S01]  /*69a10*/  LDL.LU.64 R6, [R1+0xf08] ;  /* 0x000f080001067983 */ /* 0x000ea20000300a00 */
[----:B------:R-:W-:-:S04]  /*69a20*/  IMAD.WIDE R34, R5, 0x4, R232 ;  /* 0x0000000405227825 */ /* 0x000fc800078e02e8 */
[C---:B------:R-:W-:Y:S01]  /*69a30*/  IMAD.WIDE R32, R5.reuse, 0x4, R238 ;  /* 0x0000000405207825 */ /* 0x040fe200078e02ee */
[----:B------:R-:W-:Y:S04]  /*69a40*/  STL.64 [R1+0x4e0], R34 ;  /* 0x0004e02201007387 */ /* 0x000fe80000100a00 */
[----:B------:R-:W-:Y:S04]  /*69a50*/  STL.64 [R1+0x500], R32 ;  /* 0x0005002001007387 */ /* 0x000fe80000100a00 */
[----:B------:R1:W-:Y:S04]  /*69a60*/  LDGSTS.E [R31+0x21e00], desc[UR60][R34.64], P0 ;  /* 0x21e00000221f7fae */ /* 0x0003e8000812187c */
[----:B------:R1:W-:Y:S01]  /*69a70*/  LDGSTS.E [R30+0x22200], desc[UR60][R32.64], P0 ;  /* 0x22200000201e7fae */ /* 0x0003e2000812187c */
[----:B---3--:R-:W-:-:S04]  /*69a80*/  IMAD.WIDE R28, R5, 0x4, R28 ;  /* 0x00000004051c7825 */ /* 0x008fc800078e021c */
[----:B------:R-:W-:-:S04]  /*69a90*/  IMAD.WIDE R18, R5, 0x4, R18 ;  /* 0x0000000405127825 */ /* 0x000fc800078e0212 */
[C---:B----4-:R-:W-:Y:S01]  /*69aa0*/  IMAD.WIDE R16, R5.reuse, 0x4, R16 ;  /* 0x0000000405107825 */ /* 0x050fe200078e0210 */
        /* <DEDUP_REMOVED lines=9> */
[----:B----4-:R-:W4:Y:S04]  /*69b40*/  LDL.LU.64 R18, [R1+0xf28] ;  /* 0x000f280001127983 */ /* 0x010f280000300a00 */
[----:B-1----:R-:W4:Y:S01]  /*69b50*/  LDL.LU.64 R16, [R1+0xf30] ;  /* 0x000f300001107983 */ /* 0x002f220000300a00 */
[----:B------:R-:W-:-:S04]  /*69b60*/  IMAD.WIDE R34, R5, 0x4, R220 ;  /* 0x0000000405227825 */ /* 0x000fc800078e02dc */
[C---:B------:R-:W-:Y:S01]  /*69b70*/  IMAD.WIDE R32, R5.reuse, 0x4, R226 ;  /* 0x0000000405207825 */ /* 0x040fe200078e02e2 */
[----:B------:R-:W-:Y:S04]  /*69b80*/  STL.64 [R1+0x580], R34 ;  /* 0x0005802201007387 */ /* 0x000fe80000100a00 */
[----:B------:R-:W-:Y:S04]  /*69b90*/  STL.64 [R1+0x5a0], R32 ;  /* 0x0005a02001007387 */ /* 0x000fe80000100a00 */
[----:B------:R1:W-:Y:S04]  /*69ba0*/  LDGSTS.E [R31+0x23200], desc[UR60][R34.64], P0 ;  /* 0x23200000221f7fae */ /* 0x0003e8000812187c */
[----:B------:R1:W-:Y:S01]  /*69bb0*/  LDGSTS.E [R30+0x23600], desc[UR60][R32.64], P0 ;  /* 0x23600000201e7fae */ /* 0x0003e2000812187c */
[----:B--2---:R-:W-:-:S04]  /*69bc0*/  IMAD.WIDE R20, R5, 0x4, R20 ;  /* 0x0000000405147825 */ /* 0x004fc800078e0214 */
[----:B------:R-:W-:-:S04]  /*69bd0*/  IMAD.WIDE R12, R5, 0x4, R12 ;  /* 0x00000004050c7825 */ /* 0x000fc800078e020c */
        /* <DEDUP_REMOVED lines=19> */
[----:B----4-:R-:W-:-:S04]  /*69d10*/  IMAD.WIDE R18, R5, 0x4, R18 ;  /* 0x0000000405127825 */ /* 0x010fc800078e0212 */
        /* <DEDUP_REMOVED lines=40> */
[----:B------:R-:W-:Y:S01]  /*69fa0*/  IMAD.WIDE R16, R5, 0x4, R16 ;  /* 0x0000000405107825 */ /* 0x000fe200078e0210 */
[----:B------:R3:W-:Y:S04]  /*69fb0*/  STL.64 [R1+0x7a0], R28 ;  /* 0x0007a01c01007387 */ /* 0x0007e80000100a00 */
[----:B------:R4:W-:Y:S04]  /*69fc0*/  STL.64 [R1+0x7c0], R18 ;  /* 0x0007c01201007387 */ /* 0x0009e80000100a00 */
[----:B------:R4:W-:Y:S04]  /*69fd0*/  STL.64 [R1+0x7e0], R16 ;  /* 0x0007e01001007387 */ /* 0x0009e80000100a00 */
[----:B------:R-:W2:Y:S04]  /*69fe0*/  LDL.LU.64 R232, [R1+0xfb8] ;  /* 0x000fb80001e87983 */ /* 0x000ea80000300a00 */
[----:B------:R4:W-:Y:S04]  /*69ff0*/  LDGSTS.E [R10+0x27600], desc[UR60][R28.64], P0 ;  /* 0x276000001c0a7fae */ /* 0x0009e8000812187c */
[----:B------:R-:W2:Y:S04]  /*6a000*/  LDL.LU.64 R238, [R1+0xfc0] ;  /* 0x000fc00001ee7983 */ /* 0x000ea80000300a00 */
[----:B------:R4:W-:Y:S04]  /*6a010*/  LDGSTS.E [R9+0x27a00], desc[UR60][R18.64], P0 ;  /* 0x27a0000012097fae */ /* 0x0009e8000812187c */
[----:B------:R4:W-:Y:S01]  /*6a020*/  LDGSTS.E [R252+0x27e00], desc[UR60][R16.64], P0 ;  /* 0x27e0000010fc7fae */ /* 0x0009e2000812187c */
[C---:B-1----:R-:W-:Y:S01]  /*6a030*/  IADD3 R31, R249.reuse, 0x100000, RZ ;  /* 0x00100000f91f7810 */ /* 0x042fe20007ffe0ff */
[----:B------:R-:W-:-:S02]  /*6a040*/  VIADD R30, R249, 0x100000 ;  /* 0x00100000f91e7836 */ /* 0x000fc40000000000 */
[----:B---3--:R-:W3:Y:S04]  /*6a050*/  LDL.LU.64 R28, [R1+0xfc8] ;  /* 0x000fc800011c7983 */ /* 0x008ee80000300a00 */
[----:B----4-:R-:W4:Y:S04]  /*6a060*/  LDL.LU.64 R18, [R1+0xfd0] ;  /* 0x000fd00001127983 */ /* 0x010f280000300a00 */
[----:B------:R-:W4:Y:S01]  /*6a070*/  LDL.LU.64 R16, [R1+0xfd8] ;  /* 0x000fd80001107983 */ /* 0x000f220000300a00 */
[C---:B------:R-:W-:Y:S01]  /*6a080*/  IADD3 R10, R249.reuse, 0x100000, RZ ;  /* 0x00100000f90a7810 */ /* 0x040fe20007ffe0ff */
[C---:B------:R-:W-:Y:S01]  /*6a090*/  VIADD R9, R249.reuse, 0x100000 ;  /* 0x00100000f9097836 */ /* 0x040fe20000000000 */
[----:B------:R-:W-:Y:S01]  /*6a0a0*/  IADD3 R252, R249, 0x100000, RZ ;  /* 0x00100000f9fc7810 */ /* 0x000fe20007ffe0ff */
        /* <DEDUP_REMOVED lines=224> */
[----:B------:R-:W-:Y:S04]  /*6aeb0*/  LDGSTS.E [R31+0x25e80], desc[UR60][R34.64], P0 ;  /* 0x25e80000221f7fae */ /* 0x000fe8000812187c */
[----:B------:R-:W-:Y:S01]  /*6aec0*/  LDGSTS.E [R30+0x26280], desc[UR60][R32.64], P0 ;  /* 0x26280000201e7fae */ /* 0x000fe2000812187c */
[----:B---3--:R-:W-:-:S04]  /*6aed0*/  IMAD.WIDE R28, R5, 0x4, R28 ;  /* 0x00000004051c7825 */ /* 0x008fc800078e021c */
[----:B----4-:R-:W-:-:S04]  /*6aee0*/  IMAD.WIDE R18, R5, 0x4, R18 ;  /* 0x0000000405127825 */ /* 0x010fc800078e0212 */
[----:B------:R-:W-:Y:S01]  /*6aef0*/  IMAD.WIDE R16, R5, 0x4, R16 ;  /* 0x0000000405107825 */ /* 0x000fe200078e0210 */
[----:B------:R1:W-:Y:S04]  /*6af00*/  STL.64 [R1+0xc90], R28 ;  /* 0x000c901c01007387 */ /* 0x0003e80000100a00 */
[----:B------:R3:W-:Y:S04]  /*6af10*/  STL.64 [R1+0xc98], R18 ;  /* 0x000c981201007387 */ /* 0x0007e80000100a00 */
[----:B------:R4:W-:Y:S04]  /*6af20*/  STL.64 [R1+0xca0], R16 ;  /* 0x000ca01001007387 */ /* 0x0009e80000100a00 */
[----:B------:R-:W2:Y:S04]  /*6af30*/  LDL.LU.64 R232, [R1+0x1230] ;  /* 0x0012300001e87983 */ /* 0x000ea80000300a00 */
[----:B------:R-:W-:Y:S04]  /*6af40*/  LDGSTS.E [R10+0x26680], desc[UR60][R28.64], P0 ;  /* 0x266800001c0a7fae */ /* 0x000fe8000812187c */
[----:B------:R-:W2:Y:S04]  /*6af50*/  LDL.LU.64 R238, [R1+0x1248] ;  /* 0x0012480001ee7983 */ /* 0x000ea80000300a00 */
[----:B------:R-:W-:Y:S04]  /*6af60*/  LDGSTS.E [R9+0x26a80], desc[UR60][R18.64], P0 ;  /* 0x26a8000012097fae */ /* 0x000fe8000812187c */
[----:B------:R4:W-:Y:S04]  /*6af70*/  LDGSTS.E [R252+0x26e80], desc[UR60][R16.64], P0 ;  /* 0x26e8000010fc7fae */ /* 0x0009e8000812187c */
[----:B-1----:R-:W2:Y:S04]  /*6af80*/  LDL.LU.64 R28, [R1+0x1260] ;  /* 0x00126000011c7983 */ /* 0x002ea80000300a00 */
[----:B---3--:R-:W3:Y:S04]  /*6af90*/  LDL.LU.64 R18, [R1+0x1268] ;  /* 0x0012680001127983 */ /* 0x008ee80000300a00 */
[----:B----4-:R-:W4:Y:S01]  /*6afa0*/  LDL.LU.64 R16, [R1+0x1278] ;  /* 0x0012780001107983 */ /* 0x010f220000300a00 */
[----:B------:R-:W-:-:S02]  /*6afb0*/  VIADD R252, R250, 0x100000 ;  /* 0x00100000fafc7836 */ /* 0x000fc40000000000 */
        /* <DEDUP_REMOVED lines=8> */
[----:B------:R-:W-:Y:S01]  /*6b040*/  IMAD.WIDE R6, R5, 0x4, R6 ;  /* 0x0000000405067825 */ /* 0x000fe200078e0206 */
[----:B------:R2:W-:Y:S04]  /*6b050*/  STL.64 [R1+0xcb8], R20 ;  /* 0x000cb81401007387 */ /* 0x0005e80000100a00 */
[----:B------:R1:W-:Y:S04]  /*6b060*/  STL.64 [R1+0xcc0], R12 ;  /* 0x000cc00c01007387 */ /* 0x0003e80000100a00 */
[----:B------:R1:W-:Y:S04]  /*6b070*/  STL.64 [R1+0xcc8], R6 ;  /* 0x000cc80601007387 */ /* 0x0003e80000100a00 */
[----:B------:R-:W4:Y:S04]  /*6b080*/  LDL.LU.64 R220, [R1+0x1288] ;  /* 0x0012880001dc7983 */ /* 0x000f280000300a00 */
[----:B------:R1:W-:Y:S04]  /*6b090*/  LDGSTS.E [R10+0x27a80], desc[UR60][R20.64], P0 ;  /* 0x27a80000140a7fae */ /* 0x0003e8000812187c */
[----:B------:R-:W4:Y:S04]  /*6b0a0*/  LDL.LU.64 R226, [R1+0x1298] ;  /* 0x0012980001e27983 */ /* 0x000f280000300a00 */
[----:B------:R1:W-:Y:S04]  /*6b0b0*/  LDGSTS.E [R9+0x27e80], desc[UR60][R12.64], P0 ;  /* 0x27e800000c097fae */ /* 0x0003e8000812187c */
[----:B------:R-:W-:Y:S04]  /*6b0c0*/  LDGSTS.E [R252+0x300], desc[UR60][R6.64], P0 ;  /* 0x0030000006fc7fae */ /* 0x000fe8000812187c */
[----:B--2---:R-:W2:Y:S04]  /*6b0d0*/  LDL.LU.64 R20, [R1+0x12a8] ;  /* 0x0012a80001147983 */ /* 0x004ea80000300a00 */
[----:B-1----:R-:W2:Y:S04]  /*6b0e0*/  LDL.LU.64 R12, [R1+0x12b8] ;  /* 0x0012b800010c7983 */ /* 0x002ea80000300a00 */
[----:B------:R-:W2:Y:S01]  /*6b0f0*/  LDL.LU.64 R6, [R1+0x12c8] ;  /* 0x0012c80001067983 */ /* 0x000ea20000300a00 */
[C---:B------:R-:W-:Y:S01]  /*6b100*/  IADD3 R31, R250.reuse, 0x100000, RZ ;  /* 0x00100000fa1f7810 */ /* 0x040fe20007ffe0ff */
[C---:B------:R-:W-:Y:S01]  /*6b110*/  VIADD R30, R250.reuse, 0x100000 ;  /* 0x00100000fa1e7836 */ /* 0x040fe20000000000 */
[C---:B------:R-:W-:Y:S01]  /*6b120*/  IADD3 R10, R250.reuse, 0x100000, RZ ;  /* 0x00100000fa0a7810 */ /* 0x040fe20007ffe0ff */
        /* <DEDUP_REMOVED lines=225> */
[----:B------:R-:W-:Y:S04]  /*6bf40*/  LDGSTS.E [R31+0x26300], desc[UR60][R34.64], P0 ;  /* 0x26300000221f7fae */ /* 0x000fe8000812187c */
[----:B------:R-:W-:Y:S01]  /*6bf50*/  LDGSTS.E [R30+0x26700], desc[UR60][R32.64], P0 ;  /* 0x26700000201e7fae */ /* 0x000fe2000812187c */
[----:B--2---:R-:W-:-:S04]  /*6bf60*/  IMAD.WIDE R20, R5, 0x4, R20 ;  /* 0x0000000405147825 */ /* 0x004fc800078e0214 */
[----:B------:R-:W-:-:S04]  /*6bf70*/  IMAD.WIDE R12, R5, 0x4, R12 ;  /* 0x00000004050c7825 */ /* 0x000fc800078e020c */
[----:B------:R-:W-:Y:S01]  /*6bf80*/  IMAD.WIDE R6, R5, 0x4, R6 ;  /* 0x0000000405067825 */ /* 0x000fe200078e0206 */
[----:B------:R1:W-:Y:S04]  /*6bf90*/  STL.64 [R1+0xec8], R20 ;  /* 0x000ec81401007387 */ /* 0x0003e80000100a00 */
[----:B------:R2:W-:Y:S04]  /*6bfa0*/  STL.64 [R1+0xed0], R12 ;  /* 0x000ed00c01007387 */ /* 0x0005e80000100a00 */
[----:B------:R2:W-:Y:S04]  /*6bfb0*/  STL.64 [R1+0xed8], R6 ;  /* 0x000ed80601007387 */ /* 0x0005e80000100a00 */
[----:B------:R-:W4:Y:S04]  /*6bfc0*/  LDL.LU.64 R220, [R1+0x16d0] ;  /* 0x0016d00001dc7983 */ /* 0x000f280000300a00 */
[----:B------:R-:W-:Y:S04]  /*6bfd0*/  LDGSTS.E [R10+0x26b00], desc[UR60][R20.64], P0 ;  /* 0x26b00000140a7fae */ /* 0x000fe8000812187c */
[----:B------:R-:W4:Y:S04]  /*6bfe0*/  LDL.LU.64 R226, [R1+0x16e8] ;  /* 0x0016e80001e27983 */ /* 0x000f280000300a00 */
[----:B------:R2:W-:Y:S04]  /*6bff0*/  LDGSTS.E [R9+0x26f00], desc[UR60][R12.64], P0 ;  /* 0x26f000000c097fae */ /* 0x0005e8000812187c */
[----:B------:R2:W-:Y:S04]  /*6c000*/  LDGSTS.E [R252+0x27300], desc[UR60][R6.64], P0 ;  /* 0x2730000006fc7fae */ /* 0x0005e8000812187c */
[----:B-1----:R-:W4:Y:S04]  /*6c010*/  LDL.LU.64 R20, [R1+0x1700] ;  /* 0x0017000001147983 */ /* 0x002f280000300a00 */
[----:B--2---:R-:W2:Y:S04]  /*6c020*/  LDL.LU.64 R12, [R1+0x1718] ;  /* 0x00171800010c7983 */ /* 0x004ea80000300a00 */
[----:B------:R-:W2:Y:S01]  /*6c030*/  LDL.LU.64 R6, [R1+0x1730] ;  /* 0x0017300001067983 */ /* 0x000ea20000300a00 */
        /* <DEDUP_REMOVED lines=17> */
[----:B------:R-:W-:Y:S04]  /*6c150*/  LDGSTS.E [R9+0x380], desc[UR60][R18.64], P0 ;  /* 0x0038000012097fae */ /* 0x000fe8000812187c */
[----:B------:R-:W-:Y:S01]  /*6c160*/  LDGSTS.E [R252+0x780], desc[UR60][R16.64], P0 ;  /* 0x0078000010fc7fae */ /* 0x000fe2000812187c */
[C---:B-1----:R-:W-:Y:S01]  /*6c170*/  IADD3 R31, R251.reuse, 0x100000, RZ ;  /* 0x00100000fb1f7810 */ /* 0x042fe20007ffe0ff */
[----:B------:R-:W-:-:S02]  /*6c180*/  VIADD R30, R251, 0x100000 ;  /* 0x00100000fb1e7836 */ /* 0x000fc40000000000 */
[----:B---3--:R-:W3:Y:S04]  /*6c190*/  LDL.LU.64 R28, [R1+0x1778] ;  /* 0x00177800011c7983 */ /* 0x008ee80000300a00 */
[----:B----4-:R-:W4:Y:S04]  /*6c1a0*/  LDL.LU.64 R18, [R1+0x1798] ;  /* 0x0017980001127983 */ /* 0x010f280000300a00 */
[----:B------:R-:W4:Y:S01]  /*6c1b0*/  LDL.LU.64 R16, [R1+0x17b8] ;  /* 0x0017b80001107983 */ /* 0x000f220000300a00 */
[----:B------:R-:W-:Y:S01]  /*6c1c0*/  IADD3 R10, R251, 0x100000, RZ ;  /* 0x00100000fb0a7810 */ /* 0x000fe20007ffe0ff */
        /* <DEDUP_REMOVED lines=165> */
[----:B------:R-:W-:Y:S01]  /*6cc20*/  LDGSTS.E [R30+0x22f80], desc[UR60][R32.64], P0 ;  /* 0x22f80000201e7fae */ /* 0x000fe2000812187c */
[----:B--2---:R-:W-:-:S04]  /*6cc30*/  IMAD.WIDE R20, R5, 0x4, R20 ;  /* 0x0000000405147825 */ /* 0x004fc800078e0214 */
[----:B------:R-:W-:-:S04]  /*6cc40*/  IMAD.WIDE R12, R5, 0x4, R12 ;  /* 0x00000004050c7825 */ /* 0x000fc800078e020c */
[----:B------:R-:W-:Y:S01]  /*6cc50*/  IMAD.WIDE R6, R5, 0x4, R6 ;  /* 0x0000000405067825 */ /* 0x000fe200078e0206 */
[----:B------:R2:W-:Y:S04]  /*6cc60*/  STL.64 [R1+0x10b0], R20 ;  /* 0x0010b01401007387 */ /* 0x0005e80000100a00 */
[----:B------:R1:W-:Y:S04]  /*6cc70*/  STL.64 [R1+0x10b8], R12 ;  /* 0x0010b80c01007387 */ /* 0x0003e80000100a00 */
[----:B------:R-:W-:Y:S04]  /*6cc80*/  LDGSTS.E [R10+0x23380], desc[UR60][R20.64], P0 ;  /* 0x23380000140a7fae */ /* 0x000fe8000812187c */
[----:B------:R1:W-:Y:S04]  /*6cc90*/  STL.64 [R1+0x10c0], R6 ;  /* 0x0010c00601007387 */ /* 0x0003e80000100a00 */
[----:B------:R-:W-:Y:S04]  /*6cca0*/  LDGSTS.E [R9+0x23780], desc[UR60][R12.64], P0 ;  /* 0x237800000c097fae */ /* 0x000fe8000812187c */
[----:B------:R-:W-:Y:S04]  /*6ccb0*/  LDGSTS.E [R252+0x23b80], desc[UR60][R6.64], P0 ;  /* 0x23b8000006fc7fae */ /* 0x000fe8000812187c */
[----:B--2---:R-:W2:Y:S04]  /*6ccc0*/  LDL.LU.64 R20, [R1+0x1b40] ;  /* 0x001b400001147983 */ /* 0x004ea80000300a00 */
[----:B------:R-:W2:Y:S04]  /*6ccd0*/  LDL.LU.64 R32, [R1+0x1b38] ;  /* 0x001b380001207983 */ /* 0x000ea80000300a00 */
[----:B------:R-:W2:Y:S04]  /*6cce0*/  LDL.LU.64 R30, [R1+0x1b30] ;  /* 0x001b3000011e7983 */ /* 0x000ea80000300a00 */
[----:B-1----:R-:W2:Y:S04]  /*6ccf0*/  LDL.LU.64 R12, [R1+0x1b28] ;  /* 0x001b2800010c7983 */ /* 0x002ea80000300a00 */
[----:B------:R-:W2:Y:S01]  /*6cd00*/  LDL.LU.64 R6, [R1+0x1b20] ;  /* 0x001b200001067983 */ /* 0x000ea20000300a00 */
[C---:B------:R-:W-:Y:S01]  /*6cd10*/  VIADD R35, R251.reuse, 0x100000 ;  /* 0x00100000fb237836 */ /* 0x040fe20000000000 */
[----:B------:R-:W-:Y:S01]  /*6cd20*/  IADD3 R34, R251, 0x100000, RZ ;  /* 0x00100000fb227810 */ /* 0x000fe20007ffe0ff */
        /* <DEDUP_REMOVED lines=12> */
[----:B------:R-:W4:Y:S04]  /*6cdf0*/  LDL.LU.64 R220, [R1+0x1b18] ;  /* 0x001b180001dc7983 */ /* 0x000f280000300a00 */
[----:B------:R-:W4:Y:S04]  /*6ce00*/  LDL.LU.64 R226, [R1+0x1b10] ;  /* 0x001b100001e27983 */ /* 0x000f280000300a00 */
[----:B------:R-:W4:Y:S04]  /*6ce10*/  LDL.LU.64 R232, [R1+0x1b08] ;  /* 0x001b080001e87983 */ /* 0x000f280000300a00 */
[----:B------:R-:W-:Y:S04]  /*6ce20*/  LDGSTS.E [R10+0x24780], desc[UR60][R28.64], P0 ;  /* 0x247800001c0a7fae */ /* 0x000fe8000812187c */
[----:B------:R-:W4:Y:S04]  /*6ce30*/  LDL.LU.64 R238, [R1+0x1b00] ;  /* 0x001b000001ee7983 */ /* 0x000f280000300a00 */
[----:B------:R3:W-:Y:S04]  /*6ce40*/  LDGSTS.E [R9+0x24b80], desc[UR60][R18.64], P0 ;  /* 0x24b8000012097fae */ /* 0x0007e8000812187c */
[----:B------:R4:W-:Y:S04]  /*6ce50*/  LDGSTS.E [R252+0x24f80], desc[UR60][R16.64], P0 ;  /* 0x24f8000010fc7fae */ /* 0x0009e8000812187c */
[----:B-1----:R-:W4:Y:S01]  /*6ce60*/  LDL.LU.64 R28, [R1+0x1af8] ;  /* 0x001af800011c7983 */ /* 0x002f220000300a00 */
[----:B---3--:R-:W-:-:S02]  /*6ce70*/  VIADD R18, R251, 0x100000 ;  /* 0x00100000fb127836 */ /* 0x008fc40000000000 */
[----:B--2---:R-:W-:-:S04]  /*6ce80*/  IMAD.WIDE R20, R5, 0x4, R20 ;  /* 0x0000000405147825 */ /* 0x004fc800078e0214 */
[----:B------:R-:W-:-:S04]  /*6ce90*/  IMAD.WIDE R32, R5, 0x4, R32 ;  /* 0x0000000405207825 */ /* 0x000fc800078e0220 */
[----:B------:R-:W-:-:S04]  /*6cea0*/  IMAD.WIDE R30, R5, 0x4, R30 ;  /* 0x00000004051e7825 */ /* 0x000fc800078e021e */
[----:B------:R-:W-:Y:S01]  /*6ceb0*/  IMAD.WIDE R12, R5, 0x4, R12 ;  /* 0x00000004050c7825 */ /* 0x000fe200078e020c */
[----:B----4-:R-:W-:Y:S01]  /*6cec0*/  IADD3 R17, R251, 0x100000, RZ ;  /* 0x00100000fb117810 */ /* 0x010fe20007ffe0ff */
[----:B------:R1:W-:Y:S04]  /*6ced0*/  STL.64 [R1+0x1100], R20 ;  /* 0x0011001401007387 */ /* 0x0003e80000100a00 */
[----:B------:R2:W-:Y:S04]  /*6cee0*/  STL.64 [R1+0x1108], R32 ;  /* 0x0011082001007387 */ /* 0x0005e80000100a00 */
[----:B------:R-:W-:Y:S04]  /*6cef0*/  LDGSTS.E [R18+0x25380], desc[UR60][R20.64], P0 ;  /* 0x2538000014127fae */ /* 0x000fe8000812187c */
[----:B------:R-:W-:Y:S01]  /*6cf00*/  STL.64 [R1+0x1120], R30 ;  /* 0x0011201e01007387 */ /* 0x000fe20000100a00 */
[----:B------:R-:W-:-:S03]  /*6cf10*/  IMAD.WIDE R6, R5, 0x4, R6 ;  /* 0x0000000405067825 */ /* 0x000fc600078e0206 */
[----:B------:R2:W-:Y:S04]  /*6cf20*/  LDGSTS.E [R17+0x25780], desc[UR60][R32.64], P0 ;  /* 0x2578000020117fae */ /* 0x0005e8000812187c */
[----:B------:R3:W-:Y:S04]  /*6cf30*/  LDGSTS.E [R10+0x25b80], desc[UR60][R30.64], P0 ;  /* 0x25b800001e0a7fae */ /* 0x0007e8000812187c */
[----:B------:R4:W-:Y:S01]  /*6cf40*/  LDGSTS.E [R9+0x25f80], desc[UR60][R12.64], P0 ;  /* 0x25f800000c097fae */ /* 0x0009e2000812187c */
[----:B------:R-:W-:-:S03]  /*6cf50*/  VIADD R42, R251, 0x100000 ;  /* 0x00100000fb2a7836 */ /* 0x000fc60000000000 */
[----:B------:R-:W-:Y:S01]  /*6cf60*/  LDGSTS.E [R252+0x26380], desc[UR60][R6.64], P0 ;  /* 0x2638000006fc7fae */ /* 0x000fe2000812187c */
[----:B------:R-:W4:Y:S03]  /*6cf70*/  LDC R16, c[0x0][0x230] ;  /* 0x00008c00ff107b82 */ /* 0x000f260000000800 */
[----:B-1----:R-:W4:Y:S04]  /*6cf80*/  LDL.LU.64 R20, [R1+0x1af0] ;  /* 0x001af00001147983 */ /* 0x002f280000300a00 */
[----:B------:R1:W-:Y:S04]  /*6cf90*/  STL.64 [R1+0x1130], R12 ;  /* 0x0011300c01007387 */ /* 0x0003e80000100a00 */
[----:B------:R-:W4:Y:S04]  /*6cfa0*/  LDL.LU.64 R18, [R1+0x1b80] ;  /* 0x001b800001127983 */ /* 0x000f280000300a00 */
[----:B------:R1:W-:Y:S01]  /*6cfb0*/  STL.64 [R1+0x1138], R6 ;  /* 0x0011380601007387 */ /* 0x0003e20000100a00 */
[C---:B--2---:R-:W-:Y:S01]  /*6cfc0*/  IADD3 R33, R251.reuse, 0x100000, RZ ;  /* 0x00100000fb217810 */ /* 0x044fe20007ffe0ff */
[----:B------:R-:W-:Y:S01]  /*6cfd0*/  VIADD R32, R251, 0x100000 ;  /* 0x00100000fb207836 */ /* 0x000fe20000000000 */
[----:B---3--:R-:W2:Y:S08]  /*6cfe0*/  LDC R10, c[0x0][0x230] ;  /* 0x00008c00ff0a7b82 */ /* 0x008eb00000000800 */
[----:B----4-:R-:W3:Y:S01]  /*6cff0*/  LDC R9, c[0x0][0x230] ;  /* 0x00008c00ff097b82 */ /* 0x010ee20000000800 */
[----:B-1----:R-:W4:Y:S04]  /*6d000*/  LDL.LU.64 R12, [R1+0x1ae8] ;  /* 0x001ae800010c7983 */ /* 0x002f280000300a00 */
[----:B------:R-:W3:Y:S01]  /*6d010*/  LDL.LU.64 R6, [R1+0x1ae0] ;  /* 0x001ae00001067983 */ /* 0x000ee20000300a00 */
[----:B------:R-:W-:-:S04]  /*6d020*/  IMAD.WIDE R220, R5, 0x4, R220 ;  /* 0x0000000405dc7825 */ /* 0x000fc800078e02dc */
[----:B------:R-:W-:-:S04]  /*6d030*/  IMAD.WIDE R36, R5, 0x4, R226 ;  /* 0x0000000405247825 */ /* 0x000fc800078e02e2 */
[----:B------:R-:W-:-:S04]  /*6d040*/  IMAD.WIDE R34, R5, 0x4, R232 ;  /* 0x0000000405227825 */ /* 0x000fc800078e02e8 */
[C---:B------:R-:W-:Y:S01]  /*6d050*/  IMAD.WIDE R30, R5.reuse, 0x4, R238 ;  /* 0x00000004051e7825 */ /* 0x040fe200078e02ee */
[----:B------:R-:W-:Y:S04]  /*6d060*/  STL.64 [R1+0x1140], R220 ;  /* 0x001140dc01007387 */ /* 0x000fe80000100a00 */
[----:B------:R-:W-:Y:S04]  /*6d070*/  LDGSTS.E [R42+0x26780], desc[UR60][R220.64], P0 ;  /* 0x26780000dc2a7fae */ /* 0x000fe8000812187c */
[----:B------:R-:W-:Y:S04]  /*6d080*/  STL.64 [R1+0x1148], R36 ;  /* 0x0011482401007387 */ /* 0x000fe80000100a00 */
[----:B------:R-:W-:Y:S04]  /*6d090*/  LDGSTS.E [R33+0x26b80], desc[UR60][R36.64], P0 ;  /* 0x26b8000024217fae */ /* 0x000fe8000812187c */
[----:B------:R-:W-:Y:S04]  /*6d0a0*/  STL.64 [R1+0x1160], R34 ;  /* 0x0011602201007387 */ /* 0x000fe80000100a00 */
[----:B------:R-:W-:Y:S04]  /*6d0b0*/  LDGSTS.E [R32+0x26f80], desc[UR60][R34.64], P0 ;  /* 0x26f8000022207fae */ /* 0x000fe8000812187c */
[----:B------:R-:W-:Y:S04]  /*6d0c0*/  STL.64 [R1+0x1168], R30 ;  /* 0x0011681e01007387 */ /* 0x000fe80000100a00 */
[----:B------:R1:W-:Y:S01]  /*6d0d0*/  LDGSTS.E [R17+0x27380], desc[UR60][R30.64], P0 ;  /* 0x273800001e117fae */ /* 0x0003e2000812187c */
[----:B------:R-:W-:-:S05]  /*6d0e0*/  IMAD.WIDE R28, R5, 0x4, R28 ;  /* 0x00000004051c7825 */ /* 0x000fca00078e021c */
[----:B------:R2:W-:Y:S04]  /*6d0f0*/  STL.64 [R1+0x1178], R28 ;  /* 0x0011781c01007387 */ /* 0x0005e80000100a00 */
[----:B------:R-:W-:Y:S01]  /*6d100*/  LDGSTS.E [R252+0x27780], desc[UR60][R28.64], P0 ;  /* 0x277800001cfc7fae */ /* 0x000fe2000812187c */
[----:B------:R-:W-:Y:S01]  /*6d110*/  IADD3 R16, R16, -0x281, RZ ;  /* 0xfffffd7f10107810 */ /* 0x000fe20007ffe0ff */
[----:B-1----:R-:W1:Y:S02]  /*6d120*/  LDC R17, c[0x0][0x230] ;  /* 0x00008c00ff117b82 */ /* 0x002e640000000800 */
[----:B--2---:R-:W2:Y:S04]  /*6d130*/  LDL.LU.64 R28, [R1+0x1ad8] ;  /* 0x001ad800011c7983 */ /* 0x004ea80000300a00 */
[----:B------:R-:W3:Y:S01]  /*6d140*/  LDL.LU.64 R226, [R1+0x1ad0] ;  /* 0x001ad00001e27983 */ /* 0x000ee20000300a00 */
[----:B------:R-:W-:-:S04]  /*6d150*/  IMAD.WIDE R32, R5, 0x4, R20 ;  /* 0x0000000405207825 */ /* 0x000fc800078e0214 */
[----:B------:R-:W-:Y:S02]  /*6d160*/  IMAD.WIDE R20, R5, 0x4, R18 ;  /* 0x0000000405147825 */ /* 0x000fe400078e0212 */
[----:B------:R-:W3:Y:S02]  /*6d170*/  LDL.LU.64 R18, [R1+0x1ac8] ;  /* 0x001ac80001127983 */ /* 0x000ee40000300a00 */
[----:B------:R-:W-:-:S05]  /*6d180*/  VIADD R30, R251, 0x100000 ;  /* 0x00100000fb1e7836 */ /* 0x000fca0000000000 */
[----:B------:R-:W-:Y:S04]  /*6d190*/  LDGSTS.E [R30+0x27b80], desc[UR60][R32.64], P0 ;  /* 0x27b80000201e7fae */ /* 0x000fe8000812187c */
[----:B------:R1:W-:Y:S04]  /*6d1a0*/  LDGSTS.E [R252+0x27f80], desc[UR60][R20.64], P0 ;  /* 0x27f8000014fc7fae */ /* 0x0003e8000812187c */
[----:B------:R-:W0:Y:S01]  /*6d1b0*/  LDGDEPBAR ;  /* 0x00000000000079af */ /* 0x000e220000000000 */
[----:B------:R-:W-:Y:S01]  /*6d1c0*/  BAR.SYNC.DEFER_BLOCKING 0x0 ;  /* 0x0000000000007b1d */ /* 0x000fe20000010000 */
[----:B------:R-:W-:Y:S01]  /*6d1d0*/  ISETP.GE.U32.AND P3, PT, R16, 0x7ffffd00, PT ;  /* 0x7ffffd001000780c */ /* 0x000fe20003f66070 */
[----:B----4-:R-:W-:-:S04]  /*6d1e0*/  IMAD.WIDE R12, R8, 0x4, R12 ;  /* 0x00000004080c7825 */ /* 0x010fc800078e020c */
[----:B------:R-:W-:Y:S04]  /*6d1f0*/  STL.64 [R1+0x1180], R32 ;  /* 0x0011802001007387 */ /* 0x000fe80000100a00 */
[----:B------:R1:W-:Y:S04]  /*6d200*/  STL.64 [R1+0x1c90], R20 ;  /* 0x001c901401007387 */ /* 0x0003e80000100a00 */
[----:B------:R-:W4:Y:S04]  /*6d210*/  LDL.LU.64 R30, [R1+0x1ac0] ;  /* 0x001ac000011e7983 */ /* 0x000f280000300a00 */
[----:B------:R-:W4:Y:S04]  /*6d220*/  LDL.LU.64 R232, [R1+0x1ab8] ;  /* 0x001ab80001e87983 */ /* 0x000f280000300a00 */
[----:B------:R-:W4:Y:S01]  /*6d230*/  LDL.LU.64 R238, [R1+0x1ab0] ;  /* 0x001ab00001ee7983 */ /* 0x000f220000300a00 */
[----:B--2---:R-:W-:-:S04]  /*6d240*/  IMAD.WIDE R42, R8, 0x4, R28 ;  /* 0x00000004082a7825 */ /* 0x004fc800078e021c */
[----:B-1----:R-:W-:Y:S01]  /*6d250*/  VIADD R20, R243, 0x300000 ;  /* 0x00300000f3147836 */ /* 0x002fe20000000000 */
[----:B------:R-:W-:Y:S01]  /*6d260*/  IADD3 R10, R10, -0x282, RZ ;  /* 0xfffffd7e0a0a7810 */ /* 0x000fe20007ffe0ff */
[----:B---3--:R-:W-:Y:S01]  /*6d270*/  VIADD R9, R9, 0xfffffd7d ;  /* 0xfffffd7d09097836 */ /* 0x008fe20000000000 */
[----:B------:R-:W-:Y:S01]  /*6d280*/  IADD3 R252, R243, 0x300000, RZ ;  /* 0x00300000f3fc7810 */ /* 0x000fe20007ffe0ff */
[C---:B------:R-:W-:Y:S01]  /*6d290*/  IMAD.WIDE R6, R8.reuse, 0x4, R6 ;  /* 0x0000000408067825 */ /* 0x040fe200078e0206 */
[----:B------:R-:W-:Y:S01]  /*6d2a0*/  @!PT LDS RZ, [RZ] ;  /* 0x00000000fffff984 */ /* 0x000fe20000000800 */
[----:B------:R-:W-:Y:S01]  /*6d2b0*/  @!PT LDS RZ, [RZ] ;  /* 0x00000000fffff984 */ /* 0x000fe20000000800 */
[----:B------:R-:W-:Y:S01]  /*6d2c0*/  @!PT LDS RZ, [RZ] ;  /* 0x00000000fffff984 */ /* 0x000fe20000000800 */
[----:B------:R-:W-:Y:S01]  /*6d2d0*/  LDGSTS.E [R20+-0x60000], desc[UR60][R12.64], !P3 ;  /* 0xa00000000c147fae */ /* 0x000fe2000d92187c */
[----:B------:R-:W-:Y:S02]  /*6d2e0*/  IADD3 R17, R17, -0x284, RZ ;  /* 0xfffffd7c11117810 */ /* 0x000fe40007ffe0ff */
[C---:B------:R-:W-:Y:S01]  /*6d2f0*/  VIADD R35, R243.reuse, 0x300000 ;  /* 0x00300000f3237836 */ /* 0x040fe20000000000 */
[----:B------:R-:W-:Y:S01]  /*6d300*/  IADD3 R34, R243, 0x300000, RZ ;  /* 0x00300000f3227810 */ /* 0x000fe20007ffe0ff */
[C---:B------:R-:W-:Y:S01]  /*6d310*/  IMAD.WIDE R36, R8.reuse, 0x4, R226 ;  /* 0x0000000408247825 */ /* 0x040fe200078e02e2 */
[----:B------:R-:W1:Y:S03]  /*6d320*/  LDC R16, c[0x0][0x230] ;  /* 0x00008c00ff107b82 */ /* 0x000e660000000800 */
[----:B------:R-:W-:Y:S01]  /*6d330*/  IMAD.WIDE R32, R8, 0x4, R18 ;  /* 0x0000000408207825 */ /* 0x000fe200078e0212 */
[----:B------:R-:W2:Y:S04]  /*6d340*/  LDL.LU.64 R20, [R1+0x1aa8] ;  /* 0x001aa80001147983 */ /* 0x000ea80000300a00 */
[----:B------:R-:W3:Y:S04]  /*6d350*/  LDL.LU.64 R28, [R1+0x1aa0] ;  /* 0x001aa000011c7983 */ /* 0x000ee80000300a00 */
[----:B------:R-:W-:Y:S04]  /*6d360*/  STL.64 [R1+0x1c78], R42 ;  /* 0x001c782a01007387 */ /* 0x000fe80000100a00 */
[----:B------:R-:W3:Y:S01]  /*6d370*/  LDL.LU.64 R18, [R1+0x1a98] ;  /* 0x001a980001127983 */ /* 0x000ee20000300a00 */
[----:B------:R-:W-:-:S02]  /*6d380*/  ISETP.GE.U32.AND P2, PT, R10, 0x7ffffcff, PT ;  /* 0x7ffffcff0a00780c */ /* 0x000fc40003f46070 */
[----:B------:R-:W-:Y:S01]  /*6d390*/  ISETP.GE.U32.AND P0, PT, R9, 0x7ffffcfe, PT ;  /* 0x7ffffcfe0900780c */ /* 0x000fe20003f06070 */
[----:B------:R-:W-:Y:S01]  /*6d3a0*/  LDGSTS.E [R252+-0x5c000], desc[UR60][R6.64], !P3 ;  /* 0xa400000006fc7fae */ /* 0x000fe2000d92187c */
[----:B------:R-:W-:-:S03]  /*6d3b0*/  ISETP.GE.U32.AND P3, PT, R17, 0x7ffffcfd, PT ;  /* 0x7ffffcfd1100780c */ /* 0x000fc60003f66070 */
[----:B------:R4:W-:Y:S04]  /*6d3c0*/  STL.64 [R1+0x1c70], R36 ;  /* 0x001c702401007387 */ /* 0x0009e80000100a00 */
[----:B------:R1:W-:Y:S04]  /*6d3d0*/  STL.64 [R1+0x1c68], R32 ;  /* 0x001c682001007387 */ /* 0x0003e80000100a00 */
[----:B------:R-:W3:Y:S04]  /*6d3e0*/  LDL.LU.64 R220, [R1+0x1a90] ;  /* 0x001a900001dc7983 */ /* 0x000ee80000300a00 */
[----:B------:R-:W3:Y:S01]  /*6d3f0*/  LDL.LU.64 R226, [R1+0x1a88] ;  /* 0x001a880001e27983 */ /* 0x000ee20000300a00 */
[----:B------:R-:W3:Y:S08]  /*6d400*/  LDC R10, c[0x0][0x230] ;  /* 0x00008c00ff0a7b82 */ /* 0x000ef00000000800 */
[----:B------:R-:W3:Y:S01]  /*6d410*/  LDC R9, c[0x0][0x230] ;  /* 0x00008c00ff097b82 */ /* 0x000ee20000000800 */
[----:B------:R-:W-:Y:S04]  /*6d420*/  LDGSTS.E [R35+-0x5fffc], desc[UR60][R42.64], !P2 ;  /* 0xa00040002a237fae */ /* 0x000fe8000d12187c */
[----:B------:R4:W-:Y:S04]  /*6d430*/  LDGSTS.E [R34+-0x5bffc], desc[UR60][R36.64], !P2 ;  /* 0xa400400024227fae */ /* 0x0009e8000d12187c */
[----:B------:R1:W-:Y:S01]  /*6d440*/  LDGSTS.E [R252+-0x5fff8], desc[UR60][R32.64], !P0 ;  /* 0xa000800020fc7fae */ /* 0x0003e2000c12187c */
[----:B----4-:R-:W-:-:S04]  /*6d450*/  IMAD.WIDE R36, R8, 0x4, R30 ;  /* 0x0000000408247825 */ /* 0x010fc800078e021e */
[C---:B-1----:R-:W-:Y:S01]  /*6d460*/  VIADD R33, R243.reuse, 0x300000 ;  /* 0x00300000f3217836 */ /* 0x042fe20000000000 */
[----:B------:R-:W-:Y:S01]  /*6d470*/  IADD3 R32, R243, 0x300000, RZ ;  /* 0x00300000f3207810 */ /* 0x000fe20007ffe0ff */
[----:B------:R-:W-:-:S04]  /*6d480*/  IMAD.WIDE R34, R8, 0x4, R232 ;  /* 0x0000000408227825 */ /* 0x000fc800078e02e8 */
[C---:B------:R-:W-:Y:S01]  /*6d490*/  IMAD.WIDE R30, R8.reuse, 0x4, R238 ;  /* 0x00000004081e7825 */ /* 0x040fe200078e02ee */
[----:B------:R-:W-:Y:S04]  /*6d4a0*/  STL.64 [R1+0x1c60], R36 ;  /* 0x001c602401007387 */ /* 0x000fe80000100a00 */
[----:B------:R-:W-:Y:S04]  /*6d4b0*/  LDGSTS.E [R33+-0x5bff8], desc[UR60][R36.64], !P0 ;  /* 0xa400800024217fae */ /* 0x000fe8000c12187c */
[----:B------:R2:W-:Y:S04]  /*6d4c0*/  STL.64 [R1+0x1c58], R34 ;  /* 0x001c582201007387 */ /* 0x0005e80000100a00 */
[----:B------:R2:W-:Y:S04]  /*6d4d0*/  LDGSTS.E [R32+-0x5fff4], desc[UR60][R34.64], !P3 ;  /* 0xa000c00022207fae */ /* 0x0005e8000d92187c */
[----:B------:R3:W-:Y:S04]  /*6d4e0*/  STL.64 [R1+0x1c50], R30 ;  /* 0x001c501e01007387 */ /* 0x0007e80000100a00 */
[----:B------:R3:W-:Y:S04]  /*6d4f0*/  LDGSTS.E [R252+-0x5bff4], desc[UR60][R30.64], !P3 ;  /* 0xa400c0001efc7fae */ /* 0x0007e8000d92187c */
[----:B------:R-:W4:Y:S01]  /*6d500*/  LDL.LU.64 R232, [R1+0x1a80] ;  /* 0x001a800001e87983 */ /* 0x000f220000300a00 */
[----:B--2---:R-:W-:-:S04]  /*6d510*/  IMAD.WIDE R34, R8, 0x4, R20 ;  /* 0x0000000408227825 */ /* 0x004fc800078e0214 */
[C---:B---3--:R-:W-:Y:S01]  /*6d520*/  IMAD.WIDE R30, R8.reuse, 0x4, R28 ;  /* 0x00000004081e7825 */ /* 0x048fe200078e021c */
[----:B------:R-:W-:Y:S04]  /*6d530*/  STL.64 [R1+0x1c48], R34 ;  /* 0x001c482201007387 */ /* 0x000fe80000100a00 */
[----:B------:R-:W2:Y:S01]  /*6d540*/  LDL.LU.64 R28, [R1+0x1a78] ;  /* 0x001a7800011c7983 */ /* 0x000ea20000300a00 */
[----:B------:R-:W-:-:S03]  /*6d550*/  IMAD.WIDE R20, R8, 0x4, R18 ;  /* 0x0000000408147825 */ /* 0x000fc600078e0212 */
[----:B------:R-:W-:Y:S04]  /*6d560*/  STL.64 [R1+0x1c40], R30 ;  /* 0x001c401e01007387 */ /* 0x000fe80000100a00 */
[----:B------:R-:W3:Y:S01]  /*6d570*/  LDL.LU.64 R18, [R1+0x1a70] ;  /* 0x001a700001127983 */ /* 0x000ee20000300a00 */
[----:B------:R-:W-:Y:S01]  /*6d580*/  VIADD R16, R16, 0xfffffd5f ;  /* 0xfffffd5f10107836 */ /* 0x000fe20000000000 */
[----:B------:R-:W-:Y:S02]  /*6d590*/  IADD3 R17, R10, -0x2a2, RZ ;  /* 0xfffffd5e0a117810 */ /* 0x000fe40007ffe0ff */
[----:B------:R1:W-:Y:S04]  /*6d5a0*/  STL.64 [R1+0x1c38], R20 ;  /* 0x001c381401007387 */ /* 0x0003e80000100a00 */
[----:B------:R-:W3:Y:S01]  /*6d5b0*/  LDL.LU.64 R238, [R1+0x1a68] ;  /* 0x001a680001ee7983 */ /* 0x000ee20000300a00 */
[----:B------:R-:W3:Y:S01]  /*6d5c0*/  LDC R10, c[0x0][0x230] ;  /* 0x00008c00ff0a7b82 */ /* 0x000ee20000000800 */
[----:B------:R-:W-:-:S02]  /*6d5d0*/  ISETP.GE.U32.AND P2, PT, R16, 0x7ffffce0, PT ;  /* 0x7ffffce01000780c */ /* 0x000fc40003f46070 */
[----:B------:R-:W-:Y:S01]  /*6d5e0*/  ISETP.GE.U32.AND P0, PT, R17, 0x7ffffcdf, PT ;  /* 0x7ffffcdf1100780c */ /* 0x000fe20003f06070 */
[----:B------:R-:W-:Y:S01]  /*6d5f0*/  VIADD R17, R9, 0xfffffd5d ;  /* 0xfffffd5d09117836 */ /* 0x000fe20000000000 */
[----:B------:R-:W-:-:S03]  /*6d600*/  IADD3 R9, R243, 0x300000, RZ ;  /* 0x00300000f3097810 */ /* 0x000fc60007ffe0ff */
[----:B------:R-:W3:Y:S01]  /*6d610*/  LDC R16, c[0x0][0x230] ;  /* 0x00008c00ff107b82 */ /* 0x000ee20000000800 */
[----:B------:R-:W-:Y:S02]  /*6d620*/  ISETP.GE.U32.AND P3, PT, R17, 0x7ffffcde, PT ;  /* 0x7ffffcde1100780c */ /* 0x000fe40003f66070 */
[----:B------:R-:W-:-:S05]  /*6d630*/  IADD3 R42, R243, 0x300000, RZ ;  /* 0x00300000f32a7810 */ /* 0x000fca0007ffe0ff */
[----:B------:R-:W3:Y:S01]  /*6d640*/  LDC R17, c[0x0][0x230] ;  /* 0x00008c00ff117b82 */ /* 0x000ee20000000800 */
[----:B------:R1:W-:Y:S04]  /*6d650*/  LDGSTS.E [R32+-0x58000], desc[UR60][R34.64], !P2 ;  /* 0xa800000022207fae */ /* 0x0003e8000d12187c */
[----:B------:R-:W-:Y:S04]  /*6d660*/  LDGSTS.E [R9+-0x54000], desc[UR60][R30.64], !P2 ;  /* 0xac0000001e097fae */ /* 0x000fe8000d12187c */
[----:B------:R1:W-:Y:S02]  /*6d670*/  LDGSTS.E [R252+-0x57ffc], desc[UR60][R20.64], !P0 ;  /* 0xa800400014fc7fae */ /* 0x0003e4000c12187c */
[----:B-1----:R-:W-:-:S04]  /*6d680*/  IMAD.WIDE R32, R8, 0x4, R220 ;  /* 0x0000000408207825 */ /* 0x002fc800078e02dc */
[----:B------:R-:W-:Y:S02]  /*6d690*/  VIADD R21, R243, 0x300000 ;  /* 0x00300000f3157836 */ /* 0x000fe40000000000 */
[----:B------:R-:W-:-:S04]  /*6d6a0*/  IMAD.WIDE R30, R8, 0x4, R226 ;  /* 0x00000004081e7825 */ /* 0x000fc800078e02e2 */
[C---:B----4-:R-:W-:Y:S01]  /*6d6b0*/  IMAD.WIDE R232, R8.reuse, 0x4, R232 ;  /* 0x0000000408e87825 */ /* 0x050fe200078e02e8 */
[----:B------:R-:W1:Y:S01]  /*6d6c0*/  LDC R9, c[0x0][0x230] ;  /* 0x00008c00ff097b82 */ /* 0x000e620000000800 */
[----:B------:R-:W-:Y:S04]  /*6d6d0*/  STL.64 [R1+0x1c30], R32 ;  /* 0x001c302001007387 */ /* 0x000fe80000100a00 */
[----:B------:R4:W-:Y:S04]  /*6d6e0*/  LDGSTS.E [R21+-0x53ffc], desc[UR60][R32.64], !P0 ;  /* 0xac00400020157fae */ /* 0x0009e8000c12187c */
[----:B------:R4:W-:Y:S04]  /*6d6f0*/  STL.64 [R1+0x1c28], R30 ;  /* 0x001c281e01007387 */ /* 0x0009e80000100a00 */
[----:B------:R-:W-:Y:S01]  /*6d700*/  LDGSTS.E [R252+-0x57ff8], desc[UR60][R30.64], !P3 ;  /* 0xa80080001efc7fae */ /* 0x000fe2000d92187c */
[----:B------:R-:W1:Y:S01]  /*6d710*/  LDC R20, c[0x0][0x230] ;  /* 0x00008c00ff147b82 */ /* 0x000e620000000800 */
[----:B--2---:R-:W-:-:S02]  /*6d720*/  IMAD.WIDE R36, R8, 0x4, R28 ;  /* 0x0000000408247825 */ /* 0x004fc400078e021c */
[----:B----4-:R-:W2:Y:S04]  /*6d730*/  LDL.LU.64 R30, [R1+0x1a60] ;  /* 0x001a6000011e7983 */ /* 0x010ea80000300a00 */
[----:B------:R-:W4:Y:S04]  /*6d740*/  LDL.LU.64 R220, [R1+0x1a58] ;  /* 0x001a580001dc7983 */ /* 0x000f280000300a00 */
[----:B------:R-:W4:Y:S04]  /*6d750*/  LDL.LU.64 R226, [R1+0x1a50] ;  /* 0x001a500001e27983 */ /* 0x000f280000300a00 */
[----:B------:R-:W4:Y:S04]  /*6d760*/  LDL.LU.64 R28, [R1+0x1a48] ;  /* 0x001a4800011c7983 */ /* 0x000f280000300a00 */
[----:B------:R1:W-:Y:S01]  /*6d770*/  STL.64 [R1+0x1c20], R232 ;  /* 0x001c20e801007387 */ /* 0x0003e20000100a00 */
[----:B---3--:R-:W-:-:S03]  /*6d780*/  IMAD.WIDE R34, R8, 0x4, R18 ;  /* 0x0000000408227825 */ /* 0x008fc600078e0212 */
[----:B------:R-:W3:Y:S01]  /*6d790*/  LDL.LU.64 R18, [R1+0x1a38] ;  /* 0x001a380001127983 */ /* 0x000ee20000300a00 */
[----:B------:R-:W-:Y:S01]  /*6d7a0*/  IADD3 R16, R16, -0x2a4, RZ ;  /* 0xfffffd5c10107810 */ /* 0x000fe20007ffe0ff */
[----:B------:R-:W-:Y:S02]  /*6d7b0*/  VIADD R10, R10, 0xfffffd3f ;  /* 0xfffffd3f0a0a7836 */ /* 0x000fe40000000000 */
[----:B------:R-:W-:Y:S01]  /*6d7c0*/  IMAD.WIDE R32, R8, 0x4, R238 ;  /* 0x0000000408207825 */ /* 0x000fe200078e02ee */
[----:B------:R1:W-:Y:S01]  /*6d7d0*/  LDGSTS.E [R42+-0x53ff8], desc[UR60][R232.64], !P3 ;  /* 0xac008000e82a7fae */ /* 0x0003e2000d92187c */
[----:B------:R-:W-:Y:S02]  /*6d7e0*/  ISETP.GE.U32.AND P2, PT, R16, 0x7ffffcdd, PT ;  /* 0x7ffffcdd1000780c */ /* 0x000fe40003f46070 */
[----:B------:R-:W-:Y:S01]  /*6d7f0*/  VIADD R16, R243, 0x300000 ;  /* 0x00300000f3107836 */ /* 0x000fe20000000000 */
[----:B------:R-:W-:Y:S01]  /*6d800*/  ISETP.GE.U32.AND P0, PT, R10, 0x7ffffcc0, PT ;  /* 0x7ffffcc00a00780c */ /* 0x000fe20003f06070 */
[----:B------:R-:W-:Y:S04]  /*6d810*/  STL.64 [R1+0x1c18], R36 ;  /* 0x001c182401007387 */ /* 0x000fe80000100a00 */
[----:B------:R-:W-:Y:S01]  /*6d820*/  STL.64 [R1+0x1c10], R34 ;  /* 0x001c102201007387 */ /* 0x000fe20000100a00 */
[----:B-1----:R-:W-:-:S03]  /*6d830*/  IADD3 R9, R9, -0x2c2, RZ ;  /* 0xfffffd3e09097810 */ /* 0x002fc60007ffe0ff */
[----:B------:R1:W-:Y:S01]  /*6d840*/  STL.64 [R1+0x1c08], R32 ;  /* 0x001c082001007387 */ /* 0x0003e20000100a00 */
[----:B------:R-:W3:Y:S03]  /*6d850*/  LDC R10, c[0x0][0x230] ;  /* 0x00008c00ff0a7b82 */ /* 0x000ee60000000800 */
[----:B------:R-:W3:Y:S04]  /*6d860*/  LDL.LU.64 R232, [R1+0x1a30] ;  /* 0x001a300001e87983 */ /* 0x000ee80000300a00 */
[----:B------:R-:W-:Y:S01]  /*6d870*/  LDGSTS.E [R21+-0x57ff4], desc[UR60][R36.64], !P2 ;  /* 0xa800c00024157fae */ /* 0x000fe2000d12187c */
[----:B------:R-:W-:-:S03]  /*6d880*/  VIADD R42, R20, 0xfffffd3d ;  /* 0xfffffd3d142a7836 */ /* 0x000fc60000000000 */
[----:B------:R-:W-:Y:S01]  /*6d890*/  LDGSTS.E [R16+-0x53ff4], desc[UR60][R34.64], !P2 ;  /* 0xac00c00022107fae */ /* 0x000fe2000d12187c */
[----:B------:R-:W-:-:S03]  /*6d8a0*/  ISETP.GE.U32.AND P2, PT, R9, 0x7ffffcbf, PT ;  /* 0x7ffffcbf0900780c */ /* 0x000fc60003f46070 */
[----:B------:R1:W-:Y:S01]  /*6d8b0*/  LDGSTS.E [R252+-0x50000], desc[UR60][R32.64], !P0 ;  /* 0xb000000020fc7fae */ /* 0x0003e2000c12187c */
[----:B------:R-:W-:-:S03]  /*6d8c0*/  IADD3 R17, R17, -0x2c4, RZ ;  /* 0xfffffd3c11117810 */ /* 0x000fc60007ffe0ff */
[----:B------:R-:W3:Y:S04]  /*6d8d0*/  LDL.LU.64 R20, [R1+0x1a20] ;  /* 0x001a200001147983 */ /* 0x000ee80000300a00 */
[----:B------:R-:W3:Y:S01]  /*6d8e0*/  LDL.LU.64 R238, [R1+0x1a18] ;  /* 0x001a180001ee7983 */ /* 0x000ee20000300a00 */
[C---:B-1----:R-:W-:Y:S02]  /*6d8f0*/  VIADD R33, R243.reuse, 0x300000 ;  /* 0x00300000f3217836 */ /* 0x042fe40000000000 */
[----:B--2---:R-:W-:Y:S01]  /*6d900*/  IMAD.WIDE R36, R8, 0x4, R30 ;  /* 0x0000000408247825 */ /* 0x004fe200078e021e */
[----:B------:R-:W-:-:S03]  /*6d910*/  IADD3 R32, R243, 0x300000, RZ ;  /* 0x00300000f3207810 */ /* 0x000fc60007ffe0ff */
[----:B----4-:R-:W-:-:S04]  /*6d920*/  IMAD.WIDE R34, R8, 0x4, R220 ;  /* 0x0000000408227825 */ /* 0x010fc800078e02dc */
[----:B------:R-:W-:Y:S01]  /*6d930*/  IMAD.WIDE R30, R8, 0x4, R226 ;  /* 0x00000004081e7825 */ /* 0x000fe200078e02e2 */
[----:B------:R-:W-:Y:S01]  /*6d940*/  ISETP.GE.U32.AND P3, PT, R42, 0x7ffffcbe, PT ;  /* 0x7ffffcbe2a00780c */ /* 0x000fe20003f66070 */
[----:B------:R-:W-:Y:S04]  /*6d950*/  STL.64 [R1+0x1298], R36 ;  /* 0x0012982401007387 */ /* 0x000fe80000100a00 */
[----:B------:R-:W-:Y:S04]  /*6d960*/  LDGSTS.E [R33+-0x4c000], desc[UR60][R36.64], !P0 ;  /* 0xb400000024217fae */ /* 0x000fe8000c12187c */
[----:B------:R1:W-:Y:S04]  /*6d970*/  STL.64 [R1+0x1c00], R34 ;  /* 0x001c002201007387 */ /* 0x0003e80000100a00 */
[----:B------:R1:W-:Y:S04]  /*6d980*/  LDGSTS.E [R32+-0x4fffc], desc[UR60][R34.64], !P2 ;  /* 0xb000400022207fae */ /* 0x0003e8000d12187c */
[----:B------:R2:W-:Y:S04]  /*6d990*/  STL.64 [R1+0x1bf8], R30 ;  /* 0x001bf81e01007387 */ /* 0x0005e80000100a00 */
[----:B------:R-:W4:Y:S04]  /*6d9a0*/  LDL.LU.64 R220, [R1+0x1a08] ;  /* 0x001a080001dc7983 */ /* 0x000f280000300a00 */
[----:B------:R-:W4:Y:S01]  /*6d9b0*/  LDL.LU.64 R226, [R1+0x1a00] ;  /* 0x001a000001e27983 */ /* 0x000f220000300a00 */
[----:B------:R-:W2:Y:S01]  /*6d9c0*/  LDC R16, c[0x0][0x230] ;  /* 0x00008c00ff107b82 */ /* 0x000ea20000000800 */
[----:B------:R-:W-:-:S07]  /*6d9d0*/  ISETP.GE.U32.AND P0, PT, R17, 0x7ffffcbd, PT ;  /* 0x7ffffcbd1100780c */ /* 0x000fce0003f06070 */
[----:B------:R-:W4:Y:S01]  /*6d9e0*/  LDC R9, c[0x0][0x230] ;  /* 0x00008c00ff097b82 */ /* 0x000f220000000800 */
[----:B-1----:R-:W-:-:S04]  /*6d9f0*/  IMAD.WIDE R34, R8, 0x4, R28 ;  /* 0x0000000408227825 */ /* 0x002fc800078e021c */
[----:B---3--:R-:W-:-:S04]  /*6da00*/  IMAD.WIDE R32, R8, 0x4, R18 ;  /* 0x0000000408207825 */ /* 0x008fc800078e0212 */
[----:B------:R-:W-:Y:S01]  /*6da10*/  VIADD R36, R10, 0xfffffd1f ;  /* 0xfffffd1f0a247836 */ /* 0x000fe20000000000 */
[----:B------:R2:W-:Y:S04]  /*6da20*/  LDGSTS.E [R252+-0x4bffc], desc[UR60][R30.64], !P2 ;  /* 0xb40040001efc7fae */ /* 0x0005e8000d12187c */
[----:B------:R-:W-:Y:S04]  /*6da30*/  STL.64 [R1+0x12b8], R34 ;  /* 0x0012b82201007387 */ /* 0x000fe80000100a00 */
[----:B------:R-:W3:Y:S04]  /*6da40*/  LDL.LU.64 R18, [R1+0x19f0] ;  /* 0x0019f00001127983 */ /* 0x000ee80000300a00 */
[----:B------:R-:W3:Y:S01]  /*6da50*/  LDL.LU.64 R28, [R1+0x19e8] ;  /* 0x0019e800011c7983 */ /* 0x000ee20000300a00 */
[C---:B------:R-:W-:Y:S01]  /*6da60*/  IADD3 R17, R243.reuse, 0x300000, RZ ;  /* 0x00300000f3117810 */ /* 0x040fe20007ffe0ff */
[----:B------:R-:W-:-:S02]  /*6da70*/  VIADD R10, R243, 0x300000 ;  /* 0x00300000f30a7836 */ /* 0x000fc40000000000 */
[----:B------:R1:W-:Y:S04]  /*6da80*/  STL.64 [R1+0x12c8], R32 ;  /* 0x0012c82001007387 */ /* 0x0003e80000100a00 */
[----:B------:R-:W-:Y:S04]  /*6da90*/  LDGSTS.E [R17+-0x4fff8], desc[UR60][R34.64], !P3 ;  /* 0xb000800022117fae */ /* 0x000fe8000d92187c */
[----:B------:R1:W-:Y:S01]  /*6daa0*/  LDGSTS.E [R10+-0x4bff8], desc[UR60][R32.64], !P3 ;  /* 0xb4008000200a7fae */ /* 0x0003e2000d92187c */
[----:B--2---:R-:W-:-:S04]  /*6dab0*/  IMAD.WIDE R30, R8, 0x4, R232 ;  /* 0x00000004081e7825 */ /* 0x004fc800078e02e8 */
[C---:B------:R-:W-:Y:S01]  /*6dac0*/  IMAD.WIDE R20, R8.reuse, 0x4, R20 ;  /* 0x0000000408147825 */ /* 0x040fe200078e0214 */
[----:B------:R2:W-:Y:S03]  /*6dad0*/  STL.64 [R1+0x12d8], R30 ;  /* 0x0012d81e01007387 */ /* 0x0005e60000100a00 */
[----:B-1----:R-:W-:Y:S01]  /*6dae0*/  IMAD.WIDE R32, R8, 0x4, R238 ;  /* 0x0000000408207825 */ /* 0x002fe200078e02ee */
[----:B------:R1:W-:Y:S01]  /*6daf0*/  STL.64 [R1+0x12e8], R20 ;  /* 0x0012e81401007387 */ /* 0x0003e20000100a00 */
[----:B------:R-:W-:-:S03]  /*6db00*/  ISETP.GE.U32.AND P2, PT, R36, 0x7ffffca0, PT ;  /* 0x7ffffca02400780c */ /* 0x000fc60003f46070 */
[----:B------:R2:W-:Y:S04]  /*6db10*/  LDGSTS.E [R252+-0x4fff4], desc[UR60][R30.64], !P0 ;  /* 0xb000c0001efc7fae */ /* 0x0005e8000c12187c */
[----:B------:R3:W-:Y:S04]  /*6db20*/  STL.64 [R1+0x1bf0], R32 ;  /* 0x001bf02001007387 */ /* 0x0007e80000100a00 */
[----:B------:R-:W3:Y:S04]  /*6db30*/  LDL.LU.64 R232, [R1+0x19e0] ;  /* 0x0019e00001e87983 */ /* 0x000ee80000300a00 */
[----:B------:R-:W3:Y:S01]  /*6db40*/  LDL.LU.64 R238, [R1+0x19d0] ;  /* 0x0019d00001ee7983 */ /* 0x000ee20000300a00 */
[----:B------:R-:W-:-:S03]  /*6db50*/  IADD3 R16, R16, -0x2e2, RZ ;  /* 0xfffffd1e10107810 */ /* 0x000fc60007ffe0ff */
[----:B------:R4:W-:Y:S01]  /*6db60*/  LDGSTS.E [R17+-0x4bff4], desc[UR60][R20.64], !P0 ;  /* 0xb400c00014117fae */ /* 0x0009e2000c12187c */
[----:B------:R-:W3:Y:S01]  /*6db70*/  LDC R10, c[0x0][0x230] ;  /* 0x00008c00ff0a7b82 */ /* 0x000ee20000000800 */
[----:B------:R-:W-:Y:S02]  /*6db80*/  IADD3 R36, R243, 0x300000, RZ ;  /* 0x00300000f3247810 */ /* 0x000fe40007ffe0ff */
[----:B------:R-:W-:-:S05]  /*6db90*/  ISETP.GE.U32.AND P0, PT, R16, 0x7ffffc9f, PT ;  /* 0x7ffffc9f1000780c */ /* 0x000fca0003f06070 */
[----:B--2---:R-:W2:Y:S01]  /*6dba0*/  LDC R30, c[0x0][0x230] ;  /* 0x00008c00ff1e7b82 */ /* 0x004ea20000000800 */
[----:B-1----:R-:W2:Y:S04]  /*6dbb0*/  LDL.LU.64 R20, [R1+0x19c8] ;  /* 0x0019c80001147983 */ /* 0x002ea80000300a00 */
[----:B------:R1:W-:Y:S01]  /*6dbc0*/  LDGSTS.E [R252+-0x48000], desc[UR60][R32.64], !P2 ;  /* 0xb800000020fc7fae */ /* 0x0003e2000d12187c */
[C---:B------:R-:W-:Y:S01]  /*6dbd0*/  VIADD R31, R243.reuse, 0x300000 ;  /* 0x00300000f31f7836 */ /* 0x040fe20000000000 */
[----:B------:R-:W-:Y:S01]  /*6dbe0*/  IADD3 R16, R243, 0x300000, RZ ;  /* 0x00300000f3107810 */ /* 0x000fe20007ffe0ff */
[----:B----4-:R-:W-:-:S04]  /*6dbf0*/  IMAD.WIDE R42, R8, 0x4, R220 ;  /* 0x00000004082a7825 */ /* 0x010fc800078e02dc */
[----:B------:R-:W-:-:S04]  /*6dc00*/  IMAD.WIDE R34, R8, 0x4, R226 ;  /* 0x0000000408227825 */ /* 0x000fc800078e02e2 */
[----:B------:R-:W-:Y:S01]  /*6dc10*/  VIADD R9, R9, 0xfffffd1d ;  /* 0xfffffd1d09097836 */ /* 0x000fe20000000000 */
[----:B------:R-:W4:Y:S01]  /*6dc20*/  LDC R17, c[0x0][0x230] ;  /* 0x00008c00ff117b82 */ /* 0x000f220000000800 */
[----:B------:R-:W-:Y:S04]  /*6dc30*/  STL.64 [R1+0x1be8], R42 ;  /* 0x001be82a01007387 */ /* 0x000fe80000100a00 */
[----:B------:R2:W-:Y:S04]  /*6dc40*/  LDGSTS.E [R36+-0x44000], desc[UR60][R42.64], !P2 ;  /* 0xbc0000002a247fae */ /* 0x0005e8000d12187c */
[----:B------:R2:W-:Y:S01]  /*6dc50*/  LDGSTS.E [R31+-0x47ffc], desc[UR60][R34.64], !P0 ;  /* 0xb8004000221f7fae */ /* 0x0005e2000c12187c */
[----:B---3--:R-:W-:-:S04]  /*6dc60*/  IMAD.WIDE R18, R8, 0x4, R18 ;  /* 0x0000000408127825 */ /* 0x008fc800078e0212 */
[----:B-1----:R-:W-:Y:S02]  /*6dc70*/  IMAD.WIDE R32, R8, 0x4, R28 ;  /* 0x0000000408207825 */ /* 0x002fe400078e021c */
[----:B------:R-:W3:Y:S04]  /*6dc80*/  LDL.LU.64 R28, [R1+0x19b8] ;  /* 0x0019b800011c7983 */ /* 0x000ee80000300a00 */
[----:B------:R-:W-:Y:S04]  /*6dc90*/  STL.64 [R1+0x1be0], R34 ;  /* 0x001be02201007387 */ /* 0x000fe80000100a00 */
[----:B------:R1:W-:Y:S04]  /*6dca0*/  STL.64 [R1+0x1bd8], R18 ;  /* 0x001bd81201007387 */ /* 0x0003e80000100a00 */
[----:B------:R4:W-:Y:S04]  /*6dcb0*/  STL.64 [R1+0x1bd0], R32 ;  /* 0x001bd02001007387 */ /* 0x0009e80000100a00 */
[----:B------:R-:W3:Y:S04]  /*6dcc0*/  LDL.LU.64 R226, [R1+0x19b0] ;  /* 0x0019b00001e27983 */ /* 0x000ee80000300a00 */
[----:B------:R4:W-:Y:S04]  /*6dcd0*/  LDGSTS.E [R16+-0x43ffc], desc[UR60][R18.64], !P0 ;  /* 0xbc00400012107fae */ /* 0x0009e8000c12187c */
[----:B-1----:R-:W3:Y:S01]  /*6dce0*/  LDL.LU.64 R18, [R1+0x19a0] ;  /* 0x0019a00001127983 */ /* 0x002ee20000300a00 */
[----:B------:R-:W-:Y:S01]  /*6dcf0*/  ISETP.GE.U32.AND P3, PT, R9, 0x7ffffc9e, PT ;  /* 0x7ffffc9e0900780c */ /* 0x000fe20003f66070 */
[----:B------:R-:W-:Y:S01]  /*6dd00*/  VIADD R10, R10, 0xfffffd1c ;  /* 0xfffffd1c0a0a7836 */ /* 0x000fe20000000000 */
[----:B--2---:R-:W-:Y:S01]  /*6dd10*/  IADD3 R30, R30, -0x285, RZ ;  /* 0xfffffd7b1e1e7810 */ /* 0x004fe20007ffe0ff */
[----:B------:R-:W-:-:S04]  /*6dd20*/  IMAD.WIDE R36, R8, 0x4, R232 ;  /* 0x0000000408247825 */ /* 0x000fc800078e02e8 */
[----:B------:R-:W-:Y:S01]  /*6dd30*/  IMAD.WIDE R34, R8, 0x4, R238 ;  /* 0x0000000408227825 */ /* 0x000fe200078e02ee */
[----:B------:R-:W1:Y:S01]  /*6dd40*/  LDC R9, c[0x0][0x230] ;  /* 0x00008c00ff097b82 */ /* 0x000e620000000800 */
[----:B------:R-:W-:Y:S02]  /*6dd50*/  ISETP.GE.U32.AND P0, PT, R10, 0x7ffffc9d, PT ;  /* 0x7ffffc9d0a00780c */ /* 0x000fe40003f06070 */
[----:B------:R-:W-:Y:S01]  /*6dd60*/  ISETP.GE.U32.AND P2, PT, R30, 0x7ffffcfc, PT ;  /* 0x7ffffcfc1e00780c */ /* 0x000fe20003f46070 */
[----:B------:R-:W-:Y:S04]  /*6dd70*/  STL.64 [R1+0x1bc8], R36 ;  /* 0x001bc82401007387 */ /* 0x000fe80000100a00 */
[----:B------:R-:W2:Y:S04]  /*6dd80*/  LDL.LU.64 R30, [R1+0x1998] ;  /* 0x00199800011e7983 */ /* 0x000ea80000300a00 */
[----:B------:R-:W-:Y:S04]  /*6dd90*/  STL.64 [R1+0x1bc0], R34 ;  /* 0x001bc02201007387 */ /* 0x000fe80000100a00 */
[----:B------:R-:W2:Y:S01]  /*6dda0*/  LDL.LU.64 R232, [R1+0x1988] ;  /* 0x0019880001e87983 */ /* 0x000ea20000300a00 */
[----:B------:R-:W-:-:S03]  /*6ddb0*/  IMAD.WIDE R20, R8, 0x4, R20 ;  /* 0x0000000408147825 */ /* 0x000fc600078e0214 */
[----:B------:R4:W-:Y:S02]  /*6ddc0*/  LDGSTS.E [R252+-0x47ff8], desc[UR60][R32.64], !P3 ;  /* 0xb800800020fc7fae */ /* 0x0009e4000d92187c */
[----:B----4-:R-:W-:Y:S01]  /*6ddd0*/  IADD3 R17, R17, -0x287, RZ ;  /* 0xfffffd7911117810 */ /* 0x010fe20007ffe0ff */
[----:B------:R-:W4:Y:S08]  /*6dde0*/  LDC R16, c[0x0][0x230] ;  /* 0x00008c00ff107b82 */ /* 0x000f300000000800 */
[----:B------:R-:W4:Y:S01]  /*6ddf0*/  LDC R10, c[0x0][0x230] ;  /* 0x00008c00ff0a7b82 */ /* 0x000f220000000800 */
[----:B------:R1:W-:Y:S04]  /*6de00*/  STL.64 [R1+0x1bb8], R20 ;  /* 0x001bb81401007387 */ /* 0x0003e80000100a00 */
[----:B------:R-:W4:Y:S01]  /*6de10*/  LDL.LU.64 R238, [R1+0x1980] ;  /* 0x0019800001ee7983 */ /* 0x000f220000300a00 */
[C---:B------:R-:W-:Y:S01]  /*6de20*/  VIADD R33, R243.reuse, 0x300000 ;  /* 0x00300000f3217836 */ /* 0x040fe20000000000 */
[----:B------:R-:W-:-:S04]  /*6de30*/  IADD3 R32, R243, 0x300000, RZ ;  /* 0x00300000f3207810 */ /* 0x000fc80007ffe0ff */
[----:B------:R-:W-:Y:S04]  /*6de40*/  LDGSTS.E [R33+-0x43ff8], desc[UR60][R36.64], !P3 ;  /* 0xbc00800024217fae */ /* 0x000fe8000d92187c */
[----:B------:R3:W-:Y:S04]  /*6de50*/  LDGSTS.E [R32+-0x47ff4], desc[UR60][R34.64], !P0 ;  /* 0xb800c00022207fae */ /* 0x0007e8000c12187c */
[----:B------:R3:W-:Y:S04]  /*6de60*/  LDGSTS.E [R252+-0x43ff4], desc[UR60][R20.64], !P0 ;  /* 0xbc00c00014fc7fae */ /* 0x0007e8000c12187c */
[----:B-1----:R-:W4:Y:S01]  /*6de70*/  LDL.LU.64 R20, [R1+0x1970] ;  /* 0x0019700001147983 */ /* 0x002f220000300a00 */
[----:B---3--:R-:W-:-:S03]  /*6de80*/  IMAD.WIDE R42, R8, 0x4, R28 ;  /* 0x00000004082a7825 */ /* 0x008fc600078e021c */
[----:B------:R-:W3:Y:S04]  /*6de90*/  LDL.LU.64 R28, [R1+0x1968] ;  /* 0x00196800011c7983 */ /* 0x000ee80000300a00 */
[----:B------:R-:W-:Y:S01]  /*6dea0*/  STL.64 [R1+0x1bb0], R42 ;  /* 0x001bb02a01007387 */ /* 0x000fe20000100a00 */
[----:B------:R-:W-:-:S03]  /*6deb0*/  IMAD.WIDE R32, R8, 0x4, R18 ;  /* 0x0000000408207825 */ /* 0x000fc600078e0212 */
[----:B------:R-:W3:Y:S01]  /*6dec0*/  LDL.LU.64 R18, [R1+0x1958] ;  /* 0x0019580001127983 */ /* 0x000ee20000300a00 */
[----:B------:R-:W-:-:S05]  /*6ded0*/  VIADD R9, R9, 0xfffffd7a ;  /* 0xfffffd7a09097836 */ /* 0x000fca0000000000 */
[----:B------:R-:W-:Y:S01]  /*6dee0*/  ISETP.GE.U32.AND P0, PT, R9, 0x7ffffcfb, PT ;  /* 0x7ffffcfb0900780c */ /* 0x000fe20003f06070 */
[C---:B------:R-:W-:Y:S01]  /*6def0*/  VIADD R35, R242.reuse, 0x300000 ;  /* 0x00300000f2237836 */ /* 0x040fe20000000000 */
[----:B------:R-:W-:Y:S01]  /*6df00*/  IADD3 R34, R242, 0x300000, RZ ;  /* 0x00300000f2227810 */ /* 0x000fe20007ffe0ff */
[----:B------:R-:W-:Y:S01]  /*6df10*/  IMAD.WIDE R36, R8, 0x4, R226 ;  /* 0x0000000408247825 */ /* 0x000fe200078e02e2 */
[----:B------:R-:W-:-:S03]  /*6df20*/  ISETP.GE.U32.AND P3, PT, R17, 0x7ffffcfa, PT ;  /* 0x7ffffcfa1100780c */ /* 0x000fc60003f66070 */
[----:B------:R-:W-:Y:S01]  /*6df30*/  VIADD R252, R242, 0x300000 ;  /* 0x00300000f2fc7836 */ /* 0x000fe20000000000 */
[----:B------:R-:W-:Y:S04]  /*6df40*/  LDGSTS.E [R35+-0x60000], desc[UR60][R42.64], !P2 ;  /* 0xa00000002a237fae */ /* 0x000fe8000d12187c */
[----:B------:R2:W-:Y:S04]  /*6df50*/  STL.64 [R1+0x1ba8], R36 ;  /* 0x001ba82401007387 */ /* 0x0005e80000100a00 */
[----:B------:R2:W-:Y:S04]  /*6df60*/  LDGSTS.E [R34+-0x5c000], desc[UR60][R36.64], !P2 ;  /* 0xa400000024227fae */ /* 0x0005e8000d12187c */
[----:B------:R1:W-:Y:S04]  /*6df70*/  STL.64 [R1+0x1ba0], R32 ;  /* 0x001ba02001007387 */ /* 0x0003e80000100a00 */
[----:B------:R-:W3:Y:S04]  /*6df80*/  LDL.LU.64 R220, [R1+0x1950] ;  /* 0x0019500001dc7983 */ /* 0x000ee80000300a00 */
[----:B------:R-:W3:Y:S04]  /*6df90*/  LDL.LU.64 R226, [R1+0x1940] ;  /* 0x0019400001e27983 */ /* 0x000ee80000300a00 */
[----:B------:R1:W-:Y:S01]  /*6dfa0*/  LDGSTS.E [R252+-0x5fffc], desc[UR60][R32.64], !P0 ;  /* 0xa000400020fc7fae */ /* 0x0003e2000c12187c */
[----:B------:R-:W3:Y:S01]  /*6dfb0*/  LDC R9, c[0x0][0x230] ;  /* 0x00008c00ff097b82 */ /* 0x000ee20000000800 */
[----:B--2---:R-:W-:-:S04]  /*6dfc0*/  IMAD.WIDE R36, R8, 0x4, R30 ;  /* 0x0000000408247825 */ /* 0x004fc800078e021e */
[----:B------:R-:W-:-:S04]  /*6dfd0*/  IMAD.WIDE R34, R8, 0x4, R232 ;  /* 0x0000000408227825 */ /* 0x000fc800078e02e8 */
[C---:B-1----:R-:W-:Y:S01]  /*6dfe0*/  VIADD R32, R242.reuse, 0x300000 ;  /* 0x00300000f2207836 */ /* 0x042fe20000000000 */
[----:B------:R-:W-:Y:S01]  /*6dff0*/  IADD3 R33, R242, 0x300000, RZ ;  /* 0x00300000f2217810 */ /* 0x000fe20007ffe0ff */
[C---:B----4-:R-:W-:Y:S01]  /*6e000*/  IMAD.WIDE R30, R8.reuse, 0x4, R238 ;  /* 0x00000004081e7825 */ /* 0x050fe200078e02ee */
[----:B------:R-:W-:Y:S04]  /*6e010*/  STL.64 [R1+0x1b98], R36 ;  /* 0x001b982401007387 */ /* 0x000fe80000100a00 */
[----:B------:R-:W-:Y:S04]  /*6e020*/  LDGSTS.E [R33+-0x5bffc], desc[UR60][R36.64], !P0 ;  /* 0xa400400024217fae */ /* 0x000fe8000c12187c */
[----:B------:R1:W-:Y:S04]  /*6e030*/  STL.64 [R1+0x1b90], R34 ;  /* 0x001b902201007387 */ /* 0x0003e80000100a00 */
[----:B------:R1:W-:Y:S04]  /*6e040*/  LDGSTS.E [R32+-0x5fff8], desc[UR60][R34.64], !P3 ;  /* 0xa000800022207fae */ /* 0x0003e8000d92187c */
[----:B------:R3:W-:Y:S04]  /*6e050*/  STL.64 [R1+0x1b88], R30 ;  /* 0x001b881e01007387 */ /* 0x0007e80000100a00 */
[----:B------:R3:W-:Y:S04]  /*6e060*/  LDGSTS.E [R252+-0x5bff8], desc[UR60][R30.64], !P3 ;  /* 0xa40080001efc7fae */ /* 0x0007e8000d92187c */
[----:B------:R-:W2:Y:S01]  /*6e070*/  LDL.LU.64 R232, [R1+0x1938] ;  /* 0x0019380001e87983 */ /* 0x000ea20000300a00 */
[----:B-1----:R-:W-:-:S05]  /*6e080*/  IMAD.WIDE R34, R8, 0x4, R20 ;  /* 0x0000000408227825 */ /* 0x002fca00078e0214 */
[----:B------:R-:W-:Y:S01]  /*6e090*/  STL.64 [R1+0x1b80], R34 ;  /* 0x001b802201007387 */ /* 0x000fe20000100a00 */
[----:B---3--:R-:W-:-:S03]  /*6e0a0*/  IMAD.WIDE R30, R8, 0x4, R28 ;  /* 0x00000004081e7825 */ /* 0x008fc600078e021c */
[----:B------:R-:W3:Y:S04]  /*6e0b0*/  LDL.LU.64 R28, [R1+0x1928] ;  /* 0x00192800011c7983 */ /* 0x000ee80000300a00 */
[----:B------:R1:W-:Y:S01]  /*6e0c0*/  STL.64 [R1+0x1b78], R30 ;  /* 0x001b781e01007387 */ /* 0x0003e20000100a00 */
[----:B------:R-:W-:-:S03]  /*6e0d0*/  IMAD.WIDE R20, R8, 0x4, R18 ;  /* 0x0000000408147825 */ /* 0x000fc600078e0212 */
[----:B------:R-:W4:Y:S01]  /*6e0e0*/  LDL.LU.64 R18, [R1+0x1920] ;  /* 0x0019200001127983 */ /* 0x000f220000300a00 */
[----:B------:R-:W-:Y:S01]  /*6e0f0*/  IADD3 R16, R16, -0x288, RZ ;  /* 0xfffffd7810107810 */ /* 0x000fe20007ffe0ff */
[----:B------:R-:W-:Y:S02]  /*6e100*/  VIADD R17, R10, 0xfffffd5b ;  /* 0xfffffd5b0a117836 */ /* 0x000fe40000000000 */
[----:B------:R1:W-:Y:S04]  /*6e110*/  STL.64 [R1+0x1b70], R20 ;  /* 0x001b701401007387 */ /* 0x0003e80000100a00 */
[----:B------:R-:W4:Y:S01]  /*6e120*/  LDL.LU.64 R238, [R1+0x1918] ;  /* 0x0019180001ee7983 */ /* 0x000f220000300a00 */
[----:B------:R-:W-:Y:S01]  /*6e130*/  ISETP.GE.U32.AND P2, PT, R16, 0x7ffffcf9, PT ;  /* 0x7ffffcf91000780c */ /* 0x000fe20003f46070 */
[----:B------:R-:W4:Y:S01]  /*6e140*/  LDC R10, c[0x0][0x230] ;  /* 0x00008c00ff0a7b82 */ /* 0x000f220000000800 */
[----:B------:R-:W-:-:S02]  /*6e150*/  ISETP.GE.U32.AND P0, PT, R17, 0x7ffffcdc, PT ;  /* 0x7ffffcdc1100780c */ /* 0x000fc40003f06070 */
[----:B------:R-:W-:Y:S01]  /*6e160*/  IADD3 R17, R9, -0x2a6, RZ ;  /* 0xfffffd5a09117810 */ /* 0x000fe20007ffe0ff */
[----:B------:R-:W-:-:S04]  /*6e170*/  VIADD R9, R242, 0x300000 ;  /* 0x00300000f2097836 */ /* 0x000fc80000000000 */
[----:B------:R-:W4:Y:S01]  /*6e180*/  LDC R16, c[0x0][0x230] ;  /* 0x00008c00ff107b82 */ /* 0x000f220000000800 */
[----:B------:R-:W-:Y:S01]  /*6e190*/  ISETP.GE.U32.AND P3, PT, R17, 0x7ffffcdb, PT ;  /* 0x7ffffcdb1100780c */ /* 0x000fe20003f66070 */
[----:B------:R-:W-:-:S06]  /*6e1a0*/  VIADD R42, R242, 0x300000 ;  /* 0x00300000f22a7836 */ /* 0x000fcc0000000000 */
[----:B------:R-:W4:Y:S01]  /*6e1b0*/  LDC R17, c[0x0][0x230] ;  /* 0x00008c00ff117b82 */ /* 0x000f220000000800 */
[----:B------:R1:W-:Y:S04]  /*6e1c0*/  LDGSTS.E [R32+-0x5fff4], desc[UR60][R34.64], !P2 ;  /* 0xa000c00022207fae */ /* 0x0003e8000d12187c */
[----:B------:R1:W-:Y:S04]  /*6e1d0*/  LDGSTS.E [R9+-0x5bff4], desc[UR60][R30.64], !P2 ;  /* 0xa400c0001e097fae */ /* 0x0003e8000d12187c */
[----:B------:R1:W-:Y:S02]  /*6e1e0*/  LDGSTS.E [R252+-0x58000], desc[UR60][R20.64], !P0 ;  /* 0xa800000014fc7fae */ /* 0x0003e4000c12187c */
[----:B-1----:R-:W-:-:S04]  /*6e1f0*/  IMAD.WIDE R32, R8, 0x4, R220 ;  /* 0x0000000408207825 */ /* 0x002fc800078e02dc */
[----:B------:R-:W-:Y:S01]  /*6e200*/  IMAD.WIDE R30, R8, 0x4, R226 ;  /* 0x00000004081e7825 */ /* 0x000fe200078e02e2 */
[----:B------:R-:W-:Y:S01]  /*6e210*/  IADD3 R21, R242, 0x300000, RZ ;  /* 0x00300000f2157810 */ /* 0x000fe20007ffe0ff */
[----:B------:R-:W1:Y:S08]  /*6e220*/  LDC R9, c[0x0][0x230] ;  /* 0x00008c00ff097b82 */ /* 0x000e700000000800 */
[----:B------:R-:W1:Y:S01]  /*6e230*/  LDC R20, c[0x0][0x230] ;  /* 0x00008c00ff147b82 */ /* 0x000e620000000800 */
[----:B------:R-:W-:Y:S04]  /*6e240*/  STL.64 [R1+0x1b68], R32 ;  /* 0x001b682001007387 */ /* 0x000fe80000100a00 */
[----:B------:R4:W-:Y:S04]  /*6e250*/  LDGSTS.E [R21+-0x54000], desc[UR60][R32.64], !P0 ;  /* 0xac00000020157fae */ /* 0x0009e8000c12187c */
[----:B------:R3:W-:Y:S04]  /*6e260*/  STL.64 [R1+0x1b60], R30 ;  /* 0x001b601e01007387 */ /* 0x0007e80000100a00 */
[----:B------:R-:W-:Y:S01]  /*6e270*/  LDGSTS.E [R252+-0x57ffc], desc[UR60][R30.64], !P3 ;  /* 0xa80040001efc7fae */ /* 0x000fe2000d92187c */
[----:B--2---:R-:W-:-:S04]  /*6e280*/  IMAD.WIDE R232, R8, 0x4, R232 ;  /* 0x0000000408e87825 */ /* 0x004fc800078e02e8 */
[C---:B---3--:R-:W-:Y:S01]  /*6e290*/  IMAD.WIDE R36, R8.reuse, 0x4, R28 ;  /* 0x0000000408247825 */ /* 0x048fe200078e021c */
[----:B------:R-:W2:Y:S04]  /*6e2a0*/  LDL.LU.64 R30, [R1+0x1908] ;  /* 0x00190800011e7983 */ /* 0x000ea80000300a00 */
[----:B------:R-:W3:Y:S04]  /*6e2b0*/  LDL.LU.64 R220, [R1+0x18f8] ;  /* 0x0018f80001dc7983 */ /* 0x000ee80000300a00 */
[----:B------:R-:W3:Y:S04]  /*6e2c0*/  LDL.LU.64 R226, [R1+0x18e8] ;  /* 0x0018e80001e27983 */ /* 0x000ee80000300a00 */
[----:B------:R-:W3:Y:S04]  /*6e2d0*/  LDL.LU.64 R28, [R1+0x18d8] ;  /* 0x0018d800011c7983 */ /* 0x000ee80000300a00 */
[----:B------:R1:W-:Y:S01]  /*6e2e0*/  STL.64 [R1+0x1b58], R232 ;  /* 0x001b58e801007387 */ /* 0x0003e20000100a00 */
[----:B----4-:R-:W-:-:S04]  /*6e2f0*/  IMAD.WIDE R34, R8, 0x4, R18 ;  /* 0x0000000408227825 */ /* 0x010fc800078e0212 */
[----:B------:R-:W-:Y:S01]  /*6e300*/  VIADD R16, R16, 0xfffffd59 ;  /* 0xfffffd5910107836 */ /* 0x000fe20000000000 */
[----:B------:R-:W4:Y:S01]  /*6e310*/  LDL.LU.64 R18, [R1+0x18c8] ;  /* 0x0018c80001127983 */ /* 0x000f220000300a00 */
[----:B------:R-:W-:Y:S01]  /*6e320*/  IADD3 R10, R10, -0x2a8, RZ ;  /* 0xfffffd580a0a7810 */ /* 0x000fe20007ffe0ff */
[----:B------:R-:W-:-:S04]  /*6e330*/  IMAD.WIDE R32, R8, 0x4, R238 ;  /* 0x0000000408207825 */ /* 0x000fc800078e02ee */
[----:B-1----:R-:W-:Y:S01]  /*6e340*/  VIADD R9, R9, 0xfffffd3b ;  /* 0xfffffd3b09097836 */ /* 0x002fe20000000000 */
[----:B------:R-:W-:Y:S02]  /*6e350*/  ISETP.GE.U32.AND P2, PT, R16, 0x7ffffcda, PT ;  /* 0x7ffffcda1000780c */ /* 0x000fe40003f46070 */
[----:B------:R-:W-:Y:S02]  /*6e360*/  ISETP.GE.U32.AND P0, PT, R10, 0x7ffffcd9, PT ;  /* 0x7ffffcd90a00780c */ /* 0x000fe40003f06070 */
[----:B------:R-:W-:Y:S01]  /*6e370*/  IADD3 R16, R242, 0x300000, RZ ;  /* 0x00300000f2107810 */ /* 0x000fe20007ffe0ff */
[----:B------:R2:W-:Y:S04]  /*6e380*/  STL.64 [R1+0x1b50], R36 ;  /* 0x001b502401007387 */ /* 0x0005e80000100a00 */
[----:B------:R-:W-:Y:S04]  /*6e390*/  STL.64 [R1+0x1b48], R34 ;  /* 0x001b482201007387 */ /* 0x000fe80000100a00 */
[----:B------:R1:W-:Y:S04]  /*6e3a0*/  LDGSTS.E [R42+-0x53ffc], desc[UR60][R232.64], !P3 ;  /* 0xac004000e82a7fae */ /* 0x0003e8000d92187c */
[----:B------:R2:W-:Y:S01]  /*6e3b0*/  STL.64 [R1+0x1b40], R32 ;  /* 0x001b402001007387 */ /* 0x0005e20000100a00 */
[----:B------:R-:W4:Y:S03]  /*6e3c0*/  LDC R10, c[0x0][0x230] ;  /* 0x00008c00ff0a7b82 */ /* 0x000f260000000800 */
[----:B------:R-:W-:Y:S04]  /*6e3d0*/  LDGSTS.E [R21+-0x57ff8], desc[UR60][R36.64], !P2 ;  /* 0xa800800024157fae */ /* 0x000fe8000d12187c */
[----:B------:R1:W-:Y:S04]  /*6e3e0*/  LDGSTS.E [R16+-0x53ff8], desc[UR60][R34.64], !P2 ;  /* 0xac00800022107fae */ /* 0x0003e8000d12187c */
[----:B------:R-:W4:Y:S01]  /*6e3f0*/  LDL.LU.64 R232, [R1+0x18b8] ;  /* 0x0018b80001e87983 */ /* 0x000f220000300a00 */
[----:B-1----:R-:W-:-:S02]  /*6e400*/  IADD3 R42, R20, -0x2c6, RZ ;  /* 0xfffffd3a142a7810 */ /* 0x002fc40007ffe0ff */
[----:B------:R-:W-:Y:S01]  /*6e410*/  ISETP.GE.U32.AND P2, PT, R9, 0x7ffffcbc, PT ;  /* 0x7ffffcbc0900780c */ /* 0x000fe20003f46070 */
[----:B------:R1:W-:Y:S01]  /*6e420*/  LDGSTS.E [R252+-0x57ff4], desc[UR60][R32.64], !P0 ;  /* 0xa800c00020fc7fae */ /* 0x0003e2000c12187c */
[----:B------:R-:W-:-:S03]  /*6e430*/  VIADD R17, R17, 0xfffffd39 ;  /* 0xfffffd3911117836 */ /* 0x000fc60000000000 */
[----:B------:R-:W4:Y:S04]  /*6e440*/  LDL.LU.64 R20, [R1+0x18a8] ;  /* 0x0018a80001147983 */ /* 0x000f280000300a00 */
[----:B------:R-:W4:Y:S01]  /*6e450*/  LDL.LU.64 R238, [R1+0x1898] ;  /* 0x0018980001ee7983 */ /* 0x000f220000300a00 */
[----:B------:R-:W4:Y:S01]  /*6e460*/  LDC R16, c[0x0][0x230] ;  /* 0x00008c00ff107b82 */ /* 0x000f220000000800 */
[----:B--2---:R-:W-:Y:S01]  /*6e470*/  IMAD.WIDE R36, R8, 0x4, R30 ;  /* 0x0000000408247825 */ /* 0x004fe200078e021e */
[----:B-1----:R-:W-:-:S03]  /*6e480*/  IADD3 R33, R242, 0x300000, RZ ;  /* 0x00300000f2217810 */ /* 0x002fc60007ffe0ff */
[----:B------:R-:W-:Y:S02]  /*6e490*/  VIADD R32, R242, 0x300000 ;  /* 0x00300000f2207836 */ /* 0x000fe40000000000 */
[----:B---3--:R-:W-:-:S04]  /*6e4a0*/  IMAD.WIDE R34, R8, 0x4, R220 ;  /* 0x0000000408227825 */ /* 0x008fc800078e02dc */
[----:B------:R-:W-:Y:S01]  /*6e4b0*/  IMAD.WIDE R30, R8, 0x4, R226 ;  /* 0x00000004081e7825 */ /* 0x000fe200078e02e2 */
[----:B------:R-:W-:Y:S04]  /*6e4c0*/  STL.64 [R1+0x1b38], R36 ;  /* 0x001b382401007387 */ /* 0x000fe80000100a00 */
[----:B------:R-:W-:Y:S04]  /*6e4d0*/  LDGSTS.E [R33+-0x53ff4], desc[UR60][R36.64], !P0 ;  /* 0xac00c00024217fae */ /* 0x000fe8000c12187c */
[----:B------:R1:W-:Y:S04]  /*6e4e0*/  STL.64 [R1+0x1b30], R34 ;  /* 0x001b302201007387 */ /* 0x0003e80000100a00 */
[----:B------:R1:W-:Y:S04]  /*6e4f0*/  LDGSTS.E [R32+-0x50000], desc[UR60][R34.64], !P2 ;  /* 0xb000000022207fae */ /* 0x0003e8000d12187c */
[----:B------:R2:W-:Y:S04]  /*6e500*/  STL.64 [R1+0x1308], R30 ;  /* 0x0013081e01007387 */ /* 0x0005e80000100a00 */
[----:B------:R-:W3:Y:S04]  /*6e510*/  LDL.LU.64 R220, [R1+0x1888] ;  /* 0x0018880001dc7983 */ /* 0x000ee80000300a00 */
[----:B------:R-:W3:Y:S01]  /*6e520*/  LDL.LU.64 R226, [R1+0x1878] ;  /* 0x0018780001e27983 */ /* 0x000ee20000300a00 */
[----:B------:R-:W-:-:S02]  /*6e530*/  ISETP.GE.U32.AND P3, PT, R42, 0x7ffffcbb, PT ;  /* 0x7ffffcbb2a00780c */ /* 0x000fc40003f66070 */
[----:B------:R-:W-:Y:S01]  /*6e540*/  ISETP.GE.U32.AND P0, PT, R17, 0x7ffffcba, PT ;  /* 0x7ffffcba1100780c */ /* 0x000fe20003f06070 */
[----:B------:R-:W3:Y:S01]  /*6e550*/  LDC R9, c[0x0][0x230] ;  /* 0x00008c00ff097b82 */ /* 0x000ee20000000800 */
[----:B-1----:R-:W-:-:S04]  /*6e560*/  IMAD.WIDE R34, R8, 0x4, R28 ;  /* 0x0000000408227825 */ /* 0x002fc800078e021c */
[----:B----4-:R-:W-:Y:S01]  /*6e570*/  IMAD.WIDE R32, R8, 0x4, R18 ;  /* 0x0000000408207825 */ /* 0x010fe200078e0212 */
[----:B------:R-:W-:Y:S01]  /*6e580*/  IADD3 R36, R10, -0x2c8, RZ ;  /* 0xfffffd380a247810 */ /* 0x000fe20007ffe0ff */
[----:B------:R2:W-:Y:S04]  /*6e590*/  LDGSTS.E [R252+-0x4c000], desc[UR60][R30.64], !P2 ;  /* 0xb40000001efc7fae */ /* 0x0005e8000d12187c */
[----:B------:R-:W-:Y:S04]  /*6e5a0*/  STL.64 [R1+0x1318], R34 ;  /* 0x0013182201007387 */ /* 0x000fe80000100a00 */
[----:B------:R-:W4:Y:S04]  /*6e5b0*/  LDL.LU.64 R18, [R1+0x1868] ;  /* 0x0018680001127983 */ /* 0x000f280000300a00 */
[----:B------:R-:W4:Y:S01]  /*6e5c0*/  LDL.LU.64 R28, [R1+0x1858] ;  /* 0x00185800011c7983 */ /* 0x000f220000300a00 */
[C---:B------:R-:W-:Y:S01]  /*6e5d0*/  VIADD R17, R242.reuse, 0x300000 ;  /* 0x00300000f2117836 */ /* 0x040fe20000000000 */
[----:B------:R-:W-:-:S02]  /*6e5e0*/  IADD3 R10, R242, 0x300000, RZ ;  /* 0x00300000f20a7810 */ /* 0x000fc40007ffe0ff */
[----:B------:R1:W-:Y:S04]  /*6e5f0*/  STL.64 [R1+0x1b28], R32 ;  /* 0x001b282001007387 */ /* 0x0003e80000100a00 */
[----:B------:R-:W-:Y:S04]  /*6e600*/  LDGSTS.E [R17+-0x4fffc], desc[UR60][R34.64], !P3 ;  /* 0xb000400022117fae */ /* 0x000fe8000d92187c */
[----:B------:R1:W-:Y:S01]  /*6e610*/  LDGSTS.E [R10+-0x4bffc], desc[UR60][R32.64], !P3 ;  /* 0xb4004000200a7fae */ /* 0x0003e2000d92187c */
[----:B--2---:R-:W-:-:S04]  /*6e620*/  IMAD.WIDE R30, R8, 0x4, R232 ;  /* 0x00000004081e7825 */ /* 0x004fc800078e02e8 */
[----:B------:R-:W-:-:S04]  /*6e630*/  IMAD.WIDE R20, R8, 0x4, R20 ;  /* 0x0000000408147825 */ /* 0x000fc800078e0214 */
[----:B-1----:R-:W-:Y:S01]  /*6e640*/  IMAD.WIDE R32, R8, 0x4, R238 ;  /* 0x0000000408207825 */ /* 0x002fe200078e02ee */
[----:B------:R1:W-:Y:S04]  /*6e650*/  STL.64 [R1+0x1b20], R30 ;  /* 0x001b201e01007387 */ /* 0x0003e80000100a00 */
[----:B------:R2:W-:Y:S01]  /*6e660*/  STL.64 [R1+0x1358], R20 ;  /* 0x0013581401007387 */ /* 0x0005e20000100a00 */
[----:B------:R-:W-:Y:S01]  /*6e670*/  ISETP.GE.U32.AND P2, PT, R36, 0x7ffffcb9, PT ;  /* 0x7ffffcb92400780c */ /* 0x000fe20003f46070 */
[----:B------:R-:W-:Y:S02]  /*6e680*/  VIADD R16, R16, 0xfffffd1b ;  /* 0xfffffd1b10107836 */ /* 0x000fe40000000000 */
[----:B------:R4:W-:Y:S04]  /*6e690*/  STL.64 [R1+0x1368], R32 ;  /* 0x0013682001007387 */ /* 0x0009e80000100a00 */
[----:B------:R-:W4:Y:S04]  /*6e6a0*/  LDL.LU.64 R232, [R1+0x1848] ;  /* 0x0018480001e87983 */ /* 0x000f280000300a00 */
[----:B------:R-:W4:Y:S04]  /*6e6b0*/  LDL.LU.64 R238, [R1+0x1838] ;  /* 0x0018380001ee7983 */ /* 0x000f280000300a00 */
[----:B------:R1:W-:Y:S04]  /*6e6c0*/  LDGSTS.E [R252+-0x4fff8], desc[UR60][R30.64], !P0 ;  /* 0xb00080001efc7fae */ /* 0x0003e8000c12187c */
[----:B------:R3:W-:Y:S01]  /*6e6d0*/  LDGSTS.E [R17+-0x4bff8], desc[UR60][R20.64], !P0 ;  /* 0xb400800014117fae */ /* 0x0007e2000c12187c */
[----:B------:R-:W-:Y:S01]  /*6e6e0*/  ISETP.GE.U32.AND P0, PT, R16, 0x7ffffc9c, PT ;  /* 0x7ffffc9c1000780c */ /* 0x000fe20003f06070 */
[C---:B------:R-:W-:Y:S01]  /*6e6f0*/  VIADD R36, R242.reuse, 0x300000 ;  /* 0x00300000f2247836 */ /* 0x040fe20000000000 */
[----:B------:R-:W4:Y:S01]  /*6e700*/  LDC R10, c[0x0][0x230] ;  /* 0x00008c00ff0a7b82 */ /* 0x000f220000000800 */
[C---:B-1----:R-:W-:Y:S01]  /*6e710*/  IADD3 R31, R242.reuse, 0x300000, RZ ;  /* 0x00300000f21f7810 */ /* 0x042fe20007ffe0ff */
[----:B--2---:R-:W2:Y:S04]  /*6e720*/  LDL.LU.64 R20, [R1+0x1828] ;  /* 0x0018280001147983 */ /* 0x004ea80000300a00 */
[----:B------:R1:W-:Y:S01]  /*6e730*/  LDGSTS.E [R252+-0x4fff4], desc[UR60][R32.64], !P2 ;  /* 0xb000c00020fc7fae */ /* 0x0003e2000d12187c */
[----:B------:R-:W-:Y:S01]  /*6e740*/  VIADD R16, R242, 0x300000 ;  /* 0x00300000f2107836 */ /* 0x000fe20000000000 */
[----:B------:R-:W1:Y:S01]  /*6e750*/  LDC R30, c[0x0][0x230] ;  /* 0x00008c00ff1e7b82 */ /* 0x000e620000000800 */
[----:B---3--:R-:W-:-:S04]  /*6e760*/  IMAD.WIDE R42, R8, 0x4, R220 ;  /* 0x00000004082a7825 */ /* 0x008fc800078e02dc */
[C---:B------:R-:W-:Y:S01]  /*6e770*/  IMAD.WIDE R34, R8.reuse, 0x4, R226 ;  /* 0x0000000408227825 */ /* 0x040fe200078e02e2 */
[----:B------:R-:W-:Y:S02]  /*6e780*/  IADD3 R9, R9, -0x2e6, RZ ;  /* 0xfffffd1a09097810 */ /* 0x000fe40007ffe0ff */
[----:B------:R-:W3:Y:S01]  /*6e790*/  LDC R17, c[0x0][0x230] ;  /* 0x00008c00ff117b82 */ /* 0x000ee20000000800 */
[----:B------:R-:W-:Y:S04]  /*6e7a0*/  STL.64 [R1+0x1b18], R42 ;  /* 0x001b182a01007387 */ /* 0x000fe80000100a00 */
[----:B------:R2:W-:Y:S04]  /*6e7b0*/  LDGSTS.E [R36+-0x4bff4], desc[UR60][R42.64], !P2 ;  /* 0xb400c0002a247fae */ /* 0x0005e8000d12187c */
[----:B------:R2:W-:Y:S01]  /*6e7c0*/  LDGSTS.E [R31+-0x48000], desc[UR60][R34.64], !P0 ;  /* 0xb8000000221f7fae */ /* 0x0005e2000c12187c */
[----:B----4-:R-:W-:-:S04]  /*6e7d0*/  IMAD.WIDE R18, R8, 0x4, R18 ;  /* 0x0000000408127825 */ /* 0x010fc800078e0212 */
[----:B-1----:R-:W-:Y:S02]  /*6e7e0*/  IMAD.WIDE R32, R8, 0x4, R28 ;  /* 0x0000000408207825 */ /* 0x002fe400078e021c */
[----:B------:R-:W4:Y:S04]  /*6e7f0*/  LDL.LU.64 R28, [R1+0x1810] ;  /* 0x00181000011c7983 */ /* 0x000f280000300a00 */
[----:B------:R-:W-:Y:S04]  /*6e800*/  STL.64 [R1+0x1b10], R34 ;  /* 0x001b102201007387 */ /* 0x000fe80000100a00 */
[----:B------:R1:W-:Y:S04]  /*6e810*/  STL.64 [R1+0x1b08], R18 ;  /* 0x001b081201007387 */ /* 0x0003e80000100a00 */
[----:B------:R4:W-:Y:S04]  /*6e820*/  STL.64 [R1+0x1b00], R32 ;  /* 0x001b002001007387 */ /* 0x0009e80000100a00 */
[----:B------:R-:W3:Y:S04]  /*6e830*/  LDL.LU.64 R226, [R1+0x1808] ;  /* 0x0018080001e27983 */ /* 0x000ee80000300a00 */
[----:B------:R-:W-:Y:S04]  /*6e840*/  LDGSTS.E [R16+-0x44000], desc[UR60][R18.64], !P0 ;  /* 0xbc00000012107fae */ /* 0x000fe8000c12187c */
[----:B-1----:R-:W3:Y:S01]  /*6e850*/  LDL.LU.64 R18, [R1+0x17f8] ;  /* 0x0017f80001127983 */ /* 0x002ee20000300a00 */
[----:B------:R-:W-:-:S02]  /*6e860*/  ISETP.GE.U32.AND P3, PT, R9, 0x7ffffc9b, PT ;  /* 0x7ffffc9b0900780c */ /* 0x000fc40003f66070 */
[----:B------:R-:W-:Y:S01]  /*6e870*/  IADD3 R10, R10, -0x2e7, RZ ;  /* 0xfffffd190a0a7810 */ /* 0x000fe20007ffe0ff */
[----:B------:R-:W-:Y:S01]  /*6e880*/  VIADD R30, R30, 0xfffffd18 ;  /* 0xfffffd181e1e7836 */ /* 0x000fe20000000000 */
[----:B------:R-:W1:Y:S01]  /*6e890*/  LDC R9, c[0x0][0x230] ;  /* 0x00008c00ff097b82 */ /* 0x000e620000000800 */
[----:B--2---:R-:W-:Y:S01]  /*6e8a0*/  IMAD.WIDE R20, R8, 0x4, R20 ;  /* 0x0000000408147825 */ /* 0x004fe200078e0214 */
[----:B------:R-:W-:-:S03]  /*6e8b0*/  ISETP.GE.U32.AND P0, PT, R10, 0x7ffffc9a, PT ;  /* 0x7ffffc9a0a00780c */ /* 0x000fc60003f06070 */
[----:B------:R-:W-:-:S04]  /*6e8c0*/  IMAD.WIDE R36, R8, 0x4, R232 ;  /* 0x0000000408247825 */ /* 0x000fc800078e02e8 */
[----:B------:R-:W-:Y:S01]  /*6e8d0*/  IMAD.WIDE R34, R8, 0x4, R238 ;  /* 0x0000000408227825 */ /* 0x000fe200078e02ee */
[----:B------:R2:W-:Y:S01]  /*6e8e0*/  LDGSTS.E [R252+-0x47ffc], desc[UR60][R32.64], !P3 ;  /* 0xb800400020fc7fae */ /* 0x0005e2000d92187c */
[----:B------:R-:W-:-:S03]  /*6e8f0*/  ISETP.GE.U32.AND P2, PT, R30, 0x7ffffc99, PT ;  /* 0x7ffffc991e00780c */ /* 0x000fc60003f46070 */
[----:B------:R-:W-:Y:S04]  /*6e900*/  STL.64 [R1+0x1af8], R36 ;  /* 0x001af82401007387 */ /* 0x000fe80000100a00 */
[----:B------:R-:W3:Y:S04]  /*6e910*/  LDL.LU.64 R30, [R1+0x17f0] ;  /* 0x0017f000011e7983 */ /* 0x000ee80000300a00 */
[----:B------:R-:W-:Y:S04]  /*6e920*/  STL.64 [R1+0x1af0], R34 ;  /* 0x001af02201007387 */ /* 0x000fe80000100a00 */
[----:B------:R-:W3:Y:S04]  /*6e930*/  LDL.LU.64 R232, [R1+0x17e0] ;  /* 0x0017e00001e87983 */ /* 0x000ee80000300a00 */
[----:B------:R3:W-:Y:S04]  /*6e940*/  STL.64 [R1+0x1ae8], R20 ;  /* 0x001ae81401007387 */ /* 0x0007e80000100a00 */
[----:B------:R-:W3:Y:S01]  /*6e950*/  LDL.LU.64 R238, [R1+0x17d8] ;  /* 0x0017d80001ee7983 */ /* 0x000ee20000300a00 */
[----:B----4-:R-:W-:Y:S01]  /*6e960*/  IMAD.WIDE R42, R8, 0x4, R28 ;  /* 0x00000004082a7825 */ /* 0x010fe200078e021c */
[----:B--2---:R-:W-:-:S03]  /*6e970*/  IADD3 R33, R242, 0x300000, RZ ;  /* 0x00300000f2217810 */ /* 0x004fc60007ffe0ff */
[----:B------:R-:W-:Y:S01]  /*6e980*/  VIADD R32, R242, 0x300000 ;  /* 0x00300000f2207836 */ /* 0x000fe20000000000 */
[----:B-1----:R-:W-:Y:S01]  /*6e990*/  IADD3 R9, R9, -0x289, RZ ;  /* 0xfffffd7709097810 */ /* 0x002fe20007ffe0ff */
[----:B---3--:R-:W-:Y:S01]  /*6e9a0*/  VIADD R17, R17, 0xfffffd76 ;  /* 0xfffffd7611117836 */ /* 0x008fe20000000000 */
[----:B------:R-:W1:Y:S01]  /*6e9b0*/  LDC R16, c[0x0][0x230] ;  /* 0x00008c00ff107b82 */ /* 0x000e620000000800 */
[----:B------:R-:W-:Y:S04]  /*6e9c0*/  LDGSTS.E [R33+-0x43ffc], desc[UR60][R36.64], !P3 ;  /* 0xbc00400024217fae */ /* 0x000fe8000d92187c */
[----:B------:R2:W-:Y:S04]  /*6e9d0*/  LDGSTS.E [R32+-0x47ff8], desc[UR60][R34.64], !P0 ;  /* 0xb800800022207fae */ /* 0x0005e8000c12187c */
[----:B------:R3:W-:Y:S01]  /*6e9e0*/  LDGSTS.E [R252+-0x43ff8], desc[UR60][R20.64], !P0 ;  /* 0xbc00800014fc7fae */ /* 0x0007e2000c12187c */
[----:B------:R-:W4:Y:S03]  /*6e9f0*/  LDC R10, c[0x0][0x230] ;  /* 0x00008c00ff0a7b82 */ /* 0x000f260000000800 */
[----:B------:R-:W4:Y:S04]  /*6ea00*/  LDL.LU.64 R20, [R1+0x17c8] ;  /* 0x0017c80001147983 */ /* 0x000f280000300a00 */
[----:B------:R-:W4:Y:S04]  /*6ea10*/  LDL.LU.64 R28, [R1+0x17c0] ;  /* 0x0017c000011c7983 */ /* 0x000f280000300a00 */
[----:B------:R-:W-:Y:S01]  /*6ea20*/  STL.64 [R1+0x1ae0], R42 ;  /* 0x001ae02a01007387 */ /* 0x000fe20000100a00 */
[----:B--2---:R-:W-:-:S03]  /*6ea30*/  IMAD.WIDE R32, R8, 0x4, R18 ;  /* 0x0000000408207825 */ /* 0x004fc600078e0212 */
[----:B------:R-:W2:Y:S01]  /*6ea40*/  LDL.LU.64 R18, [R1+0x17b0] ;  /* 0x0017b00001127983 */ /* 0x000ea20000300a00 */
[----:B------:R-:W-:Y:S02]  /*6ea50*/  ISETP.GE.U32.AND P0, PT, R9, 0x7ffffcf8, PT ;  /* 0x7ffffcf80900780c */ /* 0x000fe40003f06070 */
[C---:B------:R-:W-:Y:S01]  /*6ea60*/  IADD3 R35, R242.reuse, 0x300000, RZ ;  /* 0x00300000f2237810 */ /* 0x040fe20007ffe0ff */
[----:B------:R-:W-:Y:S02]  /*6ea70*/  VIADD R34, R242, 0x300000 ;  /* 0x00300000f2227836 */ /* 0x000fe40000000000 */
[C---:B------:R-:W-:Y:S01]  /*6ea80*/  IMAD.WIDE R36, R8.reuse, 0x4, R226 ;  /* 0x0000000408247825 */ /* 0x040fe200078e02e2 */
[----:B------:R-:W-:Y:S02]  /*6ea90*/  ISETP.GE.U32.AND P3, PT, R17, 0x7ffffcf7, PT ;  /* 0x7ffffcf71100780c */ /* 0x000fe40003f66070 */
[----:B---3--:R-:W-:Y:S01]  /*6eaa0*/  IADD3 R252, R15, 0x300000, RZ ;  /* 0x003000000ffc7810 */ /* 0x008fe20007ffe0ff */
[----:B------:R-:W-:Y:S04]  /*6eab0*/  LDGSTS.E [R35+-0x47ff4], desc[UR60][R42.64], !P2 ;  /* 0xb800c0002a237fae */ /* 0x000fe8000d12187c */
[----:B------:R3:W-:Y:S04]  /*6eac0*/  STL.64 [R1+0x1ad8], R36 ;  /* 0x001ad82401007387 */ /* 0x0007e80000100a00 */
[----:B------:R3:W-:Y:S04]  /*6ead0*/  LDGSTS.E [R34+-0x43ff4], desc[UR60][R36.64], !P2 ;  /* 0xbc00c00024227fae */ /* 0x0007e8000d12187c */
[----:B------:R1:W-:Y:S04]  /*6eae0*/  STL.64 [R1+0x1ad0], R32 ;  /* 0x001ad02001007387 */ /* 0x0003e80000100a00 */
[----:B------:R-:W2:Y:S04]  /*6eaf0*/  LDL.LU.64 R220, [R1+0x17a8] ;  /* 0x0017a80001dc7983 */ /* 0x000ea80000300a00 */
[----:B------:R-:W2:Y:S04]  /*6eb00*/  LDL.LU.64 R226, [R1+0x17a0] ;  /* 0x0017a00001e27983 */ /* 0x000ea80000300a00 */
[----:B------:R1:W-:Y:S01]  /*6eb10*/  LDGSTS.E [R252+-0x60000], desc[UR60][R32.64], !P0 ;  /* 0xa000000020fc7fae */ /* 0x0003e2000c12187c */
[----:B------:R-:W2:Y:S01]  /*6eb20*/  LDC R9, c[0x0][0x230] ;  /* 0x00008c00ff097b82 */ /* 0x000ea20000000800 */
[----:B---3--:R-:W-:-:S04]  /*6eb30*/  IMAD.WIDE R36, R8, 0x4, R30 ;  /* 0x0000000408247825 */ /* 0x008fc800078e021e */
        /* <DEDUP_REMOVED lines=10> */
[----:B------:R-:W3:Y:S01]  /*6ebe0*/  LDL.LU.64 R232, [R1+0x1790] ;  /* 0x0017900001e87983 */ /* 0x000ee20000300a00 */
[----:B----4-:R-:W-:-:S04]  /*6ebf0*/  IMAD.WIDE R34, R8, 0x4, R20 ;  /* 0x0000000408227825 */ /* 0x010fc800078e0214 */
[C---:B-1----:R-:W-:Y:S01]  /*6ec00*/  IMAD.WIDE R30, R8.reuse, 0x4, R28 ;  /* 0x00000004081e7825 */ /* 0x042fe200078e021c */
[----:B------:R-:W-:Y:S04]  /*6ec10*/  STL.64 [R1+0x1ab0], R34 ;  /* 0x001ab02201007387 */ /* 0x000fe80000100a00 */
[----:B------:R-:W4:Y:S01]  /*6ec20*/  LDL.LU.64 R28, [R1+0x1788] ;  /* 0x00178800011c7983 */ /* 0x000f220000300a00 */
[----:B--2---:R-:W-:-:S03]  /*6ec30*/  IMAD.WIDE R20, R8, 0x4, R18 ;  /* 0x0000000408147825 */ /* 0x004fc600078e0212 */
[----:B------:R-:W-:Y:S04]  /*6ec40*/  STL.64 [R1+0x1aa8], R30 ;  /* 0x001aa81e01007387 */ /* 0x000fe80000100a00 */
[----:B------:R-:W2:Y:S01]  /*6ec50*/  LDL.LU.64 R18, [R1+0x1780] ;  /* 0x0017800001127983 */ /* 0x000ea20000300a00 */
[----:B------:R-:W-:Y:S01]  /*6ec60*/  VIADD R16, R16, 0xfffffd75 ;  /* 0xfffffd7510107836 */ /* 0x000fe20000000000 */
[----:B------:R-:W-:Y:S02]  /*6ec70*/  IADD3 R17, R10, -0x28c, RZ ;  /* 0xfffffd740a117810 */ /* 0x000fe40007ffe0ff */
[----:B------:R1:W-:Y:S04]  /*6ec80*/  STL.64 [R1+0x1aa0], R20 ;  /* 0x001aa01401007387 */ /* 0x0003e80000100a00 */
[----:B------:R-:W2:Y:S01]  /*6ec90*/  LDL.LU.64 R238, [R1+0x1770] ;  /* 0x0017700001ee7983 */ /* 0x000ea20000300a00 */
[----:B------:R-:W2:Y:S01]  /*6eca0*/  LDC R10, c[0x0][0x230] ;  /* 0x00008c00ff0a7b82 */ /* 0x000ea20000000800 */
[----:B------:R-:W-:-:S02]  /*6ecb0*/  ISETP.GE.U32.AND P2, PT, R16, 0x7ffffcf6, PT ;  /* 0x7ffffcf61000780c */ /* 0x000fc40003f46070 */
[----:B------:R-:W-:Y:S01]  /*6ecc0*/  ISETP.GE.U32.AND P0, PT, R17, 0x7ffffcf5, PT ;  /* 0x7ffffcf51100780c */ /* 0x000fe20003f06070 */
[----:B------:R-:W-:Y:S01]  /*6ecd0*/  VIADD R17, R9, 0xfffffd57 ;  /* 0xfffffd5709117836 */ /* 0x000fe20000000000 */
[----:B------:R-:W-:-:S03]  /*6ece0*/  IADD3 R9, R15, 0x300000, RZ ;  /* 0x003000000f097810 */ /* 0x000fc60007ffe0ff */
[----:B------:R-:W2:Y:S01]  /*6ecf0*/  LDC R16, c[0x0][0x230] ;  /* 0x00008c00ff107b82 */ /* 0x000ea20000000800 */
[----:B------:R-:W-:Y:S02]  /*6ed00*/  ISETP.GE.U32.AND P3, PT, R17, 0x7ffffcd8, PT ;  /* 0x7ffffcd81100780c */ /* 0x000fe40003f66070 */
[----:B------:R-:W-:-:S05]  /*6ed10*/  IADD3 R42, R15, 0x300000, RZ ;  /* 0x003000000f2a7810 */ /* 0x000fca0007ffe0ff */
[----:B------:R-:W2:Y:S01]  /*6ed20*/  LDC R17, c[0x0][0x230] ;  /* 0x00008c00ff117b82 */ /* 0x000ea20000000800 */
[----:B------:R1:W-:Y:S04]  /*6ed30*/  LDGSTS.E [R32+-0x5fff8], desc[UR60][R34.64], !P2 ;  /* 0xa000800022207fae */ /* 0x0003e8000d12187c */
[----:B------:R-:W-:Y:S04]  /*6ed40*/  LDGSTS.E [R9+-0x5bff8], desc[UR60][R30.64], !P2 ;  /* 0xa40080001e097fae */ /* 0x000fe8000d12187c */
[----:B------:R1:W-:Y:S02]  /*6ed50*/  LDGSTS.E [R252+-0x5fff4], desc[UR60][R20.64], !P0 ;  /* 0xa000c00014fc7fae */ /* 0x0003e4000c12187c */
[----:B-1----:R-:W-:-:S04]  /*6ed60*/  IMAD.WIDE R32, R8, 0x4, R220 ;  /* 0x0000000408207825 */ /* 0x002fc800078e02dc */
[----:B------:R-:W-:Y:S02]  /*6ed70*/  VIADD R21, R15, 0x300000 ;  /* 0x003000000f157836 */ /* 0x000fe40000000000 */
[----:B------:R-:W-:-:S04]  /*6ed80*/  IMAD.WIDE R30, R8, 0x4, R226 ;  /* 0x00000004081e7825 */ /* 0x000fc800078e02e2 */
[C---:B---3--:R-:W-:Y:S01]  /*6ed90*/  IMAD.WIDE R232, R8.reuse, 0x4, R232 ;  /* 0x0000000408e87825 */ /* 0x048fe200078e02e8 */
[----:B------:R-:W1:Y:S01]  /*6eda0*/  LDC R9, c[0x0][0x230] ;  /* 0x00008c00ff097b82 */ /* 0x000e620000000800 */
[----:B------:R-:W-:Y:S04]  /*6edb0*/  STL.64 [R1+0x1a98], R32 ;  /* 0x001a982001007387 */ /* 0x000fe80000100a00 */
[----:B------:R3:W-:Y:S04]  /*6edc0*/  LDGSTS.E [R21+-0x5bff4], desc[UR60][R32.64], !P0 ;  /* 0xa400c00020157fae */ /* 0x0007e8000c12187c */
[----:B------:R3:W-:Y:S04]  /*6edd0*/  STL.64 [R1+0x1a90], R30 ;  /* 0x001a901e01007387 */ /* 0x0007e80000100a00 */
[----:B------:R-:W-:Y:S01]  /*6ede0*/  LDGSTS.E [R252+-0x58000], desc[UR60][R30.64], !P3 ;  /* 0xa80000001efc7fae */ /* 0x000fe2000d92187c */
[----:B------:R-:W1:Y:S01]  /*6edf0*/  LDC R20, c[0x0][0x230] ;  /* 0x00008c00ff147b82 */ /* 0x000e620000000800 */
[----:B----4-:R-:W-:-:S02]  /*6ee00*/  IMAD.WIDE R36, R8, 0x4, R28 ;  /* 0x0000000408247825 */ /* 0x010fc400078e021c */
[----:B---3--:R-:W3:Y:S04]  /*6ee10*/  LDL.LU.64 R30, [R1+0x1768] ;  /* 0x00176800011e7983 */ /* 0x008ee80000300a00 */
[----:B------:R-:W4:Y:S04]  /*6ee20*/  LDL.LU.64 R220, [R1+0x1758] ;  /* 0x0017580001dc7983 */ /* 0x000f280000300a00 */
[----:B------:R-:W4:Y:S04]  /*6ee30*/  LDL.LU.64 R226, [R1+0x1750] ;  /* 0x0017500001e27983 */ /* 0x000f280000300a00 */
[----:B------:R-:W4:Y:S04]  /*6ee40*/  LDL.LU.64 R28, [R1+0x1740] ;  /* 0x00174000011c7983 */ /* 0x000f280000300a00 */
[----:B------:R1:W-:Y:S01]  /*6ee50*/  STL.64 [R1+0x1a88], R232 ;  /* 0x001a88e801007387 */ /* 0x0003e20000100a00 */
[----:B--2---:R-:W-:-:S03]  /*6ee60*/  IMAD.WIDE R34, R8, 0x4, R18 ;  /* 0x0000000408227825 */ /* 0x004fc600078e0212 */
[----:B------:R-:W2:Y:S01]  /*6ee70*/  LDL.LU.64 R18, [R1+0x1738] ;  /* 0x0017380001127983 */ /* 0x000ea20000300a00 */
        /* <DEDUP_REMOVED lines=11> */
[----:B------:R-:W2:Y:S03]  /*6ef30*/  LDC R10, c[0x0][0x230] ;  /* 0x00008c00ff0a7b82 */ /* 0x000ea60000000800 */
[----:B------:R-:W2:Y:S04]  /*6ef40*/  LDL.LU.64 R232, [R1+0x1728] ;  /* 0x0017280001e87983 */ /* 0x000ea80000300a00 */
[----:B------:R-:W-:Y:S01]  /*6ef50*/  LDGSTS.E [R21+-0x57ffc], desc[UR60][R36.64], !P2 ;  /* 0xa800400024157fae */ /* 0x000fe2000d12187c */
[----:B------:R-:W-:-:S03]  /*6ef60*/  VIADD R42, R20, 0xfffffd37 ;  /* 0xfffffd37142a7836 */ /* 0x000fc60000000000 */
[----:B------:R-:W-:Y:S01]  /*6ef70*/  LDGSTS.E [R16+-0x53ffc], desc[UR60][R34.64], !P2 ;  /* 0xac00400022107fae */ /* 0x000fe2000d12187c */
[----:B------:R-:W-:-:S03]  /*6ef80*/  ISETP.GE.U32.AND P2, PT, R9, 0x7ffffcd5, PT ;  /* 0x7ffffcd50900780c */ /* 0x000fc60003f46070 */
[----:B------:R1:W-:Y:S01]  /*6ef90*/  LDGSTS.E [R252+-0x57ff8], desc[UR60][R32.64], !P0 ;  /* 0xa800800020fc7fae */ /* 0x0003e2000c12187c */
[----:B------:R-:W-:-:S03]  /*6efa0*/  IADD3 R17, R17, -0x2ca, RZ ;  /* 0xfffffd3611117810 */ /* 0x000fc60007ffe0ff */
[----:B------:R-:W2:Y:S04]  /*6efb0*/  LDL.LU.64 R20, [R1+0x1720] ;  /* 0x0017200001147983 */ /* 0x000ea80000300a00 */
[----:B------:R-:W2:Y:S01]  /*6efc0*/  LDL.LU.64 R238, [R1+0x1710] ;  /* 0x0017100001ee7983 */ /* 0x000ea20000300a00 */
[C---:B-1----:R-:W-:Y:S02]  /*6efd0*/  VIADD R33, R15.reuse, 0x300000 ;  /* 0x003000000f217836 */ /* 0x042fe40000000000 */
[----:B---3--:R-:W-:Y:S01]  /*6efe0*/  IMAD.WIDE R36, R8, 0x4, R30 ;  /* 0x0000000408247825 */ /* 0x008fe200078e021e */
        /* <DEDUP_REMOVED lines=11> */
[----:B------:R-:W3:Y:S01]  /*6f0a0*/  LDC R16, c[0x0][0x230] ;  /* 0x00008c00ff107b82 */ /* 0x000ee20000000800 */
[----:B------:R-:W-:-:S07]  /*6f0b0*/  ISETP.GE.U32.AND P0, PT, R17, 0x7ffffcb7, PT ;  /* 0x7ffffcb71100780c */ /* 0x000fce0003f06070 */
[----:B------:R-:W4:Y:S01]  /*6f0c0*/  LDC R9, c[0x0][0x230] ;  /* 0x00008c00ff097b82 */ /* 0x000f220000000800 */
[----:B-1----:R-:W-:-:S04]  /*6f0d0*/  IMAD.WIDE R34, R8, 0x4, R28 ;  /* 0x0000000408227825 */ /* 0x002fc800078e021c */
[----:B--2---:R-:W-:-:S04]  /*6f0e0*/  IMAD.WIDE R32, R8, 0x4, R18 ;  /* 0x0000000408207825 */ /* 0x004fc800078e0212 */
[----:B------:R-:W-:Y:S01]  /*6f0f0*/  VIADD R36, R10, 0xfffffd35 ;  /* 0xfffffd350a247836 */ /* 0x000fe20000000000 */
[----:B------:R3:W-:Y:S04]  /*6f100*/  LDGSTS.E [R252+-0x53ff4], desc[UR60][R30.64], !P2 ;  /* 0xac00c0001efc7fae */ /* 0x0007e8000d12187c */
[----:B------:R-:W-:Y:S04]  /*6f110*/  STL.64 [R1+0x1388], R34 ;  /* 0x0013882201007387 */ /* 0x000fe80000100a00 */
[----:B------:R-:W2:Y:S04]  /*6f120*/  LDL.LU.64 R18, [R1+0x16f0] ;  /* 0x0016f00001127983 */ /* 0x000ea80000300a00 */
[----:B------:R-:W2:Y:S01]  /*6f130*/  LDL.LU.64 R28, [R1+0x16e0] ;  /* 0x0016e000011c7983 */ /* 0x000ea20000300a00 */
[C---:B------:R-:W-:Y:S01]  /*6f140*/  IADD3 R17, R15.reuse, 0x300000, RZ ;  /* 0x003000000f117810 */ /* 0x040fe20007ffe0ff */
[----:B------:R-:W-:-:S02]  /*6f150*/  VIADD R10, R15, 0x300000 ;  /* 0x003000000f0a7836 */ /* 0x000fc40000000000 */
[----:B------:R1:W-:Y:S04]  /*6f160*/  STL.64 [R1+0x1a50], R32 ;  /* 0x001a502001007387 */ /* 0x0003e80000100a00 */
[----:B------:R-:W-:Y:S04]  /*6f170*/  LDGSTS.E [R17+-0x50000], desc[UR60][R34.64], !P3 ;  /* 0xb000000022117fae */ /* 0x000fe8000d92187c */
[----:B------:R1:W-:Y:S01]  /*6f180*/  LDGSTS.E [R10+-0x4c000], desc[UR60][R32.64], !P3 ;  /* 0xb4000000200a7fae */ /* 0x0003e2000d92187c */
[----:B---3--:R-:W-:-:S04]  /*6f190*/  IMAD.WIDE R30, R8, 0x4, R232 ;  /* 0x00000004081e7825 */ /* 0x008fc800078e02e8 */
[C---:B------:R-:W-:Y:S01]  /*6f1a0*/  IMAD.WIDE R20, R8.reuse, 0x4, R20 ;  /* 0x0000000408147825 */ /* 0x040fe200078e0214 */
[----:B------:R3:W-:Y:S03]  /*6f1b0*/  STL.64 [R1+0x1a48], R30 ;  /* 0x001a481e01007387 */ /* 0x0007e60000100a00 */
[----:B-1----:R-:W-:Y:S01]  /*6f1c0*/  IMAD.WIDE R32, R8, 0x4, R238 ;  /* 0x0000000408207825 */ /* 0x002fe200078e02ee */
[----:B------:R1:W-:Y:S01]  /*6f1d0*/  STL.64 [R1+0x13c8], R20 ;  /* 0x0013c81401007387 */ /* 0x0003e20000100a00 */
[----:B------:R-:W-:-:S03]  /*6f1e0*/  ISETP.GE.U32.AND P2, PT, R36, 0x7ffffcb6, PT ;  /* 0x7ffffcb62400780c */ /* 0x000fc60003f46070 */
[----:B------:R3:W-:Y:S04]  /*6f1f0*/  LDGSTS.E [R252+-0x4fffc], desc[UR60][R30.64], !P0 ;  /* 0xb00040001efc7fae */ /* 0x0007e8000c12187c */
[----:B------:R2:W-:Y:S04]  /*6f200*/  STL.64 [R1+0x13d8], R32 ;  /* 0x0013d82001007387 */ /* 0x0005e80000100a00 */
[----:B------:R-:W2:Y:S04]  /*6f210*/  LDL.LU.64 R232, [R1+0x16d8] ;  /* 0x0016d80001e87983 */ /* 0x000ea80000300a00 */
[----:B------:R-:W2:Y:S01]  /*6f220*/  LDL.LU.64 R238, [R1+0x16c8] ;  /* 0x0016c80001ee7983 */ /* 0x000ea20000300a00 */
[----:B------:R-:W-:-:S03]  /*6f230*/  IADD3 R16, R16, -0x2cc, RZ ;  /* 0xfffffd3410107810 */ /* 0x000fc60007ffe0ff */
[----:B------:R4:W-:Y:S01]  /*6f240*/  LDGSTS.E [R17+-0x4bffc], desc[UR60][R20.64], !P0 ;  /* 0xb400400014117fae */ /* 0x0009e2000c12187c */
[----:B------:R-:W2:Y:S01]  /*6f250*/  LDC R10, c[0x0][0x230] ;  /* 0x00008c00ff0a7b82 */ /* 0x000ea20000000800 */
[----:B------:R-:W-:Y:S02]  /*6f260*/  IADD3 R36, R15, 0x300000, RZ ;  /* 0x003000000f247810 */ /* 0x000fe40007ffe0ff */
[----:B------:R-:W-:-:S05]  /*6f270*/  ISETP.GE.U32.AND P0, PT, R16, 0x7ffffcb5, PT ;  /* 0x7ffffcb51000780c */ /* 0x000fca0003f06070 */
[----:B---3--:R-:W3:Y:S01]  /*6f280*/  LDC R30, c[0x0][0x230] ;  /* 0x00008c00ff1e7b82 */ /* 0x008ee20000000800 */
[----:B-1----:R-:W3:Y:S04]  /*6f290*/  LDL.LU.64 R20, [R1+0x16c0] ;  /* 0x0016c00001147983 */ /* 0x002ee80000300a00 */
        /* <DEDUP_REMOVED lines=10> */
[----:B--2---:R-:W-:-:S04]  /*6f340*/  IMAD.WIDE R18, R8, 0x4, R18 ;  /* 0x0000000408127825 */ /* 0x004fc800078e0212 */
[----:B-1----:R-:W-:Y:S02]  /*6f350*/  IMAD.WIDE R32, R8, 0x4, R28 ;  /* 0x0000000408207825 */ /* 0x002fe400078e021c */
[----:B------:R-:W2:Y:S04]  /*6f360*/  LDL.LU.64 R28, [R1+0x16b0] ;  /* 0x0016b000011c7983 */ /* 0x000ea80000300a00 */
[----:B------:R-:W-:Y:S04]  /*6f370*/  STL.64 [R1+0x1a38], R34 ;  /* 0x001a382201007387 */ /* 0x000fe80000100a00 */
[----:B------:R1:W-:Y:S04]  /*6f380*/  STL.64 [R1+0x1418], R18 ;  /* 0x0014181201007387 */ /* 0x0003e80000100a00 */
[----:B------:R4:W-:Y:S04]  /*6f390*/  STL.64 [R1+0x1a30], R32 ;  /* 0x001a302001007387 */ /* 0x0009e80000100a00 */
[----:B------:R-:W2:Y:S04]  /*6f3a0*/  LDL.LU.64 R226, [R1+0x16a8] ;  /* 0x0016a80001e27983 */ /* 0x000ea80000300a00 */
[----:B------:R4:W-:Y:S04]  /*6f3b0*/  LDGSTS.E [R16+-0x4bff4], desc[UR60][R18.64], !P0 ;  /* 0xb400c00012107fae */ /* 0x0009e8000c12187c */
[----:B-1----:R-:W2:Y:S01]  /*6f3c0*/  LDL.LU.64 R18, [R1+0x1698] ;  /* 0x0016980001127983 */ /* 0x002ea20000300a00 */
[----:B------:R-:W-:Y:S01]  /*6f3d0*/  ISETP.GE.U32.AND P3, PT, R9, 0x7ffffc98, PT ;  /* 0x7ffffc980900780c */ /* 0x000fe20003f66070 */
[----:B------:R-:W-:Y:S01]  /*6f3e0*/  VIADD R10, R10, 0xfffffd16 ;  /* 0xfffffd160a0a7836 */ /* 0x000fe20000000000 */
[----:B---3--:R-:W-:Y:S01]  /*6f3f0*/  IADD3 R30, R30, -0x2eb, RZ ;  /* 0xfffffd151e1e7810 */ /* 0x008fe20007ffe0ff */
[----:B------:R-:W-:-:S04]  /*6f400*/  IMAD.WIDE R36, R8, 0x4, R232 ;  /* 0x0000000408247825 */ /* 0x000fc800078e02e8 */
[----:B------:R-:W-:Y:S01]  /*6f410*/  IMAD.WIDE R34, R8, 0x4, R238 ;  /* 0x0000000408227825 */ /* 0x000fe200078e02ee */
[----:B------:R-:W1:Y:S01]  /*6f420*/  LDC R9, c[0x0][0x230] ;  /* 0x00008c00ff097b82 */ /* 0x000e620000000800 */
[----:B------:R-:W-:Y:S02]  /*6f430*/  ISETP.GE.U32.AND P0, PT, R10, 0x7ffffc97, PT ;  /* 0x7ffffc970a00780c */ /* 0x000fe40003f06070 */
[----:B------:R-:W-:Y:S01]  /*6f440*/  ISETP.GE.U32.AND P2, PT, R30, 0x7ffffc96, PT ;  /* 0x7ffffc961e00780c */ /* 0x000fe20003f46070 */
[----:B------:R-:W-:Y:S04]  /*6f450*/  STL.64 [R1+0x1a28], R36 ;  /* 0x001a282401007387 */ /* 0x000fe80000100a00 */
[----:B------:R-:W3:Y:S04]  /*6f460*/  LDL.LU.64 R30, [R1+0x1690] ;  /* 0x00169000011e7983 */ /* 0x000ee80000300a00 */
[----:B------:R-:W-:Y:S04]  /*6f470*/  STL.64 [R1+0x1a20], R34 ;  /* 0x001a202201007387 */ /* 0x000fe80000100a00 */
[----:B------:R-:W3:Y:S01]  /*6f480*/  LDL.LU.64 R232, [R1+0x1688] ;  /* 0x0016880001e87983 */ /* 0x000ee20000300a00 */
        /* <DEDUP_REMOVED lines=11> */
[----:B------:R-:W-:Y:S04]  /*6f540*/  LDGSTS.E [R252+-0x43ffc], desc[UR60][R20.64], !P0 ;  /* 0xbc00400014fc7fae */ /* 0x000fe8000c12187c */
[----:B-1----:R-:W4:Y:S01]  /*6f550*/  LDL.LU.64 R20, [R1+0x1668] ;  /* 0x0016680001147983 */ /* 0x002f220000300a00 */
[----:B--2---:R-:W-:-:S03]  /*6f560*/  IMAD.WIDE R42, R8, 0x4, R28 ;  /* 0x00000004082a7825 */ /* 0x004fc600078e021c */
[----:B------:R-:W2:Y:S04]  /*6f570*/  LDL.LU.64 R28, [R1+0x1658] ;  /* 0x00165800011c7983 */ /* 0x000ea80000300a00 */
[----:B------:R-:W-:Y:S01]  /*6f580*/  STL.64 [R1+0x1a10], R42 ;  /* 0x001a102a01007387 */ /* 0x000fe20000100a00 */
[----:B------:R-:W-:-:S03]  /*6f590*/  IMAD.WIDE R32, R8, 0x4, R18 ;  /* 0x0000000408207825 */ /* 0x000fc600078e0212 */
[----:B------:R-:W2:Y:S01]  /*6f5a0*/  LDL.LU.64 R18, [R1+0x1648] ;  /* 0x0016480001127983 */ /* 0x000ea20000300a00 */
[----:B------:R-:W-:-:S05]  /*6f5b0*/  VIADD R9, R9, 0xfffffd14 ;  /* 0xfffffd1409097836 */ /* 0x000fca0000000000 */
[----:B------:R-:W-:Y:S01]  /*6f5c0*/  ISETP.GE.U32.AND P0, PT, R9, 0x7ffffc95, PT ;  /* 0x7ffffc950900780c */ /* 0x000fe20003f06070 */
[C---:B------:R-:W-:Y:S01]  /*6f5d0*/  VIADD R35, R15.reuse, 0x300000 ;  /* 0x003000000f237836 */ /* 0x040fe20000000000 */
[----:B------:R-:W-:Y:S01]  /*6f5e0*/  IADD3 R34, R15, 0x300000, RZ ;  /* 0x003000000f227810 */ /* 0x000fe20007ffe0ff */
[C---:B------:R-:W-:Y:S01]  /*6f5f0*/  IMAD.WIDE R36, R8.reuse, 0x4, R226 ;  /* 0x0000000408247825 */ /* 0x040fe200078e02e2 */
[----:B------:R-:W-:Y:S01]  /*6f600*/  ISETP.GE.U32.AND P3, PT, R17, 0x7ffffcf4, PT ;  /* 0x7ffffcf41100780c */ /* 0x000fe20003f66070 */
[----:B------:R-:W1:Y:S01]  /*6f610*/  LDC R9, c[0x0][0x230] ;  /* 0x00008c00ff097b82 */ /* 0x000e620000000800 */
[----:B------:R-:W-:Y:S04]  /*6f620*/  LDGSTS.E [R35+-0x47ff8], desc[UR60][R42.64], !P2 ;  /* 0xb80080002a237fae */ /* 0x000fe8000d12187c */
[----:B------:R3:W-:Y:S04]  /*6f630*/  STL.64 [R1+0x1a08], R36 ;  /* 0x001a082401007387 */ /* 0x0007e80000100a00 */
[----:B------:R3:W-:Y:S04]  /*6f640*/  LDGSTS.E [R34+-0x43ff8], desc[UR60][R36.64], !P2 ;  /* 0xbc00800024227fae */ /* 0x0007e8000d12187c */
[----:B------:R3:W-:Y:S04]  /*6f650*/  STL.64 [R1+0x1a00], R32 ;  /* 0x001a002001007387 */ /* 0x0007e80000100a00 */
[----:B------:R-:W2:Y:S04]  /*6f660*/  LDL.LU.64 R220, [R1+0x1638] ;  /* 0x0016380001dc7983 */ /* 0x000ea80000300a00 */
[----:B------:R-:W2:Y:S04]  /*6f670*/  LDL.LU.64 R226, [R1+0x1628] ;  /* 0x0016280001e27983 */ /* 0x000ea80000300a00 */
[----:B------:R4:W-:Y:S01]  /*6f680*/  LDGSTS.E [R252+-0x47ff4], desc[UR60][R32.64], !P0 ;  /* 0xb800c00020fc7fae */ /* 0x0009e2000c12187c */
[----:B---3--:R-:W-:-:S04]  /*6f690*/  IMAD.WIDE R36, R8, 0x4, R30 ;  /* 0x0000000408247825 */ /* 0x008fc800078e021e */
[----:B------:R-:W-:-:S04]  /*6f6a0*/  IMAD.WIDE R34, R8, 0x4, R232 ;  /* 0x0000000408227825 */ /* 0x000fc800078e02e8 */
[----:B----4-:R-:W-:Y:S01]  /*6f6b0*/  VIADD R33, R15, 0x300000 ;  /* 0x003000000f217836 */ /* 0x010fe20000000000 */
[C---:B------:R-:W-:Y:S01]  /*6f6c0*/  IADD3 R32, R11.reuse, 0x300000, RZ ;  /* 0x003000000b207810 */ /* 0x040fe20007ffe0ff */
[----:B------:R-:W-:Y:S01]  /*6f6d0*/  IMAD.WIDE R30, R8, 0x4, R238 ;  /* 0x00000004081e7825 */ /* 0x000fe200078e02ee */
[----:B------:R-:W-:Y:S04]  /*6f6e0*/  STL.64 [R1+0x19f8], R36 ;  /* 0x0019f82401007387 */ /* 0x000fe80000100a00 */
[----:B------:R-:W-:Y:S01]  /*6f6f0*/  LDGSTS.E [R33+-0x43ff4], desc[UR60][R36.64], !P0 ;  /* 0xbc00c00024217fae */ /* 0x000fe2000c12187c */
[----:B------:R-:W-:-:S03]  /*6f700*/  VIADD R252, R11, 0x300000 ;  /* 0x003000000bfc7836 */ /* 0x000fc60000000000 */
[----:B------:R3:W-:Y:S04]  /*6f710*/  STL.64 [R1+0x19f0], R34 ;  /* 0x0019f02201007387 */ /* 0x0007e80000100a00 */
[----:B------:R3:W-:Y:S04]  /*6f720*/  LDGSTS.E [R32+-0x60000], desc[UR60][R34.64], !P3 ;  /* 0xa000000022207fae */ /* 0x0007e8000d92187c */
[----:B------:R2:W-:Y:S04]  /*6f730*/  STL.64 [R1+0x19e8], R30 ;  /* 0x0019e81e01007387 */ /* 0x0005e80000100a00 */
[----:B------:R2:W-:Y:S04]  /*6f740*/  LDGSTS.E [R252+-0x5c000], desc[UR60][R30.64], !P3 ;  /* 0xa40000001efc7fae */ /* 0x0005e8000d92187c */
[----:B------:R-:W4:Y:S01]  /*6f750*/  LDL.LU.64 R232, [R1+0x1618] ;  /* 0x0016180001e87983 */ /* 0x000f220000300a00 */
[----:B---3--:R-:W-:-:S05]  /*6f760*/  IMAD.WIDE R34, R8, 0x4, R20 ;  /* 0x0000000408227825 */ /* 0x008fca00078e0214 */
[----:B------:R-:W-:Y:S01]  /*6f770*/  STL.64 [R1+0x19e0], R34 ;  /* 0x0019e02201007387 */ /* 0x000fe20000100a00 */
[----:B--2---:R-:W-:-:S03]  /*6f780*/  IMAD.WIDE R30, R8, 0x4, R28 ;  /* 0x00000004081e7825 */ /* 0x004fc600078e021c */
[----:B------:R-:W2:Y:S04]  /*6f790*/  LDL.LU.64 R28, [R1+0x1608] ;  /* 0x00160800011c7983 */ /* 0x000ea80000300a00 */
[----:B------:R3:W-:Y:S01]  /*6f7a0*/  STL.64 [R1+0x19d8], R30 ;  /* 0x0019d81e01007387 */ /* 0x0007e20000100a00 */
[----:B------:R-:W-:-:S03]  /*6f7b0*/  IMAD.WIDE R20, R8, 0x4, R18 ;  /* 0x0000000408147825 */ /* 0x000fc600078e0212 */
[----:B------:R-:W2:Y:S01]  /*6f7c0*/  LDL.LU.64 R18, [R1+0x15f8] ;  /* 0x0015f80001127983 */ /* 0x000ea20000300a00 */
[----:B------:R-:W-:Y:S01]  /*6f7d0*/  VIADD R16, R16, 0xfffffd72 ;  /* 0xfffffd7210107836 */ /* 0x000fe20000000000 */
[----:B------:R-:W-:Y:S02]  /*6f7e0*/  IADD3 R17, R10, -0x28f, RZ ;  /* 0xfffffd710a117810 */ /* 0x000fe40007ffe0ff */
[----:B------:R3:W-:Y:S04]  /*6f7f0*/  STL.64 [R1+0x19d0], R20 ;  /* 0x0019d01401007387 */ /* 0x0007e80000100a00 */
[----:B------:R-:W2:Y:S01]  /*6f800*/  LDL.LU.64 R238, [R1+0x15e8] ;  /* 0x0015e80001ee7983 */ /* 0x000ea20000300a00 */
[----:B------:R-:W2:Y:S01]  /*6f810*/  LDC R10, c[0x0][0x230] ;  /* 0x00008c00ff0a7b82 */ /* 0x000ea20000000800 */
[----:B------:R-:W-:-:S02]  /*6f820*/  ISETP.GE.U32.AND P2, PT, R16, 0x7ffffcf3, PT ;  /* 0x7ffffcf31000780c */ /* 0x000fc40003f46070 */
[----:B------:R-:W-:Y:S02]  /*6f830*/  ISETP.GE.U32.AND P0, PT, R17, 0x7ffffcf2, PT ;  /* 0x7ffffcf21100780c */ /* 0x000fe40003f06070 */
[----:B-1----:R-:W-:Y:S01]  /*6f840*/  IADD3 R17, R9, -0x290, RZ ;  /* 0xfffffd7009117810 */ /* 0x002fe20007ffe0ff */
[----:B------:R-:W-:Y:S02]  /*6f850*/  VIADD R9, R11, 0x300000 ;  /* 0x003000000b097836 */ /* 0x000fe40000000000 */
[----:B------:R-:W1:Y:S01]  /*6f860*/  LDC R16, c[0x0][0x230] ;  /* 0x00008c00ff107b82 */ /* 0x000e620000000800 */
[----:B------:R-:W-:Y:S01]  /*6f870*/  ISETP.GE.U32.AND P3, PT, R17, 0x7ffffcf1, PT ;  /* 0x7ffffcf11100780c */ /* 0x000fe20003f66070 */
[----:B------:R-:W-:-:S06]  /*6f880*/  VIADD R42, R11, 0x300000 ;  /* 0x003000000b2a7836 */ /* 0x000fcc0000000000 */
[----:B------:R-:W1:Y:S01]  /*6f890*/  LDC R17, c[0x0][0x230] ;  /* 0x00008c00ff117b82 */ /* 0x000e620000000800 */
[----:B------:R3:W-:Y:S04]  /*6f8a0*/  LDGSTS.E [R32+-0x5fffc], desc[UR60][R34.64], !P2 ;  /* 0xa000400022207fae */ /* 0x0007e8000d12187c */
[----:B------:R3:W-:Y:S04]  /*6f8b0*/  LDGSTS.E [R9+-0x5bffc], desc[UR60][R30.64], !P2 ;  /* 0xa40040001e097fae */ /* 0x0007e8000d12187c */
[----:B------:R3:W-:Y:S02]  /*6f8c0*/  LDGSTS.E [R252+-0x5fff8], desc[UR60][R20.64], !P0 ;  /* 0xa000800014fc7fae */ /* 0x0007e4000c12187c */
[----:B---3--:R-:W-:-:S04]  /*6f8d0*/  IMAD.WIDE R32, R8, 0x4, R220 ;  /* 0x0000000408207825 */ /* 0x008fc800078e02dc */
[C---:B------:R-:W-:Y:S01]  /*6f8e0*/  IMAD.WIDE R30, R8.reuse, 0x4, R226 ;  /* 0x00000004081e7825 */ /* 0x040fe200078e02e2 */
[----:B------:R-:W-:Y:S01]  /*6f8f0*/  IADD3 R21, R11, 0x300000, RZ ;  /* 0x003000000b157810 */ /* 0x000fe20007ffe0ff */
[----:B------:R-:W3:Y:S08]  /*6f900*/  LDC R9, c[0x0][0x230] ;  /* 0x00008c00ff097b82 */ /* 0x000ef00000000800 */
[----:B------:R-:W3:Y:S01]  /*6f910*/  LDC R20, c[0x0][0x230] ;  /* 0x00008c00ff147b82 */ /* 0x000ee20000000800 */
[----:B------:R-:W-:Y:S04]  /*6f920*/  STL.64 [R1+0x19c8], R32 ;  /* 0x0019c82001007387 */ /* 0x000fe80000100a00 */
[----:B------:R1:W-:Y:S04]  /*6f930*/  LDGSTS.E [R21+-0x5bff8], desc[UR60][R32.64], !P0 ;  /* 0xa400800020157fae */ /* 0x0003e8000c12187c */
[----:B------:R1:W-:Y:S04]  /*6f940*/  STL.64 [R1+0x19c0], R30 ;  /* 0x0019c01e01007387 */ /* 0x0003e80000100a00 */
[----:B------:R-:W-:Y:S01]  /*6f950*/  LDGSTS.E [R252+-0x5fff4], desc[UR60][R30.64], !P3 ;  /* 0xa000c0001efc7fae */ /* 0x000fe2000d92187c */
[----:B----4-:R-:W-:-:S04]  /*6f960*/  IMAD.WIDE R232, R8, 0x4, R232 ;  /* 0x0000000408e87825 */ /* 0x010fc800078e02e8 */
[C---:B--2---:R-:W-:Y:S01]  /*6f970*/  IMAD.WIDE R36, R8.reuse, 0x4, R28 ;  /* 0x0000000408247825 */ /* 0x044fe200078e021c */
[----:B-1----:R-:W2:Y:S04]  /*6f980*/  LDL.LU.64 R30, [R1+0x15d8] ;  /* 0x0015d800011e7983 */ /* 0x002ea80000300a00 */
[----:B------:R-:W4:Y:S04]  /*6f990*/  LDL.LU.64 R220, [R1+0x15c8] ;  /* 0x0015c80001dc7983 */ /* 0x000f280000300a00 */
[----:B------:R-:W4:Y:S04]  /*6f9a0*/  LDL.LU.64 R226, [R1+0x15b8] ;  /* 0x0015b80001e27983 */ /* 0x000f280000300a00 */
[----:B------:R-:W4:Y:S04]  /*6f9b0*/  LDL.LU.64 R28, [R1+0x15a8] ;  /* 0x0015a800011c7983 */ /* 0x000f280000300a00 */
[----:B------:R1:W-:Y:S01]  /*6f9c0*/  STL.64 [R1+0x19b8], R232 ;  /* 0x0019b8e801007387 */ /* 0x0003e20000100a00 */
[----:B------:R-:W-:-:S04]  /*6f9d0*/  IMAD.WIDE R34, R8, 0x4, R18 ;  /* 0x0000000408227825 */ /* 0x000fc800078e0212 */
[----:B------:R-:W-:Y:S01]  /*6f9e0*/  VIADD R16, R16, 0xfffffd53 ;  /* 0xfffffd5310107836 */ /* 0x000fe20000000000 */
[----:B------:R-:W4:Y:S01]  /*6f9f0*/  LDL.LU.64 R18, [R1+0x1598] ;  /* 0x0015980001127983 */ /* 0x000f220000300a00 */
[----:B------:R-:W-:Y:S01]  /*6fa00*/  IADD3 R10, R10, -0x2ae, RZ ;  /* 0xfffffd520a0a7810 */ /* 0x000fe20007ffe0ff */
[----:B------:R-:W-:-:S04]  /*6fa10*/  IMAD.WIDE R32, R8, 0x4, R238 ;  /* 0x0000000408207825 */ /* 0x000fc800078e02ee */
[----:B---3--:R-:W-:Y:S01]  /*6fa20*/  VIADD R9, R9, 0xfffffd51 ;  /* 0xfffffd5109097836 */ /* 0x008fe20000000000 */
        /* <DEDUP_REMOVED lines=10> */
[----:B-1----:R-:W4:Y:S01]  /*6fad0*/  LDL.LU.64 R232, [R1+0x1588] ;  /* 0x0015880001e87983 */ /* 0x002f220000300a00 */
[----:B---3--:R-:W-:-:S02]  /*6fae0*/  IADD3 R42, R20, -0x2b0, RZ ;  /* 0xfffffd50142a7810 */ /* 0x008fc40007ffe0ff */
[----:B------:R-:W-:Y:S01]  /*6faf0*/  ISETP.GE.U32.AND P2, PT, R9, 0x7ffffcd2, PT ;  /* 0x7ffffcd20900780c */ /* 0x000fe20003f46070 */
[----:B------:R1:W-:Y:S01]  /*6fb00*/  LDGSTS.E [R252+-0x57ffc], desc[UR60][R32.64], !P0 ;  /* 0xa800400020fc7fae */ /* 0x0003e2000c12187c */
[----:B------:R-:W-:-:S03]  /*6fb10*/  VIADD R17, R17, 0xfffffd33 ;  /* 0xfffffd3311117836 */ /* 0x000fc60000000000 */
[----:B------:R-:W3:Y:S04]  /*6fb20*/  LDL.LU.64 R20, [R1+0x1578] ;  /* 0x0015780001147983 */ /* 0x000ee80000300a00 */
[----:B------:R-:W3:Y:S01]  /*6fb30*/  LDL.LU.64 R238, [R1+0x1568] ;  /* 0x0015680001ee7983 */ /* 0x000ee20000300a00 */
[----:B------:R-:W3:Y:S01]  /*6fb40*/  LDC R16, c[0x0][0x230] ;  /* 0x00008c00ff107b82 */ /* 0x000ee20000000800 */
[----:B--2---:R-:W-:Y:S01]  /*6fb50*/  IMAD.WIDE R36, R8, 0x4, R30 ;  /* 0x0000000408247825 */ /* 0x004fe200078e021e */
[----:B-1----:R-:W-:-:S03]  /*6fb60*/  IADD3 R33, R11, 0x300000, RZ ;  /* 0x003000000b217810 */ /* 0x002fc60007ffe0ff */
[----:B------:R-:W-:Y:S02]  /*6fb70*/  VIADD R32, R11, 0x300000 ;  /* 0x003000000b207836 */ /* 0x000fe40000000000 */
[----:B----4-:R-:W-:-:S04]  /*6fb80*/  IMAD.WIDE R34, R8, 0x4, R220 ;  /* 0x0000000408227825 */ /* 0x010fc800078e02dc */
[----:B------:R-:W-:Y:S01]  /*6fb90*/  IMAD.WIDE R30, R8, 0x4, R226 ;  /* 0x00000004081e7825 */ /* 0x000fe200078e02e2 */
[----:B------:R-:W-:Y:S04]  /*6fba0*/  STL.64 [R1+0x1998], R36 ;  /* 0x0019982401007387 */ /* 0x000fe80000100a00 */
[----:B------:R-:W-:Y:S04]  /*6fbb0*/  LDGSTS.E [R33+-0x53ffc], desc[UR60][R36.64], !P0 ;  /* 0xac00400024217fae */ /* 0x000fe8000c12187c */
[----:B------:R1:W-:Y:S04]  /*6fbc0*/  STL.64 [R1+0x1990], R34 ;  /* 0x0019902201007387 */ /* 0x0003e80000100a00 */
[----:B------:R1:W-:Y:S04]  /*6fbd0*/  LDGSTS.E [R32+-0x57ff8], desc[UR60][R34.64], !P2 ;  /* 0xa800800022207fae */ /* 0x0003e8000d12187c */
[----:B------:R2:W-:Y:S04]  /*6fbe0*/  STL.64 [R1+0x1988], R30 ;  /* 0x0019881e01007387 */ /* 0x0005e80000100a00 */
[----:B------:R-:W4:Y:S04]  /*6fbf0*/  LDL.LU.64 R220, [R1+0x1550] ;  /* 0x0015500001dc7983 */ /* 0x000f280000300a00 */
[----:B------:R-:W4:Y:S01]  /*6fc00*/  LDL.LU.64 R226, [R1+0x1548] ;  /* 0x0015480001e27983 */ /* 0x000f220000300a00 */
[----:B------:R-:W-:-:S02]  /*6fc10*/  ISETP.GE.U32.AND P3, PT, R42, 0x7ffffcd1, PT ;  /* 0x7ffffcd12a00780c */ /* 0x000fc40003f66070 */
[----:B------:R-:W-:Y:S01]  /*6fc20*/  ISETP.GE.U32.AND P0, PT, R17, 0x7ffffcb4, PT ;  /* 0x7ffffcb41100780c */ /* 0x000fe20003f06070 */
[----:B------:R-:W4:Y:S01]  /*6fc30*/  LDC R9, c[0x0][0x230] ;  /* 0x00008c00ff097b82 */ /* 0x000f220000000800 */
[----:B-1----:R-:W-:-:S04]  /*6fc40*/  IMAD.WIDE R34, R8, 0x4, R28 ;  /* 0x0000000408227825 */ /* 0x002fc800078e021c */
[----:B------:R-:W-:Y:S01]  /*6fc50*/  IMAD.WIDE R32, R8, 0x4, R18 ;  /* 0x0000000408207825 */ /* 0x000fe200078e0212 */
        /* <DEDUP_REMOVED lines=11> */
[----:B---3--:R-:W-:-:S04]  /*6fd10*/  IMAD.WIDE R20, R8, 0x4, R20 ;  /* 0x0000000408147825 */ /* 0x008fc800078e0214 */
[----:B-1----:R-:W-:Y:S01]  /*6fd20*/  IMAD.WIDE R32, R8, 0x4, R238 ;  /* 0x0000000408207825 */ /* 0x002fe200078e02ee */
[----:B------:R1:W-:Y:S04]  /*6fd30*/  STL.64 [R1+0x1970], R30 ;  /* 0x0019701e01007387 */ /* 0x0003e80000100a00 */
[----:B------:R2:W-:Y:S01]  /*6fd40*/  STL.64 [R1+0x1968], R20 ;  /* 0x0019681401007387 */ /* 0x0005e20000100a00 */
[----:B------:R-:W-:Y:S01]  /*6fd50*/  ISETP.GE.U32.AND P2, PT, R36, 0x7ffffcb3, PT ;  /* 0x7ffffcb32400780c */ /* 0x000fe20003f46070 */
[----:B------:R-:W-:Y:S02]  /*6fd60*/  VIADD R16, R16, 0xfffffd31 ;  /* 0xfffffd3110107836 */ /* 0x000fe40000000000 */
[----:B------:R3:W-:Y:S04]  /*6fd70*/  STL.64 [R1+0x1960], R32 ;  /* 0x0019602001007387 */ /* 0x0007e80000100a00 */
[----:B------:R-:W3:Y:S04]  /*6fd80*/  LDL.LU.64 R232, [R1+0x1520] ;  /* 0x0015200001e87983 */ /* 0x000ee80000300a00 */
[----:B------:R-:W3:Y:S04]  /*6fd90*/  LDL.LU.64 R238, [R1+0x1518] ;  /* 0x0015180001ee7983 */ /* 0x000ee80000300a00 */
[----:B------:R1:W-:Y:S04]  /*6fda0*/  LDGSTS.E [R252+-0x50000], desc[UR60][R30.64], !P0 ;  /* 0xb00000001efc7fae */ /* 0x0003e8000c12187c */
[----:B------:R4:W-:Y:S01]  /*6fdb0*/  LDGSTS.E [R17+-0x4c000], desc[UR60][R20.64], !P0 ;  /* 0xb400000014117fae */ /* 0x0009e2000c12187c */
[----:B------:R-:W-:Y:S01]  /*6fdc0*/  ISETP.GE.U32.AND P0, PT, R16, 0x7ffffcb2, PT ;  /* 0x7ffffcb21000780c */ /* 0x000fe20003f06070 */
[C---:B------:R-:W-:Y:S01]  /*6fdd0*/  VIADD R36, R11.reuse, 0x300000 ;  /* 0x003000000b247836 */ /* 0x040fe20000000000 */
[----:B------:R-:W3:Y:S01]  /*6fde0*/  LDC R10, c[0x0][0x230] ;  /* 0x00008c00ff0a7b82 */ /* 0x000ee20000000800 */
[C---:B-1----:R-:W-:Y:S01]  /*6fdf0*/  IADD3 R31, R11.reuse, 0x300000, RZ ;  /* 0x003000000b1f7810 */ /* 0x042fe20007ffe0ff */
[----:B--2---:R-:W2:Y:S04]  /*6fe00*/  LDL.LU.64 R20, [R1+0x1508] ;  /* 0x0015080001147983 */ /* 0x004ea80000300a00 */
[----:B------:R3:W-:Y:S01]  /*6fe10*/  LDGSTS.E [R252+-0x4fffc], desc[UR60][R32.64], !P2 ;  /* 0xb000400020fc7fae */ /* 0x0007e2000d12187c */
[----:B------:R-:W-:Y:S01]  /*6fe20*/  VIADD R16, R11, 0x300000 ;  /* 0x003000000b107836 */ /* 0x000fe20000000000 */
[----:B------:R-:W1:Y:S01]  /*6fe30*/  LDC R30, c[0x0][0x230] ;  /* 0x00008c00ff1e7b82 */ /* 0x000e620000000800 */
[----:B----4-:R-:W-:-:S04]  /*6fe40*/  IMAD.WIDE R42, R8, 0x4, R220 ;  /* 0x00000004082a7825 */ /* 0x010fc800078e02dc */
[C---:B------:R-:W-:Y:S01]  /*6fe50*/  IMAD.WIDE R34, R8.reuse, 0x4, R226 ;  /* 0x0000000408227825 */ /* 0x040fe200078e02e2 */
[----:B------:R-:W-:Y:S02]  /*6fe60*/  IADD3 R9, R9, -0x2d0, RZ ;  /* 0xfffffd3009097810 */ /* 0x000fe40007ffe0ff */
[----:B------:R-:W4:Y:S01]  /*6fe70*/  LDC R17, c[0x0][0x230] ;  /* 0x00008c00ff117b82 */ /* 0x000f220000000800 */
[----:B------:R-:W-:Y:S04]  /*6fe80*/  STL.64 [R1+0x1958], R42 ;  /* 0x0019582a01007387 */ /* 0x000fe80000100a00 */
[----:B------:R2:W-:Y:S04]  /*6fe90*/  LDGSTS.E [R36+-0x4bffc], desc[UR60][R42.64], !P2 ;  /* 0xb40040002a247fae */ /* 0x0005e8000d12187c */
[----:B------:R2:W-:Y:S01]  /*6fea0*/  LDGSTS.E [R31+-0x4fff8], desc[UR60][R34.64], !P0 ;  /* 0xb0008000221f7fae */ /* 0x0005e2000c12187c */
[----:B------:R-:W-:-:S04]  /*6feb0*/  IMAD.WIDE R18, R8, 0x4, R18 ;  /* 0x0000000408127825 */ /* 0x000fc800078e0212 */
[----:B---3--:R-:W-:Y:S02]  /*6fec0*/  IMAD.WIDE R32, R8, 0x4, R28 ;  /* 0x0000000408207825 */ /* 0x008fe400078e021c */
[----:B------:R-:W3:Y:S04]  /*6fed0*/  LDL.LU.64 R28, [R1+0x1500] ;  /* 0x00150000011c7983 */ /* 0x000ee80000300a00 */
[----:B------:R-:W-:Y:S04]  /*6fee0*/  STL.64 [R1+0x1950], R34 ;  /* 0x0019502201007387 */ /* 0x000fe80000100a00 */
[----:B------:R1:W-:Y:S04]  /*6fef0*/  STL.64 [R1+0x1948], R18 ;  /* 0x0019481201007387 */ /* 0x0003e80000100a00 */
[----:B------:R3:W-:Y:S04]  /*6ff00*/  STL.64 [R1+0x1940], R32 ;  /* 0x0019402001007387 */ /* 0x0007e80000100a00 */
[----:B------:R-:W4:Y:S04]  /*6ff10*/  LDL.LU.64 R226, [R1+0x14f0] ;  /* 0x0014f00001e27983 */ /* 0x000f280000300a00 */
[----:B------:R-:W-:Y:S04]  /*6ff20*/  LDGSTS.E [R16+-0x4bff8], desc[UR60][R18.64], !P0 ;  /* 0xb400800012107fae */ /* 0x000fe8000c12187c */
[----:B-1----:R-:W4:Y:S01]  /*6ff30*/  LDL.LU.64 R18, [R1+0x14e8] ;  /* 0x0014e80001127983 */ /* 0x002f220000300a00 */
        /* <DEDUP_REMOVED lines=11> */
[----:B------:R-:W4:Y:S04]  /*6fff0*/  LDL.LU.64 R30, [R1+0x14d8] ;  /* 0x0014d800011e7983 */ /* 0x000f280000300a00 */
[----:B------:R-:W-:Y:S04]  /*70000*/  STL.64 [R1+0x1930], R34 ;  /* 0x0019302201007387 */ /* 0x000fe80000100a00 */
[----:B------:R-:W4:Y:S04]  /*70010*/  LDL.LU.64 R232, [R1+0x14d0] ;  /* 0x0014d00001e87983 */ /* 0x000f280000300a00 */
[----:B------:R4:W-:Y:S04]  /*70020*/  STL.64 [R1+0x1928], R20 ;  /* 0x0019281401007387 */ /* 0x0009e80000100a00 */
[----:B------:R-:W4:Y:S01]  /*70030*/  LDL.LU.64 R238, [R1+0x14c0] ;  /* 0x0014c00001ee7983 */ /* 0x000f220000300a00 */
[----:B---3--:R-:W-:Y:S01]  /*70040*/  IMAD.WIDE R42, R8, 0x4, R28 ;  /* 0x00000004082a7825 */ /* 0x008fe200078e021c */
[----:B--2---:R-:W-:-:S03]  /*70050*/  IADD3 R33, R11, 0x300000, RZ ;  /* 0x003000000b217810 */ /* 0x004fc60007ffe0ff */
[----:B------:R-:W-:Y:S01]  /*70060*/  VIADD R32, R11, 0x300000 ;  /* 0x003000000b207836 */ /* 0x000fe20000000000 */
[----:B-1----:R-:W-:Y:S01]  /*70070*/  IADD3 R9, R9, -0x2ef, RZ ;  /* 0xfffffd1109097810 */ /* 0x002fe20007ffe0ff */
[----:B----4-:R-:W-:Y:S01]  /*70080*/  VIADD R17, R17, 0xfffffd10 ;  /* 0xfffffd1011117836 */ /* 0x010fe20000000000 */
[----:B------:R-:W1:Y:S01]  /*70090*/  LDC R16, c[0x0][0x230] ;  /* 0x00008c00ff107b82 */ /* 0x000e620000000800 */
[----:B------:R-:W-:Y:S04]  /*700a0*/  LDGSTS.E [R33+-0x4bff4], desc[UR60][R36.64], !P3 ;  /* 0xb400c00024217fae */ /* 0x000fe8000d92187c */
[----:B------:R2:W-:Y:S04]  /*700b0*/  LDGSTS.E [R32+-0x48000], desc[UR60][R34.64], !P0 ;  /* 0xb800000022207fae */ /* 0x0005e8000c12187c */
[----:B------:R-:W-:Y:S01]  /*700c0*/  LDGSTS.E [R252+-0x44000], desc[UR60][R20.64], !P0 ;  /* 0xbc00000014fc7fae */ /* 0x000fe2000c12187c */
[----:B------:R-:W3:Y:S03]  /*700d0*/  LDC R10, c[0x0][0x230] ;  /* 0x00008c00ff0a7b82 */ /* 0x000ee60000000800 */
[----:B------:R-:W4:Y:S04]  /*700e0*/  LDL.LU.64 R20, [R1+0x14b8] ;  /* 0x0014b80001147983 */ /* 0x000f280000300a00 */
[----:B------:R-:W3:Y:S04]  /*700f0*/  LDL.LU.64 R28, [R1+0x14a8] ;  /* 0x0014a800011c7983 */ /* 0x000ee80000300a00 */
[----:B------:R-:W-:Y:S01]  /*70100*/  STL.64 [R1+0x1920], R42 ;  /* 0x0019202a01007387 */ /* 0x000fe20000100a00 */
[----:B--2---:R-:W-:-:S03]  /*70110*/  IMAD.WIDE R32, R8, 0x4, R18 ;  /* 0x0000000408207825 */ /* 0x004fc600078e0212 */
[----:B------:R-:W2:Y:S01]  /*70120*/  LDL.LU.64 R18, [R1+0x14a0] ;  /* 0x0014a00001127983 */ /* 0x000ea20000300a00 */
[----:B------:R-:W-:Y:S02]  /*70130*/  ISETP.GE.U32.AND P0, PT, R9, 0x7ffffc92, PT ;  /* 0x7ffffc920900780c */ /* 0x000fe40003f06070 */
[C---:B------:R-:W-:Y:S01]  /*70140*/  IADD3 R35, R11.reuse, 0x300000, RZ ;  /* 0x003000000b237810 */ /* 0x040fe20007ffe0ff */
[----:B------:R-:W-:Y:S02]  /*70150*/  VIADD R34, R11, 0x300000 ;  /* 0x003000000b227836 */ /* 0x000fe40000000000 */
        /* <DEDUP_REMOVED lines=9> */
[----:B------:R1:W-:Y:S02]  /*701f0*/  LDGSTS.E [R252+-0x47ff8], desc[UR60][R32.64], !P0 ;  /* 0xb800800020fc7fae */ /* 0x0003e4000c12187c */
[----:B-1----:R-:W-:-:S04]  /*70200*/  IMAD.WIDE R36, R8, 0x4, R30 ;  /* 0x0000000408247825 */ /* 0x002fc800078e021e */
[C---:B------:R-:W-:Y:S01]  /*70210*/  VIADD R32, R11.reuse, 0x300000 ;  /* 0x003000000b207836 */ /* 0x040fe20000000000 */
        /* <DEDUP_REMOVED lines=9> */
[----:B------:R-:W2:Y:S01]  /*702b0*/  LDL.LU.64 R232, [R1+0x1478] ;  /* 0x0014780001e87983 */ /* 0x000ea20000300a00 */
[----:B----4-:R-:W-:-:S04]  /*702c0*/  IMAD.WIDE R34, R8, 0x4, R20 ;  /* 0x0000000408227825 */ /* 0x010fc800078e0214 */
[C---:B---3--:R-:W-:Y:S01]  /*702d0*/  IMAD.WIDE R30, R8.reuse, 0x4, R28 ;  /* 0x00000004081e7825 */ /* 0x048fe200078e021c */
[----:B------:R-:W-:Y:S04]  /*702e0*/  STL.64 [R1+0x18f0], R34 ;  /* 0x0018f02201007387 */ /* 0x000fe80000100a00 */
[----:B------:R-:W3:Y:S01]  /*702f0*/  LDL.LU.64 R28, [R1+0x1470] ;  /* 0x00147000011c7983 */ /* 0x000ee20000300a00 */
[----:B--2---:R-:W-:-:S03]  /*70300*/  IMAD.WIDE R20, R8, 0x4, R18 ;  /* 0x0000000408147825 */ /* 0x004fc600078e0212 */
[----:B------:R1:W-:Y:S04]  /*70310*/  STL.64 [R1+0x18e8], R30 ;  /* 0x0018e81e01007387 */ /* 0x0003e80000100a00 */
[----:B------:R-:W2:Y:S01]  /*70320*/  LDL.LU.64 R18, [R1+0x1460] ;  /* 0x0014600001127983 */ /* 0x000ea20000300a00 */
[----:B------:R-:W-:Y:S01]  /*70330*/  IADD3 R16, R16, -0x291, RZ ;  /* 0xfffffd6f10107810 */ /* 0x000fe20007ffe0ff */
[----:B------:R-:W-:Y:S02]  /*70340*/  VIADD R17, R10, 0xfffffd6e ;  /* 0xfffffd6e0a117836 */ /* 0x000fe40000000000 */
[----:B------:R4:W-:Y:S01]  /*70350*/  STL.64 [R1+0x18e0], R20 ;  /* 0x0018e01401007387 */ /* 0x0009e20000100a00 */
[----:B------:R-:W-:Y:S01]  /*70360*/  VIADD R32, R4, 0x300000 ;  /* 0x0030000004207836 */ /* 0x000fe20000000000 */
[----:B------:R-:W-:-:S02]  /*70370*/  ISETP.GE.U32.AND P2, PT, R16, 0x7ffffcf0, PT ;  /* 0x7ffffcf01000780c */ /* 0x000fc40003f46070 */
[----:B------:R-:W2:Y:S01]  /*70380*/  LDL.LU.64 R238, [R1+0x1458] ;  /* 0x0014580001ee7983 */ /* 0x000ea20000300a00 */
[----:B------:R-:W-:Y:S02]  /*70390*/  ISETP.GE.U32.AND P0, PT, R17, 0x7ffffcef, PT ;  /* 0x7ffffcef1100780c */ /* 0x000fe40003f06070 */
[----:B------:R-:W-:Y:S02]  /*703a0*/  IADD3 R17, R9, -0x293, RZ ;  /* 0xfffffd6d09117810 */ /* 0x000fe40007ffe0ff */
[C---:B------:R-:W-:Y:S01]  /*703b0*/  IADD3 R9, R4.reuse, 0x300000, RZ ;  /* 0x0030000004097810 */ /* 0x040fe20007ffe0ff */
[----:B------:R-:W-:Y:S01]  /*703c0*/  VIADD R252, R4, 0x300000 ;  /* 0x0030000004fc7836 */ /* 0x000fe20000000000 */
[----:B------:R-:W2:Y:S01]  /*703d0*/  LDC R16, c[0x0][0x230] ;  /* 0x00008c00ff107b82 */ /* 0x000ea20000000800 */
[----:B------:R-:W-:-:S07]  /*703e0*/  ISETP.GE.U32.AND P3, PT, R17, 0x7ffffcee, PT ;  /* 0x7ffffcee1100780c */ /* 0x000fce0003f66070 */
[----:B------:R-:W2:Y:S01]  /*703f0*/  LDC R10, c[0x0][0x230] ;  /* 0x00008c00ff0a7b82 */ /* 0x000ea20000000800 */
[----:B------:R-:W-:-:S07]  /*70400*/  VIADD R42, R4, 0x300000 ;  /* 0x00300000042a7836 */ /* 0x000fce0000000000 */
[----:B------:R-:W2:Y:S01]  /*70410*/  LDC R17, c[0x0][0x230] ;  /* 0x00008c00ff117b82 */ /* 0x000ea20000000800 */
[----:B------:R1:W-:Y:S04]  /*70420*/  LDGSTS.E [R32+-0x60000], desc[UR60][R34.64], !P2 ;  /* 0xa000000022207fae */ /* 0x0003e8000d12187c */
[----:B------:R4:W-:Y:S04]  /*70430*/  LDGSTS.E [R9+-0x5c000], desc[UR60][R30.64], !P2 ;  /* 0xa40000001e097fae */ /* 0x0009e8000d12187c */
[----:B------:R4:W-:Y:S01]  /*70440*/  LDGSTS.E [R252+-0x5fffc], desc[UR60][R20.64], !P0 ;  /* 0xa000400014fc7fae */ /* 0x0009e2000c12187c */
[----:B-1----:R-:W-:-:S04]  /*70450*/  IMAD.WIDE R32, R8, 0x4, R220 ;  /* 0x0000000408207825 */ /* 0x002fc800078e02dc */
[----:B----4-:R-:W-:Y:S01]  /*70460*/  IMAD.WIDE R30, R8, 0x4, R226 ;  /* 0x00000004081e7825 */ /* 0x010fe200078e02e2 */
[----:B------:R-:W-:-:S03]  /*70470*/  IADD3 R21, R4, 0x300000, RZ ;  /* 0x0030000004157810 */ /* 0x000fc60007ffe0ff */
[C---:B------:R-:W-:Y:S01]  /*70480*/  IMAD.WIDE R232, R8.reuse, 0x4, R232 ;  /* 0x0000000408e87825 */ /* 0x040fe200078e02e8 */
[----:B------:R-:W1:Y:S01]  /*70490*/  LDC R9, c[0x0][0x230] ;  /* 0x00008c00ff097b82 */ /* 0x000e620000000800 */
[----:B------:R-:W-:Y:S04]  /*704a0*/  STL.64 [R1+0x18d8], R32 ;  /* 0x0018d82001007387 */ /* 0x000fe80000100a00 */
[----:B------:R4:W-:Y:S04]  /*704b0*/  LDGSTS.E [R21+-0x5bffc], desc[UR60][R32.64], !P0 ;  /* 0xa400400020157fae */ /* 0x0009e8000c12187c */
[----:B------:R4:W-:Y:S04]  /*704c0*/  STL.64 [R1+0x18d0], R30 ;  /* 0x0018d01e01007387 */ /* 0x0009e80000100a00 */
[----:B------:R-:W-:Y:S01]  /*704d0*/  LDGSTS.E [R252+-0x5fff8], desc[UR60][R30.64], !P3 ;  /* 0xa00080001efc7fae */ /* 0x000fe2000d92187c */
[----:B------:R-:W1:Y:S01]  /*704e0*/  LDC R20, c[0x0][0x230] ;  /* 0x00008c00ff147b82 */ /* 0x000e620000000800 */
[----:B---3--:R-:W-:-:S02]  /*704f0*/  IMAD.WIDE R36, R8, 0x4, R28 ;  /* 0x0000000408247825 */ /* 0x008fc400078e021c */
[----:B----4-:R-:W3:Y:S04]  /*70500*/  LDL.LU.64 R30, [R1+0x1448] ;  /* 0x00144800011e7983 */ /* 0x010ee80000300a00 */
[----:B------:R-:W4:Y:S04]  /*70510*/  LDL.LU.64 R220, [R1+0x1440] ;  /* 0x0014400001dc7983 */ /* 0x000f280000300a00 */
[----:B------:R-:W4:Y:S04]  /*70520*/  LDL.LU.64 R226, [R1+0x1430] ;  /* 0x0014300001e27983 */ /* 0x000f280000300a00 */
[----:B------:R-:W4:Y:S04]  /*70530*/  LDL.LU.64 R28, [R1+0x1428] ;  /* 0x00142800011c7983 */ /* 0x000f280000300a00 */
[----:B------:R1:W-:Y:S01]  /*70540*/  STL.64 [R1+0x18c8], R232 ;  /* 0x0018c8e801007387 */ /* 0x0003e20000100a00 */
[----:B--2---:R-:W-:-:S03]  /*70550*/  IMAD.WIDE R34, R8, 0x4, R18 ;  /* 0x0000000408227825 */ /* 0x004fc600078e0212 */
[----:B------:R-:W2:Y:S01]  /*70560*/  LDL.LU.64 R18, [R1+0x1420] ;  /* 0x0014200001127983 */ /* 0x000ea20000300a00 */
[----:B------:R-:W-:Y:S01]  /*70570*/  VIADD R16, R16, 0xfffffd6c ;  /* 0xfffffd6c10107836 */ /* 0x000fe20000000000 */
[----:B------:R-:W-:Y:S01]  /*70580*/  IADD3 R10, R10, -0x2b1, RZ ;  /* 0xfffffd4f0a0a7810 */ /* 0x000fe20007ffe0ff */
[----:B------:R-:W-:-:S04]  /*70590*/  IMAD.WIDE R32, R8, 0x4, R238 ;  /* 0x0000000408207825 */ /* 0x000fc800078e02ee */
[----:B-1----:R-:W-:Y:S01]  /*705a0*/  VIADD R9, R9, 0xfffffd4e ;  /* 0xfffffd4e09097836 */ /* 0x002fe20000000000 */
[----:B------:R1:W-:Y:S01]  /*705b0*/  LDGSTS.E [R42+-0x5bff8], desc[UR60][R232.64], !P3 ;  /* 0xa4008000e82a7fae */ /* 0x0003e2000d92187c */
[----:B------:R-:W-:Y:S02]  /*705c0*/  ISETP.GE.U32.AND P2, PT, R16, 0x7ffffced, PT ;  /* 0x7ffffced1000780c */ /* 0x000fe40003f46070 */
[----:B------:R-:W-:Y:S02]  /*705d0*/  ISETP.GE.U32.AND P0, PT, R10, 0x7ffffcd0, PT ;  /* 0x7ffffcd00a00780c */ /* 0x000fe40003f06070 */
[----:B------:R-:W-:Y:S01]  /*705e0*/  IADD3 R16, R4, 0x300000, RZ ;  /* 0x0030000004107810 */ /* 0x000fe20007ffe0ff */
[----:B------:R-:W-:Y:S04]  /*705f0*/  STL.64 [R1+0x18c0], R36 ;  /* 0x0018c02401007387 */ /* 0x000fe80000100a00 */
[----:B------:R-:W-:Y:S04]  /*70600*/  STL.64 [R1+0x18b8], R34 ;  /* 0x0018b82201007387 */ /* 0x000fe80000100a00 */
[----:B------:R1:W-:Y:S01]  /*70610*/  STL.64 [R1+0x18b0], R32 ;  /* 0x0018b02001007387 */ /* 0x0003e20000100a00 */
[----:B------:R-:W2:Y:S03]  /*70620*/  LDC R10, c[0x0][0x230] ;  /* 0x00008c00ff0a7b82 */ /* 0x000ea60000000800 */
[----:B------:R-:W2:Y:S04]  /*70630*/  LDL.LU.64 R232, [R1+0x1410] ;  /* 0x0014100001e87983 */ /* 0x000ea80000300a00 */
[----:B------:R-:W-:Y:S04]  /*70640*/  LDGSTS.E [R21+-0x5fff4], desc[UR60][R36.64], !P2 ;  /* 0xa000c00024157fae */ /* 0x000fe8000d12187c */
[----:B------:R1:W-:Y:S01]  /*70650*/  LDGSTS.E [R16+-0x5bff4], desc[UR60][R34.64], !P2 ;  /* 0xa400c00022107fae */ /* 0x0003e2000d12187c */
[----:B------:R-:W-:-:S02]  /*70660*/  ISETP.GE.U32.AND P2, PT, R9, 0x7ffffccf, PT ;  /* 0x7ffffccf0900780c */ /* 0x000fc40003f46070 */
[----:B-1----:R-:W-:Y:S01]  /*70670*/  IADD3 R42, R20, -0x2b3, RZ ;  /* 0xfffffd4d142a7810 */ /* 0x002fe20007ffe0ff */
[----:B------:R-:W2:Y:S04]  /*70680*/  LDL.LU.64 R238, [R1+0x1400] ;  /* 0x0014000001ee7983 */ /* 0x000ea80000300a00 */
[----:B------:R1:W-:Y:S01]  /*70690*/  LDGSTS.E [R252+-0x58000], desc[UR60][R32.64], !P0 ;  /* 0xa800000020fc7fae */ /* 0x0003e2000c12187c */
[----:B------:R-:W-:Y:S01]  /*706a0*/  VIADD R17, R17, 0xfffffd4c ;  /* 0xfffffd4c11117836 */ /* 0x000fe20000000000 */
[----:B------:R-:W2:Y:S08]  /*706b0*/  LDC R9, c[0x0][0x230] ;  /* 0x00008c00ff097b82 */ /* 0x000eb00000000800 */
[----:B------:R-:W2:Y:S01]  /*706c0*/  LDC R16, c[0x0][0x230] ;  /* 0x00008c00ff107b82 */ /* 0x000ea20000000800 */
[----:B------:R-:W2:Y:S01]  /*706d0*/  LDL.LU.64 R20, [R1+0x13f0] ;  /* 0x0013f00001147983 */ /* 0x000ea20000300a00 */
[C---:B-1----:R-:W-:Y:S01]  /*706e0*/  IADD3 R33, R4.reuse, 0x300000, RZ ;  /* 0x0030000004217810 */ /* 0x042fe20007ffe0ff */
[----:B------:R-:W-:-:S02]  /*706f0*/  VIADD R32, R4, 0x300000 ;  /* 0x0030000004207836 */ /* 0x000fc40000000000 */
[----:B---3--:R-:W-:-:S04]  /*70700*/  IMAD.WIDE R36, R8, 0x4, R30 ;  /* 0x0000000408247825 */ /* 0x008fc800078e021e */
[----:B----4-:R-:W-:-:S04]  /*70710*/  IMAD.WIDE R34, R8, 0x4, R220 ;  /* 0x0000000408227825 */ /* 0x010fc800078e02dc */
[C---:B------:R-:W-:Y:S01]  /*70720*/  IMAD.WIDE R30, R8.reuse, 0x4, R226 ;  /* 0x00000004081e7825 */ /* 0x040fe200078e02e2 */
[----:B------:R1:W-:Y:S04]  /*70730*/  STL.64 [R1+0x18a8], R36 ;  /* 0x0018a82401007387 */ /* 0x0003e80000100a00 */
[----:B------:R1:W-:Y:S04]  /*70740*/  LDGSTS.E [R33+-0x54000], desc[UR60][R36.64], !P0 ;  /* 0xac00000024217fae */ /* 0x0003e8000c12187c */
[----:B------:R2:W-:Y:S04]  /*70750*/  STL.64 [R1+0x18a0], R34 ;  /* 0x0018a02201007387 */ /* 0x0005e80000100a00 */
[----:B------:R2:W-:Y:S04]  /*70760*/  LDGSTS.E [R32+-0x57ffc], desc[UR60][R34.64], !P2 ;  /* 0xa800400022207fae */ /* 0x0005e8000d12187c */
[----:B------:R3:W-:Y:S04]  /*70770*/  STL.64 [R1+0x1898], R30 ;  /* 0x0018981e01007387 */ /* 0x0007e80000100a00 */
[----:B------:R-:W-:Y:S01]  /*70780*/  LDGSTS.E [R252+-0x53ffc], desc[UR60][R30.64], !P2 ;  /* 0xac0040001efc7fae */ /* 0x000fe2000d12187c */
[----:B-1----:R-:W-:-:S04]  /*70790*/  IMAD.WIDE R36, R8, 0x4, R28 ;  /* 0x0000000408247825 */ /* 0x002fc800078e021c */
[----:B--2---:R-:W-:Y:S01]  /*707a0*/  IMAD.WIDE R34, R8, 0x4, R18 ;  /* 0x0000000408227825 */ /* 0x004fe200078e0212 */
[----:B---3--:R-:W2:Y:S04]  /*707b0*/  LDL.LU.64 R30, [R1+0x13e0] ;  /* 0x0013e000011e7983 */ /* 0x008ea80000300a00 */
[----:B------:R-:W3:Y:S04]  /*707c0*/  LDL.LU.64 R226, [R1+0x13d0] ;  /* 0x0013d00001e27983 */ /* 0x000ee80000300a00 */
[----:B------:R-:W-:Y:S04]  /*707d0*/  STL.64 [R1+0x1890], R36 ;  /* 0x0018902401007387 */ /* 0x000fe80000100a00 */
[----:B------:R-:W4:Y:S04]  /*707e0*/  LDL.LU.64 R18, [R1+0x13c0] ;  /* 0x0013c00001127983 */ /* 0x000f280000300a00 */
[----:B------:R-:W4:Y:S01]  /*707f0*/  LDL.LU.64 R28, [R1+0x13b0] ;  /* 0x0013b000011c7983 */ /* 0x000f220000300a00 */
[----:B------:R-:W-:-:S02]  /*70800*/  ISETP.GE.U32.AND P3, PT, R42, 0x7ffffcce, PT ;  /* 0x7ffffcce2a00780c */ /* 0x000fc40003f66070 */
[----:B------:R-:W-:Y:S02]  /*70810*/  ISETP.GE.U32.AND P0, PT, R17, 0x7ffffccd, PT ;  /* 0x7ffffccd1100780c */ /* 0x000fe40003f06070 */
[----:B------:R-:W-:Y:S01]  /*70820*/  IADD3 R42, R10, -0x2d1, RZ ;  /* 0xfffffd2f0a2a7810 */ /* 0x000fe20007ffe0ff */
[C---:B------:R-:W-:Y:S01]  /*70830*/  VIADD R17, R4.reuse, 0x300000 ;  /* 0x0030000004117836 */ /* 0x040fe20000000000 */
[----:B------:R-:W-:Y:S01]  /*70840*/  IADD3 R10, R4, 0x300000, RZ ;  /* 0x00300000040a7810 */ /* 0x000fe20007ffe0ff */
[----:B------:R-:W-:Y:S01]  /*70850*/  IMAD.WIDE R32, R8, 0x4, R232 ;  /* 0x0000000408207825 */ /* 0x000fe200078e02e8 */
[----:B------:R1:W-:Y:S01]  /*70860*/  STL.64 [R1+0x1888], R34 ;  /* 0x0018882201007387 */ /* 0x0003e20000100a00 */
[----:B------:R-:W-:-:S03]  /*70870*/  ISETP.GE.U32.AND P2, PT, R42, 0x7ffffcb0, PT ;  /* 0x7ffffcb02a00780c */ /* 0x000fc60003f46070 */
[----:B------:R1:W-:Y:S04]  /*70880*/  STL.64 [R1+0x1880], R32 ;  /* 0x0018802001007387 */ /* 0x0003e80000100a00 */
[----:B------:R-:W-:Y:S04]  /*70890*/  LDGSTS.E [R17+-0x57ff8], desc[UR60][R36.64], !P3 ;  /* 0xa800800024117fae */ /* 0x000fe8000d92187c */
[----:B------:R1:W-:Y:S04]  /*708a0*/  LDGSTS.E [R10+-0x53ff8], desc[UR60][R34.64], !P3 ;  /* 0xac008000220a7fae */ /* 0x0003e8000d92187c */
[----:B------:R1:W-:Y:S01]  /*708b0*/  LDGSTS.E [R252+-0x57ff4], desc[UR60][R32.64], !P0 ;  /* 0xa800c00020fc7fae */ /* 0x0003e2000c12187c */
[----:B------:R-:W-:-:S02]  /*708c0*/  VIADD R16, R16, 0xfffffd2e ;  /* 0xfffffd2e10107836 */ /* 0x000fc40000000000 */
[----:B-1----:R-:W-:-:S04]  /*708d0*/  IMAD.WIDE R34, R8, 0x4, R238 ;  /* 0x0000000408227825 */ /* 0x002fc800078e02ee */
[----:B------:R-:W-:Y:S01]  /*708e0*/  IMAD.WIDE R32, R8, 0x4, R20 ;  /* 0x0000000408207825 */ /* 0x000fe200078e0214 */
[----:B------:R-:W1:Y:S01]  /*708f0*/  LDC R10, c[0x0][0x230] ;  /* 0x00008c00ff0a7b82 */ /* 0x000e620000000800 */
[----:B------:R1:W-:Y:S04]  /*70900*/  STL.64 [R1+0x1878], R34 ;  /* 0x0018782201007387 */ /* 0x0003e80000100a00 */
[----:B------:R3:W-:Y:S04]  /*70910*/  STL.64 [R1+0x14c0], R32 ;  /* 0x0014c02001007387 */ /* 0x0007e80000100a00 */
[----:B------:R-:W4:Y:S04]  /*70920*/  LDL.LU.64 R220, [R1+0x13a0] ;  /* 0x0013a00001dc7983 */ /* 0x000f280000300a00 */
[----:B------:R1:W-:Y:S04]  /*70930*/  LDGSTS.E [R17+-0x53ff4], desc[UR60][R34.64], !P0 ;  /* 0xac00c00022117fae */ /* 0x0003e8000c12187c */
[----:B------:R-:W4:Y:S01]  /*70940*/  LDL.LU.64 R232, [R1+0x1390] ;  /* 0x0013900001e87983 */ /* 0x000f220000300a00 */
[----:B------:R-:W-:-:S03]  /*70950*/  ISETP.GE.U32.AND P0, PT, R16, 0x7ffffcaf, PT ;  /* 0x7ffffcaf1000780c */ /* 0x000fc60003f06070 */
[----:B------:R-:W4:Y:S04]  /*70960*/  LDL.LU.64 R238, [R1+0x1380] ;  /* 0x0013800001ee7983 */ /* 0x000f280000300a00 */
[----:B------:R3:W-:Y:S01]  /*70970*/  LDGSTS.E [R252+-0x50000], desc[UR60][R32.64], !P2 ;  /* 0xb000000020fc7fae */ /* 0x0007e2000d12187c */
[C---:B------:R-:W-:Y:S01]  /*70980*/  IADD3 R21, R4.reuse, 0x300000, RZ ;  /* 0x0030000004157810 */ /* 0x040fe20007ffe0ff */
[----:B------:R-:W-:Y:S01]  /*70990*/  VIADD R16, R4, 0x300000 ;  /* 0x0030000004107836 */ /* 0x000fe20000000000 */
[----:B------:R-:W4:Y:S01]  /*709a0*/  LDC R20, c[0x0][0x230] ;  /* 0x00008c00ff147b82 */ /* 0x000f220000000800 */
[----:B------:R-:W-:-:S07]  /*709b0*/  IADD3 R9, R9, -0x2d3, RZ ;  /* 0xfffffd2d09097810 */ /* 0x000fce0007ffe0ff */
[----:B-1----:R-:W1:Y:S01]  /*709c0*/  LDC R17, c[0x0][0x230] ;  /* 0x00008c00ff117b82 */ /* 0x002e620000000800 */
[----:B------:R-:W-:Y:S02]  /*709d0*/  VIADD R34, R4, 0x300000 ;  /* 0x0030000004227836 */ /* 0x000fe40000000000 */
[----:B--2---:R-:W-:-:S04]  /*709e0*/  IMAD.WIDE R36, R8, 0x4, R30 ;  /* 0x0000000408247825 */ /* 0x004fc800078e021e */
[----:B---3--:R-:W-:-:S04]  /*709f0*/  IMAD.WIDE R32, R8, 0x4, R226 ;  /* 0x0000000408207825 */ /* 0x008fc800078e02e2 */
[----:B----4-:R-:W-:-:S04]  /*70a00*/  IMAD.WIDE R18, R8, 0x4, R18 ;  /* 0x0000000408127825 */ /* 0x010fc800078e0212 */
[----:B------:R-:W-:Y:S01]  /*70a10*/  IMAD.WIDE R30, R8, 0x4, R28 ;  /* 0x00000004081e7825 */ /* 0x000fe200078e021c */
[----:B------:R-:W-:Y:S04]  /*70a20*/  STL.64 [R1+0x14d8], R36 ;  /* 0x0014d82401007387 */ /* 0x000fe80000100a00 */
[----:B------:R-:W2:Y:S04]  /*70a30*/  LDL.LU.64 R28, [R1+0x1370] ;  /* 0x00137000011c7983 */ /* 0x000ea80000300a00 */
[----:B------:R-:W-:Y:S04]  /*70a40*/  STL.64 [R1+0x14f0], R32 ;  /* 0x0014f02001007387 */ /* 0x000fe80000100a00 */
[----:B------:R-:W-:Y:S04]  /*70a50*/  LDGSTS.E [R34+-0x4c000], desc[UR60][R36.64], !P2 ;  /* 0xb400000024227fae */ /* 0x000fe8000d12187c */
[----:B------:R3:W-:Y:S04]  /*70a60*/  STL.64 [R1+0x1500], R18 ;  /* 0x0015001201007387 */ /* 0x0007e80000100a00 */
[----:B------:R4:W-:Y:S04]  /*70a70*/  STL.64 [R1+0x1510], R30 ;  /* 0x0015101e01007387 */ /* 0x0009e80000100a00 */
[----:B------:R-:W-:Y:S04]  /*70a80*/  LDGSTS.E [R21+-0x4fffc], desc[UR60][R32.64], !P0 ;  /* 0xb000400020157fae */ /* 0x000fe8000c12187c */
[----:B------:R-:W2:Y:S04]  /*70a90*/  LDL.LU.64 R226, [R1+0x1360] ;  /* 0x0013600001e27983 */ /* 0x000ea80000300a00 */
[----:B------:R1:W-:Y:S04]  /*70aa0*/  LDGSTS.E [R16+-0x4bffc], desc[UR60][R18.64], !P0 ;  /* 0xb400400012107fae */ /* 0x0003e8000c12187c */
[----:B---3--:R-:W3:Y:S01]  /*70ab0*/  LDL.LU.64 R18, [R1+0x1350] ;  /* 0x0013500001127983 */ /* 0x008ee20000300a00 */
[----:B------:R-:W-:-:S02]  /*70ac0*/  ISETP.GE.U32.AND P3, PT, R9, 0x7ffffcae, PT ;  /* 0x7ffffcae0900780c */ /* 0x000fc40003f66070 */
[----:B------:R-:W-:Y:S01]  /*70ad0*/  IADD3 R10, R10, -0x2d4, RZ ;  /* 0xfffffd2c0a0a7810 */ /* 0x000fe20007ffe0ff */
[----:B------:R-:W-:Y:S01]  /*70ae0*/  VIADD R20, R20, 0xfffffd0f ;  /* 0xfffffd0f14147836 */ /* 0x000fe20000000000 */
[----:B------:R-:W-:Y:S01]  /*70af0*/  IADD3 R35, R4, 0x300000, RZ ;  /* 0x0030000004237810 */ /* 0x000fe20007ffe0ff */
[----:B------:R-:W2:Y:S01]  /*70b00*/  LDC R9, c[0x0][0x230] ;  /* 0x00008c00ff097b82 */ /* 0x000ea20000000800 */
[----:B------:R-:W-:-:S07]  /*70b10*/  ISETP.GE.U32.AND P0, PT, R10, 0x7ffffcad, PT ;  /* 0x7ffffcad0a00780c */ /* 0x000fce0003f06070 */
[----:B-1----:R-:W1:Y:S01]  /*70b20*/  LDC R16, c[0x0][0x230] ;  /* 0x00008c00ff107b82 */ /* 0x002e620000000800 */
[----:B------:R-:W-:-:S04]  /*70b30*/  IMAD.WIDE R42, R8, 0x4, R220 ;  /* 0x00000004082a7825 */ /* 0x000fc800078e02dc */
[----:B------:R-:W-:Y:S01]  /*70b40*/  IMAD.WIDE R36, R8, 0x4, R232 ;  /* 0x0000000408247825 */ /* 0x000fe200078e02e8 */
[----:B------:R4:W-:Y:S04]  /*70b50*/  LDGSTS.E [R252+-0x4fff8], desc[UR60][R30.64], !P3 ;  /* 0xb00080001efc7fae */ /* 0x0009e8000d92187c */
[----:B------:R2:W-:Y:S04]  /*70b60*/  STL.64 [R1+0x1528], R42 ;  /* 0x0015282a01007387 */ /* 0x0005e80000100a00 */
[----:B------:R-:W3:Y:S04]  /*70b70*/  LDL.LU.64 R32, [R1+0x1340] ;  /* 0x0013400001207983 */ /* 0x000ee80000300a00 */
[----:B------:R1:W-:Y:S04]  /*70b80*/  STL.64 [R1+0x1538], R36 ;  /* 0x0015382401007387 */ /* 0x0003e80000100a00 */
[----:B------:R-:W3:Y:S01]  /*70b90*/  LDL.LU.64 R232, [R1+0x1330] ;  /* 0x0013300001e87983 */ /* 0x000ee20000300a00 */
[----:B------:R-:W-:-:S03]  /*70ba0*/  ISETP.GE.U32.AND P2, PT, R20, 0x7ffffc90, PT ;  /* 0x7ffffc901400780c */ /* 0x000fc60003f46070 */
[----:B------:R2:W-:Y:S04]  /*70bb0*/  LDGSTS.E [R35+-0x4bff8], desc[UR60][R42.64], !P3 ;  /* 0xb40080002a237fae */ /* 0x0005e8000d92187c */
[----:B------:R1:W-:Y:S01]  /*70bc0*/  LDGSTS.E [R34+-0x4fff4], desc[UR60][R36.64], !P0 ;  /* 0xb000c00024227fae */ /* 0x0003e2000c12187c */
[----:B------:R-:W-:Y:S01]  /*70bd0*/  IADD3 R17, R17, -0x2f3, RZ ;  /* 0xfffffd0d11117810 */ /* 0x000fe20007ffe0ff */
[----:B------:R-:W3:Y:S01]  /*70be0*/  LDC R10, c[0x0][0x230] ;  /* 0x00008c00ff0a7b82 */ /* 0x000ee20000000800 */
[----:B----4-:R-:W-:-:S05]  /*70bf0*/  IMAD.WIDE R30, R8, 0x4, R238 ;  /* 0x00000004081e7825 */ /* 0x010fca00078e02ee */
[----:B------:R3:W-:Y:S04]  /*70c00*/  STL.64 [R1+0x1870], R30 ;  /* 0x0018701e01007387 */ /* 0x0007e80000100a00 */
[----:B------:R-:W4:Y:S04]  /*70c10*/  LDL.LU.64 R20, [R1+0x1320] ;  /* 0x0013200001147983 */ /* 0x000f280000300a00 */
[----:B------:R-:W4:Y:S04]  /*70c20*/  LDL.LU.64 R238, [R1+0x1310] ;  /* 0x0013100001ee7983 */ /* 0x000f280000300a00 */
[----:B------:R3:W-:Y:S01]  /*70c30*/  LDGSTS.E [R252+-0x4bff4], desc[UR60][R30.64], !P0 ;  /* 0xb400c0001efc7fae */ /* 0x0007e2000c12187c */
[----:B--2---:R-:W-:-:S03]  /*70c40*/  IMAD.WIDE R42, R8, 0x4, R28 ;  /* 0x00000004082a7825 */ /* 0x004fc600078e021c */
[----:B------:R-:W2:Y:S04]  /*70c50*/  LDL.LU.64 R28, [R1+0x1300] ;  /* 0x00130000011c7983 */ /* 0x000ea80000300a00 */
[----:B------:R-:W-:Y:S01]  /*70c60*/  STL.64 [R1+0x1868], R42 ;  /* 0x0018682a01007387 */ /* 0x000fe20000100a00 */
[----:B------:R-:W-:Y:S01]  /*70c70*/  VIADD R9, R9, 0xfffffd0e ;  /* 0xfffffd0e09097836 */ /* 0x000fe20000000000 */
[----:B------:R-:W-:Y:S01]  /*70c80*/  ISETP.GE.U32.AND P3, PT, R17, 0x7ffffc8e, PT ;  /* 0x7ffffc8e1100780c */ /* 0x000fe20003f66070 */
[C---:B-1----:R-:W-:Y:S01]  /*70c90*/  IMAD.WIDE R36, R8.reuse, 0x4, R226 ;  /* 0x0000000408247825 */ /* 0x042fe200078e02e2 */
[----:B------:R-:W-:Y:S03]  /*70ca0*/  LDGSTS.E [R35+-0x48000], desc[UR60][R42.64], !P2 ;  /* 0xb80000002a237fae */ /* 0x000fe6000d12187c */
[----:B---3--:R-:W-:Y:S01]  /*70cb0*/  IMAD.WIDE R30, R8, 0x4, R18 ;  /* 0x00000004081e7825 */ /* 0x008fe200078e0212 */
[----:B------:R-:W-:Y:S01]  /*70cc0*/  ISETP.GE.U32.AND P0, PT, R9, 0x7ffffc8f, PT ;  /* 0x7ffffc8f0900780c */ /* 0x000fe20003f06070 */
[----:B------:R-:W3:Y:S04]  /*70cd0*/  LDL.LU.64 R18, [R1+0x12f0] ;  /* 0x0012f00001127983 */ /* 0x000ee80000300a00 */
[----:B------:R-:W-:Y:S01]  /*70ce0*/  STL.64 [R1+0x1860], R36 ;  /* 0x0018602401007387 */ /* 0x000fe20000100a00 */
[----:B------:R-:W-:-:S03]  /*70cf0*/  VIADD R16, R16, 0xfffffd0c ;  /* 0xfffffd0c10107836 */ /* 0x000fc60000000000 */
[----:B------:R1:W-:Y:S04]  /*70d00*/  LDGSTS.E [R34+-0x44000], desc[UR60][R36.64], !P2 ;  /* 0xbc00000024227fae */ /* 0x0003e8000d12187c */
[----:B------:R1:W-:Y:S04]  /*70d10*/  STL.64 [R1+0x1858], R30 ;  /* 0x0018581e01007387 */ /* 0x0003e80000100a00 */
[----:B------:R-:W3:Y:S04]  /*70d20*/  LDL.LU.64 R220, [R1+0x12e0] ;  /* 0x0012e00001dc7983 */ /* 0x000ee80000300a00 */
[----:B------:R-:W3:Y:S01]  /*70d30*/  LDL.LU.64 R226, [R1+0x12d0] ;  /* 0x0012d00001e27983 */ /* 0x000ee20000300a00 */
[----:B------:R-:W-:Y:S01]  /*70d40*/  ISETP.GE.U32.AND P2, PT, R16, 0x7ffffc8d, PT ;  /* 0x7ffffc8d1000780c */ /* 0x000fe20003f46070 */
[----:B------:R-:W3:Y:S01]  /*70d50*/  LDC R9, c[0x0][0x230] ;  /* 0x00008c00ff097b82 */ /* 0x000ee20000000800 */
[C---:B----4-:R-:W-:Y:S01]  /*70d60*/  IMAD.WIDE R20, R8.reuse, 0x4, R20 ;  /* 0x0000000408147825 */ /* 0x050fe200078e0214 */
[----:B------:R4:W-:Y:S03]  /*70d70*/  LDGSTS.E [R252+-0x47ffc], desc[UR60][R30.64], !P0 ;  /* 0xb80040001efc7fae */ /* 0x0009e6000c12187c */
[----:B-1----:R-:W-:-:S04]  /*70d80*/  IMAD.WIDE R34, R8, 0x4, R32 ;  /* 0x0000000408227825 */ /* 0x002fc800078e0220 */
[----:B------:R-:W-:Y:S01]  /*70d90*/  IMAD.WIDE R32, R8, 0x4, R232 ;  /* 0x0000000408207825 */ /* 0x000fe200078e02e8 */
[----:B------:R-:W-:Y:S01]  /*70da0*/  IADD3 R17, R10, -0x295, RZ ;  /* 0xfffffd6b0a117810 */ /* 0x000fe20007ffe0ff */
[----:B------:R-:W1:Y:S08]  /*70db0*/  LDC R16, c[0x0][0x230] ;  /* 0x00008c00ff107b82 */ /* 0x000e700000000800 */
[----:B------:R-:W1:Y:S01]  /*70dc0*/  LDC R10, c[0x0][0x230] ;  /* 0x00008c00ff0a7b82 */ /* 0x000e620000000800 */
[----:B------:R-:W-:Y:S01]  /*70dd0*/  STL.64 [R1+0x1850], R34 ;  /* 0x0018502201007387 */ /* 0x000fe20000100a00 */
[C---:B----4-:R-:W-:Y:S01]  /*70de0*/  VIADD R31, R4.reuse, 0x300000 ;  /* 0x00300000041f7836 */ /* 0x050fe20000000000 */
[----:B------:R-:W-:-:S02]  /*70df0*/  IADD3 R30, R4, 0x300000, RZ ;  /* 0x00300000041e7810 */ /* 0x000fc40007ffe0ff */
[----:B------:R4:W-:Y:S04]  /*70e00*/  STL.64 [R1+0x1848], R32 ;  /* 0x0018482001007387 */ /* 0x0009e80000100a00 */
[----:B------:R-:W-:Y:S04]  /*70e10*/  LDGSTS.E [R31+-0x43ffc], desc[UR60][R34.64], !P0 ;  /* 0xbc004000221f7fae */ /* 0x000fe8000c12187c */
[----:B------:R4:W-:Y:S04]  /*70e20*/  LDGSTS.E [R30+-0x47ff8], desc[UR60][R32.64], !P3 ;  /* 0xb8008000201e7fae */ /* 0x0009e8000d92187c */
[----:B------:R4:W-:Y:S04]  /*70e30*/  STL.64 [R1+0x1840], R20 ;  /* 0x0018401401007387 */ /* 0x0009e80000100a00 */
[----:B------:R4:W-:Y:S04]  /*70e40*/  LDGSTS.E [R252+-0x43ff8], desc[UR60][R20.64], !P3 ;  /* 0xbc00800014fc7fae */ /* 0x0009e8000d92187c */
[----:B------:R-:W3:Y:S01]  /*70e50*/  LDL.LU.64 R232, [R1+0x12c0] ;  /* 0x0012c00001e87983 */ /* 0x000ee20000300a00 */
[----:B----4-:R-:W-:Y:S01]  /*70e60*/  IMAD.WIDE R32, R8, 0x4, R238 ;  /* 0x0000000408207825 */ /* 0x010fe200078e02ee */
[----:B------:R-:W-:-:S04]  /*70e70*/  IADD3 R20, R4, 0x300000, RZ ;  /* 0x0030000004147810 */ /* 0x000fc80007ffe0ff */
[----:B------:R4:W-:Y:S04]  /*70e80*/  STL.64 [R1+0x1838], R32 ;  /* 0x0018382001007387 */ /* 0x0009e80000100a00 */
[----:B------:R-:W4:Y:S04]  /*70e90*/  LDL.LU.64 R238, [R1+0x12b0] ;  /* 0x0012b00001ee7983 */ /* 0x000f280000300a00 */
[----:B------:R4:W-:Y:S01]  /*70ea0*/  LDGSTS.E [R20+-0x47ff4], desc[UR60][R32.64], !P2 ;  /* 0xb800c00020147fae */ /* 0x0009e2000d12187c */
[----:B--2---:R-:W-:-:S05]  /*70eb0*/  IMAD.WIDE R30, R8, 0x4, R28 ;  /* 0x00000004081e7825 */ /* 0x004fca00078e021c */
[----:B------:R2:W-:Y:S04]  /*70ec0*/  STL.64 [R1+0x1830], R30 ;  /* 0x0018301e01007387 */ /* 0x0005e80000100a00 */
[----:B------:R-:W2:Y:S01]  /*70ed0*/  LDL.LU.64 R28, [R1+0x12a0] ;  /* 0x0012a000011c7983 */ /* 0x000ea20000300a00 */
[----:B---3--:R-:W-:-:S05]  /*70ee0*/  IMAD.WIDE R18, R8, 0x4, R18 ;  /* 0x0000000408127825 */ /* 0x008fca00078e0212 */
[----:B------:R3:W-:Y:S04]  /*70ef0*/  STL.64 [R1+0x1828], R18 ;  /* 0x0018281201007387 */ /* 0x0007e80000100a00 */
[----:B------:R-:W3:Y:S01]  /*70f00*/  LDL.LU.64 R20, [R1+0x1290] ;  /* 0x0012900001147983 */ /* 0x000ee20000300a00 */
[----:B------:R-:W-:Y:S01]  /*70f10*/  ISETP.GE.U32.AND P0, PT, R17, 0x7ffffcec, PT ;  /* 0x7ffffcec1100780c */ /* 0x000fe20003f06070 */
[----:B------:R-:W-:Y:S02]  /*70f20*/  VIADD R17, R9, 0xfffffd6a ;  /* 0xfffffd6a09117836 */ /* 0x000fe40000000000 */
[----:B------:R-:W-:Y:S01]  /*70f30*/  VIADD R9, R4, 0x300000 ;  /* 0x0030000004097836 */ /* 0x000fe20000000000 */
[----:B------:R-:W-:Y:S02]  /*70f40*/  IADD3 R252, R3, 0x300000, RZ ;  /* 0x0030000003fc7810 */ /* 0x000fe40007ffe0ff */
[----:B------:R-:W-:-:S02]  /*70f50*/  ISETP.GE.U32.AND P3, PT, R17, 0x7ffffceb, PT ;  /* 0x7ffffceb1100780c */ /* 0x000fc40003f66070 */
[----:B------:R2:W-:Y:S01]  /*70f60*/  LDGSTS.E [R9+-0x43ff4], desc[UR60][R30.64], !P2 ;  /* 0xbc00c0001e097fae */ /* 0x0005e2000d12187c */
[----:B----4-:R-:W-:Y:S01]  /*70f70*/  IMAD.WIDE R32, R8, 0x4, R220 ;  /* 0x0000000408207825 */ /* 0x010fe200078e02dc */
[----:B-1----:R-:W-:-:S03]  /*70f80*/  IADD3 R16, R16, -0x297, RZ ;  /* 0xfffffd6910107810 */ /* 0x002fc60007ffe0ff */
[----:B------:R-:W-:Y:S01]  /*70f90*/  VIADD R10, R10, 0xfffffd68 ;  /* 0xfffffd680a0a7836 */ /* 0x000fe20000000000 */
[----:B------:R-:W-:Y:S01]  /*70fa0*/  IADD3 R36, R3, 0x300000, RZ ;  /* 0x0030000003247810 */ /* 0x000fe20007ffe0ff */
[----:B------:R-:W1:Y:S01]  /*70fb0*/  LDC R17, c[0x0][0x230] ;  /* 0x00008c00ff117b82 */ /* 0x000e620000000800 */
[----:B------:R3:W-:Y:S04]  /*70fc0*/  LDGSTS.E [R252+-0x60000], desc[UR60][R18.64], !P0 ;  /* 0xa000000012fc7fae */ /* 0x0007e8000c12187c */
[----:B------:R-:W-:Y:S03]  /*70fd0*/  STL.64 [R1+0x1820], R32 ;  /* 0x0018202001007387 */ /* 0x000fe60000100a00 */
[----:B--2---:R-:W2:Y:S01]  /*70fe0*/  LDC R9, c[0x0][0x230] ;  /* 0x00008c00ff097b82 */ /* 0x004ea20000000800 */
[----:B------:R-:W-:-:S04]  /*70ff0*/  IMAD.WIDE R30, R8, 0x4, R226 ;  /* 0x00000004081e7825 */ /* 0x000fc800078e02e2 */
[----:B---3--:R-:W-:-:S03]  /*71000*/  VIADD R19, R3, 0x300000 ;  /* 0x0030000003137836 */ /* 0x008fc60000000000 */
[----:B------:R-:W3:Y:S01]  /*71010*/  LDC R18, c[0x0][0x230] ;  /* 0x00008c00ff127b82 */ /* 0x000ee20000000800 */
[----:B------:R4:W-:Y:S04]  /*71020*/  STL.64 [R1+0x1818], R30 ;  /* 0x0018181e01007387 */ /* 0x0009e80000100a00 */
[----:B------:R-:W-:Y:S04]  /*71030*/  LDGSTS.E [R19+-0x5c000], desc[UR60][R32.64], !P0 ;  /* 0xa400000020137fae */ /* 0x000fe8000c12187c */
[----:B------:R-:W-:Y:S01]  /*71040*/  LDGSTS.E [R252+-0x5fffc], desc[UR60][R30.64], !P3 ;  /* 0xa00040001efc7fae */ /* 0x000fe2000d92187c */
[----:B------:R-:W-:-:S02]  /*71050*/  ISETP.GE.U32.AND P2, PT, R16, 0x7ffffcea, PT ;  /* 0x7ffffcea1000780c */ /* 0x000fc40003f46070 */
[----:B------:R-:W-:Y:S01]  /*71060*/  ISETP.GE.U32.AND P0, PT, R10, 0x7ffffce9, PT ;  /* 0x7ffffce90a00780c */ /* 0x000fe20003f06070 */
[----:B----4-:R-:W4:Y:S04]  /*71070*/  LDL.LU.64 R30, [R1+0x1280] ;  /* 0x00128000011e7983 */ /* 0x010f280000300a00 */
[----:B------:R-:W4:Y:S04]  /*71080*/  LDL.LU.64 R220, [R1+0x1270] ;  /* 0x0012700001dc7983 */ /* 0x000f280000300a00 */
[----:B------:R-:W4:Y:S01]  /*71090*/  LDL.LU.64 R226, [R1+0x1258] ;  /* 0x0012580001e27983 */ /* 0x000f220000300a00 */
[----:B------:R-:W-:-:S04]  /*710a0*/  IMAD.WIDE R42, R8, 0x4, R232 ;  /* 0x00000004082a7825 */ /* 0x000fc800078e02e8 */
[----:B------:R-:W-:Y:S01]  /*710b0*/  VIADD R16, R3, 0x300000 ;  /* 0x0030000003107836 */ /* 0x000fe20000000000 */
[----:B------:R-:W1:Y:S01]  /*710c0*/  LDC R10, c[0x0][0x230] ;  /* 0x00008c00ff0a7b82 */ /* 0x000e620000000800 */
[----:B------:R3:W-:Y:S01]  /*710d0*/  LDGSTS.E [R36+-0x5bffc], desc[UR60][R42.64], !P3 ;  /* 0xa40040002a247fae */ /* 0x0007e2000d92187c */
[----:B------:R-:W-:-:S03]  /*710e0*/  IMAD.WIDE R34, R8, 0x4, R238 ;  /* 0x0000000408227825 */ /* 0x000fc600078e02ee */
[----:B------:R-:W4:Y:S04]  /*710f0*/  LDL.LU.64 R238, [R1+0x1250] ;  /* 0x0012500001ee7983 */ /* 0x000f280000300a00 */
[----:B------:R3:W-:Y:S04]  /*71100*/  STL.64 [R1+0x1810], R42 ;  /* 0x0018102a01007387 */ /* 0x0007e80000100a00 */
[----:B------:R-:W-:Y:S01]  /*71110*/  LDGSTS.E [R19+-0x5fff8], desc[UR60][R34.64], !P2 ;  /* 0xa000800022137fae */ /* 0x000fe2000d12187c */
[----:B---3--:R-:W-:Y:S02]  /*71120*/  VIADD R42, R18, 0xfffffd4a ;  /* 0xfffffd4a122a7836 */ /* 0x008fe40000000000 */
[----:B------:R-:W-:-:S02]  /*71130*/  IMAD.WIDE R32, R8, 0x4, R28 ;  /* 0x0000000408207825 */ /* 0x000fc400078e021c */
[----:B------:R-:W3:Y:S04]  /*71140*/  LDL.LU.64 R28, [R1+0x1240] ;  /* 0x00124000011c7983 */ /* 0x000ee80000300a00 */
[----:B------:R-:W-:Y:S04]  /*71150*/  STL.64 [R1+0x1808], R34 ;  /* 0x0018082201007387 */ /* 0x000fe80000100a00 */
[----:B------:R-:W-:Y:S04]  /*71160*/  STL.64 [R1+0x1800], R32 ;  /* 0x0018002001007387 */ /* 0x000fe80000100a00 */
[----:B------:R1:W-:Y:S01]  /*71170*/  LDGSTS.E [R16+-0x5bff8], desc[UR60][R32.64], !P2 ;  /* 0xa400800020107fae */ /* 0x0003e2000d12187c */
[----:B------:R-:W-:Y:S01]  /*71180*/  IMAD.WIDE R20, R8, 0x4, R20 ;  /* 0x0000000408147825 */ /* 0x000fe200078e0214 */
[----:B--2---:R-:W-:-:S02]  /*71190*/  IADD3 R9, R9, -0x2b5, RZ ;  /* 0xfffffd4b09097810 */ /* 0x004fc40007ffe0ff */
[----:B-1----:R-:W-:Y:S02]  /*711a0*/  IADD3 R17, R17, -0x2b7, RZ ;  /* 0xfffffd4911117810 */ /* 0x002fe40007ffe0ff */
[----:B------:R-:W-:Y:S01]  /*711b0*/  ISETP.GE.U32.AND P3, PT, R42, 0x7ffffccb, PT ;  /* 0x7ffffccb2a00780c */ /* 0x000fe20003f66070 */
[----:B------:R-:W1:Y:S01]  /*711c0*/  LDC R16, c[0x0][0x230] ;  /* 0x00008c00ff107b82 */ /* 0x000e620000000800 */
[----:B------:R2:W-:Y:S04]  /*711d0*/  STL.64 [R1+0x17f8], R20 ;  /* 0x0017f81401007387 */ /* 0x0005e80000100a00 */
[----:B------:R-:W3:Y:S04]  /*711e0*/  LDL.LU.64 R232, [R1+0x1238] ;  /* 0x0012380001e87983 */ /* 0x000ee80000300a00 */
[----:B------:R-:W-:Y:S04]  /*711f0*/  LDGSTS.E [R252+-0x5fff4], desc[UR60][R20.64], !P0 ;  /* 0xa000c00014fc7fae */ /* 0x000fe8000c12187c */
[----:B------:R-:W3:Y:S04]  /*71200*/  LDL.LU.64 R18, [R1+0x1228] ;  /* 0x0012280001127983 */ /* 0x000ee80000300a00 */
[----:B--2---:R-:W2:Y:S01]  /*71210*/  LDL.LU.64 R20, [R1+0x1220] ;  /* 0x0012200001147983 */ /* 0x004ea20000300a00 */
[----:B------:R-:W-:Y:S01]  /*71220*/  ISETP.GE.U32.AND P2, PT, R9, 0x7ffffccc, PT ;  /* 0x7ffffccc0900780c */ /* 0x000fe20003f46070 */
[C---:B------:R-:W-:Y:S01]  /*71230*/  VIADD R33, R3.reuse, 0x300000 ;  /* 0x0030000003217836 */ /* 0x040fe20000000000 */
[----:B------:R-:W-:Y:S01]  /*71240*/  IADD3 R32, R3, 0x300000, RZ ;  /* 0x0030000003207810 */ /* 0x000fe20007ffe0ff */
[----:B------:R-:W-:-:S02]  /*71250*/  VIADD R42, R10, 0xfffffd48 ;  /* 0xfffffd480a2a7836 */ /* 0x000fc40000000000 */
[----:B------:R-:W-:Y:S01]  /*71260*/  VIADD R10, R3, 0x300000 ;  /* 0x00300000030a7836 */ /* 0x000fe20000000000 */
[----:B------:R-:W1:Y:S01]  /*71270*/  LDC R9, c[0x0][0x230] ;  /* 0x00008c00ff097b82 */ /* 0x000e620000000800 */
[----:B----4-:R-:W-:-:S04]  /*71280*/  IMAD.WIDE R36, R8, 0x4, R30 ;  /* 0x0000000408247825 */ /* 0x010fc800078e021e */
[----:B------:R-:W-:-:S04]  /*71290*/  IMAD.WIDE R34, R8, 0x4, R220 ;  /* 0x0000000408227825 */ /* 0x000fc800078e02dc */
[----:B------:R-:W-:Y:S01]  /*712a0*/  IMAD.WIDE R30, R8, 0x4, R226 ;  /* 0x00000004081e7825 */ /* 0x000fe200078e02e2 */
[----:B------:R4:W-:Y:S04]  /*712b0*/  LDGSTS.E [R33+-0x5bff4], desc[UR60][R36.64], !P0 ;  /* 0xa400c00024217fae */ /* 0x0009e8000c12187c */
[----:B------:R4:W-:Y:S01]  /*712c0*/  STL.64 [R1+0x17f0], R36 ;  /* 0x0017f02401007387 */ /* 0x0009e20000100a00 */
[----:B------:R-:W-:-:S03]  /*712d0*/  ISETP.GE.U32.AND P0, PT, R17, 0x7ffffcca, PT ;  /* 0x7ffffcca1100780c */ /* 0x000fc60003f06070 */
[----:B------:R-:W-:Y:S04]  /*712e0*/  STL.64 [R1+0x17e8], R34 ;  /* 0x0017e82201007387 */ /* 0x000fe80000100a00 */
[----:B------:R3:W-:Y:S04]  /*712f0*/  LDGSTS.E [R32+-0x58000], desc[UR60][R34.64], !P2 ;  /* 0xa800000022207fae */ /* 0x0007e8000d12187c */
[----:B------:R1:W-:Y:S04]  /*71300*/  STL.64 [R1+0x17e0], R30 ;  /* 0x0017e01e01007387 */ /* 0x0003e80000100a00 */
[----:B------:R-:W-:Y:S01]  /*71310*/  LDGSTS.E [R252+-0x54000], desc[UR60][R30.64], !P2 ;  /* 0xac0000001efc7fae */ /* 0x000fe2000d12187c */
[----:B------:R-:W-:Y:S01]  /*71320*/  IADD3 R17, R3, 0x300000, RZ ;  /* 0x0030000003117810 */ /* 0x000fe20007ffe0ff */
[----:B----4-:R-:W-:-:S02]  /*71330*/  IMAD.WIDE R36, R8, 0x4, R238 ;  /* 0x0000000408247825 */ /* 0x010fc400078e02ee */
[----:B-1----:R-:W4:Y:S04]  /*71340*/  LDL.LU.64 R30, [R1+0x1210] ;  /* 0x00121000011e7983 */ /* 0x002f280000300a00 */
[----:B------:R-:W4:Y:S04]  /*71350*/  LDL.LU.64 R226, [R1+0x1208] ;  /* 0x0012080001e27983 */ /* 0x000f280000300a00 */
[----:B------:R-:W-:Y:S04]  /*71360*/  STL.64 [R1+0x1198], R36 ;  /* 0x0011982401007387 */ /* 0x000fe80000100a00 */
[----:B------:R-:W4:Y:S04]  /*71370*/  LDL.LU.64 R238, [R1+0x1200] ;  /* 0x0012000001ee7983 */ /* 0x000f280000300a00 */
[----:B------:R-:W-:Y:S01]  /*71380*/  LDGSTS.E [R17+-0x57ffc], desc[UR60][R36.64], !P3 ;  /* 0xa800400024117fae */ /* 0x000fe2000d92187c */
[----:B---3--:R-:W-:-:S03]  /*71390*/  IMAD.WIDE R34, R8, 0x4, R28 ;  /* 0x0000000408227825 */ /* 0x008fc600078e021c */
[----:B------:R-:W3:Y:S04]  /*713a0*/  LDL.LU.64 R28, [R1+0x11f0] ;  /* 0x0011f000011c7983 */ /* 0x000ee80000300a00 */
[----:B------:R-:W-:Y:S04]  /*713b0*/  STL.64 [R1+0x17d8], R34 ;  /* 0x0017d82201007387 */ /* 0x000fe80000100a00 */
[----:B------:R1:W-:Y:S01]  /*713c0*/  LDGSTS.E [R10+-0x53ffc], desc[UR60][R34.64], !P3 ;  /* 0xac004000220a7fae */ /* 0x0003e2000d92187c */
[----:B------:R-:W-:-:S04]  /*713d0*/  IMAD.WIDE R32, R8, 0x4, R232 ;  /* 0x0000000408207825 */ /* 0x000fc800078e02e8 */
[C---:B------:R-:W-:Y:S01]  /*713e0*/  IMAD.WIDE R18, R8.reuse, 0x4, R18 ;  /* 0x0000000408127825 */ /* 0x040fe200078e0212 */
[----:B-1----:R-:W1:Y:S01]  /*713f0*/  LDC R10, c[0x0][0x230] ;  /* 0x00008c00ff0a7b82 */ /* 0x002e620000000800 */
[----:B------:R2:W-:Y:S04]  /*71400*/  STL.64 [R1+0x11a8], R32 ;  /* 0x0011a82001007387 */ /* 0x0005e80000100a00 */
[----:B------:R2:W-:Y:S04]  /*71410*/  LDGSTS.E [R252+-0x57ff8], desc[UR60][R32.64], !P0 ;  /* 0xa800800020fc7fae */ /* 0x0005e8000c12187c */
[----:B------:R2:W-:Y:S04]  /*71420*/  STL.64 [R1+0x17d0], R18 ;  /* 0x0017d01201007387 */ /* 0x0005e80000100a00 */
[----:B------:R1:W-:Y:S01]  /*71430*/  LDGSTS.E [R17+-0x53ff8], desc[UR60][R18.64], !P0 ;  /* 0xac00800012117fae */ /* 0x0003e2000c12187c */
[----:B--2---:R-:W-:Y:S01]  /*71440*/  IMAD.WIDE R32, R8, 0x4, R20 ;  /* 0x0000000408207825 */ /* 0x004fe200078e0214 */
[----:B------:R-:W-:Y:S01]  /*71450*/  ISETP.GE.U32.AND P2, PT, R42, 0x7ffffcc9, PT ;  /* 0x7ffffcc92a00780c */ /* 0x000fe20003f46070 */
[----:B------:R-:W2:Y:S01]  /*71460*/  LDC R20, c[0x0][0x230] ;  /* 0x00008c00ff147b82 */ /* 0x000ea20000000800 */
[----:B------:R-:W-:Y:S01]  /*71470*/  IADD3 R16, R16, -0x2d5, RZ ;  /* 0xfffffd2b10107810 */ /* 0x000fe20007ffe0ff */
[----:B------:R-:W-:Y:S01]  /*71480*/  VIADD R9, R9, 0xfffffd2a ;  /* 0xfffffd2a09097836 */ /* 0x000fe20000000000 */
[----:B------:R4:W-:Y:S04]  /*71490*/  STL.64 [R1+0x17c8], R32 ;  /* 0x0017c82001007387 */ /* 0x0009e80000100a00 */
[----:B------:R-:W3:Y:S04]  /*714a0*/  LDL.LU.64 R220, [R1+0x11e0] ;  /* 0x0011e00001dc7983 */ /* 0x000ee80000300a00 */
[----:B------:R-:W3:Y:S04]  /*714b0*/  LDL.LU.64 R232, [R1+0x11d0] ;  /* 0x0011d00001e87983 */ /* 0x000ee80000300a00 */
[----:B------:R-:W3:Y:S01]  /*714c0*/  LDL.LU.64 R18, [R1+0x11c0] ;  /* 0x0011c00001127983 */ /* 0x000ee20000300a00 */
[----:B------:R-:W-:-:S02]  /*714d0*/  ISETP.GE.U32.AND P0, PT, R16, 0x7ffffcac, PT ;  /* 0x7ffffcac1000780c */ /* 0x000fc40003f06070 */
[----:B------:R-:W-:Y:S01]  /*714e0*/  IADD3 R36, R3, 0x300000, RZ ;  /* 0x0030000003247810 */ /* 0x000fe20007ffe0ff */
[----:B-1----:R-:W-:Y:S01]  /*714f0*/  VIADD R10, R10, 0xfffffd29 ;  /* 0xfffffd290a0a7836 */ /* 0x002fe20000000000 */
[----:B------:R-:W1:Y:S01]  /*71500*/  LDC R17, c[0x0][0x230] ;  /* 0x00008c00ff117b82 */ /* 0x000e620000000800 */
[----:B------:R2:W-:Y:S01]  /*71510*/  LDGSTS.E [R252+-0x57ff4], desc[UR60][R32.64], !P2 ;  /* 0xa800c00020fc7fae */ /* 0x0005e2000d12187c */
[----:B------:R-:W-:Y:S01]  /*71520*/  ISETP.GE.U32.AND P3, PT, R9, 0x7ffffcab, PT ;  /* 0x7ffffcab0900780c */ /* 0x000fe20003f66070 */
[C---:B------:R-:W-:Y:S01]  /*71530*/  VIADD R21, R3.reuse, 0x300000 ;  /* 0x0030000003157836 */ /* 0x040fe20000000000 */
[----:B------:R-:W-:-:S04]  /*71540*/  IADD3 R16, R3, 0x300000, RZ ;  /* 0x0030000003107810 */ /* 0x000fc80007ffe0ff */
[----:B------:R-:W1:Y:S01]  /*71550*/  LDC R9, c[0x0][0x230] ;  /* 0x00008c00ff097b82 */ /* 0x000e620000000800 */
[----:B----4-:R-:W-:-:S04]  /*71560*/  IMAD.WIDE R42, R8, 0x4, R30 ;  /* 0x00000004082a7825 */ /* 0x010fc800078e021e */
[----:B------:R-:W-:-:S04]  /*71570*/  IMAD.WIDE R34, R8, 0x4, R226 ;  /* 0x0000000408227825 */ /* 0x000fc800078e02e2 */
[----:B--2---:R-:W-:Y:S01]  /*71580*/  IMAD.WIDE R32, R8, 0x4, R238 ;  /* 0x0000000408207825 */ /* 0x004fe200078e02ee */
[----:B------:R-:W-:Y:S04]  /*71590*/  STL.64 [R1+0x11c8], R42 ;  /* 0x0011c82a01007387 */ /* 0x000fe80000100a00 */
[----:B------:R-:W2:Y:S04]  /*715a0*/  LDL.LU.64 R30, [R1+0x11b0] ;  /* 0x0011b000011e7983 */ /* 0x000ea80000300a00 */
[----:B------:R4:W-:Y:S04]  /*715b0*/  STL.64 [R1+0x17c0], R34 ;  /* 0x0017c02201007387 */ /* 0x0009e80000100a00 */
[----:B------:R1:W-:Y:S04]  /*715c0*/  STL.64 [R1+0x17b8], R32 ;  /* 0x0017b82001007387 */ /* 0x0003e80000100a00 */
[----:B------:R-:W2:Y:S04]  /*715d0*/  LDL.LU.64 R226, [R1+0x11a0] ;  /* 0x0011a00001e27983 */ /* 0x000ea80000300a00 */
[----:B------:R-:W-:Y:S04]  /*715e0*/  LDGSTS.E [R36+-0x53ff4], desc[UR60][R42.64], !P2 ;  /* 0xac00c0002a247fae */ /* 0x000fe8000d12187c */
[----:B------:R4:W-:Y:S04]  /*715f0*/  LDGSTS.E [R21+-0x50000], desc[UR60][R34.64], !P0 ;  /* 0xb000000022157fae */ /* 0x0009e8000c12187c */
[----:B------:R1:W-:Y:S01]  /*71600*/  LDGSTS.E [R16+-0x4c000], desc[UR60][R32.64], !P0 ;  /* 0xb400000020107fae */ /* 0x0003e2000c12187c */
[----:B------:R-:W-:-:S02]  /*71610*/  ISETP.GE.U32.AND P0, PT, R10, 0x7ffffcaa, PT ;  /* 0x7ffffcaa0a00780c */ /* 0x000fc40003f06070 */
[----:B------:R-:W-:Y:S01]  /*71620*/  IADD3 R20, R20, -0x2d8, RZ ;  /* 0xfffffd2814147810 */ /* 0x000fe20007ffe0ff */
[----:B---3--:R-:W-:-:S04]  /*71630*/  IMAD.WIDE R28, R8, 0x4, R28 ;  /* 0x00000004081c7825 */ /* 0x008fc800078e021c */
[C---:B------:R-:W-:Y:S01]  /*71640*/  IMAD.WIDE R18, R8.reuse, 0x4, R18 ;  /* 0x0000000408127825 */ /* 0x040fe200078e0212 */
[----:B------:R3:W-:Y:S04]  /*71650*/  STL.64 [R1+0x17b0], R28 ;  /* 0x0017b01c01007387 */ /* 0x0007e80000100a00 */
[----:B------:R-:W2:Y:S01]  /*71660*/  LDL.LU.64 R238, [R1+0x1190] ;  /* 0x0011900001ee7983 */ /* 0x000ea20000300a00 */
[----:B----4-:R-:W-:-:S04]  /*71670*/  IMAD.WIDE R34, R8, 0x4, R220 ;  /* 0x0000000408227825 */ /* 0x010fc800078e02dc */
[----:B-1----:R-:W-:Y:S01]  /*71680*/  IMAD.WIDE R32, R8, 0x4, R232 ;  /* 0x0000000408207825 */ /* 0x002fe200078e02e8 */
[----:B------:R3:W-:Y:S04]  /*71690*/  LDGSTS.E [R252+-0x4fffc], desc[UR60][R28.64], !P3 ;  /* 0xb00040001cfc7fae */ /* 0x0007e8000d92187c */
[----:B------:R-:W-:Y:S04]  /*716a0*/  STL.64 [R1+0x17a8], R34 ;  /* 0x0017a82201007387 */ /* 0x000fe80000100a00 */
[----:B------:R-:W4:Y:S04]  /*716b0*/  LDL.LU.64 R220, [R1+0x1188] ;  /* 0x0011880001dc7983 */ /* 0x000f280000300a00 */
[----:B------:R-:W-:Y:S04]  /*716c0*/  STL.64 [R1+0x17a0], R32 ;  /* 0x0017a02001007387 */ /* 0x000fe80000100a00 */
[----:B------:R-:W4:Y:S01]  /*716d0*/  LDL.LU.64 R232, [R1+0x1150] ;  /* 0x0011500001e87983 */ /* 0x000f220000300a00 */
[----:B------:R-:W-:-:S03]  /*716e0*/  ISETP.GE.U32.AND P2, PT, R20, 0x7ffffca9, PT ;  /* 0x7ffffca91400780c */ /* 0x000fc60003f46070 */
[----:B------:R1:W-:Y:S04]  /*716f0*/  STL.64 [R1+0x1798], R18 ;  /* 0x0017981201007387 */ /* 0x0003e80000100a00 */
[----:B------:R-:W4:Y:S01]  /*71700*/  LDL.LU.64 R20, [R1+0x1128] ;  /* 0x0011280001147983 */ /* 0x000f220000300a00 */
[----:B------:R-:W-:Y:S01]  /*71710*/  VIADD R9, R9, 0xfffffd0b ;  /* 0xfffffd0b09097836 */ /* 0x000fe20000000000 */
[----:B------:R-:W-:Y:S01]  /*71720*/  IADD3 R17, R17, -0x2f6, RZ ;  /* 0xfffffd0a11117810 */ /* 0x000fe20007ffe0ff */
[----:B------:R-:W4:Y:S08]  /*71730*/  LDC R16, c[0x0][0x230] ;  /* 0x00008c00ff107b82 */ /* 0x000f300000000800 */
[----:B------:R-:W4:Y:S01]  /*71740*/  LDC R10, c[0x0][0x230] ;  /* 0x00008c00ff0a7b82 */ /* 0x000f220000000800 */
[C---:B---3--:R-:W-:Y:S01]  /*71750*/  VIADD R29, R3.reuse, 0x300000 ;  /* 0x00300000031d7836 */ /* 0x048fe20000000000 */
[----:B------:R-:W-:-:S04]  /*71760*/  IADD3 R28, R3, 0x300000, RZ ;  /* 0x00300000031c7810 */ /* 0x000fc80007ffe0ff */
[----:B------:R3:W-:Y:S04]  /*71770*/  LDGSTS.E [R29+-0x4bffc], desc[UR60][R34.64], !P3 ;  /* 0xb4004000221d7fae */ /* 0x0007e8000d92187c */
[----:B------:R3:W-:Y:S04]  /*71780*/  LDGSTS.E [R28+-0x4fff8], desc[UR60][R32.64], !P0 ;  /* 0xb0008000201c7fae */ /* 0x0007e8000c12187c */
[----:B------:R-:W-:Y:S04]  /*71790*/  LDGSTS.E [R252+-0x4bff8], desc[UR60][R18.64], !P0 ;  /* 0xb400800012fc7fae */ /* 0x000fe8000c12187c */
[----:B-1----:R-:W4:Y:S01]  /*717a0*/  LDL.LU.64 R18, [R1+0x1110] ;  /* 0x0011100001127983 */ /* 0x002f220000300a00 */
[----:B------:R-:W-:Y:S01]  /*717b0*/  ISETP.GE.U32.AND P0, PT, R9, 0x7ffffc8c, PT ;  /* 0x7ffffc8c0900780c */ /* 0x000fe20003f06070 */
[----:B--2---:R-:W-:-:S04]  /*717c0*/  IMAD.WIDE R30, R8, 0x4, R30 ;  /* 0x00000004081e7825 */ /* 0x004fc800078e021e */
[----:B------:R-:W-:-:S04]  /*717d0*/  IMAD.WIDE R36, R8, 0x4, R226 ;  /* 0x0000000408247825 */ /* 0x000fc800078e02e2 */
[----:B---3--:R-:W-:Y:S01]  /*717e0*/  VIADD R34, R3, 0x300000 ;  /* 0x0030000003227836 */ /* 0x008fe20000000000 */
[----:B------:R-:W-:Y:S01]  /*717f0*/  ISETP.GE.U32.AND P3, PT, R17, 0x7ffffc8b, PT ;  /* 0x7ffffc8b1100780c */ /* 0x000fe20003f66070 */
[----:B------:R-:W1:Y:S01]  /*71800*/  LDC R9, c[0x0][0x230] ;  /* 0x00008c00ff097b82 */ /* 0x000e620000000800 */
[----:B------:R2:W-:Y:S04]  /*71810*/  STL.64 [R1+0x1790], R30 ;  /* 0x0017901e01007387 */ /* 0x0005e80000100a00 */
[----:B------:R-:W-:Y:S04]  /*71820*/  LDGSTS.E [R28+-0x4fff4], desc[UR60][R30.64], !P2 ;  /* 0xb000c0001e1c7fae */ /* 0x000fe8000d12187c */
[----:B------:R4:W-:Y:S04]  /*71830*/  STL.64 [R1+0x1788], R36 ;  /* 0x0017882401007387 */ /* 0x0009e80000100a00 */
[----:B------:R4:W-:Y:S04]  /*71840*/  LDGSTS.E [R34+-0x4bff4], desc[UR60][R36.64], !P2 ;  /* 0xb400c00024227fae */ /* 0x0009e8000d12187c */
[----:B--2---:R-:W2:Y:S01]  /*71850*/  LDL.LU.64 R30, [R1+0x10d0] ;  /* 0x0010d000011e7983 */ /* 0x004ea20000300a00 */
[----:B------:R-:W-:-:S05]  /*71860*/  IMAD.WIDE R32, R8, 0x4, R238 ;  /* 0x0000000408207825 */ /* 0x000fca00078e02ee */
[----:B------:R3:W-:Y:S04]  /*71870*/  STL.64 [R1+0x1780], R32 ;  /* 0x0017802001007387 */ /* 0x0007e80000100a00 */
[----:B------:R-:W2:Y:S04]  /*71880*/  LDL.LU.64 R28, [R1+0x1078] ;  /* 0x00107800011c7983 */ /* 0x000ea80000300a00 */
[----:B------:R-:W2:Y:S04]  /*71890*/  LDL.LU.64 R226, [R1+0xff0] ;  /* 0x000ff00001e27983 */ /* 0x000ea80000300a00 */
[----:B------:R-:W2:Y:S04]  /*718a0*/  LDL.LU.64 R238, [R1+0xf90] ;  /* 0x000f900001ee7983 */ /* 0x000ea80000300a00 */
[----:B------:R3:W-:Y:S01]  /*718b0*/  LDGSTS.E [R252+-0x48000], desc[UR60][R32.64], !P0 ;  /* 0xb800000020fc7fae */ /* 0x0007e2000c12187c */
[----:B----4-:R-:W-:-:S04]  /*718c0*/  IMAD.WIDE R36, R8, 0x4, R220 ;  /* 0x0000000408247825 */ /* 0x010fc800078e02dc */
[----:B------:R-:W-:-:S04]  /*718d0*/  IMAD.WIDE R34, R8, 0x4, R232 ;  /* 0x0000000408227825 */ /* 0x000fc800078e02e8 */
[C---:B------:R-:W-:Y:S01]  /*718e0*/  IMAD.WIDE R20, R8.reuse, 0x4, R20 ;  /* 0x0000000408147825 */ /* 0x040fe200078e0214 */
[----:B------:R-:W-:Y:S01]  /*718f0*/  STL.64 [R1+0x1778], R36 ;  /* 0x0017782401007387 */ /* 0x000fe20000100a00 */
[C---:B---3--:R-:W-:Y:S02]  /*71900*/  IADD3 R33, R3.reuse, 0x300000, RZ ;  /* 0x0030000003217810 */ /* 0x048fe40007ffe0ff */
[----:B------:R-:W-:Y:S01]  /*71910*/  VIADD R32, R3, 0x300000 ;  /* 0x0030000003207836 */ /* 0x000fe20000000000 */
[----:B------:R3:W-:Y:S04]  /*71920*/  STL.64 [R1+0x1770], R34 ;  /* 0x0017702201007387 */ /* 0x0007e80000100a00 */
[----:B------:R-:W-:Y:S04]  /*71930*/  LDGSTS.E [R33+-0x44000], desc[UR60][R36.64], !P0 ;  /* 0xbc00000024217fae */ /* 0x000fe8000c12187c */
[----:B------:R3:W-:Y:S04]  /*71940*/  LDGSTS.E [R32+-0x47ffc], desc[UR60][R34.64], !P3 ;  /* 0xb800400022207fae */ /* 0x0007e8000d92187c */
[----:B------:R4:W-:Y:S04]  /*71950*/  STL.64 [R1+0x1768], R20 ;  /* 0x0017681401007387 */ /* 0x0009e80000100a00 */
[----:B------:R-:W-:Y:S04]  /*71960*/  LDGSTS.E [R252+-0x43ffc], desc[UR60][R20.64], !P3 ;  /* 0xbc00400014fc7fae */ /* 0x000fe8000d92187c */
[----:B------:R-:W2:Y:S01]  /*71970*/  LDL.LU.64 R220, [R1+0xef8] ;  /* 0x000ef80001dc7983 */ /* 0x000ea20000300a00 */
[----:B---3--:R-:W-:-:S03]  /*71980*/  IMAD.WIDE R34, R8, 0x4, R18 ;  /* 0x0000000408227825 */ /* 0x008fc600078e0212 */
[----:B----4-:R-:W3:Y:S04]  /*71990*/  LDL.LU.64 R20, [R1+0xe80] ;  /* 0x000e800001147983 */ /* 0x010ee80000300a00 */
[----:B------:R-:W4:Y:S04]  /*719a0*/  LDL.LU.64 R232, [R1+0xe60] ;  /* 0x000e600001e87983 */ /* 0x000f280000300a00 */
[----:B------:R2:W-:Y:S04]  /*719b0*/  STL.64 [R1+0x1760], R34 ;  /* 0x0017602201007387 */ /* 0x0005e80000100a00 */
[----:B------:R-:W4:Y:S01]  /*719c0*/  LDL.LU.64 R18, [R1+0xe20] ;  /* 0x000e200001127983 */ /* 0x000f220000300a00 */
[----:B------:R-:W-:-:S04]  /*719d0*/  IADD3 R16, R16, -0x2f7, RZ ;  /* 0xfffffd0910107810 */ /* 0x000fc80007ffe0ff */
[----:B------:R-:W-:Y:S02]  /*719e0*/  ISETP.GE.U32.AND P2, PT, R16, 0x7ffffc8a, PT ;  /* 0x7ffffc8a1000780c */ /* 0x000fe40003f46070 */
[----:B------:R-:W2:Y:S01]  /*719f0*/  LDC R16, c[0x0][0x230] ;  /* 0x00008c00ff107b82 */ /* 0x000ea20000000800 */
[----:B------:R-:W-:Y:S01]  /*71a00*/  VIADD R17, R10, 0xfffffd08 ;  /* 0xfffffd080a117836 */ /* 0x000fe20000000000 */
[----:B-1----:R-:W-:-:S06]  /*71a10*/  IADD3 R9, R9, -0x299, RZ ;  /* 0xfffffd6709097810 */ /* 0x002fcc0007ffe0ff */
[----:B------:R-:W1:Y:S01]  /*71a20*/  LDC R10, c[0x0][0x230] ;  /* 0x00008c00ff0a7b82 */ /* 0x000e620000000800 */
[----:B------:R-:W-:Y:S01]  /*71a30*/  ISETP.GE.U32.AND P0, PT, R17, 0x7ffffc89, PT ;  /* 0x7ffffc891100780c */ /* 0x000fe20003f06070 */
[----:B------:R-:W-:Y:S02]  /*71a40*/  VIADD R17, R3, 0x300000 ;  /* 0x0030000003117836 */ /* 0x000fe40000000000 */
[----:B--2---:R-:W-:Y:S01]  /*71a50*/  IMAD.WIDE R30, R8, 0x4, R30 ;  /* 0x00000004081e7825 */ /* 0x004fe200078e021e */
[----:B------:R-:W-:Y:S01]  /*71a60*/  ISETP.GE.U32.AND P3, PT, R9, 0x7ffffce8, PT ;  /* 0x7ffffce80900780c */ /* 0x000fe20003f66070 */
[----:B------:R2:W-:Y:S04]  /*71a70*/  LDGSTS.E [R32+-0x47ff8], desc[UR60][R34.64], !P2 ;  /* 0xb800800022207fae */ /* 0x0005e8000d12187c */
[----:B------:R1:W-:Y:S04]  /*71a80*/  STL.64 [R1+0x1758], R30 ;  /* 0x0017581e01007387 */ /* 0x0003e80000100a00 */
[----:B------:R1:W-:Y:S01]  /*71a90*/  LDGSTS.E [R17+-0x43ff8], desc[UR60][R30.64], !P2 ;  /* 0xbc0080001e117fae */ /* 0x0003e2000d12187c */
[----:B------:R-:W4:Y:S08]  /*71aa0*/  LDC R9, c[0x0][0x230] ;  /* 0x00008c00ff097b82 */ /* 0x000f300000000800 */
[----:B--2---:R-:W2:Y:S01]  /*71ab0*/  LDC R32, c[0x0][0x230] ;  /* 0x00008c00ff207b82 */ /* 0x004ea20000000800 */
[----:B------:R-:W-:Y:S01]  /*71ac0*/  IADD3 R16, R16, -0x29a, RZ ;  /* 0xfffffd6610107810 */ /* 0x000fe20007ffe0ff */
[----:B------:R-:W-:-:S04]  /*71ad0*/  IMAD.WIDE R28, R8, 0x4, R28 ;  /* 0x00000004081c7825 */ /* 0x000fc800078e021c */
[----:B------:R-:W-:-:S04]  /*71ae0*/  IMAD.WIDE R34, R8, 0x4, R226 ;  /* 0x0000000408227825 */ /* 0x000fc800078e02e2 */
[----:B-1----:R-:W-:-:S04]  /*71af0*/  IMAD.WIDE R30, R8, 0x4, R238 ;  /* 0x00000004081e7825 */ /* 0x002fc800078e02ee */
[----:B------:R-:W-:Y:S01]  /*71b00*/  IMAD.WIDE R36, R8, 0x4, R220 ;  /* 0x0000000408247825 */ /* 0x000fe200078e02dc */
[----:B------:R1:W-:Y:S04]  /*71b10*/  STL.64 [R1+0x1750], R28 ;  /* 0x0017501c01007387 */ /* 0x0003e80000100a00 */
[----:B------:R1:W-:Y:S04]  /*71b20*/  LDGSTS.E [R252+-0x47ff4], desc[UR60][R28.64], !P0 ;  /* 0xb800c0001cfc7fae */ /* 0x0003e8000c12187c */
[----:B------:R-:W-:Y:S04]  /*71b30*/  STL.64 [R1+0x1748], R34 ;  /* 0x0017482201007387 */ /* 0x000fe80000100a00 */
[----:B------:R2:W-:Y:S04]  /*71b40*/  STL.64 [R1+0x1740], R30 ;  /* 0x0017401e01007387 */ /* 0x0005e80000100a00 */
[----:B------:R-:W2:Y:S04]  /*71b50*/  LDL.LU.64 R226, [R1+0xd40] ;  /* 0x000d400001e27983 */ /* 0x000ea80000300a00 */
[----:B------:R-:W2:Y:S01]  /*71b60*/  LDL.LU.64 R238, [R1+0xc80] ;  /* 0x000c800001ee7983 */ /* 0x000ea20000300a00 */
[----:B------:R-:W-:Y:S01]  /*71b70*/  ISETP.GE.U32.AND P2, PT, R16, 0x7ffffce7, PT ;  /* 0x7ffffce71000780c */ /* 0x000fe20003f46070 */
[----:B---3--:R-:W-:-:S04]  /*71b80*/  IMAD.WIDE R20, R8, 0x4, R20 ;  /* 0x0000000408147825 */ /* 0x008fc800078e0214 */
[----:B-1----:R-:W-:Y:S02]  /*71b90*/  VIADD R28, R3, 0x300000 ;  /* 0x00300000031c7836 */ /* 0x002fe40000000000 */
[----:B----4-:R-:W-:Y:S01]  /*71ba0*/  IMAD.WIDE R18, R8, 0x4, R18 ;  /* 0x0000000408127825 */ /* 0x010fe200078e0212 */
[----:B------:R-:W-:-:S03]  /*71bb0*/  IADD3 R252, R2, 0x300000, RZ ;  /* 0x0030000002fc7810 */ /* 0x000fc60007ffe0ff */
[----:B------:R-:W-:Y:S01]  /*71bc0*/  VIADD R10, R10, 0xfffffd65 ;  /* 0xfffffd650a0a7836 */ /* 0x000fe20000000000 */
[----:B------:R-:W-:Y:S04]  /*71bd0*/  LDGSTS.E [R28+-0x43ff4], desc[UR60][R34.64], !P0 ;  /* 0xbc00c000221c7fae */ /* 0x000fe8000c12187c */
[----:B------:R2:W-:Y:S01]  /*71be0*/  LDGSTS.E [R252+-0x60000], desc[UR60][R30.64], !P3 ;  /* 0xa00000001efc7fae */ /* 0x0005e2000d92187c */
[C---:B------:R-:W-:Y:S01]  /*71bf0*/  VIADD R16, R2.reuse, 0x300000 ;  /* 0x0030000002107836 */ /* 0x040fe20000000000 */
[C---:B------:R-:W-:Y:S01]  /*71c00*/  IADD3 R33, R2.reuse, 0x300000, RZ ;  /* 0x0030000002217810 */ /* 0x040fe20007ffe0ff */
[----:B------:R-:W1:Y:S01]  /*71c10*/  LDC R17, c[0x0][0x230] ;  /* 0x00008c00ff117b82 */ /* 0x000e620000000800 */
[----:B------:R-:W3:Y:S01]  /*71c20*/  LDL.LU.64 R28, [R1+0xc00] ;  /* 0x000c0000011c7983 */ /* 0x000ee20000300a00 */
[----:B--2---:R-:W-:Y:S01]  /*71c30*/  IADD3 R30, R2, 0x300000, RZ ;  /* 0x00300000021e7810 */ /* 0x004fe20007ffe0ff */
[----:B------:R-:W-:-:S02]  /*71c40*/  IMAD.WIDE R34, R8, 0x4, R232 ;  /* 0x0000000408227825 */ /* 0x000fc400078e02e8 */
[----:B------:R-:W-:Y:S04]  /*71c50*/  STL.64 [R1+0x1738], R36 ;  /* 0x0017382401007387 */ /* 0x000fe80000100a00 */
[----:B------:R2:W-:Y:S04]  /*71c60*/  STL.64 [R1+0x1730], R20 ;  /* 0x0017301401007387 */ /* 0x0005e80000100a00 */
[----:B------:R-:W-:Y:S04]  /*71c70*/  LDGSTS.E [R30+-0x5c000], desc[UR60][R36.64], !P3 ;  /* 0xa4000000241e7fae */ /* 0x000fe8000d92187c */
[----:B------:R-:W-:Y:S04]  /*71c80*/  STL.64 [R1+0xf90], R34 ;  /* 0x000f902201007387 */ /* 0x000fe80000100a00 */
[----:B------:R4:W-:Y:S04]  /*71c90*/  LDGSTS.E [R16+-0x5fffc], desc[UR60][R20.64], !P2 ;  /* 0xa000400014107fae */ /* 0x0009e8000d12187c */
[----:B------:R-:W3:Y:S04]  /*71ca0*/  LDL.LU.64 R30, [R1+0xbe8] ;  /* 0x000be800011e7983 */ /* 0x000ee80000300a00 */
[----:B------:R1:W-:Y:S04]  /*71cb0*/  STL.64 [R1+0x1728], R18 ;  /* 0x0017281201007387 */ /* 0x0003e80000100a00 */
[----:B--2---:R-:W2:Y:S01]  /*71cc0*/  LDL.LU.64 R20, [R1+0xbd0] ;  /* 0x000bd00001147983 */ /* 0x004ea20000300a00 */
[----:B------:R-:W-:Y:S01]  /*71cd0*/  ISETP.GE.U32.AND P0, PT, R10, 0x7ffffce6, PT ;  /* 0x7ffffce60a00780c */ /* 0x000fe20003f06070 */
[----:B------:R-:W-:Y:S01]  /*71ce0*/  VIADD R9, R9, 0xfffffd64 ;  /* 0xfffffd6409097836 */ /* 0x000fe20000000000 */
[----:B------:R-:W-:Y:S01]  /*71cf0*/  IADD3 R10, R2, 0x300000, RZ ;  /* 0x00300000020a7810 */ /* 0x000fe20007ffe0ff */
[----:B------:R-:W2:Y:S01]  /*71d00*/  LDL.LU.64 R232, [R1+0xbb8] ;  /* 0x000bb80001e87983 */ /* 0x000ea20000300a00 */
[----:B------:R-:W-:Y:S01]  /*71d10*/  IADD3 R42, R32, -0x2b9, RZ ;  /* 0xfffffd47202a7810 */ /* 0x000fe20007ffe0ff */
[----:B----4-:R-:W4:Y:S01]  /*71d20*/  LDC R16, c[0x0][0x230] ;  /* 0x00008c00ff107b82 */ /* 0x010f220000000800 */
[----:B------:R-:W-:Y:S01]  /*71d30*/  ISETP.GE.U32.AND P3, PT, R9, 0x7ffffce5, PT ;  /* 0x7ffffce50900780c */ /* 0x000fe20003f66070 */
[----:B------:R1:W-:Y:S01]  /*71d40*/  LDGSTS.E [R10+-0x5bffc], desc[UR60][R34.64], !P2 ;  /* 0xa4004000220a7fae */ /* 0x0003e2000d12187c */
[----:B------:R-:W-:-:S02]  /*71d50*/  VIADD R32, R2, 0x300000 ;  /* 0x0030000002207836 */ /* 0x000fc40000000000 */
[----:B-1----:R-:W-:-:S03]  /*71d60*/  VIADD R17, R17, 0xfffffd46 ;  /* 0xfffffd4611117836 */ /* 0x002fc60000000000 */
[----:B------:R-:W1:Y:S01]  /*71d70*/  LDC R9, c[0x0][0x230] ;  /* 0x00008c00ff097b82 */ /* 0x000e620000000800 */
[----:B------:R-:W-:Y:S07]  /*71d80*/  LDGSTS.E [R252+-0x5fff8], desc[UR60][R18.64], !P0 ;  /* 0xa000800012fc7fae */ /* 0x000fee000c12187c */
[----:B------:R-:W1:Y:S01]  /*71d90*/  LDC R10, c[0x0][0x230] ;  /* 0x00008c00ff0a7b82 */ /* 0x000e620000000800 */
[----:B------:R-:W4:Y:S01]  /*71da0*/  LDL.LU.64 R18, [R1+0xba0] ;  /* 0x000ba00001127983 */ /* 0x000f220000300a00 */
[----:B------:R-:W-:-:S04]  /*71db0*/  IMAD.WIDE R36, R8, 0x4, R226 ;  /* 0x0000000408247825 */ /* 0x000fc800078e02e2 */
[C---:B------:R-:W-:Y:S01]  /*71dc0*/  IMAD.WIDE R34, R8.reuse, 0x4, R238 ;  /* 0x0000000408227825 */ /* 0x040fe200078e02ee */
[----:B------:R-:W-:Y:S04]  /*71dd0*/  STL.64 [R1+0x1720], R36 ;  /* 0x0017202401007387 */ /* 0x000fe80000100a00 */
[----:B------:R-:W-:Y:S04]  /*71de0*/  STL.64 [R1+0x1718], R34 ;  /* 0x0017182201007387 */ /* 0x000fe80000100a00 */
[----:B------:R-:W-:Y:S04]  /*71df0*/  LDGSTS.E [R33+-0x5bff8], desc[UR60][R36.64], !P0 ;  /* 0xa400800024217fae */ /* 0x000fe8000c12187c */
[----:B------:R2:W-:Y:S01]  /*71e00*/  LDGSTS.E [R32+-0x5fff4], desc[UR60][R34.64], !P3 ;  /* 0xa000c00022207fae */ /* 0x0005e2000d92187c */
[----:B---3--:R-:W-:-:S05]  /*71e10*/  IMAD.WIDE R28, R8, 0x4, R28 ;  /* 0x00000004081c7825 */ /* 0x008fca00078e021c */
[----:B------:R3:W-:Y:S04]  /*71e20*/  STL.64 [R1+0x1710], R28 ;  /* 0x0017101c01007387 */ /* 0x0007e80000100a00 */
[----:B------:R-:W4:Y:S04]  /*71e30*/  LDL.LU.64 R226, [R1+0xb88] ;  /* 0x000b880001e27983 */ /* 0x000f280000300a00 */
[----:B------:R-:W4:Y:S04]  /*71e40*/  LDL.LU.64 R220, [R1+0xb70] ;  /* 0x000b700001dc7983 */ /* 0x000f280000300a00 */
[----:B------:R-:W-:Y:S04]  /*71e50*/  LDGSTS.E [R252+-0x5bff4], desc[UR60][R28.64], !P3 ;  /* 0xa400c0001cfc7fae */ /* 0x000fe8000d92187c */
[----:B------:R-:W4:Y:S04]  /*71e60*/  LDL.LU.64 R238, [R1+0xb58] ;  /* 0x000b580001ee7983 */ /* 0x000f280000300a00 */
[----:B---3--:R-:W3:Y:S01]  /*71e70*/  LDL.LU.64 R28, [R1+0xb40] ;  /* 0x000b4000011c7983 */ /* 0x008ee20000300a00 */
[----:B--2---:R-:W-:-:S03]  /*71e80*/  IMAD.WIDE R34, R8, 0x4, R20 ;  /* 0x0000000408227825 */ /* 0x004fc600078e0214 */
[----:B------:R-:W2:Y:S01]  /*71e90*/  LDL.LU.64 R20, [R1+0xb28] ;  /* 0x000b280001147983 */ /* 0x000ea20000300a00 */
[----:B------:R-:W-:Y:S01]  /*71ea0*/  ISETP.GE.U32.AND P2, PT, R42, 0x7ffffcc8, PT ;  /* 0x7ffffcc82a00780c */ /* 0x000fe20003f46070 */
[----:B------:R-:W-:Y:S01]  /*71eb0*/  IMAD.WIDE R36, R8, 0x4, R30 ;  /* 0x0000000408247825 */ /* 0x000fe200078e021e */
[----:B------:R-:W-:-:S03]  /*71ec0*/  ISETP.GE.U32.AND P0, PT, R17, 0x7ffffcc7, PT ;  /* 0x7ffffcc71100780c */ /* 0x000fc60003f06070 */
[----:B------:R-:W-:-:S04]  /*71ed0*/  IMAD.WIDE R30, R8, 0x4, R232 ;  /* 0x00000004081e7825 */ /* 0x000fc800078e02e8 */
[----:B----4-:R-:W-:Y:S01]  /*71ee0*/  VIADD R16, R16, 0xfffffd45 ;  /* 0xfffffd4510107836 */ /* 0x010fe20000000000 */
[----:B------:R-:W-:Y:S04]  /*71ef0*/  STL.64 [R1+0x11d0], R36 ;  /* 0x0011d02401007387 */ /* 0x000fe80000100a00 */
[----:B------:R-:W-:Y:S04]  /*71f00*/  STL.64 [R1+0x11d8], R34 ;  /* 0x0011d82201007387 */ /* 0x000fe80000100a00 */
[----:B------:R4:W-:Y:S01]  /*71f10*/  STL.64 [R1+0x11e0], R30 ;  /* 0x0011e01e01007387 */ /* 0x0009e20000100a00 */
[----:B------:R-:W-:-:S02]  /*71f20*/  ISETP.GE.U32.AND P3, PT, R16, 0x7ffffcc6, PT ;  /* 0x7ffffcc61000780c */ /* 0x000fc40003f66070 */
[----:B------:R-:W-:Y:S01]  /*71f30*/  IADD3 R17, R2, 0x300000, RZ ;  /* 0x0030000002117810 */ /* 0x000fe20007ffe0ff */
[----:B------:R-:W1:Y:S01]  /*71f40*/  LDC R16, c[0x0][0x230] ;  /* 0x00008c00ff107b82 */ /* 0x000e620000000800 */
[----:B------:R-:W-:Y:S04]  /*71f50*/  LDGSTS.E [R33+-0x58000], desc[UR60][R36.64], !P2 ;  /* 0xa800000024217fae */ /* 0x000fe8000d12187c */
[----:B------:R-:W-:Y:S04]  /*71f60*/  LDGSTS.E [R32+-0x54000], desc[UR60][R34.64], !P2 ;  /* 0xac00000022207fae */ /* 0x000fe8000d12187c */
[----:B------:R4:W-:Y:S01]  /*71f70*/  LDGSTS.E [R17+-0x57ffc], desc[UR60][R30.64], !P0 ;  /* 0xa80040001e117fae */ /* 0x0009e2000c12187c */
[----:B------:R-:W-:-:S05]  /*71f80*/  IMAD.WIDE R18, R8, 0x4, R18 ;  /* 0x0000000408127825 */ /* 0x000fca00078e0212 */
[----:B------:R1:W-:Y:S04]  /*71f90*/  STL.64 [R1+0x11f0], R18 ;  /* 0x0011f01201007387 */ /* 0x0003e80000100a00 */
[----:B------:R-:W2:Y:S01]  /*71fa0*/  LDL.LU.64 R232, [R1+0xb10] ;  /* 0x000b100001e87983 */ /* 0x000ea20000300a00 */
[----:B----4-:R-:W-:-:S03]  /*71fb0*/  IADD3 R30, R2, 0x300000, RZ ;  /* 0x00300000021e7810 */ /* 0x010fc60007ffe0ff */
[----:B------:R1:W-:Y:S01]  /*71fc0*/  LDGSTS.E [R252+-0x53ffc], desc[UR60][R18.64], !P0 ;  /* 0xac00400012fc7fae */ /* 0x0003e2000c12187c */
[----:B------:R-:W4:Y:S01]  /*71fd0*/  LDC R17, c[0x0][0x230] ;  /* 0x00008c00ff117b82 */ /* 0x000f220000000800 */
[----:B------:R-:W-:-:S04]  /*71fe0*/  IMAD.WIDE R226, R8, 0x4, R226 ;  /* 0x0000000408e27825 */ /* 0x000fc800078e02e2 */
[----:B------:R-:W-:-:S04]  /*71ff0*/  IMAD.WIDE R220, R8, 0x4, R220 ;  /* 0x0000000408dc7825 */ /* 0x000fc800078e02dc */
[----:B------:R-:W-:-:S04]  /*72000*/  IMAD.WIDE R42, R8, 0x4, R238 ;  /* 0x00000004082a7825 */ /* 0x000fc800078e02ee */
[C---:B---3--:R-:W-:Y:S01]  /*72010*/  IMAD.WIDE R36, R8.reuse, 0x4, R28 ;  /* 0x0000000408247825 */ /* 0x048fe200078e021c */
[----:B------:R-:W-:Y:S04]  /*72020*/  STL.64 [R1+0x11f8], R226 ;  /* 0x0011f8e201007387 */ /* 0x000fe80000100a00 */
[----:B------:R-:W3:Y:S04]  /*72030*/  LDL.LU.64 R32, [R1+0xaf8] ;  /* 0x000af80001207983 */ /* 0x000ee80000300a00 */
[----:B------:R-:W-:Y:S04]  /*72040*/  STL.64 [R1+0x1208], R220 ;  /* 0x001208dc01007387 */ /* 0x000fe80000100a00 */
[----:B------:R-:W3:Y:S01]  /*72050*/  LDL.LU.64 R28, [R1+0xae0] ;  /* 0x000ae000011c7983 */ /* 0x000ee20000300a00 */
[----:B--2---:R-:W-:-:S03]  /*72060*/  IMAD.WIDE R34, R8, 0x4, R20 ;  /* 0x0000000408227825 */ /* 0x004fc600078e0214 */
[----:B------:R-:W-:Y:S04]  /*72070*/  STL.64 [R1+0x1210], R42 ;  /* 0x0012102a01007387 */ /* 0x000fe80000100a00 */
[----:B------:R-:W-:Y:S04]  /*72080*/  STL.64 [R1+0x1218], R36 ;  /* 0x0012182401007387 */ /* 0x000fe80000100a00 */
[----:B------:R-:W2:Y:S04]  /*72090*/  LDL.LU.64 R20, [R1+0xac8] ;  /* 0x000ac80001147983 */ /* 0x000ea80000300a00 */
[----:B------:R-:W-:Y:S01]  /*720a0*/  LDGSTS.E [R30+-0x57ff8], desc[UR60][R226.64], !P3 ;  /* 0xa8008000e21e7fae */ /* 0x000fe2000d92187c */
[----:B-1----:R-:W-:Y:S01]  /*720b0*/  IADD3 R252, R10, -0x2bc, RZ ;  /* 0xfffffd440afc7810 */ /* 0x002fe20007ffe0ff */
[----:B------:R-:W-:-:S02]  /*720c0*/  VIADD R9, R9, 0xfffffd27 ;  /* 0xfffffd2709097836 */ /* 0x000fc40000000000 */
[----:B------:R-:W-:Y:S01]  /*720d0*/  VIADD R19, R2, 0x300000 ;  /* 0x0030000002137836 */ /* 0x000fe20000000000 */
[----:B------:R-:W-:Y:S01]  /*720e0*/  IADD3 R16, R16, -0x2db, RZ ;  /* 0xfffffd2510107810 */ /* 0x000fe20007ffe0ff */
[----:B------:R-:W1:Y:S01]  /*720f0*/  LDC R18, c[0x0][0x230] ;  /* 0x00008c00ff127b82 */ /* 0x000e620000000800 */
[----:B------:R-:W2:Y:S04]  /*72100*/  LDL.LU.64 R30, [R1+0xab0] ;  /* 0x000ab000011e7983 */ /* 0x000ea80000300a00 */
[----:B------:R1:W-:Y:S04]  /*72110*/  STL.64 [R1+0x1708], R34 ;  /* 0x0017082201007387 */ /* 0x0003e80000100a00 */
[----:B------:R-:W2:Y:S01]  /*72120*/  LDL.LU.64 R238, [R1+0xa98] ;  /* 0x000a980001ee7983 */ /* 0x000ea20000300a00 */
[----:B------:R-:W-:-:S02]  /*72130*/  ISETP.GE.U32.AND P2, PT, R252, 0x7ffffcc5, PT ;  /* 0x7ffffcc5fc00780c */ /* 0x000fc40003f46070 */
[----:B------:R-:W-:Y:S02]  /*72140*/  ISETP.GE.U32.AND P0, PT, R9, 0x7ffffca8, PT ;  /* 0x7ffffca80900780c */ /* 0x000fe40003f06070 */
[C---:B------:R-:W-:Y:S01]  /*72150*/  IADD3 R10, R2.reuse, 0x300000, RZ ;  /* 0x00300000020a7810 */ /* 0x040fe20007ffe0ff */
[C---:B------:R-:W-:Y:S01]  /*72160*/  VIADD R9, R2.reuse, 0x300000 ;  /* 0x0030000002097836 */ /* 0x040fe20000000000 */
[----:B------:R-:W-:Y:S01]  /*72170*/  IADD3 R252, R2, 0x300000, RZ ;  /* 0x0030000002fc7810 */ /* 0x000fe20007ffe0ff */
[----:B------:R1:W-:Y:S01]  /*72180*/  LDGSTS.E [R19+-0x53ff8], desc[UR60][R220.64], !P3 ;  /* 0xac008000dc137fae */ /* 0x0003e2000d92187c */
[----:B----4-:R-:W-:-:S05]  /*72190*/  VIADD R17, R17, 0xfffffd26 ;  /* 0xfffffd2611117836 */ /* 0x010fca0000000000 */
[----:B------:R4:W-:Y:S04]  /*721a0*/  LDGSTS.E [R10+-0x57ff4], desc[UR60][R42.64], !P2 ;  /* 0xa800c0002a0a7fae */ /* 0x0009e8000d12187c */
[----:B------:R4:W-:Y:S04]  /*721b0*/  LDGSTS.E [R9+-0x53ff4], desc[UR60][R36.64], !P2 ;  /* 0xac00c00024097fae */ /* 0x0009e8000d12187c */
[----:B------:R4:W-:Y:S01]  /*721c0*/  LDGSTS.E [R252+-0x50000], desc[UR60][R34.64], !P0 ;  /* 0xb000000022fc7fae */ /* 0x0009e2000c12187c */
[----:B------:R-:W-:Y:S01]  /*721d0*/  ISETP.GE.U32.AND P2, PT, R17, 0x7ffffca7, PT ;  /* 0x7ffffca71100780c */ /* 0x000fe20003f46070 */
[----:B-1----:R-:W1:Y:S08]  /*721e0*/  LDC R19, c[0x0][0x230] ;  /* 0x00008c00ff137b82 */ /* 0x002e700000000800 */
[----:B----4-:R-:W4:Y:S08]  /*721f0*/  LDC R10, c[0x0][0x230] ;  /* 0x00008c00ff0a7b82 */ /* 0x010f300000000800 */
[----:B------:R-:W4:Y:S01]  /*72200*/  LDC R9, c[0x0][0x230] ;  /* 0x00008c00ff097b82 */ /* 0x000f220000000800 */
[----:B------:R-:W-:-:S05]  /*72210*/  IMAD.WIDE R34, R8, 0x4, R232 ;  /* 0x0000000408227825 */ /* 0x000fca00078e02e8 */
[----:B------:R3:W-:Y:S01]  /*72220*/  LDGSTS.E [R252+-0x4c000], desc[UR60][R34.64], !P0 ;  /* 0xb400000022fc7fae */ /* 0x0007e2000c12187c */
[----:B------:R-:W-:-:S03]  /*72230*/  ISETP.GE.U32.AND P0, PT, R16, 0x7ffffca6, PT ;  /* 0x7ffffca61000780c */ /* 0x000fc60003f06070 */
[----:B------:R3:W-:Y:S04]  /*72240*/  STL.64 [R1+0x1700], R34 ;  /* 0x0017002201007387 */ /* 0x0007e80000100a00 */
[----:B------:R-:W4:Y:S04]  /*72250*/  LDL.LU.64 R220, [R1+0xa80] ;  /* 0x000a800001dc7983 */ /* 0x000f280000300a00 */
[----:B------:R-:W4:Y:S01]  /*72260*/  LDL.LU.64 R226, [R1+0xa68] ;  /* 0x000a680001e27983 */ /* 0x000f220000300a00 */
[----:B------:R-:W-:-:S03]  /*72270*/  IADD3 R36, R2, 0x300000, RZ ;  /* 0x0030000002247810 */ /* 0x000fc60007ffe0ff */
[----:B------:R-:W4:Y:S01]  /*72280*/  LDL.LU.64 R232, [R1+0xa50] ;  /* 0x000a500001e87983 */ /* 0x000f220000300a00 */
[C---:B------:R-:W-:Y:S01]  /*72290*/  VIADD R17, R2.reuse, 0x300000 ;  /* 0x0030000002117836 */ /* 0x040fe20000000000 */
[----:B------:R-:W-:Y:S01]  /*722a0*/  IADD3 R16, R2, 0x300000, RZ ;  /* 0x0030000002107810 */ /* 0x000fe20007ffe0ff */
[----:B---3--:R-:W-:-:S04]  /*722b0*/  IMAD.WIDE R42, R8, 0x4, R32 ;  /* 0x00000004082a7825 */ /* 0x008fc800078e0220 */
[C---:B------:R-:W-:Y:S02]  /*722c0*/  IMAD.WIDE R34, R8.reuse, 0x4, R28 ;  /* 0x0000000408227825 */ /* 0x040fe400078e021c */
[----:B------:R-:W3:Y:S02]  /*722d0*/  LDL.LU.64 R28, [R1+0xa38] ;  /* 0x000a3800011c7983 */ /* 0x000ee40000300a00 */
[C---:B--2---:R-:W-:Y:S02]  /*722e0*/  IMAD.WIDE R20, R8.reuse, 0x4, R20 ;  /* 0x0000000408147825 */ /* 0x044fe400078e0214 */
[----:B------:R-:W-:Y:S04]  /*722f0*/  STL.64 [R1+0x16f8], R42 ;  /* 0x0016f82a01007387 */ /* 0x000fe80000100a00 */
[----:B------:R-:W-:Y:S04]  /*72300*/  STL.64 [R1+0x16f0], R34 ;  /* 0x0016f02201007387 */ /* 0x000fe80000100a00 */
[----:B------:R-:W-:Y:S04]  /*72310*/  LDGSTS.E [R36+-0x4fffc], desc[UR60][R42.64], !P2 ;  /* 0xb00040002a247fae */ /* 0x000fe8000d12187c */
[----:B------:R2:W-:Y:S04]  /*72320*/  STL.64 [R1+0x16e8], R20 ;  /* 0x0016e81401007387 */ /* 0x0005e80000100a00 */
[----:B------:R1:W-:Y:S04]  /*72330*/  LDGSTS.E [R17+-0x4bffc], desc[UR60][R34.64], !P2 ;  /* 0xb400400022117fae */ /* 0x0003e8000d12187c */
[----:B------:R-:W-:Y:S01]  /*72340*/  LDGSTS.E [R16+-0x4fff8], desc[UR60][R20.64], !P0 ;  /* 0xb000800014107fae */ /* 0x000fe2000c12187c */
[----:B------:R-:W-:-:S04]  /*72350*/  IMAD.WIDE R32, R8, 0x4, R30 ;  /* 0x0000000408207825 */ /* 0x000fc800078e021e */
[----:B------:R-:W-:Y:S01]  /*72360*/  IMAD.WIDE R30, R8, 0x4, R238 ;  /* 0x00000004081e7825 */ /* 0x000fe200078e02ee */
[----:B------:R4:W-:Y:S04]  /*72370*/  STL.64 [R1+0x16e0], R32 ;  /* 0x0016e02001007387 */ /* 0x0009e80000100a00 */
[----:B------:R3:W-:Y:S04]  /*72380*/  STL.64 [R1+0x16d8], R30 ;  /* 0x0016d81e01007387 */ /* 0x0007e80000100a00 */
[----:B--2---:R-:W2:Y:S04]  /*72390*/  LDL.LU.64 R20, [R1+0xa20] ;  /* 0x000a200001147983 */ /* 0x004ea80000300a00 */
[----:B------:R-:W2:Y:S01]  /*723a0*/  LDL.LU.64 R16, [R1+0xa08] ;  /* 0x000a080001107983 */ /* 0x000ea20000300a00 */
[----:B------:R-:W-:-:S05]  /*723b0*/  VIADD R252, R18, 0xfffffd24 ;  /* 0xfffffd2412fc7836 */ /* 0x000fca0000000000 */
[----:B------:R-:W-:Y:S01]  /*723c0*/  ISETP.GE.U32.AND P4, PT, R252, 0x7ffffca5, PT ;  /* 0x7ffffca5fc00780c */ /* 0x000fe20003f86070 */
[C---:B------:R-:W-:Y:S01]  /*723d0*/  VIADD R18, R2.reuse, 0x300000 ;  /* 0x0030000002127836 */ /* 0x040fe20000000000 */
[----:B------:R-:W-:-:S04]  /*723e0*/  IADD3 R252, R2, 0x300000, RZ ;  /* 0x0030000002fc7810 */ /* 0x000fc80007ffe0ff */
[----:B------:R1:W-:Y:S07]  /*723f0*/  LDGSTS.E [R18+-0x4bff8], desc[UR60][R32.64], !P0 ;  /* 0xb400800020127fae */ /* 0x0003ee000c12187c */
[----:B------:R4:W-:Y:S01]  /*72400*/  LDGSTS.E [R252+-0x4fff4], desc[UR60][R30.64], !P4 ;  /* 0xb000c0001efc7fae */ /* 0x0009e2000e12187c */
[----:B-1----:R-:W-:Y:S01]  /*72410*/  VIADD R238, R19, 0xfffffd05 ;  /* 0xfffffd0513ee7836 */ /* 0x002fe20000000000 */
[C---:B------:R-:W-:Y:S01]  /*72420*/  IADD3 R35, R2.reuse, 0x300000, RZ ;  /* 0x0030000002237810 */ /* 0x040fe20007ffe0ff */
[----:B------:R-:W-:Y:S01]  /*72430*/  VIADD R34, R2, 0x300000 ;  /* 0x0030000002227836 */ /* 0x000fe20000000000 */
[----:B------:R-:W1:Y:S01]  /*72440*/  LDC R18, c[0x0][0x230] ;  /* 0x00008c00ff127b82 */ /* 0x000e620000000800 */
[----:B----4-:R-:W-:Y:S01]  /*72450*/  VIADD R252, R10, 0xfffffd07 ;  /* 0xfffffd070afc7836 */ /* 0x010fe20000000000 */
[----:B------:R-:W-:Y:S01]  /*72460*/  IADD3 R10, R9, -0x2fa, RZ ;  /* 0xfffffd06090a7810 */ /* 0x000fe20007ffe0ff */
[----:B------:R-:W-:-:S04]  /*72470*/  IMAD.WIDE R42, R8, 0x4, R220 ;  /* 0x00000004082a7825 */ /* 0x000fc800078e02dc */
[----:B------:R-:W-:Y:S01]  /*72480*/  IMAD.WIDE R36, R8, 0x4, R226 ;  /* 0x0000000408247825 */ /* 0x000fe200078e02e2 */
[----:B------:R-:W4:Y:S01]  /*72490*/  LDL.LU.64 R220, [R1+0x9f0] ;  /* 0x0009f00001dc7983 */ /* 0x000f220000300a00 */
[----:B------:R-:W-:Y:S02]  /*724a0*/  ISETP.GE.U32.AND P3, PT, R252, 0x7ffffc88, PT ;  /* 0x7ffffc88fc00780c */ /* 0x000fe40003f66070 */
[----:B------:R-:W-:Y:S02]  /*724b0*/  ISETP.GE.U32.AND P0, PT, R10, 0x7ffffc87, PT ;  /* 0x7ffffc870a00780c */ /* 0x000fe40003f06070 */
[----:B------:R-:W-:Y:S01]  /*724c0*/  IADD3 R19, R2, 0x300000, RZ ;  /* 0x0030000002137810 */ /* 0x000fe20007ffe0ff */
[----:B------:R-:W4:Y:S01]  /*724d0*/  LDL.LU.64 R226, [R1+0x9d8] ;  /* 0x0009d80001e27983 */ /* 0x000f220000300a00 */
[----:B------:R-:W-:Y:S01]  /*724e0*/  IMAD.WIDE R32, R8, 0x4, R232 ;  /* 0x0000000408207825 */ /* 0x000fe200078e02e8 */
[----:B------:R-:W-:-:S03]  /*724f0*/  ISETP.GE.U32.AND P2, PT, R238, 0x7ffffc86, PT ;  /* 0x7ffffc86ee00780c */ /* 0x000fc60003f46070 */
[----:B------:R-:W-:Y:S01]  /*72500*/  VIADD R252, R2, 0x300000 ;  /* 0x0030000002fc7836 */ /* 0x000fe20000000000 */
[----:B------:R-:W-:Y:S04]  /*72510*/  STL.64 [R1+0x16d0], R42 ;  /* 0x0016d02a01007387 */ /* 0x000fe80000100a00 */
[----:B------:R-:W-:Y:S04]  /*72520*/  STL.64 [R1+0x16c8], R36 ;  /* 0x0016c82401007387 */ /* 0x000fe80000100a00 */
[----:B------:R-:W4:Y:S04]  /*72530*/  LDL.LU.64 R232, [R1+0x9c0] ;  /* 0x0009c00001e87983 */ /* 0x000f280000300a00 */
[----:B------:R-:W-:Y:S04]  /*72540*/  LDGSTS.E [R35+-0x4bff4], desc[UR60][R42.64], !P4 ;  /* 0xb400c0002a237fae */ /* 0x000fe8000e12187c */
[----:B------:R-:W-:Y:S04]  /*72550*/  LDGSTS.E [R34+-0x48000], desc[UR60][R36.64], !P3 ;  /* 0xb800000024227fae */ /* 0x000fe8000d92187c */
[----:B------:R1:W-:Y:S01]  /*72560*/  LDGSTS.E [R19+-0x44000], desc[UR60][R32.64], !P3 ;  /* 0xbc00000020137fae */ /* 0x0003e2000d92187c */
[----:B------:R-:W1:Y:S08]  /*72570*/  LDC R9, c[0x0][0x230] ;  /* 0x00008c00ff097b82 */ /* 0x000e700000000800 */
[----:B------:R-:W4:Y:S01]  /*72580*/  LDC R10, c[0x0][0x230] ;  /* 0x00008c00ff0a7b82 */ /* 0x000f220000000800 */
[----:B---3--:R-:W-:-:S04]  /*72590*/  IMAD.WIDE R30, R8, 0x4, R28 ;  /* 0x00000004081e7825 */ /* 0x008fc800078e021c */
[----:B--2---:R-:W-:Y:S01]  /*725a0*/  IMAD.WIDE R16, R8, 0x4, R16 ;  /* 0x0000000408107825 */ /* 0x004fe200078e0210 */
[----:B------:R-:W2:Y:S04]  /*725b0*/  LDL.LU.64 R28, [R1+0x9a8] ;  /* 0x0009a800011c7983 */ /* 0x000ea80000300a00 */
[----:B------:R3:W-:Y:S04]  /*725c0*/  STL.64 [R1+0x16c0], R32 ;  /* 0x0016c02001007387 */ /* 0x0007e80000100a00 */
[----:B------:R3:W-:Y:S04]  /*725d0*/  STL.64 [R1+0x16b8], R30 ;  /* 0x0016b81e01007387 */ /* 0x0007e80000100a00 */
[----:B------:R3:W-:Y:S04]  /*725e0*/  LDGSTS.E [R252+-0x47ffc], desc[UR60][R30.64], !P0 ;  /* 0xb80040001efc7fae */ /* 0x0007e8000c12187c */
[----:B------:R-:W2:Y:S01]  /*725f0*/  LDL.LU.64 R238, [R1+0x990] ;  /* 0x0009900001ee7983 */ /* 0x000ea20000300a00 */
[----:B-1----:R-:W-:Y:S01]  /*72600*/  VIADD R18, R18, 0xfffffd04 ;  /* 0xfffffd0412127836 */ /* 0x002fe20000000000 */
[----:B------:R-:W1:Y:S01]  /*72610*/  LDC R19, c[0x0][0x230] ;  /* 0x00008c00ff137b82 */ /* 0x000e620000000800 */
[----:B---3--:R-:W-:Y:S01]  /*72620*/  IMAD.WIDE R32, R8, 0x4, R20 ;  /* 0x0000000408207825 */ /* 0x008fe200078e0214 */
[----:B------:R-:W-:-:S04]  /*72630*/  IADD3 R30, R2, 0x300000, RZ ;  /* 0x00300000021e7810 */ /* 0x000fc80007ffe0ff */
[----:B------:R-:W-:Y:S04]  /*72640*/  STL.64 [R1+0x16b0], R32 ;  /* 0x0016b02001007387 */ /* 0x000fe80000100a00 */
[----:B------:R3:W-:Y:S04]  /*72650*/  STL.64 [R1+0x16a8], R16 ;  /* 0x0016a81001007387 */ /* 0x0007e80000100a00 */
[----:B------:R4:W-:Y:S04]  /*72660*/  LDGSTS.E [R30+-0x43ffc], desc[UR60][R32.64], !P0 ;  /* 0xbc004000201e7fae */ /* 0x0009e8000c12187c */
[----:B------:R-:W2:Y:S04]  /*72670*/  LDL.LU.64 R20, [R1+0x978] ;  /* 0x0009780001147983 */ /* 0x000ea80000300a00 */
[----:B------:R1:W-:Y:S04]  /*72680*/  LDGSTS.E [R252+-0x47ff8], desc[UR60][R16.64], !P2 ;  /* 0xb800800010fc7fae */ /* 0x0003e8000d12187c */
[----:B---3--:R-:W3:Y:S01]  /*72690*/  LDL.LU.64 R16, [R1+0x960] ;  /* 0x0009600001107983 */ /* 0x008ee20000300a00 */
[----:B------:R-:W-:-:S02]  /*726a0*/  IADD3 R9, R9, -0x29d, RZ ;  /* 0xfffffd6309097810 */ /* 0x000fc40007ffe0ff */
[----:B------:R-:W-:Y:S02]  /*726b0*/  ISETP.GE.U32.AND P3, PT, R18, 0x7ffffc85, PT ;  /* 0x7ffffc851200780c */ /* 0x000fe40003f66070 */
[----:B------:R-:W3:Y:S01]  /*726c0*/  LDC R18, c[0x0][0x230] ;  /* 0x00008c00ff127b82 */ /* 0x000ee20000000800 */
[----:B------:R-:W-:Y:S01]  /*726d0*/  ISETP.GE.U32.AND P0, PT, R9, 0x7ffffce4, PT ;  /* 0x7ffffce40900780c */ /* 0x000fe20003f06070 */
[----:B----4-:R-:W-:-:S04]  /*726e0*/  IMAD.WIDE R42, R8, 0x4, R220 ;  /* 0x00000004082a7825 */ /* 0x010fc800078e02dc */
[----:B------:R-:W-:Y:S02]  /*726f0*/  VIADD R34, R10, 0xfffffd62 ;  /* 0xfffffd620a227836 */ /* 0x000fe40000000000 */
[----:B------:R-:W-:-:S04]  /*72700*/  IMAD.WIDE R36, R8, 0x4, R226 ;  /* 0x0000000408247825 */ /* 0x000fc800078e02e2 */
[----:B------:R-:W-:Y:S01]  /*72710*/  IMAD.WIDE R32, R8, 0x4, R232 ;  /* 0x0000000408207825 */ /* 0x000fe200078e02e8 */
[----:B------:R-:W-:Y:S01]  /*72720*/  IADD3 R10, R2, 0x300000, RZ ;  /* 0x00300000020a7810 */ /* 0x000fe20007ffe0ff */
[----:B------:R-:W-:Y:S04]  /*72730*/  LDGSTS.E [R30+-0x43ff8], desc[UR60][R42.64], !P2 ;  /* 0xbc0080002a1e7fae */ /* 0x000fe8000d12187c */
[----:B------:R-:W-:Y:S01]  /*72740*/  STL.64 [R1+0x16a0], R42 ;  /* 0x0016a02a01007387 */ /* 0x000fe20000100a00 */
[----:B------:R-:W-:Y:S01]  /*72750*/  ISETP.GE.U32.AND P2, PT, R34, 0x7ffffce3, PT ;  /* 0x7ffffce32200780c */ /* 0x000fe20003f46070 */
[----:B-1----:R-:W-:Y:S02]  /*72760*/  VIADD R252, R0, 0x300000 ;  /* 0x0030000000fc7836 */ /* 0x002fe40000000000 */
[----:B------:R-:W-:Y:S04]  /*72770*/  STL.64 [R1+0x1698], R36 ;  /* 0x0016982401007387 */ /* 0x000fe80000100a00 */
[----:B------:R-:W-:Y:S04]  /*72780*/  LDGSTS.E [R35+-0x47ff4], desc[UR60][R36.64], !P3 ;  /* 0xb800c00024237fae */ /* 0x000fe8000d92187c */
[----:B------:R1:W-:Y:S01]  /*72790*/  LDGSTS.E [R10+-0x43ff4], desc[UR60][R32.64], !P3 ;  /* 0xbc00c000200a7fae */ /* 0x0003e2000d92187c */
[----:B------:R-:W-:Y:S01]  /*727a0*/  IADD3 R19, R19, -0x29f, RZ ;  /* 0xfffffd6113137810 */ /* 0x000fe20007ffe0ff */
[----:B------:R-:W4:Y:S02]  /*727b0*/  LDC R9, c[0x0][0x230] ;  /* 0x00008c00ff097b82 */ /* 0x000f240000000800 */
[----:B------:R-:W4:Y:S04]  /*727c0*/  LDL.LU.64 R30, [R1+0x948] ;  /* 0x00094800011e7983 */ /* 0x000f280000300a00 */
[----:B------:R2:W-:Y:S02]  /*727d0*/  STL.64 [R1+0x1690], R32 ;  /* 0x0016902001007387 */ /* 0x0005e40000100a00 */
[----:B-1----:R-:W1:Y:S01]  /*727e0*/  LDC R10, c[0x0][0x230] ;  /* 0x00008c00ff0a7b82 */ /* 0x002e620000000800 */
[----:B--2---:R-:W-:-:S04]  /*727f0*/  IMAD.WIDE R28, R8, 0x4, R28 ;  /* 0x00000004081c7825 */ /* 0x004fc800078e021c */
[C---:B------:R-:W-:Y:S01]  /*72800*/  IMAD.WIDE R34, R8.reuse, 0x4, R238 ;  /* 0x0000000408227825 */ /* 0x040fe200078e02ee */
[----:B------:R2:W-:Y:S04]  /*72810*/  STL.64 [R1+0x1688], R28 ;  /* 0x0016881c01007387 */ /* 0x0005e80000100a00 */
[----:B------:R-:W4:Y:S04]  /*72820*/  LDL.LU.64 R220, [R1+0x930] ;  /* 0x0009300001dc7983 */ /* 0x000f280000300a00 */
[----:B------:R-:W4:Y:S04]  /*72830*/  LDL.LU.64 R226, [R1+0x918] ;  /* 0x0009180001e27983 */ /* 0x000f280000300a00 */
[----:B------:R2:W-:Y:S01]  /*72840*/  LDGSTS.E [R252+-0x60000], desc[UR60][R28.64], !P0 ;  /* 0xa00000001cfc7fae */ /* 0x0005e2000c12187c */
[----:B------:R-:W-:-:S04]  /*72850*/  IMAD.WIDE R32, R8, 0x4, R20 ;  /* 0x0000000408207825 */ /* 0x000fc800078e0214 */
[C---:B--2---:R-:W-:Y:S01]  /*72860*/  VIADD R29, R0.reuse, 0x300000 ;  /* 0x00300000001d7836 */ /* 0x044fe20000000000 */
[----:B------:R-:W-:Y:S01]  /*72870*/  IADD3 R28, R0, 0x300000, RZ ;  /* 0x00300000001c7810 */ /* 0x000fe20007ffe0ff */
[----:B------:R-:W2:Y:S04]  /*72880*/  LDL.LU.64 R20, [R1+0x900] ;  /* 0x0009000001147983 */ /* 0x000ea80000300a00 */
[----:B------:R-:W-:Y:S04]  /*72890*/  STL.64 [R1+0x1680], R34 ;  /* 0x0016802201007387 */ /* 0x000fe80000100a00 */
[----:B------:R1:W-:Y:S04]  /*728a0*/  STL.64 [R1+0x1678], R32 ;  /* 0x0016782001007387 */ /* 0x0003e80000100a00 */
[----:B------:R-:W-:Y:S04]  /*728b0*/  LDGSTS.E [R29+-0x5c000], desc[UR60][R34.64], !P0 ;  /* 0xa4000000221d7fae */ /* 0x000fe8000c12187c */
[----:B------:R1:W-:Y:S01]  /*728c0*/  LDGSTS.E [R28+-0x5fffc], desc[UR60][R32.64], !P2 ;  /* 0xa0004000201c7fae */ /* 0x0003e2000d12187c */
[----:B---3--:R-:W-:Y:S01]  /*728d0*/  IMAD.WIDE R16, R8, 0x4, R16 ;  /* 0x0000000408107825 */ /* 0x008fe200078e0210 */
[----:B------:R-:W-:-:S04]  /*728e0*/  ISETP.GE.U32.AND P0, PT, R19, 0x7ffffce2, PT ;  /* 0x7ffffce21300780c */ /* 0x000fc80003f06070 */
[----:B------:R3:W-:Y:S04]  /*728f0*/  STL.64 [R1+0x1670], R16 ;  /* 0x0016701001007387 */ /* 0x0007e80000100a00 */
[----:B------:R-:W2:Y:S04]  /*72900*/  LDL.LU.64 R232, [R1+0x8e8] ;  /* 0x0008e80001e87983 */ /* 0x000ea80000300a00 */
[----:B------:R-:W2:Y:S04]  /*72910*/  LDL.LU.64 R238, [R1+0x8d0] ;  /* 0x0008d00001ee7983 */ /* 0x000ea80000300a00 */
[----:B------:R-:W2:Y:S01]  /*72920*/  LDL.LU.64 R28, [R1+0x8b8] ;  /* 0x0008b800011c7983 */ /* 0x000ea20000300a00 */
[----:B-1----:R-:W-:Y:S01]  /*72930*/  IADD3 R32, R18, -0x2bd, RZ ;  /* 0xfffffd4312207810 */ /* 0x002fe20007ffe0ff */
[----:B----4-:R-:W-:-:S02]  /*72940*/  VIADD R9, R9, 0xfffffd60 ;  /* 0xfffffd6009097836 */ /* 0x010fc40000000000 */
[----:B------:R-:W4:Y:S01]  /*72950*/  LDL.LU.64 R18, [R1+0x8a0] ;  /* 0x0008a00001127983 */ /* 0x000f220000300a00 */
[C---:B------:R-:W-:Y:S01]  /*72960*/  VIADD R36, R0.reuse, 0x300000 ;  /* 0x0030000000247836 */ /* 0x040fe20000000000 */
[----:B------:R-:W-:Y:S01]  /*72970*/  IADD3 R33, R0, 0x300000, RZ ;  /* 0x0030000000217810 */ /* 0x000fe20007ffe0ff */
[----:B------:R-:W-:Y:S01]  /*72980*/  VIADD R10, R10, 0xfffffd42 ;  /* 0xfffffd420a0a7836 */ /* 0x000fe20000000000 */
[----:B------:R-:W-:Y:S01]  /*72990*/  ISETP.GE.U32.AND P3, PT, R9, 0x7ffffce1, PT ;  /* 0x7ffffce10900780c */ /* 0x000fe20003f66070 */
[----:B------:R3:W-:Y:S01]  /*729a0*/  LDGSTS.E [R252+-0x5bffc], desc[UR60][R16.64], !P2 ;  /* 0xa400400010fc7fae */ /* 0x0007e2000d12187c */
[----:B------:R-:W-:Y:S01]  /*729b0*/  ISETP.GE.U32.AND P2, PT, R32, 0x7ffffcc4, PT ;  /* 0x7ffffcc42000780c */ /* 0x000fe20003f46070 */
[----:B------:R-:W1:Y:S01]  /*729c0*/  LDC R9, c[0x0][0x230] ;  /* 0x00008c00ff097b82 */ /* 0x000e620000000800 */
[----:B------:R-:W-:-:S05]  /*729d0*/  IMAD.WIDE R42, R8, 0x4, R30 ;  /* 0x00000004082a7825 */ /* 0x000fca00078e021e */
[----:B------:R2:W-:Y:S04]  /*729e0*/  STL.64 [R1+0x1668], R42 ;  /* 0x0016682a01007387 */ /* 0x0005e80000100a00 */
[----:B------:R2:W-:Y:S01]  /*729f0*/  LDGSTS.E [R36+-0x5fff8], desc[UR60][R42.64], !P0 ;  /* 0xa00080002a247fae */ /* 0x0005e2000c12187c */
[----:B---3--:R-:W3:Y:S08]  /*72a00*/  LDC R17, c[0x0][0x230] ;  /* 0x00008c00ff117b82 */ /* 0x008ef00000000800 */
[----:B------:R-:W1:Y:S01]  /*72a10*/  LDC R16, c[0x0][0x230] ;  /* 0x00008c00ff107b82 */ /* 0x000e620000000800 */
[----:B------:R-:W-:-:S04]  /*72a20*/  IMAD.WIDE R34, R8, 0x4, R220 ;  /* 0x0000000408227825 */ /* 0x000fc800078e02dc */
[----:B------:R-:W-:Y:S01]  /*72a30*/  IMAD.WIDE R30, R8, 0x4, R226 ;  /* 0x00000004081e7825 */ /* 0x000fe200078e02e2 */
[----:B------:R-:W-:Y:S04]  /*72a40*/  STL.64 [R1+0x1660], R34 ;  /* 0x0016602201007387 */ /* 0x000fe80000100a00 */
[----:B------:R3:W-:Y:S04]  /*72a50*/  LDGSTS.E [R33+-0x5bff8], desc[UR60][R34.64], !P0 ;  /* 0xa400800022217fae */ /* 0x0007e8000c12187c */
[----:B------:R1:W-:Y:S04]  /*72a60*/  STL.64 [R1+0x1658], R30 ;  /* 0x0016581e01007387 */ /* 0x0003e80000100a00 */
[----:B------:R-:W-:Y:S01]  /*72a70*/  LDGSTS.E [R252+-0x5fff4], desc[UR60][R30.64], !P3 ;  /* 0xa000c0001efc7fae */ /* 0x000fe2000d92187c */
[----:B------:R-:W-:-:S02]  /*72a80*/  ISETP.GE.U32.AND P0, PT, R10, 0x7ffffcc3, PT ;  /* 0x7ffffcc30a00780c */ /* 0x000fc40003f06070 */
[----:B------:R-:W4:Y:S01]  /*72a90*/  LDC R10, c[0x0][0x230] ;  /* 0x00008c00ff0a7b82 */ /* 0x000f220000000800 */
[----:B--2---:R-:W-:Y:S01]  /*72aa0*/  IMAD.WIDE R42, R8, 0x4, R20 ;  /* 0x00000004082a7825 */ /* 0x004fe200078e0214 */
[----:B-1----:R-:W2:Y:S04]  /*72ab0*/  LDL.LU.64 R30, [R1+0x888] ;  /* 0x00088800011e7983 */ /* 0x002ea80000300a00 */
[----:B------:R-:W2:Y:S04]  /*72ac0*/  LDL.LU.64 R220, [R1+0x870] ;  /* 0x0008700001dc7983 */ /* 0x000ea80000300a00 */
[----:B------:R-:W2:Y:S04]  /*72ad0*/  LDL.LU.64 R226, [R1+0x858] ;  /* 0x0008580001e27983 */ /* 0x000ea80000300a00 */
[----:B------:R-:W-:Y:S01]  /*72ae0*/  STL.64 [R1+0xff0], R42 ;  /* 0x000ff02a01007387 */ /* 0x000fe20000100a00 */
[C---:B---3--:R-:W-:Y:S01]  /*72af0*/  IADD3 R34, R0.reuse, 0x300000, RZ ;  /* 0x0030000000227810 */ /* 0x048fe20007ffe0ff */
[C---:B------:R-:W-:Y:S01]  /*72b00*/  VIADD R21, R0.reuse, 0x300000 ;  /* 0x0030000000157836 */ /* 0x040fe20000000000 */
[----:B------:R-:W-:Y:S01]  /*72b10*/  IADD3 R20, R0, 0x300000, RZ ;  /* 0x0030000000147810 */ /* 0x000fe20007ffe0ff */
[----:B------:R-:W-:Y:S01]  /*72b20*/  LDGSTS.E [R252+-0x5bff4], desc[UR60][R42.64], !P3 ;  /* 0xa400c0002afc7fae */ /* 0x000fe2000d92187c */
[----:B------:R-:W-:-:S04]  /*72b30*/  IMAD.WIDE R36, R8, 0x4, R232 ;  /* 0x0000000408247825 */ /* 0x000fc800078e02e8 */
[----:B------:R-:W-:-:S04]  /*72b40*/  IMAD.WIDE R32, R8, 0x4, R238 ;  /* 0x0000000408207825 */ /* 0x000fc800078e02ee */
[----:B------:R-:W-:-:S04]  /*72b50*/  IMAD.WIDE R28, R8, 0x4, R28 ;  /* 0x00000004081c7825 */ /* 0x000fc800078e021c */
[----:B----4-:R-:W-:Y:S01]  /*72b60*/  IMAD.WIDE R18, R8, 0x4, R18 ;  /* 0x0000000408127825 */ /* 0x010fe200078e0212 */
[----:B------:R-:W3:Y:S04]  /*72b70*/  LDL.LU.64 R238, [R1+0x840] ;  /* 0x0008400001ee7983 */ /* 0x000ee80000300a00 */
[----:B------:R-:W-:Y:S04]  /*72b80*/  STL.64 [R1+0x1220], R36 ;  /* 0x0012202401007387 */ /* 0x000fe80000100a00 */
[----:B------:R-:W-:Y:S04]  /*72b90*/  STL.64 [R1+0x1228], R32 ;  /* 0x0012282001007387 */ /* 0x000fe80000100a00 */
[----:B------:R1:W-:Y:S04]  /*72ba0*/  STL.64 [R1+0x1230], R28 ;  /* 0x0012301c01007387 */ /* 0x0003e80000100a00 */
[----:B------:R4:W-:Y:S04]  /*72bb0*/  STL.64 [R1+0x1240], R18 ;  /* 0x0012401201007387 */ /* 0x0009e80000100a00 */
[----:B------:R-:W3:Y:S04]  /*72bc0*/  LDL.LU.64 R232, [R1+0x828] ;  /* 0x0008280001e87983 */ /* 0x000ee80000300a00 */
[----:B------:R-:W-:Y:S04]  /*72bd0*/  LDGSTS.E [R34+-0x58000], desc[UR60][R36.64], !P2 ;  /* 0xa800000024227fae */ /* 0x000fe8000d12187c */
[----:B------:R4:W-:Y:S04]  /*72be0*/  LDGSTS.E [R21+-0x54000], desc[UR60][R32.64], !P2 ;  /* 0xac00000020157fae */ /* 0x0009e8000d12187c */
[----:B------:R-:W-:Y:S01]  /*72bf0*/  LDGSTS.E [R20+-0x57ffc], desc[UR60][R28.64], !P0 ;  /* 0xa80040001c147fae */ /* 0x000fe2000c12187c */
[----:B------:R-:W-:Y:S01]  /*72c00*/  VIADD R17, R17, 0xfffffd41 ;  /* 0xfffffd4111117836 */ /* 0x000fe20000000000 */
[----:B------:R-:W-:-:S02]  /*72c10*/  IADD3 R16, R16, -0x2c0, RZ ;  /* 0xfffffd4010107810 */ /* 0x000fc40007ffe0ff */
[----:B------:R4:W-:Y:S04]  /*72c20*/  LDGSTS.E [R252+-0x53ffc], desc[UR60][R18.64], !P0 ;  /* 0xac00400012fc7fae */ /* 0x0009e8000c12187c */
[----:B-1----:R-:W3:Y:S04]  /*72c30*/  LDL.LU.64 R28, [R1+0x810] ;  /* 0x00081000011c7983 */ /* 0x002ee80000300a00 */
[----:B------:R-:W3:Y:S01]  /*72c40*/  LDL.LU.64 R20, [R1+0x808] ;  /* 0x0008080001147983 */ /* 0x000ee20000300a00 */
[----:B------:R-:W-:Y:S02]  /*72c50*/  ISETP.GE.U32.AND P0, PT, R17, 0x7ffffcc2, PT ;  /* 0x7ffffcc21100780c */ /* 0x000fe40003f06070 */
[----:B------:R-:W-:Y:S01]  /*72c60*/  ISETP.GE.U32.AND P3, PT, R16, 0x7ffffcc1, PT ;  /* 0x7ffffcc11000780c */ /* 0x000fe20003f66070 */
[----:B------:R-:W-:-:S02]  /*72c70*/  VIADD R9, R9, 0xfffffd23 ;  /* 0xfffffd2309097836 */ /* 0x000fc40000000000 */
[C---:B------:R-:W-:Y:S01]  /*72c80*/  VIADD R16, R0.reuse, 0x300000 ;  /* 0x0030000000107836 */ /* 0x040fe20000000000 */
[----:B----4-:R-:W-:Y:S02]  /*72c90*/  IADD3 R33, R0, 0x300000, RZ ;  /* 0x0030000000217810 */ /* 0x010fe40007ffe0ff */
[----:B------:R-:W-:Y:S01]  /*72ca0*/  IADD3 R10, R10, -0x2de, RZ ;  /* 0xfffffd220a0a7810 */ /* 0x000fe20007ffe0ff */
[----:B------:R-:W-:Y:S01]  /*72cb0*/  VIADD R32, R0, 0x300000 ;  /* 0x0030000000207836 */ /* 0x000fe20000000000 */
[----:B------:R-:W-:Y:S01]  /*72cc0*/  ISETP.GE.U32.AND P2, PT, R9, 0x7ffffca4, PT ;  /* 0x7ffffca40900780c */ /* 0x000fe20003f46070 */
[----:B------:R-:W1:Y:S08]  /*72cd0*/  LDC R18, c[0x0][0x230] ;  /* 0x00008c00ff127b82 */ /* 0x000e700000000800 */
[----:B------:R-:W4:Y:S08]  /*72ce0*/  LDC R9, c[0x0][0x230] ;  /* 0x00008c00ff097b82 */ /* 0x000f300000000800 */
[----:B------:R-:W4:Y:S01]  /*72cf0*/  LDC R19, c[0x0][0x230] ;  /* 0x00008c00ff137b82 */ /* 0x000f220000000800 */
[----:B--2---:R-:W-:-:S04]  /*72d00*/  IMAD.WIDE R42, R8, 0x4, R30 ;  /* 0x00000004082a7825 */ /* 0x004fc800078e021e */
[----:B------:R-:W-:-:S04]  /*72d10*/  IMAD.WIDE R36, R8, 0x4, R220 ;  /* 0x0000000408247825 */ /* 0x000fc800078e02dc */
[----:B------:R-:W-:Y:S01]  /*72d20*/  IMAD.WIDE R34, R8, 0x4, R226 ;  /* 0x0000000408227825 */ /* 0x000fe200078e02e2 */
[----:B------:R-:W-:Y:S04]  /*72d30*/  STL.64 [R1+0x1248], R42 ;  /* 0x0012482a01007387 */ /* 0x000fe80000100a00 */
[----:B------:R2:W-:Y:S04]  /*72d40*/  STL.64 [R1+0x1250], R36 ;  /* 0x0012502401007387 */ /* 0x0005e80000100a00 */
[----:B------:R-:W-:Y:S04]  /*72d50*/  LDGSTS.E [R16+-0x57ff8], desc[UR60][R42.64], !P0 ;  /* 0xa80080002a107fae */ /* 0x000fe8000c12187c */
[----:B------:R1:W-:Y:S04]  /*72d60*/  STL.64 [R1+0x1258], R34 ;  /* 0x0012582201007387 */ /* 0x0003e80000100a00 */
[----:B------:R2:W-:Y:S01]  /*72d70*/  LDGSTS.E [R33+-0x53ff8], desc[UR60][R36.64], !P0 ;  /* 0xac00800024217fae */ /* 0x0005e2000c12187c */
[----:B------:R-:W-:-:S03]  /*72d80*/  ISETP.GE.U32.AND P0, PT, R10, 0x7ffffca3, PT ;  /* 0x7ffffca30a00780c */ /* 0x000fc60003f06070 */
[----:B------:R1:W-:Y:S01]  /*72d90*/  LDGSTS.E [R32+-0x57ff4], desc[UR60][R34.64], !P3 ;  /* 0xa800c00022207fae */ /* 0x0003e2000d92187c */
[----:B---3--:R-:W-:-:S04]  /*72da0*/  IMAD.WIDE R20, R8, 0x4, R20 ;  /* 0x0000000408147825 */ /* 0x008fc800078e0214 */
[----:B------:R-:W-:-:S04]  /*72db0*/  IMAD.WIDE R30, R8, 0x4, R238 ;  /* 0x00000004081e7825 */ /* 0x000fc800078e02ee */
[C---:B--2---:R-:W-:Y:S01]  /*72dc0*/  IMAD.WIDE R36, R8.reuse, 0x4, R232 ;  /* 0x0000000408247825 */ /* 0x044fe200078e02e8 */
[----:B------:R-:W2:Y:S04]  /*72dd0*/  LDL.LU.64 R238, [R1+0x7f0] ;  /* 0x0007f00001ee7983 */ /* 0x000ea80000300a00 */
[----:B------:R-:W3:Y:S04]  /*72de0*/  LDL.LU.64 R16, [R1+0x7e8] ;  /* 0x0007e80001107983 */ /* 0x000ee80000300a00 */
[----:B------:R4:W-:Y:S04]  /*72df0*/  STL.64 [R1+0x1260], R30 ;  /* 0x0012601e01007387 */ /* 0x0009e80000100a00 */
[----:B------:R-:W-:Y:S01]  /*72e00*/  LDGSTS.E [R252+-0x53ff4], desc[UR60][R30.64], !P3 ;  /* 0xac00c0001efc7fae */ /* 0x000fe2000d92187c */
[----:B-1----:R-:W-:-:S03]  /*72e10*/  IMAD.WIDE R34, R8, 0x4, R28 ;  /* 0x0000000408227825 */ /* 0x002fc600078e021c */
[----:B------:R-:W-:Y:S01]  /*72e20*/  LDGSTS.E [R33+-0x50000], desc[UR60][R36.64], !P2 ;  /* 0xb000000024217fae */ /* 0x000fe2000d12187c */
[----:B------:R-:W-:Y:S01]  /*72e30*/  IADD3 R18, R18, -0x2df, RZ ;  /* 0xfffffd2112127810 */ /* 0x000fe20007ffe0ff */
[----:B----4-:R-:W-:Y:S02]  /*72e40*/  VIADD R9, R9, 0xfffffd20 ;  /* 0xfffffd2009097836 */ /* 0x010fe40000000000 */
[----:B------:R-:W-:Y:S01]  /*72e50*/  VIADD R42, R0, 0x300000 ;  /* 0x00300000002a7836 */ /* 0x000fe20000000000 */
[----:B------:R1:W-:Y:S04]  /*72e60*/  LDGSTS.E [R32+-0x4c000], desc[UR60][R34.64], !P2 ;  /* 0xb400000022207fae */ /* 0x0003e8000d12187c */
[----:B------:R-:W-:Y:S01]  /*72e70*/  LDGSTS.E [R252+-0x4fffc], desc[UR60][R20.64], !P0 ;  /* 0xb000400014fc7fae */ /* 0x000fe2000c12187c */
[----:B------:R-:W4:Y:S03]  /*72e80*/  LDC R10, c[0x0][0x230] ;  /* 0x00008c00ff0a7b82 */ /* 0x000f260000000800 */
[----:B------:R-:W4:Y:S04]  /*72e90*/  LDL.LU.64 R30, [R1+0x7d0] ;  /* 0x0007d000011e7983 */ /* 0x000f280000300a00 */
[----:B------:R-:W4:Y:S04]  /*72ea0*/  LDL.LU.64 R226, [R1+0x7c8] ;  /* 0x0007c80001e27983 */ /* 0x000f280000300a00 */
[----:B------:R-:W-:Y:S04]  /*72eb0*/  STL.64 [R1+0x1650], R36 ;  /* 0x0016502401007387 */ /* 0x000fe80000100a00 */
[----:B------:R-:W4:Y:S04]  /*72ec0*/  LDL.LU.64 R28, [R1+0x7b0] ;  /* 0x0007b000011c7983 */ /* 0x000f280000300a00 */
[----:B------:R-:W-:Y:S04]  /*72ed0*/  STL.64 [R1+0x1648], R34 ;  /* 0x0016482201007387 */ /* 0x000fe80000100a00 */
[----:B------:R1:W-:Y:S04]  /*72ee0*/  STL.64 [R1+0x1640], R20 ;  /* 0x0016401401007387 */ /* 0x0003e80000100a00 */
[----:B------:R-:W4:Y:S04]  /*72ef0*/  LDL.LU.64 R232, [R1+0x7a8] ;  /* 0x0007a80001e87983 */ /* 0x000f280000300a00 */
[----:B-1----:R-:W4:Y:S01]  /*72f00*/  LDL.LU.64 R20, [R1+0x790] ;  /* 0x0007900001147983 */ /* 0x002f220000300a00 */
[----:B------:R-:W-:-:S02]  /*72f10*/  ISETP.GE.U32.AND P3, PT, R18, 0x7ffffca2, PT ;  /* 0x7ffffca21200780c */ /* 0x000fc40003f66070 */
[----:B------:R-:W-:Y:S02]  /*72f20*/  ISETP.GE.U32.AND P2, PT, R9, 0x7ffffca1, PT ;  /* 0x7ffffca10900780c */ /* 0x000fe40003f46070 */
[----:B------:R-:W-:Y:S02]  /*72f30*/  IADD3 R34, R19, -0x2fd, RZ ;  /* 0xfffffd0313227810 */ /* 0x000fe40007ffe0ff */
[C---:B------:R-:W-:Y:S01]  /*72f40*/  IADD3 R35, R0.reuse, 0x300000, RZ ;  /* 0x0030000000237810 */ /* 0x040fe20007ffe0ff */
[----:B------:R-:W-:Y:S02]  /*72f50*/  VIADD R19, R0, 0x300000 ;  /* 0x0030000000137836 */ /* 0x000fe40000000000 */
[----:B--2---:R-:W-:-:S04]  /*72f60*/  IMAD.WIDE R220, R8, 0x4, R238 ;  /* 0x0000000408dc7825 */ /* 0x004fc800078e02ee */
[----:B---3--:R-:W-:Y:S01]  /*72f70*/  IMAD.WIDE R36, R8, 0x4, R16 ;  /* 0x0000000408247825 */ /* 0x008fe200078e0210 */
[----:B------:R-:W2:Y:S04]  /*72f80*/  LDL.LU.64 R238, [R1+0x788] ;  /* 0x0007880001ee7983 */ /* 0x000ea80000300a00 */
[----:B------:R-:W3:Y:S04]  /*72f90*/  LDL.LU.64 R16, [R1+0x770] ;  /* 0x0007700001107983 */ /* 0x000ee80000300a00 */
[----:B------:R-:W-:Y:S04]  /*72fa0*/  STL.64 [R1+0x1638], R220 ;  /* 0x001638dc01007387 */ /* 0x000fe80000100a00 */
[----:B------:R1:W-:Y:S04]  /*72fb0*/  LDGSTS.E [R42+-0x4bffc], desc[UR60][R220.64], !P0 ;  /* 0xb4004000dc2a7fae */ /* 0x0003e8000c12187c */
[----:B------:R-:W-:Y:S04]  /*72fc0*/  STL.64 [R1+0x1630], R36 ;  /* 0x0016302401007387 */ /* 0x000fe80000100a00 */
[----:B------:R-:W-:Y:S01]  /*72fd0*/  LDGSTS.E [R35+-0x4fff8], desc[UR60][R36.64], !P3 ;  /* 0xb000800024237fae */ /* 0x000fe2000d92187c */
[----:B----4-:R-:W-:Y:S01]  /*72fe0*/  IADD3 R10, R10, -0x2fe, RZ ;  /* 0xfffffd020a0a7810 */ /* 0x010fe20007ffe0ff */
[----:B------:R-:W4:Y:S08]  /*72ff0*/  LDC R18, c[0x0][0x230] ;  /* 0x00008c00ff127b82 */ /* 0x000f300000000800 */
[----:B------:R-:W4:Y:S01]  /*73000*/  LDC R9, c[0x0][0x230] ;  /* 0x00008c00ff097b82 */ /* 0x000f220000000800 */
[----:B------:R-:W-:-:S04]  /*73010*/  IMAD.WIDE R32, R8, 0x4, R30 ;  /* 0x0000000408207825 */ /* 0x000fc800078e021e */
[----:B------:R-:W-:-:S04]  /*73020*/  IMAD.WIDE R30, R8, 0x4, R226 ;  /* 0x00000004081e7825 */ /* 0x000fc800078e02e2 */
[C---:B-1----:R-:W-:Y:S01]  /*73030*/  IMAD.WIDE R42, R8.reuse, 0x4, R28 ;  /* 0x00000004082a7825 */ /* 0x042fe200078e021c */
[----:B------:R-:W-:Y:S04]  /*73040*/  STL.64 [R1+0x1628], R32 ;  /* 0x0016282001007387 */ /* 0x000fe80000100a00 */
[----:B------:R1:W-:Y:S04]  /*73050*/  LDGSTS.E [R19+-0x4bff8], desc[UR60][R32.64], !P3 ;  /* 0xb400800020137fae */ /* 0x0003e8000d92187c */
[----:B------:R1:W-:Y:S04]  /*73060*/  STL.64 [R1+0x1620], R30 ;  /* 0x0016201e01007387 */ /* 0x0003e80000100a00 */
[----:B------:R-:W-:Y:S04]  /*73070*/  LDGSTS.E [R252+-0x4fff4], desc[UR60][R30.64], !P2 ;  /* 0xb000c0001efc7fae */ /* 0x000fe8000d12187c */
[----:B-1----:R-:W3:Y:S04]  /*73080*/  LDL.LU.64 R30, [R1+0x768] ;  /* 0x00076800011e7983 */ /* 0x002ee80000300a00 */
[----:B------:R-:W3:Y:S04]  /*73090*/  LDL.LU.64 R28, [R1+0x750] ;  /* 0x00075000011c7983 */ /* 0x000ee80000300a00 */
[----:B------:R-:W-:Y:S04]  /*730a0*/  STL.64 [R1+0x1618], R42 ;  /* 0x0016182a01007387 */ /* 0x000fe80000100a00 */
[----:B------:R-:W3:Y:S01]  /*730b0*/  LDL.LU.64 R220, [R1+0x748] ;  /* 0x0007480001dc7983 */ /* 0x000ee20000300a00 */
[----:B------:R-:W-:-:S03]  /*730c0*/  IMAD.WIDE R32, R8, 0x4, R20 ;  /* 0x0000000408207825 */ /* 0x000fc600078e0214 */
[----:B------:R-:W3:Y:S01]  /*730d0*/  LDL.LU.64 R20, [R1+0x730] ;  /* 0x0007300001147983 */ /* 0x000ee20000300a00 */
[----:B------:R-:W-:Y:S01]  /*730e0*/  VIADD R36, R0, 0x300000 ;  /* 0x0030000000247836 */ /* 0x000fe20000000000 */
[----:B------:R-:W-:-:S04]  /*730f0*/  ISETP.GE.U32.AND P0, PT, R34, 0x7ffffc84, PT ;  /* 0x7ffffc842200780c */ /* 0x000fc80003f06070 */
[----:B------:R-:W-:Y:S01]  /*73100*/  LDGSTS.E [R36+-0x4bff4], desc[UR60][R42.64], !P2 ;  /* 0xb400c0002a247fae */ /* 0x000fe2000d12187c */
[----:B------:R-:W-:Y:S02]  /*73110*/  ISETP.GE.U32.AND P2, PT, R10, 0x7ffffc83, PT ;  /* 0x7ffffc830a00780c */ /* 0x000fe40003f46070 */
[----:B------:R-:W1:Y:S01]  /*73120*/  S2R R10, SR_TID.X ;  /* 0x00000000000a7919 */ /* 0x000e620000002100 */
[----:B------:R-:W-:-:S05]  /*73130*/  IMAD.WIDE R34, R8, 0x4, R232 ;  /* 0x0000000408227825 */ /* 0x000fca00078e02e8 */
[----:B------:R4:W-:Y:S04]  /*73140*/  LDGSTS.E [R19+-0x48000], desc[UR60][R34.64], !P0 ;  /* 0xb800000022137fae */ /* 0x0009e8000c12187c */
[----:B------:R-:W-:Y:S04]  /*73150*/  STL.64 [R1+0x1610], R34 ;  /* 0x0016102201007387 */ /* 0x000fe80000100a00 */
[----:B------:R1:W-:Y:S01]  /*73160*/  LDGSTS.E [R252+-0x44000], desc[UR60][R32.64], !P0 ;  /* 0xbc00000020fc7fae */ /* 0x0003e2000c12187c */
[----:B----4-:R-:W4:Y:S01]  /*73170*/  LDC R19, c[0x0][0x230] ;  /* 0x00008c00ff137b82 */ /* 0x010f220000000800 */
[----:B-1----:R-:W-:Y:S01]  /*73180*/  VIADD R252, R18, 0xfffffd01 ;  /* 0xfffffd0112fc7836 */ /* 0x002fe20000000000 */
[----:B------:R-:W-:Y:S01]  /*73190*/  IADD3 R9, R9, -0x300, RZ ;  /* 0xfffffd0009097810 */ /* 0x000fe20007ffe0ff */
[----:B------:R1:W-:Y:S03]  /*731a0*/  STL.64 [R1+0x1608], R32 ;  /* 0x0016082001007387 */ /* 0x0003e60000100a00 */
[----:B------:R-:W-:-:S02]  /*731b0*/  ISETP.GE.U32.AND P3, PT, R252, 0x7ffffc82, PT ;  /* 0x7ffffc82fc00780c */ /* 0x000fc40003f66070 */
[----:B------:R-:W-:Y:S02]  /*731c0*/  LOP3.LUT R10, R10, 0x7f, RZ, 0xc0, !PT ;  /* 0x0000007f0a0a7812 */ /* 0x000fe400078ec0ff */
[----:B-1----:R-:W-:Y:S02]  /*731d0*/  IADD3 R32, R0, 0x300000, RZ ;  /* 0x0030000000207810 */ /* 0x002fe40007ffe0ff */
[----:B------:R-:W-:Y:S01]  /*731e0*/  ISETP.GE.AND P4, PT, R10, R9, PT ;  /* 0x000000090a00720c */ /* 0x000fe20003f86270 */
[----:B------:R-:W-:Y:S01]  /*731f0*/  VIADD R10, R0, 0x300000 ;  /* 0x00300000000a7836 */ /* 0x000fe20000000000 */
[----:B----4-:R-:W-:-:S04]  /*73200*/  IADD3 R19, R19, 0x7f, RZ ;  /* 0x0000007f13137810 */ /* 0x010fc80007ffe0ff */
[----:B------:R-:W-:Y:S01]  /*73210*/  ISETP.GT.AND P0, PT, R19, 0x37f, PT ;  /* 0x0000037f1300780c */ /* 0x000fe20003f04270 */
[----:B--2---:R-:W-:-:S04]  /*73220*/  IMAD.WIDE R34, R8, 0x4, R238 ;  /* 0x0000000408227825 */ /* 0x004fc800078e02ee */
[----:B---3--:R-:W-:Y:S01]  /*73230*/  IMAD.WIDE R16, R8, 0x4, R16 ;  /* 0x0000000408107825 */ /* 0x008fe200078e0210 */
[----:B------:R-:W-:Y:S04]  /*73240*/  STL.64 [R1+0x1600], R34 ;  /* 0x0016002201007387 */ /* 0x000fe80000100a00 */
[----:B------:R-:W2:Y:S04]  /*73250*/  LDL.LU.64 R226, [R1+0x728] ;  /* 0x0007280001e27983 */ /* 0x000ea80000300a00 */
[----:B------:R1:W-:Y:S04]  /*73260*/  STL.64 [R1+0x15f8], R16 ;  /* 0x0015f81001007387 */ /* 0x0003e80000100a00 */
[----:B------:R-:W3:Y:S04]  /*73270*/  LDL.LU.64 R232, [R1+0x710] ;  /* 0x0007100001e87983 */ /* 0x000ee80000300a00 */
[----:B------:R-:W4:Y:S04]  /*73280*/  LDL.LU.64 R18, [R1+0x708] ;  /* 0x0007080001127983 */ /* 0x000f280000300a00 */
[----:B------:R-:W4:Y:S04]  /*73290*/  LDL.LU.64 R238, [R1+0x6f0] ;  /* 0x0006f00001ee7983 */ /* 0x000f280000300a00 */
[----:B------:R-:W-:Y:S04]  /*732a0*/  LDGSTS.E [R32+-0x47ffc], desc[UR60][R34.64], !P2 ;  /* 0xb800400022207fae */ /* 0x000fe8000d12187c */
[----:B------:R1:W-:Y:S02]  /*732b0*/  LDGSTS.E [R10+-0x43ffc], desc[UR60][R16.64], !P2 ;  /* 0xbc004000100a7fae */ /* 0x0003e4000d12187c */
[C---:B-1----:R-:W-:Y:S01]  /*732c0*/  VIADD R17, R0.reuse, 0x300000 ;  /* 0x0030000000117836 */ /* 0x042fe20000000000 */
[----:B------:R-:W-:Y:S01]  /*732d0*/  IADD3 R16, R0, 0x300000, RZ ;  /* 0x0030000000107810 */ /* 0x000fe20007ffe0ff */
[----:B------:R-:W-:-:S04]  /*732e0*/  IMAD.WIDE R30, R8, 0x4, R30 ;  /* 0x00000004081e7825 */ /* 0x000fc800078e021e */
[----:B------:R-:W-:-:S04]  /*732f0*/  IMAD.WIDE R28, R8, 0x4, R28 ;  /* 0x00000004081c7825 */ /* 0x000fc800078e021c */
[C---:B------:R-:W-:Y:S01]  /*73300*/  IMAD.WIDE R32, R8.reuse, 0x4, R220 ;  /* 0x0000000408207825 */ /* 0x040fe200078e02dc */
[----:B------:R1:W-:Y:S03]  /*73310*/  STL.64 [R1+0x15f0], R30 ;  /* 0x0015f01e01007387 */ /* 0x0003e60000100a00 */
[----:B------:R-:W-:Y:S01]  /*73320*/  IMAD.WIDE R20, R8, 0x4, R20 ;  /* 0x0000000408147825 */ /* 0x000fe200078e0214 */
[----:B------:R1:W-:Y:S04]  /*73330*/  STL.64 [R1+0x15e8], R28 ;  /* 0x0015e81c01007387 */ /* 0x0003e80000100a00 */
[----:B------:R-:W-:Y:S04]  /*73340*/  STL.64 [R1+0x15e0], R32 ;  /* 0x0015e02001007387 */ /* 0x000fe80000100a00 */
[----:B------:R-:W4:Y:S04]  /*73350*/  LDL.LU.64 R42, [R1+0x6e8] ;  /* 0x0006e800012a7983 */ /* 0x000f280000300a00 */
[----:B------:R-:W-:Y:S04]  /*73360*/  LDGSTS.E [R17+-0x47ff8], desc[UR60][R30.64], !P3 ;  /* 0xb80080001e117fae */ /* 0x000fe8000d92187c */
[----:B------:R1:W-:Y:S04]  /*73370*/  STL.64 [R1+0x15d8], R20 ;  /* 0x0015d81401007387 */ /* 0x0003e80000100a00 */
[----:B------:R-:W-:Y:S04]  /*73380*/  LDGSTS.E [R16+-0x43ff8], desc[UR60][R28.64], !P3 ;  /* 0xbc0080001c107fae */ /* 0x000fe8000d92187c */
[----:B-1----:R-:W4:Y:S04]  /*73390*/  LDL.LU.64 R30, [R1+0x6d0] ;  /* 0x0006d000011e7983 */ /* 0x002f280000300a00 */
[----:B------:R-:W4:Y:S04]  /*733a0*/  LDL.LU.64 R28, [R1+0x6c8] ;  /* 0x0006c800011c7983 */ /* 0x000f280000300a00 */
[----:B------:R-:W4:Y:S04]  /*733b0*/  LDL.LU.64 R16, [R1+0x6b0] ;  /* 0x0006b00001107983 */ /* 0x000f280000300a00 */
[----:B------:R-:W4:Y:S01]  /*733c0*/  LDL.LU.64 R220, [R1+0x6a8] ;  /* 0x0006a80001dc7983 */ /* 0x000f220000300a00 */
[----:B------:R-:W-:Y:S01]  /*733d0*/  ISETP.GE.U32.AND P2, PT, R9, 0x7ffffc81, PT ;  /* 0x7ffffc810900780c */ /* 0x000fe20003f46070 */
[----:B------:R-:W-:Y:S01]  /*733e0*/  VIADD R9, R0, 0x300000 ;  /* 0x0030000000097836 */ /* 0x000fe20000000000 */
[----:B------:R-:W-:-:S04]  /*733f0*/  SEL R252, RZ, 0x4, P4 ;  /* 0x00000004fffc7807 */ /* 0x000fc80002000000 */
[----:B------:R-:W-:-:S07]  /*73400*/  SEL R252, R252, RZ, P0 ;  /* 0x000000fffcfc7207 */ /* 0x000fce0000000000 */
[----:B------:R-:W-:Y:S04]  /*73410*/  LDGSTS.E [R10+-0x47ff4], desc[UR60][R32.64], !P2 ;  /* 0xb800c000200a7fae */ /* 0x000fe8000d12187c */
[----:B------:R1:W-:Y:S04]  /*73420*/  LDGSTS.E [R9+-0x43ff4], desc[UR60][R20.64], !P2 ;  /* 0xbc00c00014097fae */ /* 0x0003e8000d12187c */
[----:B------:R-:W0:Y:S01]  /*73430*/  LDGDEPBAR ;  /* 0x00000000000079af */ /* 0x000e220000000000 */
[----:B------:R-:W-:Y:S01]  /*73440*/  ISETP.NE.U32.AND P0, PT, R252, RZ, PT ;  /* 0x000000fffc00720c */ /* 0x000fe20003f05070 */
[C---:B------:R-:W-:Y:S01]  /*73450*/  VIADD R252, R244.reuse, 0x100000 ;  /* 0x00100000f4fc7836 */ /* 0x040fe20000000000 */
[C---:B-1----:R-:W-:Y:S01]  /*73460*/  IADD3 R21, R244.reuse, 0x100000, RZ ;  /* 0x00100000f4157810 */ /* 0x042fe20007ffe0ff */
[C---:B------:R-:W-:Y:S01]  /*73470*/  VIADD R20, R244.reuse, 0x100000 ;  /* 0x00100000f4147836 */ /* 0x040fe20000000000 */
[----:B------:R-:W-:Y:S01]  /*73480*/  IADD3 R10, R244, 0x100000, RZ ;  /* 0x00100000f40a7810 */ /* 0x000fe20007ffe0ff */
[----:B--2---:R-:W-:-:S04]  /*73490*/  IMAD.WIDE R34, R5, 0x4, R226 ;  /* 0x0000000405227825 */ /* 0x004fc800078e02e2 */
[----:B---3--:R-:W-:-:S04]  /*734a0*/  IMAD.WIDE R32, R5, 0x4, R232 ;  /* 0x0000000405207825 */ /* 0x008fc800078e02e8 */
[----:B----4-:R-:W-:-:S04]  /*734b0*/  IMAD.WIDE R18, R5, 0x4, R18 ;  /* 0x0000000405127825 */ /* 0x010fc800078e0212 */
[C---:B------:R-:W-:Y:S01]  /*734c0*/  IMAD.WIDE R8, R5.reuse, 0x4, R238 ;  /* 0x0000000405087825 */ /* 0x040fe200078e02ee */
[----:B------:R-:W-:Y:S04]  /*734d0*/  STL.64 [R1+0x15d0], R34 ;  /* 0x0015d02201007387 */ /* 0x000fe80000100a00 */
[----:B------:R1:W-:Y:S04]  /*734e0*/  STL.64 [R1+0x15c8], R32 ;  /* 0x0015c82001007387 */ /* 0x0003e80000100a00 */
[----:B------:R2:W-:Y:S04]  /*734f0*/  STL.64 [R1+0x15c0], R18 ;  /* 0x0015c01201007387 */ /* 0x0005e80000100a00 */
[----:B------:R3:W-:Y:S04]  /*73500*/  LDGSTS.E [R21+0x40000], desc[UR60][R34.64], P1 ;  /* 0x4000000022157fae */ /* 0x0007e8000892187c */
[----:B------:R4:W-:Y:S04]  /*73510*/  STL.64 [R1+0x15b8], R8 ;  /* 0x0015b80801007387 */ /* 0x0009e80000100a00 */
[----:B------:R-:W-:Y:S04]  /*73520*/  LDGSTS.E [R20+0x40400], desc[UR60][R32.64], P1 ;  /* 0x4040000020147fae */ /* 0x000fe8000892187c */
[----:B------:R-:W4:Y:S04]  /*73530*/  LDL.LU.64 R226, [R1+0x690] ;  /* 0x0006900001e27983 */ /* 0x000f280000300a00 */
[----:B------:R-:W-:Y:S04]  /*73540*/  LDGSTS.E [R10+0x40800], desc[UR60][R18.64], P1 ;  /* 0x40800000120a7fae */ /* 0x000fe8000892187c */
[----:B------:R4:W-:Y:S04]  /*73550*/  LDGSTS.E [R252+0x40c00], desc[UR60][R8.64], P1 ;  /* 0x40c0000008fc7fae */ /* 0x0009e8000892187c */
[----:B-1----:R-:W4:Y:S04]  /*73560*/  LDL.LU.64 R32, [R1+0x688] ;  /* 0x0006880001207983 */ /* 0x002f280000300a00 */
[----:B------:R-:W4:Y:S04]  /*73570*/  LDL.LU.64 R232, [R1+0x670] ;  /* 0x0006700001e87983 */ /* 0x000f280000300a00 */
[----:B--2---:R-:W2:Y:S04]  /*73580*/  LDL.LU.64 R18, [R1+0x668] ;  /* 0x0006680001127983 */ /* 0x004ea80000300a00 */
[----:B------:R-:W2:Y:S01]  /*73590*/  LDL.LU.64 R238, [R1+0x650] ;  /* 0x0006500001ee7983 */ /* 0x000ea20000300a00 */
[----:B---3--:R-:W-:Y:S01]  /*735a0*/  IADD3 R34, R244, 0x100000, RZ ;  /* 0x00100000f4227810 */ /* 0x008fe20007ffe0ff */
[----:B------:R-:W-:-:S05]  /*735b0*/  IMAD.WIDE R36, R5, 0x4, R42 ;  /* 0x0000000405247825 */ /* 0x000fca00078e022a */
[----:B------:R-:W-:Y:S04]  /*735c0*/  STL.64 [R1+0x15b0], R36 ;  /* 0x0015b02401007387 */ /* 0x000fe80000100a00 */
[----:B------:R1:W-:Y:S01]  /*735d0*/  LDGSTS.E [R34+0x41000], desc[UR60][R36.64], P1 ;  /* 0x4100000024227fae */ /* 0x0003e2000892187c */
[----:B------:R-:W-:-:S04]  /*735e0*/  IMAD.WIDE R30, R5, 0x4, R30 ;  /* 0x00000004051e7825 */ /* 0x000fc800078e021e */
[----:B------:R-:W-:-:S04]  /*735f0*/  IMAD.WIDE R28, R5, 0x4, R28 ;  /* 0x00000004051c7825 */ /* 0x000fc800078e021c */
[----:B------:R-:W-:-:S04]  /*73600*/  IMAD.WIDE R16, R5, 0x4, R16 ;  /* 0x0000000405107825 */ /* 0x000fc800078e0210 */
[----:B----4-:R-:W-:Y:S01]  /*73610*/  IMAD.WIDE R8, R5, 0x4, R220 ;  /* 0x0000000405087825 */ /* 0x010fe200078e02dc */
[----:B------:R3:W-:Y:S04]  /*73620*/  STL.64 [R1+0x15a8], R30 ;  /* 0x0015a81e01007387 */ /* 0x0007e80000100a00 */
[----:B------:R4:W-:Y:S04]  /*73630*/  STL.64 [R1+0x15a0], R28 ;  /* 0x0015a01c01007387 */ /* 0x0009e80000100a00 */
[----:B------:R1:W-:Y:S04]  /*73640*/  STL.64 [R1+0x1598], R16 ;  /* 0x0015981001007387 */ /* 0x0003e80000100a00 */
[----:B------:R2:W-:Y:S04]  /*73650*/  STL.64 [R1+0x1590], R8 ;  /* 0x0015900801007387 */ /* 0x0005e80000100a00 */
[----:B------:R-:W-:Y:S04]  /*73660*/  LDGSTS.E [R21+0x41400], desc[UR60][R30.64], P1 ;  /* 0x414000001e157fae */ /* 0x000fe8000892187c */
[----:B------:R-:W2:Y:S04]  /*73670*/  LDL.LU.64 R42, [R1+0x648] ;  /* 0x00064800012a7983 */ /* 0x000ea80000300a00 */
[----:B------:R-:W-:Y:S04]  /*73680*/  LDGSTS.E [R20+0x41800], desc[UR60][R28.64], P1 ;  /* 0x418000001c147fae */ /* 0x000fe8000892187c */
[----:B------:R-:W-:Y:S04]  /*73690*/  LDGSTS.E [R10+0x41c00], desc[UR60][R16.64], P1 ;  /* 0x41c00000100a7fae */ /* 0x000fe8000892187c */
[----:B------:R2:W-:Y:S04]  /*736a0*/  LDGSTS.E [R252+0x42000], desc[UR60][R8.64], P1 ;  /* 0x4200000008fc7fae */ /* 0x0005e8000892187c */
[----:B---3--:R-:W3:Y:S04]  /*736b0*/  LDL.LU.64 R30, [R1+0x630] ;  /* 0x00063000011e7983 */ /* 0x008ee80000300a00 */
[----:B----4-:R-:W4:Y:S04]  /*736c0*/  LDL.LU.64 R28, [R1+0x628] ;  /* 0x00062800011c7983 */ /* 0x010f280000300a00 */
[----:B-1----:R-:W4:Y:S04]  /*736d0*/  LDL.LU.64 R16, [R1+0x610] ;  /* 0x0006100001107983 */ /* 0x002f280000300a00 */
[----:B------:R-:W4:Y:S01]  /*736e0*/  LDL.LU.64 R220, [R1+0x608] ;  /* 0x0006080001dc7983 */ /* 0x000f220000300a00 */
[----:B------:R-:W-:-:S02]  /*736f0*/  VIADD R36, R244, 0x100000 ;  /* 0x00100000f4247836 */ /* 0x000fc40000000000 */
[----:B------:R-:W-:-:S05]  /*73700*/  IMAD.WIDE R226, R5, 0x4, R226 ;  /* 0x0000000405e27825 */ /* 0x000fca00078e02e2 */
[----:B------:R1:W-:Y:S04]  /*73710*/  STL.64 [R1+0x1588], R226 ;  /* 0x001588e201007387 */ /* 0x0003e80000100a00 */
[----:B------:R-:W-:Y:S01]  /*73720*/  LDGSTS.E [R36+0x42400], desc[UR60][R226.64], P1 ;  /* 0x42400000e2247fae */ /* 0x000fe2000892187c */
[----:B------:R-:W-:-:S04]  /*73730*/  IMAD.WIDE R34, R5, 0x4, R32 ;  /* 0x0000000405227825 */ /* 0x000fc800078e0220 */
[----:B------:R-:W-:-:S04]  /*73740*/  IMAD.WIDE R32, R5, 0x4, R232 ;  /* 0x0000000405207825 */ /* 0x000fc800078e02e8 */
[----:B--2---:R-:W-:-:S04]  /*73750*/  IMAD.WIDE R18, R5, 0x4, R18 ;  /* 0x0000000405127825 */ /* 0x004fc800078e0212 */
[C---:B------:R-:W-:Y:S01]  /*73760*/  IMAD.WIDE R8, R5.reuse, 0x4, R238 ;  /* 0x0000000405087825 */ /* 0x040fe200078e02ee */
[----:B------:R-:W-:Y:S04]  /*73770*/  STL.64 [R1+0x1580], R34 ;  /* 0x0015802201007387 */ /* 0x000fe80000100a00 */
[----:B------:R2:W-:Y:S04]  /*73780*/  STL.64 [R1+0x1578], R32 ;  /* 0x0015782001007387 */ /* 0x0005e80000100a00 */
[----:B------:R2:W-:Y:S04]  /*73790*/  STL.64 [R1+0x1570], R18 ;  /* 0x0015701201007387 */ /* 0x0005e80000100a00 */
[----:B------:R2:W-:Y:S04]  /*737a0*/  LDGSTS.E [R21+0x42800], desc[UR60][R34.64], P1 ;  /* 0x4280000022157fae */ /* 0x0005e8000892187c */
[----:B------:R4:W-:Y:S04]  /*737b0*/  STL.64 [R1+0x1568], R8 ;  /* 0x0015680801007387 */ /* 0x0009e80000100a00 */
[----:B------:R-:W-:Y:S04]  /*737c0*/  LDGSTS.E [R20+0x42c00], desc[UR60][R32.64], P1 ;  /* 0x42c0000020147fae */ /* 0x000fe8000892187c */
[----:B-1----:R-:W4:Y:S04]  /*737d0*/  LDL.LU.64 R226, [R1+0x5f0] ;  /* 0x0005f00001e27983 */ /* 0x002f280000300a00 */
[----:B------:R-:W-:Y:S04]  /*737e0*/  LDGSTS.E [R10+0x43000], desc[UR60][R18.64], P1 ;  /* 0x43000000120a7fae */ /* 0x000fe8000892187c */
[----:B------:R1:W-:Y:S04]  /*737f0*/  LDGSTS.E [R252+0x43400], desc[UR60][R8.64], P1 ;  /* 0x4340000008fc7fae */ /* 0x0003e8000892187c */
[----:B--2---:R-:W2:Y:S04]  /*73800*/  LDL.LU.64 R32, [R1+0x5e8] ;  /* 0x0005e80001207983 */ /* 0x004ea80000300a00 */
[----:B------:R-:W2:Y:S04]  /*73810*/  LDL.LU.64 R232, [R1+0x5d0] ;  /* 0x0005d00001e87983 */ /* 0x000ea80000300a00 */
[----:B------:R-:W2:Y:S04]  /*73820*/  LDL.LU.64 R18, [R1+0x5c8] ;  /* 0x0005c80001127983 */ /* 0x000ea80000300a00 */
[----:B------:R-:W2:Y:S01]  /*73830*/  LDL.LU.64 R238, [R1+0x5b0] ;  /* 0x0005b00001ee7983 */ /* 0x000ea20000300a00 */
[----:B------:R-:W-:Y:S01]  /*73840*/  IADD3 R34, R244, 0x100000, RZ ;  /* 0x00100000f4227810 */ /* 0x000fe20007ffe0ff */
[----:B------:R-:W-:-:S05]  /*73850*/  IMAD.WIDE R36, R5, 0x4, R42 ;  /* 0x0000000405247825 */ /* 0x000fca00078e022a */
[----:B------:R-:W-:Y:S04]  /*73860*/  STL.64 [R1+0x1560], R36 ;  /* 0x0015602401007387 */ /* 0x000fe80000100a00 */
[----:B------:R1:W-:Y:S01]  /*73870*/  LDGSTS.E [R34+0x43800], desc[UR60][R36.64], P1 ;  /* 0x4380000024227fae */ /* 0x0003e2000892187c */
[----:B---3--:R-:W-:-:S04]  /*73880*/  IMAD.WIDE R30, R5, 0x4, R30 ;  /* 0x00000004051e7825 */ /* 0x008fc800078e021e */
[----:B----4-:R-:W-:-:S04]  /*73890*/  IMAD.WIDE R28, R5, 0x4, R28 ;  /* 0x00000004051c7825 */ /* 0x010fc800078e021c */
[----:B------:R-:W-:-:S04]  /*738a0*/  IMAD.WIDE R16, R5, 0x4, R16 ;  /* 0x0000000405107825 */ /* 0x000fc800078e0210 */
[----:B-1----:R-:W-:Y:S01]  /*738b0*/  IMAD.WIDE R8, R5, 0x4, R220 ;  /* 0x0000000405087825 */ /* 0x002fe200078e02dc */
        /* <DEDUP_REMOVED lines=9> */
[----:B-1----:R-:W2:Y:S04]  /*73950*/  LDL.LU.64 R30, [R1+0x590] ;  /* 0x00059000011e7983 */ /* 0x002ea80000300a00 */
[----:B---3--:R-:W3:Y:S04]  /*73960*/  LDL.LU.64 R28, [R1+0x588] ;  /* 0x00058800011c7983 */ /* 0x008ee80000300a00 */
[----:B----4-:R-:W4:Y:S04]  /*73970*/  LDL.LU.64 R16, [R1+0x570] ;  /* 0x0005700001107983 */ /* 0x010f280000300a00 */
[----:B------:R-:W4:Y:S01]  /*73980*/  LDL.LU.64 R220, [R1+0x568] ;  /* 0x0005680001dc7983 */ /* 0x000f220000300a00 */
[----:B------:R-:W-:-:S02]  /*73990*/  VIADD R36, R244, 0x100000 ;  /* 0x00100000f4247836 */ /* 0x000fc40000000000 */
[----:B------:R-:W-:-:S05]  /*739a0*/  IMAD.WIDE R226, R5, 0x4, R226 ;  /* 0x0000000405e27825 */ /* 0x000fca00078e02e2 */
[----:B------:R1:W-:Y:S04]  /*739b0*/  STL.64 [R1+0x1530], R226 ;  /* 0x001530e201007387 */ /* 0x0003e80000100a00 */
[----:B------:R-:W-:Y:S01]  /*739c0*/  LDGSTS.E [R36+0x44c00], desc[UR60][R226.64], P1 ;  /* 0x44c00000e2247fae */ /* 0x000fe2000892187c */
[----:B--2---:R-:W-:-:S04]  /*739d0*/  IMAD.WIDE R34, R5, 0x4, R32 ;  /* 0x0000000405227825 */ /* 0x004fc800078e0220 */
[----:B------:R-:W-:-:S04]  /*739e0*/  IMAD.WIDE R32, R5, 0x4, R232 ;  /* 0x0000000405207825 */ /* 0x000fc800078e02e8 */
[----:B------:R-:W-:-:S04]  /*739f0*/  IMAD.WIDE R18, R5, 0x4, R18 ;  /* 0x0000000405127825 */ /* 0x000fc800078e0212 */
        /* <DEDUP_REMOVED lines=17> */
[----:B------:R-:W-:Y:S01]  /*73b10*/  LDGSTS.E [R34+0x46000], desc[UR60][R36.64], P1 ;  /* 0x4600000024227fae */ /* 0x000fe2000892187c */
[----:B------:R-:W-:-:S04]  /*73b20*/  IMAD.WIDE R30, R5, 0x4, R30 ;  /* 0x00000004051e7825 */ /* 0x000fc800078e021e */
[----:B---3--:R-:W-:-:S04]  /*73b30*/  IMAD.WIDE R28, R5, 0x4, R28 ;  /* 0x00000004051c7825 */ /* 0x008fc800078e021c */
[----:B----4-:R-:W-:-:S04]  /*73b40*/  IMAD.WIDE R16, R5, 0x4, R16 ;  /* 0x0000000405107825 */ /* 0x010fc800078e0210 */
[----:B-1----:R-:W-:Y:S01]  /*73b50*/  IMAD.WIDE R8, R5, 0x4, R220 ;  /* 0x0000000405087825 */ /* 0x002fe200078e02dc */
[----:B------:R-:W-:Y:S04]  /*73b60*/  STL.64 [R1+0x14e0], R30 ;  /* 0x0014e01e01007387 */ /* 0x000fe80000100a00 */
[----:B------:R1:W-:Y:S04]  /*73b70*/  STL.64 [R1+0x14d0], R28 ;  /* 0x0014d01c01007387 */ /* 0x0003e80000100a00 */
[----:B------:R3:W-:Y:S04]  /*73b80*/  STL.64 [R1+0x14c8], R16 ;  /* 0x0014c81001007387 */ /* 0x0007e80000100a00 */
[----:B------:R4:W-:Y:S04]  /*73b90*/  LDGSTS.E [R21+0x46400], desc[UR60][R30.64], P1 ;  /* 0x464000001e157fae */ /* 0x0009e8000892187c */
[----:B------:R2:W-:Y:S04]  /*73ba0*/  STL.64 [R1+0x14b0], R8 ;  /* 0x0014b00801007387 */ /* 0x0005e80000100a00 */
[----:B------:R-:W-:Y:S04]  /*73bb0*/  LDGSTS.E [R20+0x46800], desc[UR60][R28.64], P1 ;  /* 0x468000001c147fae */ /* 0x000fe8000892187c */
[----:B------:R-:W2:Y:S04]  /*73bc0*/  LDL.LU.64 R34, [R1+0x508] ;  /* 0x0005080001227983 */ /* 0x000ea80000300a00 */
[----:B------:R-:W-:Y:S01]  /*73bd0*/  LDGSTS.E [R10+0x46c00], desc[UR60][R16.64], P1 ;  /* 0x46c00000100a7fae */ /* 0x000fe2000892187c */
[----:B------:R-:W-:-:S03]  /*73be0*/  VIADD R220, R244, 0x100000 ;  /* 0x00100000f4dc7836 */ /* 0x000fc60000000000 */
[----:B------:R2:W-:Y:S04]  /*73bf0*/  LDGSTS.E [R252+0x47000], desc[UR60][R8.64], P1 ;  /* 0x4700000008fc7fae */ /* 0x0005e8000892187c */
[----:B-1----:R-:W2:Y:S04]  /*73c00*/  LDL.LU.64 R28, [R1+0x4f0] ;  /* 0x0004f000011c7983 */ /* 0x002ea80000300a00 */
[----:B------:R-:W2:Y:S04]  /*73c10*/  LDL.LU.64 R20, [R1+0x4e8] ;  /* 0x0004e80001147983 */ /* 0x000ea80000300a00 */
[----:B---3--:R-:W3:Y:S04]  /*73c20*/  LDL.LU.64 R16, [R1+0x4d0] ;  /* 0x0004d00001107983 */ /* 0x008ee80000300a00 */
[----:B------:R-:W3:Y:S01]  /*73c30*/  LDL.LU.64 R42, [R1+0x4c8] ;  /* 0x0004c800012a7983 */ /* 0x000ee20000300a00 */
[C---:B----4-:R-:W-:Y:S01]  /*73c40*/  IADD3 R31, R244.reuse, 0x100000, RZ ;  /* 0x00100000f41f7810 */ /* 0x050fe20007ffe0ff */
[----:B------:R-:W-:-:S02]  /*73c50*/  VIADD R30, R244, 0x100000 ;  /* 0x00100000f41e7836 */ /* 0x000fc40000000000 */
[----:B------:R-:W-:-:S05]  /*73c60*/  IMAD.WIDE R226, R5, 0x4, R226 ;  /* 0x0000000405e27825 */ /* 0x000fca00078e02e2 */
[----:B------:R-:W-:Y:S04]  /*73c70*/  STL.64 [R1+0x14a8], R226 ;  /* 0x0014a8e201007387 */ /* 0x000fe80000100a00 */
[----:B------:R-:W-:Y:S01]  /*73c80*/  LDGSTS.E [R220+0x47400], desc[UR60][R226.64], P1 ;  /* 0x47400000e2dc7fae */ /* 0x000fe2000892187c */
[----:B--2---:R-:W-:-:S04]  /*73c90*/  IMAD.WIDE R36, R5, 0x4, R32 ;  /* 0x0000000405247825 */ /* 0x004fc800078e0220 */
[----:B------:R-:W-:-:S04]  /*73ca0*/  IMAD.WIDE R32, R5, 0x4, R232 ;  /* 0x0000000405207825 */ /* 0x000fc800078e02e8 */
[----:B------:R-:W-:-:S04]  /*73cb0*/  IMAD.WIDE R18, R5, 0x4, R18 ;  /* 0x0000000405127825 */ /* 0x000fc800078e0212 */
[----:B------:R-:W-:Y:S01]  /*73cc0*/  IMAD.WIDE R8, R5, 0x4, R238 ;  /* 0x0000000405087825 */ /* 0x000fe200078e02ee */
[----:B------:R-:W-:Y:S04]  /*73cd0*/  STL.64 [R1+0x1498], R36 ;  /* 0x0014982401007387 */ /* 0x000fe80000100a00 */
[----:B------:R1:W-:Y:S04]  /*73ce0*/  STL.64 [R1+0x1488], R32 ;  /* 0x0014882001007387 */ /* 0x0003e80000100a00 */
[----:B------:R-:W-:Y:S04]  /*73cf0*/  LDGSTS.E [R31+0x47800], desc[UR60][R36.64], P1 ;  /* 0x47800000241f7fae */ /* 0x000fe8000892187c */
[----:B------:R2:W-:Y:S04]  /*73d00*/  STL.64 [R1+0x1480], R18 ;  /* 0x0014801201007387 */ /* 0x0005e80000100a00 */
[----:B------:R-:W-:Y:S04]  /*73d10*/  LDGSTS.E [R30+0x47c00], desc[UR60][R32.64], P1 ;  /* 0x47c00000201e7fae */ /* 0x000fe8000892187c */
[----:B------:R4:W-:Y:S04]  /*73d20*/  STL.64 [R1+0x1470], R8 ;  /* 0x0014700801007387 */ /* 0x0009e80000100a00 */
[----:B------:R2:W-:Y:S04]  /*73d30*/  LDGSTS.E [R10+0x60000], desc[UR60][R18.64], P1 ;  /* 0x60000000120a7fae */ /* 0x0005e8000892187c */
[----:B------:R4:W-:Y:S04]  /*73d40*/  LDGSTS.E [R252+0x60400], desc[UR60][R8.64], P1 ;  /* 0x6040000008fc7fae */ /* 0x0009e8000892187c */
[----:B-1----:R-:W4:Y:S04]  /*73d50*/  LDL.LU.64 R32, [R1+0x4a0] ;  /* 0x0004a00001207983 */ /* 0x002f280000300a00 */
[----:B------:R-:W4:Y:S04]  /*73d60*/  LDL.LU.64 R220, [R1+0x498] ;  /* 0x0004980001dc7983 */ /* 0x000f280000300a00 */
[----:B------:R-:W4:Y:S04]  /*73d70*/  LDL.LU.64 R232, [R1+0x480] ;  /* 0x0004800001e87983 */ /* 0x000f280000300a00 */
[----:B------:R-:W4:Y:S04]  /*73d80*/  LDL.LU.64 R226, [R1+0x478] ;  /* 0x0004780001e27983 */ /* 0x000f280000300a00 */
[----:B------:R-:W4:Y:S01]  /*73d90*/  LDL.LU.64 R238, [R1+0x460] ;  /* 0x0004600001ee7983 */ /* 0x000f220000300a00 */
[C---:B--2---:R-:W-:Y:S01]  /*73da0*/  IADD3 R19, R244.reuse, 0x100000, RZ ;  /* 0x00100000f4137810 */ /* 0x044fe20007ffe0ff */
[----:B------:R-:W-:-:S02]  /*73db0*/  VIADD R18, R244, 0x100000 ;  /* 0x00100000f4127836 */ /* 0x000fc40000000000 */
[----:B------:R-:W-:-:S05]  /*73dc0*/  IMAD.WIDE R34, R5, 0x4, R34 ;  /* 0x0000000405227825 */ /* 0x000fca00078e0222 */
[----:B------:R1:W-:Y:S04]  /*73dd0*/  STL.64 [R1+0x1468], R34 ;  /* 0x0014682201007387 */ /* 0x0003e80000100a00 */
[----:B------:R1:W-:Y:S01]  /*73de0*/  LDGSTS.E [R30+0x60800], desc[UR60][R34.64], P1 ;  /* 0x60800000221e7fae */ /* 0x0003e2000892187c */
[----:B------:R-:W-:-:S04]  /*73df0*/  IMAD.WIDE R28, R5, 0x4, R28 ;  /* 0x00000004051c7825 */ /* 0x000fc800078e021c */
[----:B------:R-:W-:-:S04]  /*73e00*/  IMAD.WIDE R20, R5, 0x4, R20 ;  /* 0x0000000405147825 */ /* 0x000fc800078e0214 */
[----:B---3--:R-:W-:-:S04]  /*73e10*/  IMAD.WIDE R16, R5, 0x4, R16 ;  /* 0x0000000405107825 */ /* 0x008fc800078e0210 */
[----:B----4-:R-:W-:Y:S01]  /*73e20*/  IMAD.WIDE R8, R5, 0x4, R42 ;  /* 0x0000000405087825 */ /* 0x010fe200078e022a */
[----:B------:R-:W-:Y:S04]  /*73e30*/  STL.64 [R1+0x1458], R28 ;  /* 0x0014581c01007387 */ /* 0x000fe80000100a00 */
[----:B------:R2:W-:Y:S04]  /*73e40*/  STL.64 [R1+0x1450], R20 ;  /* 0x0014501401007387 */ /* 0x0005e80000100a00 */
[----:B------:R-:W-:Y:S04]  /*73e50*/  LDGSTS.E [R19+0x60c00], desc[UR60][R28.64], P1 ;  /* 0x60c000001c137fae */ /* 0x000fe8000892187c */
[----:B------:R3:W-:Y:S04]  /*73e60*/  STL.64 [R1+0x1438], R16 ;  /* 0x0014381001007387 */ /* 0x0007e80000100a00 */
[----:B------:R-:W-:Y:S04]  /*73e70*/  LDGSTS.E [R18+0x61000], desc[UR60][R20.64], P1 ;  /* 0x6100000014127fae */ /* 0x000fe8000892187c */
[----:B------:R4:W-:Y:S04]  /*73e80*/  STL.64 [R1+0x1430], R8 ;  /* 0x0014300801007387 */ /* 0x0009e80000100a00 */
[----:B------:R-:W-:Y:S01]  /*73e90*/  LDGSTS.E [R10+0x61400], desc[UR60][R16.64], P1 ;  /* 0x61400000100a7fae */ /* 0x000fe2000892187c */
[----:B-1----:R-:W-:-:S03]  /*73ea0*/  IADD3 R34, R244, 0x100000, RZ ;  /* 0x00100000f4227810 */ /* 0x002fc60007ffe0ff */
[----:B------:R4:W-:Y:S04]  /*73eb0*/  LDGSTS.E [R252+0x61800], desc[UR60][R8.64], P1 ;  /* 0x6180000008fc7fae */ /* 0x0009e8000892187c */
[----:B--2---:R-:W2:Y:S04]  /*73ec0*/  LDL.LU.64 R20, [R1+0x458] ;  /* 0x0004580001147983 */ /* 0x004ea80000300a00 */
[----:B------:R-:W2:Y:S04]  /*73ed0*/  LDL.LU.64 R28, [R1+0x440] ;  /* 0x00044000011c7983 */ /* 0x000ea80000300a00 */
[----:B------:R-:W2:Y:S04]  /*73ee0*/  LDL.LU.64 R18, [R1+0x438] ;  /* 0x0004380001127983 */ /* 0x000ea80000300a00 */
[----:B---3--:R-:W3:Y:S04]  /*73ef0*/  LDL.LU.64 R16, [R1+0x420] ;  /* 0x0004200001107983 */ /* 0x008ee80000300a00 */
[----:B------:R-:W3:Y:S01]  /*73f00*/  LDL.LU.64 R30, [R1+0x418] ;  /* 0x00041800011e7983 */ /* 0x000ee20000300a00 */
[C---:B----4-:R-:W-:Y:S01]  /*73f10*/  VIADD R9, R244.reuse, 0x100000 ;  /* 0x00100000f4097836 */ /* 0x050fe20000000000 */
[----:B------:R-:W-:Y:S01]  /*73f20*/  IADD3 R8, R244, 0x100000, RZ ;  /* 0x00100000f4087810 */ /* 0x000fe20007ffe0ff */
[----:B------:R-:W-:-:S04]  /*73f30*/  IMAD.WIDE R42, R5, 0x4, R32 ;  /* 0x00000004052a7825 */ /* 0x000fc800078e0220 */
[----:B------:R-:W-:-:S04]  /*73f40*/  IMAD.WIDE R32, R5, 0x4, R220 ;  /* 0x0000000405207825 */ /* 0x000fc800078e02dc */
[----:B------:R-:W-:-:S04]  /*73f50*/  IMAD.WIDE R232, R5, 0x4, R232 ;  /* 0x0000000405e87825 */ /* 0x000fc800078e02e8 */
[----:B------:R-:W-:-:S04]  /*73f60*/  IMAD.WIDE R226, R5, 0x4, R226 ;  /* 0x0000000405e27825 */ /* 0x000fc800078e02e2 */
[C---:B------:R-:W-:Y:S01]  /*73f70*/  IMAD.WIDE R36, R5.reuse, 0x4, R238 ;  /* 0x0000000405247825 */ /* 0x040fe200078e02ee */
[----:B------:R1:W-:Y:S04]  /*73f80*/  STL.64 [R1+0x1428], R42 ;  /* 0x0014282a01007387 */ /* 0x0003e80000100a00 */
[----:B------:R4:W-:Y:S04]  /*73f90*/  STL.64 [R1+0x1410], R32 ;  /* 0x0014102001007387 */ /* 0x0009e80000100a00 */
[----:B------:R-:W-:Y:S04]  /*73fa0*/  STL.64 [R1+0x1408], R232 ;  /* 0x001408e801007387 */ /* 0x000fe80000100a00 */
[----:B------:R4:W-:Y:S04]  /*73fb0*/  STL.64 [R1+0x13f8], R226 ;  /* 0x0013f8e201007387 */ /* 0x0009e80000100a00 */
[----:B------:R-:W3:Y:S04]  /*73fc0*/  LDL.LU.64 R220, [R1+0x400] ;  /* 0x0004000001dc7983 */ /* 0x000ee80000300a00 */
[----:B------:R-:W-:Y:S04]  /*73fd0*/  LDGSTS.E [R34+0x61c00], desc[UR60][R42.64], P1 ;  /* 0x61c000002a227fae */ /* 0x000fe8000892187c */
[----:B------:R4:W-:Y:S04]  /*73fe0*/  STL.64 [R1+0x13e8], R36 ;  /* 0x0013e82401007387 */ /* 0x0009e80000100a00 */
[----:B------:R-:W-:Y:S04]  /*73ff0*/  LDGSTS.E [R9+0x62000], desc[UR60][R32.64], P1 ;  /* 0x6200000020097fae */ /* 0x000fe8000892187c */
[----:B------:R-:W-:Y:S04]  /*74000*/  LDGSTS.E [R8+0x62400], desc[UR60][R232.64], P1 ;  /* 0x62400000e8087fae */ /* 0x000fe8000892187c */
[----:B------:R-:W-:Y:S04]  /*74010*/  LDGSTS.E [R10+0x62800], desc[UR60][R226.64], P1 ;  /* 0x62800000e20a7fae */ /* 0x000fe8000892187c */
[----:B------:R4:W-:Y:S04]  /*74020*/  LDGSTS.E [R252+0x62c00], desc[UR60][R36.64], P1 ;  /* 0x62c0000024fc7fae */ /* 0x0009e8000892187c */
[----:B-1----:R-:W3:Y:S04]  /*74030*/  LDL.LU.64 R42, [R1+0x3f8] ;  /* 0x0003f800012a7983 */ /* 0x002ee80000300a00 */
[----:B------:R-:W3:Y:S04]  /*74040*/  LDL.LU.64 R34, [R1+0x3e0] ;  /* 0x0003e00001227983 */ /* 0x000ee80000300a00 */
[----:B----4-:R-:W4:Y:S04]  /*74050*/  LDL.LU.64 R32, [R1+0x3d8] ;  /* 0x0003d80001207983 */ /* 0x010f280000300a00 */
[----:B------:R-:W4:Y:S04]  /*74060*/  LDL.LU.64 R8, [R1+0x3c0] ;  /* 0x0003c00001087983 */ /* 0x000f280000300a00 */
[----:B------:R-:W4:Y:S04]  /*74070*/  LDL.LU.64 R226, [R1+0x3b8] ;  /* 0x0003b80001e27983 */ /* 0x000f280000300a00 */
[----:B------:R-:W4:Y:S01]  /*74080*/  LDL.LU.64 R232, [R1+0x3a0] ;  /* 0x0003a00001e87983 */ /* 0x000f220000300a00 */
[C---:B------:R-:W-:Y:S01]  /*74090*/  VIADD R37, R244.reuse, 0x100000 ;  /* 0x00100000f4257836 */ /* 0x040fe20000000000 */
[----:B------:R-:W-:Y:S01]  /*740a0*/  IADD3 R36, R244, 0x100000, RZ ;  /* 0x00100000f4247810 */ /* 0x000fe20007ffe0ff */
[----:B--2---:R-:W-:-:S04]  /*740b0*/  IMAD.WIDE R20, R5, 0x4, R20 ;  /* 0x0000000405147825 */ /* 0x004fc800078e0214 */
[----:B------:R-:W-:-:S04]  /*740c0*/  IMAD.WIDE R28, R5, 0x4, R28 ;  /* 0x00000004051c7825 */ /* 0x000fc800078e021c */
[----:B------:R-:W-:-:S04]  /*740d0*/  IMAD.WIDE R18, R5, 0x4, R18 ;  /* 0x0000000405127825 */ /* 0x000fc800078e0212 */
[----:B---3--:R-:W-:-:S04]  /*740e0*/  IMAD.WIDE R16, R5, 0x4, R16 ;  /* 0x0000000405107825 */ /* 0x008fc800078e0210 */
[----:B------:R-:W-:Y:S01]  /*740f0*/  IMAD.WIDE R30, R5, 0x4, R30 ;  /* 0x00000004051e7825 */ /* 0x000fe200078e021e */
[----:B------:R1:W-:Y:S03]  /*74100*/  STL.64 [R1+0x13e0], R20 ;  /* 0x0013e01401007387 */ /* 0x0003e60000100a00 */
[C---:B------:R-:W-:Y:S01]  /*74110*/  VIADD R5, R244.reuse, 0x100000 ;  /* 0x00100000f4057836 */ /* 0x040fe20000000000 */
[----:B------:R-:W2:Y:S04]  /*74120*/  LDL.LU.64 R238, [R1+0x398] ;  /* 0x0003980001ee7983 */ /* 0x000ea80000300a00 */
[----:B------:R3:W-:Y:S04]  /*74130*/  STL.64 [R1+0x13d0], R28 ;  /* 0x0013d01c01007387 */ /* 0x0007e80000100a00 */
[----:B------:R-:W-:Y:S04]  /*74140*/  LDGSTS.E [R10+0x63000], desc[UR60][R20.64], P1 ;  /* 0x63000000140a7fae */ /* 0x000fe8000892187c */
[----:B------:R3:W-:Y:S04]  /*74150*/  LDGSTS.E [R5+0x63400], desc[UR60][R28.64], P1 ;  /* 0x634000001c057fae */ /* 0x0007e8000892187c */
[----:B------:R-:W-:Y:S04]  /*74160*/  LDGSTS.E [R37+0x63800], desc[UR60][R18.64], P1 ;  /* 0x6380000012257fae */ /* 0x000fe8000892187c */
[----:B------:R-:W-:Y:S04]  /*74170*/  LDGSTS.E [R36+0x63c00], desc[UR60][R16.64], P1 ;  /* 0x63c0000010247fae */ /* 0x000fe8000892187c */
[----:B------:R3:W-:Y:S04]  /*74180*/  LDGSTS.E [R252+0x64000], desc[UR60][R30.64], P1 ;  /* 0x640000001efc7fae */ /* 0x0007e8000892187c */
[----:B-1----:R-:W2:Y:S04]  /*74190*/  LDL.LU.64 R20, [R1+0x2d88] ;  /* 0x002d880001147983 */ /* 0x002ea80000300a00 */
[----:B------:R-:W5:Y:S04]  /*741a0*/  LDL.LU R10, [R1+0x2d80] ;  /* 0x002d8000010a7983 */ /* 0x000f680000300800 */
[----:B------:R1:W-:Y:S04]  /*741b0*/  STL.64 [R1+0x13c0], R18 ;  /* 0x0013c01201007387 */ /* 0x0003e80000100a00 */
[----:B---3--:R-:W3:Y:S04]  /*741c0*/  LDL.LU.64 R28, [R1+0x2d78] ;  /* 0x002d7800011c7983 */ /* 0x008ee80000300a00 */
[----:B------:R1:W-:Y:S01]  /*741d0*/  STL.64 [R1+0x13b8], R16 ;  /* 0x0013b81001007387 */ /* 0x0003e20000100a00 */
[----:B------:R-:W1:Y:S03]  /*741e0*/  LDC R5, c[0x0][0x23c] ;  /* 0x00008f00ff057b82 */ /* 0x000e660000000800 */
[----:B-1----:R-:W3:Y:S04]  /*741f0*/  LDL.LU.64 R18, [R1+0x2d70] ;  /* 0x002d700001127983 */ /* 0x002ee80000300a00 */
[----:B------:R1:W-:Y:S04]  /*74200*/  STL.64 [R1+0x13a8], R30 ;  /* 0x0013a81e01007387 */ /* 0x0003e80000100a00 */
[----:B------:R-:W3:Y:S01]  /*74210*/  LDL.LU.64 R16, [R1+0x2d68] ;  /* 0x002d680001107983 */ /* 0x000ee20000300a00 */
[----:B------:R-:W-:Y:S01]  /*74220*/  SHF.L.U32 R5, R5, 0x7, RZ ;  /* 0x0000000705057819 */ /* 0x000fe200000006ff */
[C---:B-1----:R-:W-:Y:S01]  /*74230*/  VIADD R31, R244.reuse, 0x100000 ;  /* 0x00100000f41f7836 */ /* 0x042fe20000000000 */
[----:B------:R-:W-:-:S03]  /*74240*/  IADD3 R30, R244, 0x100000, RZ ;  /* 0x00100000f41e7810 */ /* 0x000fc60007ffe0ff */
[----:B------:R-:W-:-:S05]  /*74250*/  IMAD.WIDE R220, R5, 0x4, R220 ;  /* 0x0000000405dc7825 */ /* 0x000fca00078e02dc */
[----:B------:R-:W-:Y:S04]  /*74260*/  STL.64 [R1+0x1398], R220 ;  /* 0x001398dc01007387 */ /* 0x000fe80000100a00 */
[----:B------:R-:W-:Y:S01]  /*74270*/  LDGSTS.E [R37+0x64400], desc[UR60][R220.64], P1 ;  /* 0x64400000dc257fae */ /* 0x000fe2000892187c */
[----:B------:R-:W-:-:S04]  /*74280*/  IMAD.WIDE R42, R5, 0x4, R42 ;  /* 0x00000004052a7825 */ /* 0x000fc800078e022a */
[----:B------:R-:W-:-:S04]  /*74290*/  IMAD.WIDE R34, R5, 0x4, R34 ;  /* 0x0000000405227825 */ /* 0x000fc800078e0222 */
[----:B----4-:R-:W-:-:S04]  /*742a0*/  IMAD.WIDE R32, R5, 0x4, R32 ;  /* 0x0000000405207825 */ /* 0x010fc800078e0220 */
[C---:B------:R-:W-:Y:S01]  /*742b0*/  IMAD.WIDE R8, R5.reuse, 0x4, R8 ;  /* 0x0000000405087825 */ /* 0x040fe200078e0208 */
[----:B------:R1:W-:Y:S04]  /*742c0*/  STL.64 [R1+0x1390], R42 ;  /* 0x0013902a01007387 */ /* 0x0003e80000100a00 */
[----:B------:R1:W-:Y:S04]  /*742d0*/  LDGSTS.E [R36+0x64800], desc[UR60][R42.64], P1 ;  /* 0x648000002a247fae */ /* 0x0003e8000892187c */
[----:B------:R4:W-:Y:S04]  /*742e0*/  STL.64 [R1+0x1378], R34 ;  /* 0x0013782201007387 */ /* 0x0009e80000100a00 */
[----:B------:R4:W-:Y:S04]  /*742f0*/  LDGSTS.E [R31+0x64c00], desc[UR60][R34.64], P1 ;  /* 0x64c00000221f7fae */ /* 0x0009e8000892187c */
[----:B------:R2:W-:Y:S04]  /*74300*/  STL.64 [R1+0x1370], R32 ;  /* 0x0013702001007387 */ /* 0x0005e80000100a00 */
[----:B------:R2:W-:Y:S04]  /*74310*/  LDGSTS.E [R30+0x65000], desc[UR60][R32.64], P1 ;  /* 0x65000000201e7fae */ /* 0x0005e8000892187c */
[----:B------:R3:W-:Y:S04]  /*74320*/  STL.64 [R1+0x1360], R8 ;  /* 0x0013600801007387 */ /* 0x0007e80000100a00 */
[----:B------:R3:W-:Y:S01]  /*74330*/  LDGSTS.E [R252+0x65400], desc[UR60][R8.64], P1 ;  /* 0x6540000008fc7fae */ /* 0x0007e2000892187c */
[----:B-1----:R-:W-:-:S04]  /*74340*/  IMAD.WIDE R42, R5, 0x4, R226 ;  /* 0x00000004052a7825 */ /* 0x002fc800078e02e2 */
[C---:B----4-:R-:W-:Y:S02]  /*74350*/  VIADD R35, R244.reuse, 0x100000 ;  /* 0x00100000f4237836 */ /* 0x050fe40000000000 */
[C---:B------:R-:W-:Y:S01]  /*74360*/  IMAD.WIDE R36, R5.reuse, 0x4, R232 ;  /* 0x0000000405247825 */ /* 0x040fe200078e02e8 */
[----:B------:R-:W-:Y:S01]  /*74370*/  IADD3 R34, R244, 0x100000, RZ ;  /* 0x00100000f4227810 */ /* 0x000fe20007ffe0ff */
[----:B------:R-:W-:Y:S04]  /*74380*/  STL.64 [R1+0x1350], R42 ;  /* 0x0013502a01007387 */ /* 0x000fe80000100a00 */
[----:B------:R-:W-:Y:S04]  /*74390*/  STL.64 [R1+0x1348], R36 ;  /* 0x0013482401007387 */ /* 0x000fe80000100a00 */
[----:B------:R-:W-:Y:S04]  /*743a0*/  LDGSTS.E [R35+0x65800], desc[UR60][R42.64], P1 ;  /* 0x658000002a237fae */ /* 0x000fe8000892187c */
[----:B------:R-:W-:Y:S01]  /*743b0*/  LDGSTS.E [R34+0x65c00], desc[UR60][R36.64], P1 ;  /* 0x65c0000024227fae */ /* 0x000fe2000892187c */
[----:B--2---:R-:W-:-:S05]  /*743c0*/  IMAD.WIDE R32, R5, 0x4, R238 ;  /* 0x0000000405207825 */ /* 0x004fca00078e02ee */
[----:B------:R-:W-:Y:S04]  /*743d0*/  STL.64 [R1+0x1338], R32 ;  /* 0x0013382001007387 */ /* 0x000fe80000100a00 */
[----:B------:R-:W-:Y:S01]  /*743e0*/  LDGSTS.E [R31+0x66000], desc[UR60][R32.64], P1 ;  /* 0x66000000201f7fae */ /* 0x000fe2000892187c */
[----:B---3--:R-:W-:-:S04]  /*743f0*/  IMAD.WIDE R8, R5, 0x4, R18 ;  /* 0x0000000405087825 */ /* 0x008fc800078e0212 */
[----:B------:R-:W-:-:S05]  /*74400*/  IMAD.WIDE R16, R5, 0x4, R16 ;  /* 0x0000000405107825 */ /* 0x000fca00078e0210 */
[----:B------:R-:W-:Y:S04]  /*74410*/  STL.64 [R1+0x1328], R16 ;  /* 0x0013281001007387 */ /* 0x000fe80000100a00 */
[----:B------:R1:W-:Y:S04]  /*74420*/  STL.64 [R1+0x1320], R8 ;  /* 0x0013200801007387 */ /* 0x0003e80000100a00 */
[----:B------:R-:W-:Y:S01]  /*74430*/  LDGSTS.E [R30+0x66400], desc[UR60][R16.64], P1 ;  /* 0x66400000101e7fae */ /* 0x000fe2000892187c */
[----:B------:R-:W-:-:S04]  /*74440*/  IMAD.WIDE R28, R5, 0x4, R28 ;  /* 0x00000004051c7825 */ /* 0x000fc800078e021c */
[C---:B------:R-:W-:Y:S01]  /*74450*/  IMAD.WIDE R20, R5.reuse, 0x4, R20 ;  /* 0x0000000405147825 */ /* 0x040fe200078e0214 */
[----:B------:R1:W-:Y:S03]  /*74460*/  LDGSTS.E [R252+0x66800], desc[UR60][R8.64], P1 ;  /* 0x6680000008fc7fae */ /* 0x0003e6000892187c */
[C---:B------:R-:W-:Y:S02]  /*74470*/  VIADD R19, R244.reuse, 0x100000 ;  /* 0x00100000f4137836 */ /* 0x040fe40000000000 */
[----:B------:R-:W-:Y:S01]  /*74480*/  IMAD.WIDE R22, R5, 0x4, R22 ;  /* 0x0000000405167825 */ /* 0x000fe200078e0216 */
[----:B------:R-:W-:-:S03]  /*74490*/  IADD3 R18, R244, 0x100000, RZ ;  /* 0x00100000f4127810 */ /* 0x000fc60007ffe0ff */
[C---:B------:R-:W-:Y:S01]  /*744a0*/  IMAD.WIDE R26, R5.reuse, 0x4, R26 ;  /* 0x00000004051a7825 */ /* 0x040fe200078e021a */
[----:B------:R-:W-:Y:S04]  /*744b0*/  LDGSTS.E [R252+0x66c00], desc[UR60][R28.64], P1 ;  /* 0x66c000001cfc7fae */ /* 0x000fe8000892187c */
[----:B------:R2:W-:Y:S04]  /*744c0*/  LDGSTS.E [R19+0x67000], desc[UR60][R20.64], P1 ;  /* 0x6700000014137fae */ /* 0x0005e8000892187c */
[----:B------:R-:W3:Y:S04]  /*744d0*/  LDL.LU.64 R30, [R1+0x390] ;  /* 0x00039000011e7983 */ /* 0x000ee80000300a00 */
[----:B------:R-:W4:Y:S04]  /*744e0*/  LDL.LU.64 R220, [R1+0x370] ;  /* 0x0003700001dc7983 */ /* 0x000f280000300a00 */
[----:B------:R-:W4:Y:S04]  /*744f0*/  LDL.LU.64 R226, [R1+0x350] ;  /* 0x0003500001e27983 */ /* 0x000f280000300a00 */
[----:B------:R-:W4:Y:S04]  /*74500*/  LDL.LU.64 R232, [R1+0x330] ;  /* 0x0003300001e87983 */ /* 0x000f280000300a00 */
[----:B------:R-:W4:Y:S01]  /*74510*/  LDL.LU.64 R238, [R1+0x310] ;  /* 0x0003100001ee7983 */ /* 0x000f220000300a00 */
[----:B-1----:R-:W-:-:S04]  /*74520*/  IMAD.WIDE R8, R5, 0x4, R24 ;  /* 0x0000000405087825 */ /* 0x002fc800078e0218 */
[C---:B------:R-:W-:Y:S01]  /*74530*/  VIADD R17, R244.reuse, 0x100000 ;  /* 0x00100000f4117836 */ /* 0x040fe20000000000 */
[----:B------:R-:W-:Y:S04]  /*74540*/  STL.64 [R1+0x1310], R28 ;  /* 0x0013101c01007387 */ /* 0x000fe80000100a00 */
[----:B------:R2:W-:Y:S04]  /*74550*/  STL.64 [R1+0x1300], R20 ;  /* 0x0013001401007387 */ /* 0x0005e80000100a00 */
[----:B------:R-:W-:Y:S04]  /*74560*/  STL.64 [R1+0x12f8], R22 ;  /* 0x0012f81601007387 */ /* 0x000fe80000100a00 */
[----:B------:R1:W-:Y:S04]  /*74570*/  STL.64 [R1+0x12e0], R8 ;  /* 0x0012e00801007387 */ /* 0x0003e80000100a00 */
[----:B------:R-:W-:Y:S01]  /*74580*/  LDGSTS.E [R18+0x67400], desc[UR60][R22.64], P1 ;  /* 0x6740000016127fae */ /* 0x000fe2000892187c */
[----:B------:R-:W-:-:S03]  /*74590*/  IADD3 R16, R244, 0x100000, RZ ;  /* 0x00100000f4107810 */ /* 0x000fc60007ffe0ff */
[----:B------:R4:W-:Y:S04]  /*745a0*/  STL.64 [R1+0x12d0], R26 ;  /* 0x0012d01a01007387 */ /* 0x0009e80000100a00 */
[----:B------:R-:W-:Y:S04]  /*745b0*/  LDGSTS.E [R17+0x67800], desc[UR60][R8.64], P1 ;  /* 0x6780000008117fae */ /* 0x000fe8000892187c */
[----:B------:R4:W-:Y:S01]  /*745c0*/  LDGSTS.E [R16+0x67c00], desc[UR60][R26.64], P1 ;  /* 0x67c000001a107fae */ /* 0x0009e2000892187c */
[----:B--2---:R-:W-:-:S03]  /*745d0*/  VIADD R20, R245, 0x100000 ;  /* 0x00100000f5147836 */ /* 0x004fc60000000000 */
[----:B-1----:R-:W2:Y:S04]  /*745e0*/  LDL.LU.64 R8, [R1+0x2f0] ;  /* 0x0002f00001087983 */ /* 0x002ea80000300a00 */
[----:B------:R-:W2:Y:S04]  /*745f0*/  LDL.LU.64 R36, [R1+0x2d0] ;  /* 0x0002d00001247983 */ /* 0x000ea80000300a00 */
[----:B------:R-:W2:Y:S04]  /*74600*/  LDL.LU.64 R34, [R1+0x2b0] ;  /* 0x0002b00001227983 */ /* 0x000ea80000300a00 */
[----:B------:R-:W2:Y:S04]  /*74610*/  LDL.LU.64 R42, [R1+0x290] ;  /* 0x00029000012a7983 */ /* 0x000ea80000300a00 */
[----:B------:R-:W2:Y:S01]  /*74620*/  LDL.LU.64 R32, [R1+0x270] ;  /* 0x0002700001207983 */ /* 0x000ea20000300a00 */
[----:B---3--:R-:W-:-:S04]  /*74630*/  IMAD.WIDE R30, R5, 0x4, R30 ;  /* 0x00000004051e7825 */ /* 0x008fc800078e021e */
[----:B----4-:R-:W-:-:S04]  /*74640*/  IMAD.WIDE R28, R5, 0x4, R220 ;  /* 0x00000004051c7825 */ /* 0x010fc800078e02dc */
[----:B------:R-:W-:-:S04]  /*74650*/  IMAD.WIDE R26, R5, 0x4, R226 ;  /* 0x00000004051a7825 */ /* 0x000fc800078e02e2 */
[----:B------:R-:W-:-:S04]  /*74660*/  IMAD.WIDE R24, R5, 0x4, R232 ;  /* 0x0000000405187825 */ /* 0x000fc800078e02e8 */
[----:B------:R-:W-:Y:S01]  /*74670*/  IMAD.WIDE R22, R5, 0x4, R238 ;  /* 0x0000000405167825 */ /* 0x000fe200078e02ee */
[----:B------:R1:W-:Y:S04]  /*74680*/  STL.64 [R1+0x12c0], R30 ;  /* 0x0012c01e01007387 */ /* 0x0003e80000100a00 */
[----:B------:R2:W-:Y:S04]  /*74690*/  STL.64 [R1+0x12a8], R28 ;  /* 0x0012a81c01007387 */ /* 0x0005e80000100a00 */
[----:B------:R3:W-:Y:S04]  /*746a0*/  STL.64 [R1+0x1288], R26 ;  /* 0x0012881a01007387 */ /* 0x0007e80000100a00 */
[----:B------:R-:W-:Y:S04]  /*746b0*/  LDGSTS.E [R20+0x40080], desc[UR60][R30.64], P1 ;  /* 0x400800001e147fae */ /* 0x000fe8000892187c */
[----:B------:R4:W-:Y:S04]  /*746c0*/  STL.64 [R1+0x1280], R24 ;  /* 0x0012801801007387 */ /* 0x0009e80000100a00 */
[----:B-1----:R-:W4:Y:S04]  /*746d0*/  LDL.LU.64 R30, [R1+0x250] ;  /* 0x00025000011e7983 */ /* 0x002f280000300a00 */
[----:B------:R1:W-:Y:S04]  /*746e0*/  STL.64 [R1+0x1278], R22 ;  /* 0x0012781601007387 */ /* 0x0003e80000100a00 */
[----:B------:R-:W4:Y:S04]  /*746f0*/  LDL.LU.64 R220, [R1+0x230] ;  /* 0x0002300001dc7983 */ /* 0x000f280000300a00 */
[----:B------:R-:W4:Y:S04]  /*74700*/  LDL.LU.64 R226, [R1+0x210] ;  /* 0x0002100001e27983 */ /* 0x000f280000300a00 */
[----:B------:R-:W4:Y:S04]  /*74710*/  LDL.LU.64 R232, [R1+0x1f0] ;  /* 0x0001f00001e87983 */ /* 0x000f280000300a00 */
[----:B------:R-:W4:Y:S01]  /*74720*/  LDL.LU.64 R238, [R1+0x1d0] ;  /* 0x0001d00001ee7983 */ /* 0x000f220000300a00 */
[C---:B------:R-:W-:Y:S01]  /*74730*/  IADD3 R19, R245.reuse, 0x100000, RZ ;  /* 0x00100000f5137810 */ /* 0x040fe20007ffe0ff */
[C---:B------:R-:W-:Y:S01]  /*74740*/  VIADD R18, R245.reuse, 0x100000 ;  /* 0x00100000f5127836 */ /* 0x040fe20000000000 */
[C---:B------:R-:W-:Y:S01]  /*74750*/  IADD3 R17, R245.reuse, 0x100000, RZ ;  /* 0x00100000f5117810 */ /* 0x040fe20007ffe0ff */
[----:B------:R-:W-:-:S02]  /*74760*/  VIADD R16, R245, 0x100000 ;  /* 0x00100000f5107836 */ /* 0x000fc40000000000 */
[----:B------:R2:W-:Y:S04]  /*74770*/  LDGSTS.E [R19+0x40480], desc[UR60][R28.64], P1 ;  /* 0x404800001c137fae */ /* 0x0005e8000892187c */
[----:B------:R3:W-:Y:S04]  /*74780*/  LDGSTS.E [R18+0x40880], desc[UR60][R26.64], P1 ;  /* 0x408800001a127fae */ /* 0x0007e8000892187c */
[----:B------:R4:W-:Y:S04]  /*74790*/  LDGSTS.E [R17+0x40c80], desc[UR60][R24.64], P1 ;  /* 0x40c8000018117fae */ /* 0x0009e8000892187c */
[----:B------:R1:W-:Y:S01]  /*747a0*/  LDGSTS.E [R16+0x41080], desc[UR60][R22.64], P1 ;  /* 0x4108000016107fae */ /* 0x0003e2000892187c */
[----:B--2---:R-:W-:-:S04]  /*747b0*/  IMAD.WIDE R28, R5, 0x4, R8 ;  /* 0x00000004051c7825 */ /* 0x004fc800078e0208 */
[----:B---3--:R-:W-:-:S04]  /*747c0*/  IMAD.WIDE R26, R5, 0x4, R36 ;  /* 0x00000004051a7825 */ /* 0x008fc800078e0224 */
[----:B----4-:R-:W-:-:S04]  /*747d0*/  IMAD.WIDE R24, R5, 0x4, R34 ;  /* 0x0000000405187825 */ /* 0x010fc800078e0222 */
[----:B-1----:R-:W-:-:S04]  /*747e0*/  IMAD.WIDE R22, R5, 0x4, R42 ;  /* 0x0000000405167825 */ /* 0x002fc800078e022a */
        /* <DEDUP_REMOVED lines=8> */
[----:B------:R-:W4:Y:S04]  /*74870*/  LDL.LU.64 R34, [R1+0x190] ;  /* 0x0001900001227983 */ /* 0x000f280000300a00 */
[----:B------:R2:W-:Y:S04]  /*74880*/  LDGSTS.E [R19+0x41880], desc[UR60][R26.64], P1 ;  /* 0x418800001a137fae */ /* 0x0005e8000892187c */
[----:B------:R3:W-:Y:S04]  /*74890*/  LDGSTS.E [R18+0x41c80], desc[UR60][R24.64], P1 ;  /* 0x41c8000018127fae */ /* 0x0007e8000892187c */
[----:B------:R-:W4:Y:S04]  /*748a0*/  LDL.LU.64 R42, [R1+0x170] ;  /* 0x00017000012a7983 */ /* 0x000f280000300a00 */
[----:B------:R4:W-:Y:S04]  /*748b0*/  LDGSTS.E [R17+0x42080], desc[UR60][R22.64], P1 ;  /* 0x4208000016117fae */ /* 0x0009e8000892187c */
[----:B------:R4:W-:Y:S04]  /*748c0*/  LDGSTS.E [R16+0x42480], desc[UR60][R8.64], P1 ;  /* 0x4248000008107fae */ /* 0x0009e8000892187c */
[----:B------:R-:W4:Y:S01]  /*748d0*/  LDL.LU.64 R32, [R1+0x150] ;  /* 0x0001500001207983 */ /* 0x000f220000300a00 */
[----:B-1----:R-:W-:-:S04]  /*748e0*/  IMAD.WIDE R28, R5, 0x4, R30 ;  /* 0x00000004051c7825 */ /* 0x002fc800078e021e */
[----:B--2---:R-:W-:-:S04]  /*748f0*/  IMAD.WIDE R26, R5, 0x4, R220 ;  /* 0x00000004051a7825 */ /* 0x004fc800078e02dc */
[----:B---3--:R-:W-:-:S04]  /*74900*/  IMAD.WIDE R24, R5, 0x4, R226 ;  /* 0x0000000405187825 */ /* 0x008fc800078e02e2 */
[C---:B----4-:R-:W-:Y:S01]  /*74910*/  IMAD.WIDE R22, R5.reuse, 0x4, R232 ;  /* 0x0000000405167825 */ /* 0x050fe200078e02e8 */
[----:B------:R-:W2:Y:S03]  /*74920*/  LDL.LU.64 R30, [R1+0x130] ;  /* 0x00013000011e7983 */ /* 0x000ea60000300a00 */
[C---:B------:R-:W-:Y:S01]  /*74930*/  IMAD.WIDE R8, R5.reuse, 0x4, R238 ;  /* 0x0000000405087825 */ /* 0x040fe200078e02ee */
[----:B------:R-:W-:Y:S04]  /*74940*/  STL.64 [R1+0x11b8], R28 ;  /* 0x0011b81c01007387 */ /* 0x000fe80000100a00 */
[----:B------:R1:W-:Y:S04]  /*74950*/  STL.64 [R1+0x1170], R26 ;  /* 0x0011701a01007387 */ /* 0x0003e80000100a00 */
[----:B------:R3:W-:Y:S04]  /*74960*/  STL.64 [R1+0x1158], R24 ;  /* 0x0011581801007387 */ /* 0x0007e80000100a00 */
[----:B------:R4:W-:Y:S04]  /*74970*/  STL.64 [R1+0x1118], R22 ;  /* 0x0011181601007387 */ /* 0x0009e80000100a00 */
[----:B------:R4:W-:Y:S04]  /*74980*/  STL.64 [R1+0x10d8], R8 ;  /* 0x0010d80801007387 */ /* 0x0009e80000100a00 */
[----:B------:R-:W2:Y:S04]  /*74990*/  LDL.LU.64 R220, [R1+0x110] ;  /* 0x0001100001dc7983 */ /* 0x000ea80000300a00 */
[----:B------:R-:W2:Y:S04]  /*749a0*/  LDL.LU.64 R226, [R1+0xf0] ;  /* 0x0000f00001e27983 */ /* 0x000ea80000300a00 */
[----:B------:R-:W2:Y:S04]  /*749b0*/  LDL.LU.64 R232, [R1+0xd0] ;  /* 0x0000d00001e87983 */ /* 0x000ea80000300a00 */
[----:B------:R-:W-:Y:S04]  /*749c0*/  LDGSTS.E [R20+0x42880], desc[UR60][R28.64], P1 ;  /* 0x428800001c147fae */ /* 0x000fe8000892187c */
[----:B------:R-:W2:Y:S04]  /*749d0*/  LDL.LU.64 R238, [R1+0xb0] ;  /* 0x0000b00001ee7983 */ /* 0x000ea80000300a00 */
[----:B------:R2:W-:Y:S04]  /*749e0*/  LDGSTS.E [R19+0x42c80], desc[UR60][R26.64], P1 ;  /* 0x42c800001a137fae */ /* 0x0005e8000892187c */
[----:B------:R-:W-:Y:S04]  /*749f0*/  LDGSTS.E [R18+0x43080], desc[UR60][R24.64], P1 ;  /* 0x4308000018127fae */ /* 0x000fe8000892187c */
[----:B------:R-:W-:Y:S04]  /*74a00*/  LDGSTS.E [R17+0x43480], desc[UR60][R22.64], P1 ;  /* 0x4348000016117fae */ /* 0x000fe8000892187c */
[----:B------:R-:W-:Y:S04]  /*74a10*/  LDGSTS.E [R16+0x43880], desc[UR60][R8.64], P1 ;  /* 0x4388000008107fae */ /* 0x000fe8000892187c */
[----:B-1----:R-:W2:Y:S04]  /*74a20*/  LDL.LU.64 R26, [R1+0x90] ;  /* 0x00009000011a7983 */ /* 0x002ea80000300a00 */
[----:B------:R-:W2:Y:S01]  /*74a30*/  LDL.LU.64 R28, [R1+0x70] ;  /* 0x00007000011c7983 */ /* 0x000ea20000300a00 */
[----:B------:R-:W-:-:S04]  /*74a40*/  IMAD.WIDE R36, R5, 0x4, R36 ;  /* 0x0000000405247825 */ /* 0x000fc800078e0224 */
[----:B------:R-:W-:-:S04]  /*74a50*/  IMAD.WIDE R34, R5, 0x4, R34 ;  /* 0x0000000405227825 */ /* 0x000fc800078e0222 */
[C---:B------:R-:W-:Y:S01]  /*74a60*/  IMAD.WIDE R42, R5.reuse, 0x4, R42 ;  /* 0x00000004052a7825 */ /* 0x040fe200078e022a */
[----:B------:R1:W-:Y:S04]  /*74a70*/  STL.64 [R1+0x1088], R36 ;  /* 0x0010882401007387 */ /* 0x0003e80000100a00 */
[----:B---3--:R-:W3:Y:S04]  /*74a80*/  LDL.LU.64 R24, [R1+0x50] ;  /* 0x0000500001187983 */ /* 0x008ee80000300a00 */
[----:B------:R1:W-:Y:S04]  /*74a90*/  STL.64 [R1+0x1050], R34 ;  /* 0x0010502201007387 */ /* 0x0003e80000100a00 */
[----:B----4-:R-:W4:Y:S01]  /*74aa0*/  LDL.LU.64 R22, [R1+0x30] ;  /* 0x0000300001167983 */ /* 0x010f220000300a00 */
[----:B------:R-:W-:-:S03]  /*74ab0*/  IMAD.WIDE R32, R5, 0x4, R32 ;  /* 0x0000000405207825 */ /* 0x000fc600078e0220 */
[----:B------:R1:W-:Y:S04]  /*74ac0*/  STL.64 [R1+0x1018], R42 ;  /* 0x0010182a01007387 */ /* 0x0003e80000100a00 */
[----:B------:R-:W4:Y:S04]  /*74ad0*/  LDL.LU.64 R8, [R1+0x10] ;  /* 0x0000100001087983 */ /* 0x000f280000300a00 */
[----:B------:R-:W-:Y:S04]  /*74ae0*/  LDGSTS.E [R20+0x43c80], desc[UR60][R36.64], P1 ;  /* 0x43c8000024147fae */ /* 0x000fe8000892187c */
[----:B------:R-:W-:Y:S04]  /*74af0*/  LDGSTS.E [R19+0x44080], desc[UR60][R34.64], P1 ;  /* 0x4408000022137fae */ /* 0x000fe8000892187c */
[----:B------:R-:W-:Y:S04]  /*74b00*/  LDGSTS.E [R18+0x44480], desc[UR60][R42.64], P1 ;  /* 0x444800002a127fae */ /* 0x000fe8000892187c */
[----:B------:R-:W-:Y:S04]  /*74b10*/  LDGSTS.E [R17+0x44880], desc[UR60][R32.64], P1 ;  /* 0x4488000020117fae */ /* 0x000fe8000892187c */
[----:B-1----:R-:W4:Y:S04]  /*74b20*/  LDL.LU.64 R36, [R1+0x2d60] ;  /* 0x002d600001247983 */ /* 0x002f280000300a00 */
[----:B------:R-:W4:Y:S04]  /*74b30*/  LDL.LU.64 R34, [R1+0x2d58] ;  /* 0x002d580001227983 */ /* 0x000f280000300a00 */
[----:B------:R1:W-:Y:S04]  /*74b40*/  STL.64 [R1+0x1008], R32 ;  /* 0x0010082001007387 */ /* 0x0003e80000100a00 */
[----:B------:R-:W4:Y:S01]  /*74b50*/  LDL.LU.64 R42, [R1+0x2d50] ;  /* 0x002d5000012a7983 */ /* 0x000f220000300a00 */
[----:B--2---:R-:W-:-:S05]  /*74b60*/  IMAD.WIDE R30, R5, 0x4, R30 ;  /* 0x00000004051e7825 */ /* 0x004fca00078e021e */
[----:B------:R2:W-:Y:S04]  /*74b70*/  STL.64 [R1+0x1000], R30 ;  /* 0x0010001e01007387 */ /* 0x0005e80000100a00 */
[----:B-1----:R-:W4:Y:S01]  /*74b80*/  LDL.LU.64 R32, [R1+0x2d48] ;  /* 0x002d480001207983 */ /* 0x002f220000300a00 */
[----:B------:R-:W-:-:S04]  /*74b90*/  IMAD.WIDE R220, R5, 0x4, R220 ;  /* 0x0000000405dc7825 */ /* 0x000fc800078e02dc */
[C---:B------:R-:W-:Y:S01]  /*74ba0*/  IMAD.WIDE R226, R5.reuse, 0x4, R226 ;  /* 0x0000000405e27825 */ /* 0x040fe200078e02e2 */
[----:B------:R-:W-:Y:S03]  /*74bb0*/  LDGSTS.E [R16+0x44c80], desc[UR60][R30.64], P1 ;  /* 0x44c800001e107fae */ /* 0x000fe6000892187c */
[----:B------:R-:W-:-:S04]  /*74bc0*/  IMAD.WIDE R232, R5, 0x4, R232 ;  /* 0x0000000405e87825 */ /* 0x000fc800078e02e8 */
[C---:B------:R-:W-:Y:S01]  /*74bd0*/  IMAD.WIDE R238, R5.reuse, 0x4, R238 ;  /* 0x0000000405ee7825 */ /* 0x040fe200078e02ee */
[----:B------:R-:W-:Y:S04]  /*74be0*/  LDGSTS.E [R20+0x45080], desc[UR60][R220.64], P1 ;  /* 0x45080000dc147fae */ /* 0x000fe8000892187c */
[----:B------:R-:W-:Y:S04]  /*74bf0*/  LDGSTS.E [R19+0x45480], desc[UR60][R226.64], P1 ;  /* 0x45480000e2137fae */ /* 0x000fe8000892187c */
[----:B------:R-:W-:Y:S04]  /*74c00*/  LDGSTS.E [R18+0x45880], desc[UR60][R232.64], P1 ;  /* 0x45880000e8127fae */ /* 0x000fe8000892187c */
[----:B------:R-:W-:Y:S04]  /*74c10*/  LDGSTS.E [R17+0x45c80], desc[UR60][R238.64], P1 ;  /* 0x45c80000ee117fae */ /* 0x000fe8000892187c */
[----:B--2---:R-:W2:Y:S04]  /*74c20*/  LDL.LU.64 R30, [R1+0x2d40] ;  /* 0x002d4000011e7983 */ /* 0x004ea80000300a00 */
[----:B------:R1:W-:Y:S04]  /*74c30*/  STL.64 [R1+0xff8], R220 ;  /* 0x000ff8dc01007387 */ /* 0x0003e80000100a00 */
[----:B------:R3:W-:Y:S01]  /*74c40*/  STL.64 [R1+0xfc0], R226 ;  /* 0x000fc0e201007387 */ /* 0x0007e20000100a00 */
[----:B------:R-:W-:-:S04]  /*74c50*/  IMAD.WIDE R26, R5, 0x4, R26 ;  /* 0x00000004051a7825 */ /* 0x000fc800078e021a */
[C---:B------:R-:W-:Y:S01]  /*74c60*/  IMAD.WIDE R28, R5.reuse, 0x4, R28 ;  /* 0x00000004051c7825 */ /* 0x040fe200078e021c */
[----:B------:R3:W-:Y:S04]  /*74c70*/  LDGSTS.E [R16+0x46080], desc[UR60][R26.64], P1 ;  /* 0x460800001a107fae */ /* 0x0007e8000892187c */
[----:B------:R-:W-:Y:S04]  /*74c80*/  LDGSTS.E [R20+0x46480], desc[UR60][R28.64], P1 ;  /* 0x464800001c147fae */ /* 0x000fe8000892187c */
[----:B-1----:R-:W2:Y:S04]  /*74c90*/  LDL.LU.64 R220, [R1+0x2d38] ;  /* 0x002d380001dc7983 */ /* 0x002ea80000300a00 */
[----:B------:R1:W-:Y:S04]  /*74ca0*/  STL.64 [R1+0xdd8], R232 ;  /* 0x000dd8e801007387 */ /* 0x0003e80000100a00 */
[----:B---3--:R-:W3:Y:S04]  /*74cb0*/  LDL.LU.64 R226, [R1+0x2d30] ;  /* 0x002d300001e27983 */ /* 0x008ee80000300a00 */
[----:B------:R1:W-:Y:S04]  /*74cc0*/  STL.64 [R1+0xd40], R238 ;  /* 0x000d40ee01007387 */ /* 0x0003e80000100a00 */
[----:B-1----:R-:W3:Y:S04]  /*74cd0*/  LDL.LU.64 R232, [R1+0x2d28] ;  /* 0x002d280001e87983 */ /* 0x002ee80000300a00 */
[----:B------:R1:W-:Y:S04]  /*74ce0*/  STL.64 [R1+0xcf8], R26 ;  /* 0x000cf81a01007387 */ /* 0x0003e80000100a00 */
[----:B------:R-:W3:Y:S04]  /*74cf0*/  LDL.LU.64 R238, [R1+0x2d20] ;  /* 0x002d200001ee7983 */ /* 0x000ee80000300a00 */
[----:B------:R-:W-:Y:S01]  /*74d00*/  STL.64 [R1+0xc80], R28 ;  /* 0x000c801c01007387 */ /* 0x000fe20000100a00 */
[----:B-1----:R-:W-:-:S04]  /*74d10*/  IMAD.WIDE R26, R5, 0x4, R24 ;  /* 0x00000004051a7825 */ /* 0x002fc800078e0218 */
[----:B----4-:R-:W-:-:S04]  /*74d20*/  IMAD.WIDE R24, R5, 0x4, R22 ;  /* 0x0000000405187825 */ /* 0x010fc800078e0216 */
[C---:B------:R-:W-:Y:S01]  /*74d30*/  IMAD.WIDE R22, R5.reuse, 0x4, R8 ;  /* 0x0000000405167825 */ /* 0x040fe200078e0208 */
[----:B------:R-:W-:Y:S04]  /*74d40*/  STL.64 [R1+0xc38], R26 ;  /* 0x000c381a01007387 */ /* 0x000fe80000100a00 */
[----:B------:R-:W-:Y:S04]  /*74d50*/  LDGSTS.E [R19+0x46880], desc[UR60][R26.64], P1 ;  /* 0x468800001a137fae */ /* 0x000fe8000892187c */
[----:B------:R-:W-:Y:S04]  /*74d60*/  STL.64 [R1+0xc08], R24 ;  /* 0x000c081801007387 */ /* 0x000fe80000100a00 */
[----:B------:R-:W-:Y:S04]  /*74d70*/  LDGSTS.E [R18+0x46c80], desc[UR60][R24.64], P1 ;  /* 0x46c8000018127fae */ /* 0x000fe8000892187c */
[----:B------:R2:W-:Y:S04]  /*74d80*/  STL.64 [R1+0xc00], R22 ;  /* 0x000c001601007387 */ /* 0x0005e80000100a00 */
[----:B------:R2:W-:Y:S02]  /*74d90*/  LDGSTS.E [R17+0x47080], desc[UR60][R22.64], P1 ;  /* 0x4708000016117fae */ /* 0x0005e4000892187c */
[----:B--2---:R-:W-:-:S04]  /*74da0*/  IMAD.WIDE R22, R5, 0x4, R30 ;  /* 0x0000000405167825 */ /* 0x004fc800078e021e */
[----:B------:R-:W-:-:S04]  /*74db0*/  IMAD.WIDE R24, R5, 0x4, R220 ;  /* 0x0000000405187825 */ /* 0x000fc800078e02dc */
[----:B---3--:R-:W-:-:S04]  /*74dc0*/  IMAD.WIDE R26, R5, 0x4, R226 ;  /* 0x00000004051a7825 */ /* 0x008fc800078e02e2 */
[----:B------:R-:W-:-:S04]  /*74dd0*/  IMAD.WIDE R28, R5, 0x4, R232 ;  /* 0x00000004051c7825 */ /* 0x000fc800078e02e8 */
[----:B------:R-:W-:-:S05]  /*74de0*/  IMAD.WIDE R8, R5, 0x4, R238 ;  /* 0x0000000405087825 */ /* 0x000fca00078e02ee */
[----:B------:R1:W-:Y:S04]  /*74df0*/  STL.64 [R1+0xbf0], R8 ;  /* 0x000bf00801007387 */ /* 0x0003e80000100a00 */
[----:B------:R1:W-:Y:S04]  /*74e00*/  LDGSTS.E [R16+0x47480], desc[UR60][R8.64], P1 ;  /* 0x4748000008107fae */ /* 0x0003e8000892187c */
        /* <DEDUP_REMOVED lines=9> */
[----:B--2---:R-:W-:-:S04]  /*74ea0*/  IMAD.WIDE R28, R5, 0x4, R42 ;  /* 0x00000004051c7825 */ /* 0x004fc800078e022a */
[C---:B---3--:R-:W-:Y:S01]  /*74eb0*/  IMAD.WIDE R26, R5.reuse, 0x4, R34 ;  /* 0x00000004051a7825 */ /* 0x048fe200078e0222 */
[----:B------:R1:W-:Y:S03]  /*74ec0*/  STL.64 [R1+0xbb8], R8 ;  /* 0x000bb80801007387 */ /* 0x0003e60000100a00 */
[C---:B----4-:R-:W-:Y:S01]  /*74ed0*/  IMAD.WIDE R24, R5.reuse, 0x4, R36 ;  /* 0x0000000405187825 */ /* 0x050fe200078e0224 */
[----:B------:R1:W-:Y:S03]  /*74ee0*/  LDGSTS.E [R16+0x60880], desc[UR60][R8.64], P1 ;  /* 0x6088000008107fae */ /* 0x0003e6000892187c */
        /* <DEDUP_REMOVED lines=11> */
[----:B---3--:R-:W-:-:S04]  /*74fa0*/  IMAD.WIDE R26, R5, 0x4, R44 ;  /* 0x00000004051a7825 */ /* 0x008fc800078e022c */
[C---:B----4-:R-:W-:Y:S01]  /*74fb0*/  IMAD.WIDE R24, R5.reuse, 0x4, R46 ;  /* 0x0000000405187825 */ /* 0x050fe200078e022e */
[----:B------:R1:W-:Y:S04]  /*74fc0*/  STL.64 [R1+0xb78], R8 ;  /* 0x000b780801007387 */ /* 0x0003e80000100a00 */
[----:B------:R1:W-:Y:S01]  /*74fd0*/  LDGSTS.E [R16+0x61c80], desc[UR60][R8.64], P1 ;  /* 0x61c8000008107fae */ /* 0x0003e2000892187c */
[----:B------:R-:W-:-:S03]  /*74fe0*/  IMAD.WIDE R22, R5, 0x4, R48 ;  /* 0x0000000405167825 */ /* 0x000fc600078e0230 */
        /* <DEDUP_REMOVED lines=31> */
[----:B------:R3:W-:Y:S04]  /*751e0*/  STL.64 [R1+0xae8], R26 ;  /* 0x000ae81a01007387 */ /* 0x0007e80000100a00 */
[----:B------:R4:W-:Y:S04]  /*751f0*/  STL.64 [R1+0xae0], R24 ;  /* 0x000ae01801007387 */ /* 0x0009e80000100a00 */
[----:B------:R4:W-:Y:S04]  /*75200*/  STL.64 [R1+0xad0], R22 ;  /* 0x000ad01601007387 */ /* 0x0009e80000100a00 */
[----:B------:R2:W-:Y:S04]  /*75210*/  LDGSTS.E [R20+0x64880], desc[UR60][R28.64], P1 ;  /* 0x648800001c147fae */ /* 0x0005e8000892187c */
[----:B------:R3:W-:Y:S04]  /*75220*/  LDGSTS.E [R19+0x64c80], desc[UR60][R26.64], P1 ;  /* 0x64c800001a137fae */ /* 0x0007e8000892187c */
[----:B------:R4:W-:Y:S04]  /*75230*/  LDGSTS.E [R18+0x65080], desc[UR60][R24.64], P1 ;  /* 0x6508000018127fae */ /* 0x0009e8000892187c */
[----:B------:R4:W-:Y:S01]  /*75240*/  LDGSTS.E [R17+0x65480], desc[UR60][R22.64], P1 ;  /* 0x6548000016117fae */ /* 0x0009e2000892187c */
[----:B-1----:R-:W-:-:S05]  /*75250*/  IMAD.WIDE R8, R5, 0x4, R70 ;  /* 0x0000000405087825 */ /* 0x002fca00078e0246 */
[----:B------:R1:W-:Y:S04]  /*75260*/  STL.64 [R1+0xac8], R8 ;  /* 0x000ac80801007387 */ /* 0x0003e80000100a00 */
[----:B------:R-:W4:Y:S01]  /*75270*/  LDL.LU.64 R226, [R1+0x388] ;  /* 0x0003880001e27983 */ /* 0x000f220000300a00 */
[----:B--2---:R-:W-:-:S04]  /*75280*/  IMAD.WIDE R28, R5, 0x4, R82 ;  /* 0x00000004051c7825 */ /* 0x004fc800078e0252 */
[----:B---3--:R-:W-:-:S04]  /*75290*/  IMAD.WIDE R26, R5, 0x4, R74 ;  /* 0x00000004051a7825 */ /* 0x008fc800078e024a */
[C---:B----4-:R-:W-:Y:S01]  /*752a0*/  IMAD.WIDE R24, R5.reuse, 0x4, R76 ;  /* 0x0000000405187825 */ /* 0x050fe200078e024c */
[----:B------:R1:W-:Y:S03]  /*752b0*/  LDGSTS.E [R16+0x65880], desc[UR60][R8.64], P1 ;  /* 0x6588000008107fae */ /* 0x0003e6000892187c */
[C---:B------:R-:W-:Y:S01]  /*752c0*/  IMAD.WIDE R22, R5.reuse, 0x4, R78 ;  /* 0x0000000405167825 */ /* 0x040fe200078e024e */
[----:B------:R-:W-:Y:S04]  /*752d0*/  STL.64 [R1+0xab8], R28 ;  /* 0x000ab81c01007387 */ /* 0x000fe80000100a00 */
[----:B------:R2:W-:Y:S04]  /*752e0*/  STL.64 [R1+0xab0], R26 ;  /* 0x000ab01a01007387 */ /* 0x0005e80000100a00 */
[----:B------:R3:W-:Y:S04]  /*752f0*/  STL.64 [R1+0xaa0], R24 ;  /* 0x000aa01801007387 */ /* 0x0007e80000100a00 */
[----:B------:R4:W-:Y:S04]  /*75300*/  LDGSTS.E [R20+0x65c80], desc[UR60][R28.64], P1 ;  /* 0x65c800001c147fae */ /* 0x0009e8000892187c */
[----:B------:R3:W-:Y:S04]  /*75310*/  STL.64 [R1+0xa98], R22 ;  /* 0x000a981601007387 */ /* 0x0007e80000100a00 */
[----:B------:R-:W-:Y:S04]  /*75320*/  LDGSTS.E [R19+0x66080], desc[UR60][R26.64], P1 ;  /* 0x660800001a137fae */ /* 0x000fe8000892187c */
[----:B------:R-:W-:Y:S04]  /*75330*/  LDGSTS.E [R18+0x66480], desc[UR60][R24.64], P1 ;  /* 0x6648000018127fae */ /* 0x000fe8000892187c */
[----:B------:R-:W-:Y:S01]  /*75340*/  LDGSTS.E [R17+0x66880], desc[UR60][R22.64], P1 ;  /* 0x6688000016117fae */ /* 0x000fe2000892187c */
[----:B-1----:R-:W-:-:S05]  /*75350*/  IMAD.WIDE R8, R5, 0x4, R80 ;  /* 0x0000000405087825 */ /* 0x002fca00078e0250 */
[----:B------:R1:W-:Y:S04]  /*75360*/  STL.64 [R1+0xa88], R8 ;  /* 0x000a880801007387 */ /* 0x0003e80000100a00 */
[----:B------:R-:W4:Y:S04]  /*75370*/  LDL.LU.64 R232, [R1+0x368] ;  /* 0x0003680001e87983 */ /* 0x000f280000300a00 */
[----:B------:R-:W4:Y:S01]  /*75380*/  LDL.LU.64 R238, [R1+0x348] ;  /* 0x0003480001ee7983 */ /* 0x000f220000300a00 */
[----:B------:R-:W-:-:S03]  /*75390*/  IMAD.WIDE R34, R5, 0x4, R90 ;  /* 0x0000000405227825 */ /* 0x000fc600078e025a */
[----:B--2---:R-:W2:Y:S04]  /*753a0*/  LDL.LU.64 R26, [R1+0x328] ;  /* 0x00032800011a7983 */ /* 0x004ea80000300a00 */
[----:B---3--:R-:W3:Y:S04]  /*753b0*/  LDL.LU.64 R24, [R1+0x308] ;  /* 0x0003080001187983 */ /* 0x008ee80000300a00 */
[----:B------:R-:W3:Y:S01]  /*753c0*/  LDL.LU.64 R22, [R1+0x2e8] ;  /* 0x0002e80001167983 */ /* 0x000ee20000300a00 */
[----:B------:R-:W-:-:S03]  /*753d0*/  IMAD.WIDE R30, R5, 0x4, R84 ;  /* 0x00000004051e7825 */ /* 0x000fc600078e0254 */
[----:B------:R1:W-:Y:S01]  /*753e0*/  LDGSTS.E [R16+0x66c80], desc[UR60][R8.64], P1 ;  /* 0x66c8000008107fae */ /* 0x0003e2000892187c */
[----:B----4-:R-:W-:-:S03]  /*753f0*/  IMAD.WIDE R28, R5, 0x4, R86 ;  /* 0x00000004051c7825 */ /* 0x010fc600078e0256 */
[----:B------:R-:W-:Y:S04]  /*75400*/  STL.64 [R1+0xa80], R34 ;  /* 0x000a802201007387 */ /* 0x000fe80000100a00 */
[----:B------:R4:W-:Y:S04]  /*75410*/  STL.64 [R1+0xa70], R30 ;  /* 0x000a701e01007387 */ /* 0x0009e80000100a00 */
[----:B------:R4:W-:Y:S04]  /*75420*/  LDGSTS.E [R20+0x67080], desc[UR60][R34.64], P1 ;  /* 0x6708000022147fae */ /* 0x0009e8000892187c */
[----:B------:R3:W-:Y:S04]  /*75430*/  LDGSTS.E [R19+0x67480], desc[UR60][R30.64], P1 ;  /* 0x674800001e137fae */ /* 0x0007e8000892187c */
[----:B------:R4:W-:Y:S04]  /*75440*/  STL.64 [R1+0xa68], R28 ;  /* 0x000a681c01007387 */ /* 0x0009e80000100a00 */
[----:B------:R-:W-:Y:S01]  /*75450*/  LDGSTS.E [R18+0x67880], desc[UR60][R28.64], P1 ;  /* 0x678800001c127fae */ /* 0x000fe2000892187c */
[----:B-1----:R-:W-:-:S05]  /*75460*/  IMAD.WIDE R8, R5, 0x4, R88 ;  /* 0x0000000405087825 */ /* 0x002fca00078e0258 */
[----:B------:R1:W-:Y:S04]  /*75470*/  STL.64 [R1+0xa58], R8 ;  /* 0x000a580801007387 */ /* 0x0003e80000100a00 */
[----:B------:R-:W-:Y:S01]  /*75480*/  LDGSTS.E [R17+0x67c80], desc[UR60][R8.64], P1 ;  /* 0x67c8000008117fae */ /* 0x000fe2000892187c */
[----:B------:R-:W-:-:S05]  /*75490*/  IMAD.WIDE R32, R5, 0x4, R226 ;  /* 0x0000000405207825 */ /* 0x000fca00078e02e2 */
[----:B------:R3:W-:Y:S04]  /*754a0*/  STL.64 [R1+0xa50], R32 ;  /* 0x000a502001007387 */ /* 0x0007e80000100a00 */
[----:B----4-:R-:W4:Y:S04]  /*754b0*/  LDL.LU.64 R30, [R1+0x2c8] ;  /* 0x0002c800011e7983 */ /* 0x010f280000300a00 */
[----:B------:R-:W4:Y:S04]  /*754c0*/  LDL.LU.64 R220, [R1+0x2a8] ;  /* 0x0002a80001dc7983 */ /* 0x000f280000300a00 */
[----:B------:R-:W4:Y:S04]  /*754d0*/  LDL.LU.64 R28, [R1+0x288] ;  /* 0x00028800011c7983 */ /* 0x000f280000300a00 */
[----:B-1----:R-:W4:Y:S04]  /*754e0*/  LDL.LU.64 R8, [R1+0x268] ;  /* 0x0002680001087983 */ /* 0x002f280000300a00 */
[----:B------:R-:W4:Y:S01]  /*754f0*/  LDL.LU.64 R226, [R1+0x248] ;  /* 0x0002480001e27983 */ /* 0x000f220000300a00 */
[C---:B------:R-:W-:Y:S01]  /*75500*/  IADD3 R16, R246.reuse, 0x100000, RZ ;  /* 0x00100000f6107810 */ /* 0x040fe20007ffe0ff */
[----:B------:R-:W-:-:S04]  /*75510*/  VIADD R20, R246, 0x100000 ;  /* 0x00100000f6147836 */ /* 0x000fc80000000000 */
[----:B------:R1:W-:Y:S01]  /*75520*/  LDGSTS.E [R16+0x40100], desc[UR60][R32.64], P1 ;  /* 0x4010000020107fae */ /* 0x0003e2000892187c */
[----:B------:R-:W-:-:S04]  /*75530*/  IMAD.WIDE R34, R5, 0x4, R232 ;  /* 0x0000000405227825 */ /* 0x000fc800078e02e8 */
[----:B--2---:R-:W-:-:S04]  /*75540*/  IMAD.WIDE R26, R5, 0x4, R26 ;  /* 0x00000004051a7825 */ /* 0x004fc800078e021a */
[----:B---3--:R-:W-:Y:S01]  /*75550*/  IMAD.WIDE R24, R5, 0x4, R24 ;  /* 0x0000000405187825 */ /* 0x008fe200078e0218 */
[----:B------:R-:W-:-:S03]  /*75560*/  IADD3 R19, R246, 0x100000, RZ ;  /* 0x00100000f6137810 */ /* 0x000fc60007ffe0ff */
[----:B------:R-:W-:-:S04]  /*75570*/  IMAD.WIDE R22, R5, 0x4, R22 ;  /* 0x0000000405167825 */ /* 0x000fc800078e0216 */
[----:B-1----:R-:W-:-:S04]  /*75580*/  IMAD.WIDE R32, R5, 0x4, R238 ;  /* 0x0000000405207825 */ /* 0x002fc800078e02ee */
[C---:B------:R-:W-:Y:S01]  /*75590*/  VIADD R18, R246.reuse, 0x100000 ;  /* 0x00100000f6127836 */ /* 0x040fe20000000000 */
[----:B------:R-:W-:Y:S01]  /*755a0*/  STL.64 [R1+0xa40], R34 ;  /* 0x000a402201007387 */ /* 0x000fe20000100a00 */
[----:B------:R-:W-:-:S03]  /*755b0*/  IADD3 R17, R246, 0x100000, RZ ;  /* 0x00100000f6117810 */ /* 0x000fc60007ffe0ff */
[----:B------:R-:W-:Y:S04]  /*755c0*/  STL.64 [R1+0xa38], R32 ;  /* 0x000a382001007387 */ /* 0x000fe80000100a00 */
[----:B------:R1:W-:Y:S04]  /*755d0*/  STL.64 [R1+0xa28], R26 ;  /* 0x000a281a01007387 */ /* 0x0003e80000100a00 */
[----:B------:R4:W-:Y:S04]  /*755e0*/  LDGSTS.E [R20+0x40500], desc[UR60][R34.64], P1 ;  /* 0x4050000022147fae */ /* 0x0009e8000892187c */
[----:B------:R2:W-:Y:S04]  /*755f0*/  STL.64 [R1+0xa20], R24 ;  /* 0x000a201801007387 */ /* 0x0005e80000100a00 */
[----:B------:R3:W-:Y:S04]  /*75600*/  LDGSTS.E [R19+0x40900], desc[UR60][R32.64], P1 ;  /* 0x4090000020137fae */ /* 0x0007e8000892187c */
[----:B------:R3:W-:Y:S04]  /*75610*/  STL.64 [R1+0xa10], R22 ;  /* 0x000a101601007387 */ /* 0x0007e80000100a00 */
[----:B------:R4:W-:Y:S04]  /*75620*/  LDGSTS.E [R18+0x40d00], desc[UR60][R26.64], P1 ;  /* 0x40d000001a127fae */ /* 0x0009e8000892187c */
[----:B------:R-:W4:Y:S04]  /*75630*/  LDL.LU.64 R232, [R1+0x228] ;  /* 0x0002280001e87983 */ /* 0x000f280000300a00 */
[----:B------:R4:W-:Y:S04]  /*75640*/  LDGSTS.E [R17+0x41100], desc[UR60][R24.64], P1 ;  /* 0x4110000018117fae */ /* 0x0009e8000892187c */
[----:B------:R-:W-:Y:S04]  /*75650*/  LDGSTS.E [R16+0x41500], desc[UR60][R22.64], P1 ;  /* 0x4150000016107fae */ /* 0x000fe8000892187c */
[----:B-1----:R-:W4:Y:S04]  /*75660*/  LDL.LU.64 R26, [R1+0x208] ;  /* 0x00020800011a7983 */ /* 0x002f280000300a00 */
[----:B--2---:R-:W2:Y:S04]  /*75670*/  LDL.LU.64 R24, [R1+0x1e8] ;  /* 0x0001e80001187983 */ /* 0x004ea80000300a00 */
[----:B------:R-:W2:Y:S04]  /*75680*/  LDL.LU.64 R238, [R1+0x1c8] ;  /* 0x0001c80001ee7983 */ /* 0x000ea80000300a00 */
[----:B---3--:R-:W3:Y:S01]  /*75690*/  LDL.LU.64 R22, [R1+0x1a8] ;  /* 0x0001a80001167983 */ /* 0x008ee20000300a00 */
[----:B----4-:R-:W-:-:S04]  /*756a0*/  IMAD.WIDE R34, R5, 0x4, R30 ;  /* 0x0000000405227825 */ /* 0x010fc800078e021e */
[----:B------:R-:W-:-:S04]  /*756b0*/  IMAD.WIDE R32, R5, 0x4, R220 ;  /* 0x0000000405207825 */ /* 0x000fc800078e02dc */
[----:B------:R-:W-:-:S04]  /*756c0*/  IMAD.WIDE R28, R5, 0x4, R28 ;  /* 0x00000004051c7825 */ /* 0x000fc800078e021c */
[----:B------:R-:W-:-:S04]  /*756d0*/  IMAD.WIDE R8, R5, 0x4, R8 ;  /* 0x0000000405087825 */ /* 0x000fc800078e0208 */
[C---:B------:R-:W-:Y:S01]  /*756e0*/  IMAD.WIDE R30, R5.reuse, 0x4, R226 ;  /* 0x00000004051e7825 */ /* 0x040fe200078e02e2 */
[----:B------:R-:W-:Y:S04]  /*756f0*/  STL.64 [R1+0xa08], R34 ;  /* 0x000a082201007387 */ /* 0x000fe80000100a00 */
[----:B------:R-:W-:Y:S04]  /*75700*/  STL.64 [R1+0x9f8], R32 ;  /* 0x0009f82001007387 */ /* 0x000fe80000100a00 */
[----:B------:R1:W-:Y:S04]  /*75710*/  LDGSTS.E [R20+0x41900], desc[UR60][R34.64], P1 ;  /* 0x4190000022147fae */ /* 0x0003e8000892187c */
[----:B------:R4:W-:Y:S04]  /*75720*/  STL.64 [R1+0x9f0], R28 ;  /* 0x0009f01c01007387 */ /* 0x0009e80000100a00 */
[----:B------:R-:W-:Y:S04]  /*75730*/  LDGSTS.E [R19+0x41d00], desc[UR60][R32.64], P1 ;  /* 0x41d0000020137fae */ /* 0x000fe8000892187c */
[----:B------:R1:W-:Y:S04]  /*75740*/  STL.64 [R1+0x9e0], R8 ;  /* 0x0009e00801007387 */ /* 0x0003e80000100a00 */
[----:B------:R-:W-:Y:S04]  /*75750*/  LDGSTS.E [R18+0x42100], desc[UR60][R28.64], P1 ;  /* 0x421000001c127fae */ /* 0x000fe8000892187c */
[----:B------:R1:W-:Y:S04]  /*75760*/  STL.64 [R1+0x9d8], R30 ;  /* 0x0009d81e01007387 */ /* 0x0003e80000100a00 */
[----:B------:R-:W-:Y:S04]  /*75770*/  LDGSTS.E [R17+0x42500], desc[UR60][R8.64], P1 ;  /* 0x4250000008117fae */ /* 0x000fe8000892187c */
[----:B------:R-:W-:Y:S04]  /*75780*/  LDGSTS.E [R16+0x42900], desc[UR60][R30.64], P1 ;  /* 0x429000001e107fae */ /* 0x000fe8000892187c */
[----:B----4-:R-:W4:Y:S04]  /*75790*/  LDL.LU.64 R28, [R1+0x188] ;  /* 0x00018800011c7983 */ /* 0x010f280000300a00 */
[----:B-1----:R-:W4:Y:S04]  /*757a0*/  LDL.LU.64 R8, [R1+0x168] ;  /* 0x0001680001087983 */ /* 0x002f280000300a00 */
[----:B------:R-:W4:Y:S04]  /*757b0*/  LDL.LU.64 R32, [R1+0x148] ;  /* 0x0001480001207983 */ /* 0x000f280000300a00 */
[----:B------:R-:W4:Y:S04]  /*757c0*/  LDL.LU.64 R30, [R1+0x128] ;  /* 0x00012800011e7983 */ /* 0x000f280000300a00 */
[----:B------:R-:W4:Y:S01]  /*757d0*/  LDL.LU.64 R220, [R1+0x108] ;  /* 0x0001080001dc7983 */ /* 0x000f220000300a00 */
[----:B------:R-:W-:-:S05]  /*757e0*/  IMAD.WIDE R36, R5, 0x4, R232 ;  /* 0x0000000405247825 */ /* 0x000fca00078e02e8 */
[----:B------:R-:W-:Y:S04]  /*757f0*/  STL.64 [R1+0x9c8], R36 ;  /* 0x0009c82401007387 */ /* 0x000fe80000100a00 */
[----:B------:R1:W-:Y:S01]  /*75800*/  LDGSTS.E [R20+0x42d00], desc[UR60][R36.64], P1 ;  /* 0x42d0000024147fae */ /* 0x0003e2000892187c */
[----:B------:R-:W-:-:S04]  /*75810*/  IMAD.WIDE R26, R5, 0x4, R26 ;  /* 0x00000004051a7825 */ /* 0x000fc800078e021a */
[----:B--2---:R-:W-:-:S04]  /*75820*/  IMAD.WIDE R24, R5, 0x4, R24 ;  /* 0x0000000405187825 */ /* 0x004fc800078e0218 */
[----:B------:R-:W-:-:S04]  /*75830*/  IMAD.WIDE R34, R5, 0x4, R238 ;  /* 0x0000000405227825 */ /* 0x000fc800078e02ee */
[C---:B---3--:R-:W-:Y:S01]  /*75840*/  IMAD.WIDE R22, R5.reuse, 0x4, R22 ;  /* 0x0000000405167825 */ /* 0x048fe200078e0216 */
[----:B------:R2:W-:Y:S04]  /*75850*/  STL.64 [R1+0x9c0], R26 ;  /* 0x0009c01a01007387 */ /* 0x0005e80000100a00 */
[----:B------:R3:W-:Y:S04]  /*75860*/  STL.64 [R1+0x9b0], R24 ;  /* 0x0009b01801007387 */ /* 0x0007e80000100a00 */
[----:B------:R-:W-:Y:S04]  /*75870*/  STL.64 [R1+0x9a8], R34 ;  /* 0x0009a82201007387 */ /* 0x000fe80000100a00 */
[----:B------:R-:W4:Y:S04]  /*75880*/  LDL.LU.64 R226, [R1+0xe8] ;  /* 0x0000e80001e27983 */ /* 0x000f280000300a00 */
[----:B------:R1:W-:Y:S04]  /*75890*/  STL.64 [R1+0x998], R22 ;  /* 0x0009981601007387 */ /* 0x0003e80000100a00 */
[----:B------:R-:W4:Y:S04]  /*758a0*/  LDL.LU.64 R232, [R1+0xc8] ;  /* 0x0000c80001e87983 */ /* 0x000f280000300a00 */
[----:B------:R-:W-:Y:S04]  /*758b0*/  LDGSTS.E [R19+0x43100], desc[UR60][R26.64], P1 ;  /* 0x431000001a137fae */ /* 0x000fe8000892187c */
[----:B------:R-:W4:Y:S04]  /*758c0*/  LDL.LU.64 R238, [R1+0xa8] ;  /* 0x0000a80001ee7983 */ /* 0x000f280000300a00 */
[----:B------:R-:W-:Y:S04]  /*758d0*/  LDGSTS.E [R18+0x43500], desc[UR60][R24.64], P1 ;  /* 0x4350000018127fae */ /* 0x000fe8000892187c */
[----:B------:R1:W-:Y:S04]  /*758e0*/  LDGSTS.E [R17+0x43900], desc[UR60][R34.64], P1 ;  /* 0x4390000022117fae */ /* 0x0003e8000892187c */
[----:B------:R-:W-:Y:S04]  /*758f0*/  LDGSTS.E [R16+0x43d00], desc[UR60][R22.64], P1 ;  /* 0x43d0000016107fae */ /* 0x000fe8000892187c */
[----:B--2---:R-:W2:Y:S04]  /*75900*/  LDL.LU.64 R26, [R1+0x88] ;  /* 0x00008800011a7983 */ /* 0x004ea80000300a00 */
[----:B---3--:R-:W3:Y:S01]  /*75910*/  LDL.LU.64 R24, [R1+0x68] ;  /* 0x0000680001187983 */ /* 0x008ee20000300a00 */
[----:B----4-:R-:W-:-:S03]  /*75920*/  IMAD.WIDE R38, R5, 0x4, R28 ;  /* 0x0000000405267825 */ /* 0x010fc600078e021c */
[----:B------:R-:W4:Y:S04]  /*75930*/  LDL.LU.64 R28, [R1+0x48] ;  /* 0x00004800011c7983 */ /* 0x000f280000300a00 */
[----:B-1----:R-:W4:Y:S01]  /*75940*/  LDL.LU.64 R22, [R1+0x28] ;  /* 0x0000280001167983 */ /* 0x002f220000300a00 */
[----:B------:R-:W-:-:S03]  /*75950*/  IMAD.WIDE R36, R5, 0x4, R8 ;  /* 0x0000000405247825 */ /* 0x000fc600078e0208 */
[----:B------:R-:W-:Y:S04]  /*75960*/  STL.64 [R1+0x990], R38 ;  /* 0x0009902601007387 */ /* 0x000fe80000100a00 */
[----:B------:R-:W4:Y:S01]  /*75970*/  LDL.LU.64 R8, [R1+0x8] ;  /* 0x0000080001087983 */ /* 0x000f220000300a00 */
[----:B------:R-:W-:-:S04]  /*75980*/  IMAD.WIDE R34, R5, 0x4, R32 ;  /* 0x0000000405227825 */ /* 0x000fc800078e0220 */
[----:B------:R-:W-:-:S04]  /*75990*/  IMAD.WIDE R32, R5, 0x4, R30 ;  /* 0x0000000405207825 */ /* 0x000fc800078e021e */
[C---:B------:R-:W-:Y:S01]  /*759a0*/  IMAD.WIDE R30, R5.reuse, 0x4, R220 ;  /* 0x00000004051e7825 */ /* 0x040fe200078e02dc */
        /* <DEDUP_REMOVED lines=8> */
[----:B------:R1:W-:Y:S02]  /*75a30*/  LDGSTS.E [R16+0x45100], desc[UR60][R30.64], P1 ;  /* 0x451000001e107fae */ /* 0x0003e4000892187c */
[----:B-1----:R-:W-:-:S04]  /*75a40*/  IMAD.WIDE R34, R5, 0x4, R226 ;  /* 0x0000000405227825 */ /* 0x002fc800078e02e2 */
[----:B------:R-:W-:-:S04]  /*75a50*/  IMAD.WIDE R32, R5, 0x4, R232 ;  /* 0x0000000405207825 */ /* 0x000fc800078e02e8 */
[C---:B------:R-:W-:Y:S01]  /*75a60*/  IMAD.WIDE R30, R5.reuse, 0x4, R238 ;  /* 0x00000004051e7825 */ /* 0x040fe200078e02ee */
[----:B------:R-:W-:Y:S04]  /*75a70*/  STL.64 [R1+0x950], R34 ;  /* 0x0009502201007387 */ /* 0x000fe80000100a00 */
[----:B------:R-:W-:Y:S04]  /*75a80*/  LDGSTS.E [R20+0x45500], desc[UR60][R34.64], P1 ;  /* 0x4550000022147fae */ /* 0x000fe8000892187c */
[----:B------:R-:W-:Y:S04]  /*75a90*/  STL.64 [R1+0x948], R32 ;  /* 0x0009482001007387 */ /* 0x000fe80000100a00 */
[----:B------:R-:W-:Y:S04]  /*75aa0*/  LDGSTS.E [R19+0x45900], desc[UR60][R32.64], P1 ;  /* 0x4590000020137fae */ /* 0x000fe8000892187c */
[----:B------:R-:W-:Y:S04]  /*75ab0*/  STL.64 [R1+0x938], R30 ;  /* 0x0009381e01007387 */ /* 0x000fe80000100a00 */
[----:B------:R-:W-:Y:S01]  /*75ac0*/  LDGSTS.E [R18+0x45d00], desc[UR60][R30.64], P1 ;  /* 0x45d000001e127fae */ /* 0x000fe2000892187c */
[----:B--2---:R-:W-:-:S04]  /*75ad0*/  IMAD.WIDE R26, R5, 0x4, R26 ;  /* 0x00000004051a7825 */ /* 0x004fc800078e021a */
[C---:B---3--:R-:W-:Y:S01]  /*75ae0*/  IMAD.WIDE R24, R5.reuse, 0x4, R24 ;  /* 0x0000000405187825 */ /* 0x048fe200078e0218 */
[----:B------:R1:W-:Y:S04]  /*75af0*/  STL.64 [R1+0x930], R26 ;  /* 0x0009301a01007387 */ /* 0x0003e80000100a00 */
[----:B------:R1:W-:Y:S04]  /*75b00*/  LDGSTS.E [R17+0x46100], desc[UR60][R26.64], P1 ;  /* 0x461000001a117fae */ /* 0x0003e8000892187c */
[----:B------:R2:W-:Y:S04]  /*75b10*/  STL.64 [R1+0x920], R24 ;  /* 0x0009201801007387 */ /* 0x0005e80000100a00 */
[----:B------:R2:W-:Y:S01]  /*75b20*/  LDGSTS.E [R16+0x46500], desc[UR60][R24.64], P1 ;  /* 0x4650000018107fae */ /* 0x0005e2000892187c */
[----:B----4-:R-:W-:-:S04]  /*75b30*/  IMAD.WIDE R28, R5, 0x4, R28 ;  /* 0x00000004051c7825 */ /* 0x010fc800078e021c */
[----:B-1----:R-:W-:-:S04]  /*75b40*/  IMAD.WIDE R26, R5, 0x4, R22 ;  /* 0x00000004051a7825 */ /* 0x002fc800078e0216 */
[----:B--2---:R-:W-:-:S04]  /*75b50*/  IMAD.WIDE R24, R5, 0x4, R8 ;  /* 0x0000000405187825 */ /* 0x004fc800078e0208 */
[----:B------:R-:W-:-:S04]  /*75b60*/  IMAD.WIDE R22, R5, 0x4, R236 ;  /* 0x0000000405167825 */ /* 0x000fc800078e02ec */
        /* <DEDUP_REMOVED lines=84> */
[----:B------:R-:W-:Y:S01]  /*760b0*/  LDGSTS.E [R17+0x65900], desc[UR60][R8.64], P1 ;  /* 0x6590000008117fae */ /* 0x000fe2000892187c */
[----:B------:R-:W-:-:S03]  /*760c0*/  IMAD.WIDE R30, R5, 0x4, R146 ;  /* 0x00000004051e7825 */ /* 0x000fc600078e0292 */
[----:B------:R4:W-:Y:S01]  /*760d0*/  LDGSTS.E [R16+0x65d00], desc[UR60][R22.64], P1 ;  /* 0x65d0000016107fae */ /* 0x0009e2000892187c */
[----:B-1----:R-:W-:-:S04]  /*760e0*/  IMAD.WIDE R28, R5, 0x4, R144 ;  /* 0x00000004051c7825 */ /* 0x002fc800078e0290 */
[----:B--2---:R-:W-:-:S04]  /*760f0*/  IMAD.WIDE R26, R5, 0x4, R138 ;  /* 0x00000004051a7825 */ /* 0x004fc800078e028a */
[C---:B---3--:R-:W-:Y:S01]  /*76100*/  IMAD.WIDE R24, R5.reuse, 0x4, R140 ;  /* 0x0000000405187825 */ /* 0x048fe200078e028c */
[----:B------:R1:W-:Y:S04]  /*76110*/  LDGSTS.E [R20+0x66100], desc[UR60][R30.64], P1 ;  /* 0x661000001e147fae */ /* 0x0003e8000892187c */
[----:B----4-:R-:W2:Y:S04]  /*76120*/  LDL.LU.64 R8, [R1+0x380] ;  /* 0x0003800001087983 */ /* 0x010ea80000300a00 */
[----:B------:R-:W3:Y:S01]  /*76130*/  LDL.LU.64 R232, [R1+0x360] ;  /* 0x0003600001e87983 */ /* 0x000ee20000300a00 */
[----:B------:R-:W-:-:S03]  /*76140*/  IMAD.WIDE R22, R5, 0x4, R142 ;  /* 0x0000000405167825 */ /* 0x000fc600078e028e */
[----:B------:R1:W-:Y:S04]  /*76150*/  STL.64 [R1+0x7b8], R30 ;  /* 0x0007b81e01007387 */ /* 0x0003e80000100a00 */
[----:B------:R4:W-:Y:S04]  /*76160*/  STL.64 [R1+0x7b0], R26 ;  /* 0x0007b01a01007387 */ /* 0x0009e80000100a00 */
[----:B------:R4:W-:Y:S04]  /*76170*/  STL.64 [R1+0x7a8], R24 ;  /* 0x0007a81801007387 */ /* 0x0009e80000100a00 */
[----:B------:R4:W-:Y:S04]  /*76180*/  STL.64 [R1+0x798], R22 ;  /* 0x0007981601007387 */ /* 0x0009e80000100a00 */
[----:B------:R4:W-:Y:S04]  /*76190*/  STL.64 [R1+0x790], R28 ;  /* 0x0007901c01007387 */ /* 0x0009e80000100a00 */
[----:B------:R-:W-:Y:S04]  /*761a0*/  LDGSTS.E [R19+0x66500], desc[UR60][R26.64], P1 ;  /* 0x665000001a137fae */ /* 0x000fe8000892187c */
[----:B------:R-:W3:Y:S04]  /*761b0*/  LDL.LU.64 R238, [R1+0x340] ;  /* 0x0003400001ee7983 */ /* 0x000ee80000300a00 */
[----:B------:R-:W-:Y:S04]  /*761c0*/  LDGSTS.E [R18+0x66900], desc[UR60][R24.64], P1 ;  /* 0x6690000018127fae */ /* 0x000fe8000892187c */
[----:B------:R4:W-:Y:S04]  /*761d0*/  LDGSTS.E [R17+0x66d00], desc[UR60][R22.64], P1 ;  /* 0x66d0000016117fae */ /* 0x0009e8000892187c */
[----:B------:R3:W-:Y:S01]  /*761e0*/  LDGSTS.E [R16+0x67100], desc[UR60][R28.64], P1 ;  /* 0x671000001c107fae */ /* 0x0007e2000892187c */
[----:B------:R-:W-:-:S04]  /*761f0*/  IMAD.WIDE R36, R5, 0x4, R152 ;  /* 0x0000000405247825 */ /* 0x000fc800078e0298 */
[----:B------:R-:W-:-:S04]  /*76200*/  IMAD.WIDE R34, R5, 0x4, R148 ;  /* 0x0000000405227825 */ /* 0x000fc800078e0294 */
[----:B-1----:R-:W-:Y:S01]  /*76210*/  IMAD.WIDE R30, R5, 0x4, R150 ;  /* 0x00000004051e7825 */ /* 0x002fe200078e0296 */
[----:B------:R1:W-:Y:S04]  /*76220*/  LDGSTS.E [R20+0x67500], desc[UR60][R36.64], P1 ;  /* 0x6750000024147fae */ /* 0x0003e8000892187c */
[----:B----4-:R-:W4:Y:S04]  /*76230*/  LDL.LU.64 R26, [R1+0x320] ;  /* 0x00032000011a7983 */ /* 0x010f280000300a00 */
[----:B------:R-:W4:Y:S01]  /*76240*/  LDL.LU.64 R24, [R1+0x300] ;  /* 0x0003000001187983 */ /* 0x000f220000300a00 */
[----:B------:R-:W-:-:S03]  /*76250*/  VIADD R17, R247, 0x100000 ;  /* 0x00100000f7117836 */ /* 0x000fc60000000000 */
[----:B------:R1:W-:Y:S04]  /*76260*/  LDGSTS.E [R19+0x67900], desc[UR60][R34.64], P1 ;  /* 0x6790000022137fae */ /* 0x0003e8000892187c */
[----:B------:R-:W4:Y:S04]  /*76270*/  LDL.LU.64 R22, [R1+0x2e0] ;  /* 0x0002e00001167983 */ /* 0x000f280000300a00 */
[----:B------:R-:W4:Y:S04]  /*76280*/  LDL.LU.64 R28, [R1+0x2c0] ;  /* 0x0002c000011c7983 */ /* 0x000f280000300a00 */
[----:B------:R-:W-:Y:S04]  /*76290*/  STL.64 [R1+0x788], R36 ;  /* 0x0007882401007387 */ /* 0x000fe80000100a00 */
[----:B------:R-:W-:Y:S04]  /*762a0*/  STL.64 [R1+0x778], R34 ;  /* 0x0007782201007387 */ /* 0x000fe80000100a00 */
[----:B------:R1:W-:Y:S04]  /*762b0*/  STL.64 [R1+0x770], R30 ;  /* 0x0007701e01007387 */ /* 0x0003e80000100a00 */
[----:B------:R4:W-:Y:S01]  /*762c0*/  LDGSTS.E [R18+0x67d00], desc[UR60][R30.64], P1 ;  /* 0x67d000001e127fae */ /* 0x0009e2000892187c */
[----:B--2---:R-:W-:-:S04]  /*762d0*/  IMAD.WIDE R8, R5, 0x4, R8 ;  /* 0x0000000405087825 */ /* 0x004fc800078e0208 */
[----:B---3--:R-:W-:Y:S01]  /*762e0*/  IMAD.WIDE R32, R5, 0x4, R232 ;  /* 0x0000000405207825 */ /* 0x008fe200078e02e8 */
[----:B------:R2:W-:Y:S04]  /*762f0*/  STL.64 [R1+0x768], R8 ;  /* 0x0007680801007387 */ /* 0x0005e80000100a00 */
[----:B------:R3:W-:Y:S04]  /*76300*/  STL.64 [R1+0x758], R32 ;  /* 0x0007582001007387 */ /* 0x0007e80000100a00 */
[----:B-1----:R-:W3:Y:S04]  /*76310*/  LDL.LU.64 R30, [R1+0x2a0] ;  /* 0x0002a000011e7983 */ /* 0x002ee80000300a00 */
[----:B------:R-:W3:Y:S04]  /*76320*/  LDL.LU.64 R220, [R1+0x280] ;  /* 0x0002800001dc7983 */ /* 0x000ee80000300a00 */
[----:B------:R-:W-:Y:S04]  /*76330*/  LDGSTS.E [R17+0x40180], desc[UR60][R8.64], P1 ;  /* 0x4018000008117fae */ /* 0x000fe8000892187c */
[----:B------:R-:W3:Y:S04]  /*76340*/  LDL.LU.64 R226, [R1+0x260] ;  /* 0x0002600001e27983 */ /* 0x000ee80000300a00 */
[----:B--2---:R-:W2:Y:S04]  /*76350*/  LDL.LU.64 R8, [R1+0x240] ;  /* 0x0002400001087983 */ /* 0x004ea80000300a00 */
[----:B------:R-:W2:Y:S01]  /*76360*/  LDL.LU.64 R232, [R1+0x220] ;  /* 0x0002200001e87983 */ /* 0x000ea20000300a00 */
[----:B------:R-:W-:Y:S01]  /*76370*/  IADD3 R16, R247, 0x100000, RZ ;  /* 0x00100000f7107810 */ /* 0x000fe20007ffe0ff */
[----:B----4-:R-:W-:-:S04]  /*76380*/  IMAD.WIDE R26, R5, 0x4, R26 ;  /* 0x00000004051a7825 */ /* 0x010fc800078e021a */
[----:B------:R-:W-:Y:S01]  /*76390*/  VIADD R20, R247, 0x100000 ;  /* 0x00100000f7147836 */ /* 0x000fe20000000000 */
[----:B------:R3:W-:Y:S01]  /*763a0*/  LDGSTS.E [R16+0x40580], desc[UR60][R32.64], P1 ;  /* 0x4058000020107fae */ /* 0x0007e2000892187c */
[----:B------:R-:W-:Y:S01]  /*763b0*/  IMAD.WIDE R24, R5, 0x4, R24 ;  /* 0x0000000405187825 */ /* 0x000fe200078e0218 */
[----:B------:R-:W-:-:S03]  /*763c0*/  IADD3 R19, R247, 0x100000, RZ ;  /* 0x00100000f7137810 */ /* 0x000fc60007ffe0ff */
[----:B------:R-:W-:-:S04]  /*763d0*/  IMAD.WIDE R22, R5, 0x4, R22 ;  /* 0x0000000405167825 */ /* 0x000fc800078e0216 */
[----:B------:R-:W-:Y:S02]  /*763e0*/  VIADD R18, R247, 0x100000 ;  /* 0x00100000f7127836 */ /* 0x000fe40000000000 */
[----:B------:R-:W-:-:S04]  /*763f0*/  IMAD.WIDE R28, R5, 0x4, R28 ;  /* 0x00000004051c7825 */ /* 0x000fc800078e021c */
[----:B---3--:R-:W-:-:S05]  /*76400*/  IMAD.WIDE R32, R5, 0x4, R238 ;  /* 0x0000000405207825 */ /* 0x008fca00078e02ee */
[----:B------:R-:W-:Y:S04]  /*76410*/  STL.64 [R1+0x750], R32 ;  /* 0x0007502001007387 */ /* 0x000fe80000100a00 */
[----:B------:R-:W-:Y:S04]  /*76420*/  STL.64 [R1+0x748], R26 ;  /* 0x0007481a01007387 */ /* 0x000fe80000100a00 */
[----:B------:R1:W-:Y:S04]  /*76430*/  LDGSTS.E [R20+0x40980], desc[UR60][R32.64], P1 ;  /* 0x4098000020147fae */ /* 0x0003e8000892187c */
[----:B------:R3:W-:Y:S04]  /*76440*/  STL.64 [R1+0x738], R24 ;  /* 0x0007381801007387 */ /* 0x0007e80000100a00 */
[----:B------:R-:W-:Y:S04]  /*76450*/  LDGSTS.E [R19+0x40d80], desc[UR60][R26.64], P1 ;  /* 0x40d800001a137fae */ /* 0x000fe8000892187c */
[----:B------:R4:W-:Y:S04]  /*76460*/  STL.64 [R1+0x730], R22 ;  /* 0x0007301601007387 */ /* 0x0009e80000100a00 */
[----:B------:R2:W-:Y:S04]  /*76470*/  LDGSTS.E [R18+0x41180], desc[UR60][R24.64], P1 ;  /* 0x4118000018127fae */ /* 0x0005e8000892187c */
[----:B------:R1:W-:Y:S04]  /*76480*/  STL.64 [R1+0x728], R28 ;  /* 0x0007281c01007387 */ /* 0x0003e80000100a00 */
[----:B------:R2:W-:Y:S04]  /*76490*/  LDGSTS.E [R17+0x41580], desc[UR60][R22.64], P1 ;  /* 0x4158000016117fae */ /* 0x0005e8000892187c */
[----:B------:R-:W-:Y:S04]  /*764a0*/  LDGSTS.E [R16+0x41980], desc[UR60][R28.64], P1 ;  /* 0x419800001c107fae */ /* 0x000fe8000892187c */
[----:B---3--:R-:W3:Y:S04]  /*764b0*/  LDL.LU.64 R24, [R1+0x200] ;  /* 0x0002000001187983 */ /* 0x008ee80000300a00 */
[----:B----4-:R-:W4:Y:S04]  /*764c0*/  LDL.LU.64 R22, [R1+0x1e0] ;  /* 0x0001e00001167983 */ /* 0x010f280000300a00 */
[----:B------:R-:W4:Y:S04]  /*764d0*/  LDL.LU.64 R238, [R1+0x1c0] ;  /* 0x0001c00001ee7983 */ /* 0x000f280000300a00 */
[----:B------:R-:W4:Y:S04]  /*764e0*/  LDL.LU.64 R26, [R1+0x1a0] ;  /* 0x0001a000011a7983 */ /* 0x000f280000300a00 */
[----:B-1----:R-:W4:Y:S01]  /*764f0*/  LDL.LU.64 R28, [R1+0x180] ;  /* 0x00018000011c7983 */ /* 0x002f220000300a00 */
[----:B------:R-:W-:-:S04]  /*76500*/  IMAD.WIDE R36, R5, 0x4, R30 ;  /* 0x0000000405247825 */ /* 0x000fc800078e021e */
[----:B------:R-:W-:-:S04]  /*76510*/  IMAD.WIDE R34, R5, 0x4, R220 ;  /* 0x0000000405227825 */ /* 0x000fc800078e02dc */
[C---:B------:R-:W-:Y:S01]  /*76520*/  IMAD.WIDE R32, R5.reuse, 0x4, R226 ;  /* 0x0000000405207825 */ /* 0x040fe200078e02e2 */
[----:B------:R-:W-:Y:S04]  /*76530*/  STL.64 [R1+0x718], R36 ;  /* 0x0007182401007387 */ /* 0x000fe80000100a00 */
[----:B------:R-:W-:Y:S04]  /*76540*/  STL.64 [R1+0x710], R34 ;  /* 0x0007102201007387 */ /* 0x000fe80000100a00 */
[----:B------:R1:W-:Y:S04]  /*76550*/  LDGSTS.E [R20+0x41d80], desc[UR60][R36.64], P1 ;  /* 0x41d8000024147fae */ /* 0x0003e8000892187c */
[----:B------:R-:W-:Y:S04]  /*76560*/  STL.64 [R1+0x708], R32 ;  /* 0x0007082001007387 */ /* 0x000fe80000100a00 */
[----:B------:R1:W-:Y:S04]  /*76570*/  LDGSTS.E [R19+0x42180], desc[UR60][R34.64], P1 ;  /* 0x4218000022137fae */ /* 0x0003e8000892187c */
[----:B------:R-:W-:Y:S01]  /*76580*/  LDGSTS.E [R18+0x42580], desc[UR60][R32.64], P1 ;  /* 0x4258000020127fae */ /* 0x000fe2000892187c */
[----:B--2---:R-:W-:-:S04]  /*76590*/  IMAD.WIDE R8, R5, 0x4, R8 ;  /* 0x0000000405087825 */ /* 0x004fc800078e0208 */
[C---:B------:R-:W-:Y:S01]  /*765a0*/  IMAD.WIDE R30, R5.reuse, 0x4, R232 ;  /* 0x00000004051e7825 */ /* 0x040fe200078e02e8 */
[----:B------:R2:W-:Y:S04]  /*765b0*/  STL.64 [R1+0x6f8], R8 ;  /* 0x0006f80801007387 */ /* 0x0005e80000100a00 */
[----:B------:R1:W-:Y:S04]  /*765c0*/  STL.64 [R1+0x6f0], R30 ;  /* 0x0006f01e01007387 */ /* 0x0003e80000100a00 */
[----:B------:R-:W-:Y:S04]  /*765d0*/  LDGSTS.E [R17+0x42980], desc[UR60][R8.64], P1 ;  /* 0x4298000008117fae */ /* 0x000fe8000892187c */
[----:B------:R-:W-:Y:S04]  /*765e0*/  LDGSTS.E [R16+0x42d80], desc[UR60][R30.64], P1 ;  /* 0x42d800001e107fae */ /* 0x000fe8000892187c */
[----:B--2---:R-:W2:Y:S04]  /*765f0*/  LDL.LU.64 R8, [R1+0x160] ;  /* 0x0001600001087983 */ /* 0x004ea80000300a00 */
[----:B------:R-:W2:Y:S04]  /*76600*/  LDL.LU.64 R32, [R1+0x140] ;  /* 0x0001400001207983 */ /* 0x000ea80000300a00 */
[----:B-1----:R-:W2:Y:S04]  /*76610*/  LDL.LU.64 R30, [R1+0x120] ;  /* 0x00012000011e7983 */ /* 0x002ea80000300a00 */
[----:B------:R-:W2:Y:S04]  /*76620*/  LDL.LU.64 R220, [R1+0x100] ;  /* 0x0001000001dc7983 */ /* 0x000ea80000300a00 */
[----:B------:R-:W2:Y:S01]  /*76630*/  LDL.LU.64 R226, [R1+0xe0] ;  /* 0x0000e00001e27983 */ /* 0x000ea20000300a00 */
[----:B---3--:R-:W-:-:S04]  /*76640*/  IMAD.WIDE R24, R5, 0x4, R24 ;  /* 0x0000000405187825 */ /* 0x008fc800078e0218 */
[----:B----4-:R-:W-:-:S04]  /*76650*/  IMAD.WIDE R22, R5, 0x4, R22 ;  /* 0x0000000405167825 */ /* 0x010fc800078e0216 */
[----:B------:R-:W-:-:S04]  /*76660*/  IMAD.WIDE R36, R5, 0x4, R238 ;  /* 0x0000000405247825 */ /* 0x000fc800078e02ee */
[----:B------:R-:W-:-:S04]  /*76670*/  IMAD.WIDE R34, R5, 0x4, R26 ;  /* 0x0000000405227825 */ /* 0x000fc800078e021a */
[C---:B------:R-:W-:Y:S01]  /*76680*/  IMAD.WIDE R28, R5.reuse, 0x4, R28 ;  /* 0x00000004051c7825 */ /* 0x040fe200078e021c */
[----:B------:R1:W-:Y:S04]  /*76690*/  STL.64 [R1+0x6e8], R24 ;  /* 0x0006e81801007387 */ /* 0x0003e80000100a00 */
[----:B------:R3:W-:Y:S04]  /*766a0*/  STL.64 [R1+0x6d8], R22 ;  /* 0x0006d81601007387 */ /* 0x0007e80000100a00 */
[----:B------:R-:W-:Y:S04]  /*766b0*/  STL.64 [R1+0x6d0], R36 ;  /* 0x0006d02401007387 */ /* 0x000fe80000100a00 */
[----:B------:R-:W4:Y:S04]  /*766c0*/  LDL.LU.64 R232, [R1+0xc0] ;  /* 0x0000c00001e87983 */ /* 0x000f280000300a00 */
[----:B------:R-:W-:Y:S04]  /*766d0*/  STL.64 [R1+0x6c8], R34 ;  /* 0x0006c82201007387 */ /* 0x000fe80000100a00 */
[----:B------:R-:W4:Y:S04]  /*766e0*/  LDL.LU.64 R238, [R1+0xa0] ;  /* 0x0000a00001ee7983 */ /* 0x000f280000300a00 */
[----:B------:R3:W-:Y:S04]  /*766f0*/  STL.64 [R1+0x6b8], R28 ;  /* 0x0006b81c01007387 */ /* 0x0007e80000100a00 */
[----:B------:R-:W-:Y:S04]  /*76700*/  LDGSTS.E [R20+0x43180], desc[UR60][R24.64], P1 ;  /* 0x4318000018147fae */ /* 0x000fe8000892187c */
[----:B------:R-:W4:Y:S04]  /*76710*/  LDL.LU.64 R26, [R1+0x80] ;  /* 0x00008000011a7983 */ /* 0x000f280000300a00 */
[----:B------:R-:W-:Y:S04]  /*76720*/  LDGSTS.E [R19+0x43580], desc[UR60][R22.64], P1 ;  /* 0x4358000016137fae */ /* 0x000fe8000892187c */
[----:B------:R2:W-:Y:S04]  /*76730*/  LDGSTS.E [R18+0x43980], desc[UR60][R36.64], P1 ;  /* 0x4398000024127fae */ /* 0x0005e8000892187c */
[----:B------:R2:W-:Y:S04]  /*76740*/  LDGSTS.E [R17+0x43d80], desc[UR60][R34.64], P1 ;  /* 0x43d8000022117fae */ /* 0x0005e8000892187c */
[----:B------:R-:W-:Y:S04]  /*76750*/  LDGSTS.E [R16+0x44180], desc[UR60][R28.64], P1 ;  /* 0x441800001c107fae */ /* 0x000fe8000892187c */
[----:B-1----:R-:W4:Y:S04]  /*76760*/  LDL.LU.64 R24, [R1+0x60] ;  /* 0x0000600001187983 */ /* 0x002f280000300a00 */
[----:B---3--:R-:W3:Y:S04]  /*76770*/  LDL.LU.64 R22, [R1+0x40] ;  /* 0x0000400001167983 */ /* 0x008ee80000300a00 */
[----:B------:R-:W3:Y:S01]  /*76780*/  LDL.LU.64 R28, [R1+0x20] ;  /* 0x00002000011c7983 */ /* 0x000ee20000300a00 */
[----:B--2---:R-:W-:-:S03]  /*76790*/  IMAD.WIDE R38, R5, 0x4, R8 ;  /* 0x0000000405267825 */ /* 0x004fc600078e0208 */
[----:B------:R-:W2:Y:S01]  /*767a0*/  LDL.LU.64 R8, [R1] ;  /* 0x0000000001087983 */ /* 0x000ea20000300a00 */
        /* <DEDUP_REMOVED lines=10> */
[----:B------:R4:W-:Y:S04]  /*76850*/  STL.64 [R1+0x690], R32 ;  /* 0x0006902001007387 */ /* 0x0009e80000100a00 */
[----:B------:R4:W-:Y:S04]  /*76860*/  LDGSTS.E [R17+0x45180], desc[UR60][R32.64], P1 ;  /* 0x4518000020117fae */ /* 0x0009e8000892187c */
[----:B------:R1:W-:Y:S04]  /*76870*/  STL.64 [R1+0x688], R30 ;  /* 0x0006881e01007387 */ /* 0x0003e80000100a00 */
[----:B------:R1:W-:Y:S01]  /*76880*/  LDGSTS.E [R16+0x45580], desc[UR60][R30.64], P1 ;  /* 0x455800001e107fae */ /* 0x0003e2000892187c */
[----:B----4-:R-:W-:-:S04]  /*76890*/  IMAD.WIDE R32, R5, 0x4, R232 ;  /* 0x0000000405207825 */ /* 0x010fc800078e02e8 */
[----:B-1----:R-:W-:-:S04]  /*768a0*/  IMAD.WIDE R30, R5, 0x4, R238 ;  /* 0x00000004051e7825 */ /* 0x002fc800078e02ee */
[C---:B------:R-:W-:Y:S01]  /*768b0*/  IMAD.WIDE R26, R5.reuse, 0x4, R26 ;  /* 0x00000004051a7825 */ /* 0x040fe200078e021a */
[----:B------:R-:W-:Y:S04]  /*768c0*/  STL.64 [R1+0x678], R32 ;  /* 0x0006782001007387 */ /* 0x000fe80000100a00 */
[----:B------:R-:W-:Y:S04]  /*768d0*/  LDGSTS.E [R20+0x45980], desc[UR60][R32.64], P1 ;  /* 0x4598000020147fae */ /* 0x000fe8000892187c */
[----:B------:R-:W-:Y:S04]  /*768e0*/  STL.64 [R1+0x670], R30 ;  /* 0x0006701e01007387 */ /* 0x000fe80000100a00 */
[----:B------:R-:W-:Y:S04]  /*768f0*/  LDGSTS.E [R19+0x45d80], desc[UR60][R30.64], P1 ;  /* 0x45d800001e137fae */ /* 0x000fe8000892187c */
[----:B------:R-:W-:Y:S04]  /*76900*/  STL.64 [R1+0x668], R26 ;  /* 0x0006681a01007387 */ /* 0x000fe80000100a00 */
[----:B------:R-:W-:Y:S01]  /*76910*/  LDGSTS.E [R18+0x46180], desc[UR60][R26.64], P1 ;  /* 0x461800001a127fae */ /* 0x000fe2000892187c */
[----:B------:R-:W-:-:S04]  /*76920*/  IMAD.WIDE R24, R5, 0x4, R24 ;  /* 0x0000000405187825 */ /* 0x000fc800078e0218 */
[----:B---3--:R-:W-:-:S04]  /*76930*/  IMAD.WIDE R22, R5, 0x4, R22 ;  /* 0x0000000405167825 */ /* 0x008fc800078e0216 */
[C---:B------:R-:W-:Y:S01]  /*76940*/  IMAD.WIDE R28, R5.reuse, 0x4, R28 ;  /* 0x00000004051c7825 */ /* 0x040fe200078e021c */
[----:B------:R1:W-:Y:S04]  /*76950*/  STL.64 [R1+0x658], R24 ;  /* 0x0006581801007387 */ /* 0x0003e80000100a00 */
[----:B------:R1:W-:Y:S04]  /*76960*/  LDGSTS.E [R17+0x46580], desc[UR60][R24.64], P1 ;  /* 0x4658000018117fae */ /* 0x0003e8000892187c */
[----:B------:R3:W-:Y:S04]  /*76970*/  STL.64 [R1+0x650], R22 ;  /* 0x0006501601007387 */ /* 0x0007e80000100a00 */
[----:B------:R3:W-:Y:S04]  /*76980*/  LDGSTS.E [R16+0x46980], desc[UR60][R22.64], P1 ;  /* 0x4698000016107fae */ /* 0x0007e8000892187c */
[----:B------:R4:W-:Y:S04]  /*76990*/  STL.64 [R1+0x648], R28 ;  /* 0x0006481c01007387 */ /* 0x0009e80000100a00 */
[----:B------:R4:W-:Y:S01]  /*769a0*/  LDGSTS.E [R20+0x46d80], desc[UR60][R28.64], P1 ;  /* 0x46d800001c147fae */ /* 0x0009e2000892187c */
[----:B-1----:R-:W-:-:S04]  /*769b0*/  IMAD.WIDE R24, R5, 0x4, R234 ;  /* 0x0000000405187825 */ /* 0x002fc800078e02ea */
[----:B---3--:R-:W-:-:S04]  /*769c0*/  IMAD.WIDE R22, R5, 0x4, R228 ;  /* 0x0000000405167825 */ /* 0x008fc800078e02e4 */
[----:B----4-:R-:W-:-:S04]  /*769d0*/  IMAD.WIDE R28, R5, 0x4, R216 ;  /* 0x00000004051c7825 */ /* 0x010fc800078e02d8 */
[----:B--2---:R-:W-:-:S04]  /*769e0*/  IMAD.WIDE R26, R5, 0x4, R8 ;  /* 0x00000004051a7825 */ /* 0x004fc800078e0208 */
        /* <DEDUP_REMOVED lines=61> */
[----:B------:R1:W-:Y:S04]  /*76dc0*/  LDGSTS.E [R19+0x64180], desc[UR60][R26.64], P1 ;  /* 0x641800001a137fae */ /* 0x0003e8000892187c */
        /* <DEDUP_REMOVED lines=14> */
[----:B------:R2:W-:Y:S04]  /*76eb0*/  STL.64 [R1+0x528], R22 ;  /* 0x0005281601007387 */ /* 0x0005e80000100a00 */
[----:B------:R1:W-:Y:S04]  /*76ec0*/  LDGSTS.E [R19+0x65580], desc[UR60][R26.64], P1 ;  /* 0x655800001a137fae */ /* 0x0003e8000892187c */
[----:B------:R3:W-:Y:S04]  /*76ed0*/  STL.64 [R1+0x518], R8 ;  /* 0x0005180801007387 */ /* 0x0007e80000100a00 */
[----:B------:R-:W-:Y:S04]  /*76ee0*/  LDGSTS.E [R18+0x65980], desc[UR60][R22.64], P1 ;  /* 0x6598000016127fae */ /* 0x000fe8000892187c */
[----:B------:R4:W-:Y:S04]  /*76ef0*/  STL.64 [R1+0x510], R24 ;  /* 0x0005101801007387 */ /* 0x0009e80000100a00 */
[----:B------:R-:W-:Y:S01]  /*76f00*/  LDGSTS.E [R17+0x65d80], desc[UR60][R8.64], P1 ;  /* 0x65d8000008117fae */ /* 0x000fe2000892187c */
[----:B------:R-:W-:-:S04]  /*76f10*/  IMAD.WIDE R32, R5, 0x4, R202 ;  /* 0x0000000405207825 */ /* 0x000fc800078e02ca */
[C---:B------:R-:W-:Y:S01]  /*76f20*/  IMAD.WIDE R28, R5.reuse, 0x4, R204 ;  /* 0x00000004051c7825 */ /* 0x040fe200078e02cc */
[----:B------:R4:W-:Y:S03]  /*76f30*/  LDGSTS.E [R16+0x66180], desc[UR60][R24.64], P1 ;  /* 0x6618000018107fae */ /* 0x0009e6000892187c */
[C---:B------:R-:W-:Y:S01]  /*76f40*/  IMAD.WIDE R30, R5.reuse, 0x4, R210 ;  /* 0x00000004051e7825 */ /* 0x040fe200078e02d2 */
[----:B------:R-:W-:Y:S03]  /*76f50*/  LDGSTS.E [R20+0x66580], desc[UR60][R32.64], P1 ;  /* 0x6658000020147fae */ /* 0x000fe6000892187c */
[C---:B-1----:R-:W-:Y:S01]  /*76f60*/  IMAD.WIDE R26, R5.reuse, 0x4, R206 ;  /* 0x00000004051a7825 */ /* 0x042fe200078e02ce */
[----:B------:R-:W-:Y:S04]  /*76f70*/  LDGSTS.E [R19+0x66980], desc[UR60][R28.64], P1 ;  /* 0x669800001c137fae */ /* 0x000fe8000892187c */
[----:B--2---:R-:W2:Y:S04]  /*76f80*/  LDL.LU.64 R22, [R1+0x378] ;  /* 0x0003780001167983 */ /* 0x004ea80000300a00 */
[----:B------:R-:W-:Y:S04]  /*76f90*/  LDGSTS.E [R18+0x66d80], desc[UR60][R26.64], P1 ;  /* 0x66d800001a127fae */ /* 0x000fe8000892187c */
[----:B---3--:R-:W3:Y:S04]  /*76fa0*/  LDL.LU.64 R8, [R1+0x358] ;  /* 0x0003580001087983 */ /* 0x008ee80000300a00 */
[----:B------:R-:W3:Y:S04]  /*76fb0*/  LDL.LU.64 R232, [R1+0x338] ;  /* 0x0003380001e87983 */ /* 0x000ee80000300a00 */
[----:B------:R-:W-:Y:S01]  /*76fc0*/  STL.64 [R1+0x508], R32 ;  /* 0x0005082001007387 */ /* 0x000fe20000100a00 */
[----:B----4-:R-:W-:-:S03]  /*76fd0*/  IMAD.WIDE R24, R5, 0x4, R208 ;  /* 0x0000000405187825 */ /* 0x010fc600078e02d0 */
[----:B------:R1:W-:Y:S04]  /*76fe0*/  STL.64 [R1+0x4f8], R28 ;  /* 0x0004f81c01007387 */ /* 0x0003e80000100a00 */
[----:B------:R4:W-:Y:S04]  /*76ff0*/  STL.64 [R1+0x4f0], R26 ;  /* 0x0004f01a01007387 */ /* 0x0009e80000100a00 */
[----:B------:R4:W-:Y:S04]  /*77000*/  STL.64 [R1+0x4e8], R24 ;  /* 0x0004e81801007387 */ /* 0x0009e80000100a00 */
[----:B------:R4:W-:Y:S04]  /*77010*/  STL.64 [R1+0x4d8], R30 ;  /* 0x0004d81e01007387 */ /* 0x0009e80000100a00 */
[----:B------:R-:W3:Y:S04]  /*77020*/  LDL.LU.64 R226, [R1+0x318] ;  /* 0x0003180001e27983 */ /* 0x000ee80000300a00 */
[----:B------:R-:W-:Y:S04]  /*77030*/  LDGSTS.E [R17+0x67180], desc[UR60][R24.64], P1 ;  /* 0x6718000018117fae */ /* 0x000fe8000892187c */
[----:B------:R4:W-:Y:S04]  /*77040*/  LDGSTS.E [R16+0x67580], desc[UR60][R30.64], P1 ;  /* 0x675800001e107fae */ /* 0x0009e8000892187c */
[----:B-1----:R-:W3:Y:S04]  /*77050*/  LDL.LU.64 R28, [R1+0x2f8] ;  /* 0x0002f800011c7983 */ /* 0x002ee80000300a00 */
[----:B----4-:R-:W4:Y:S04]  /*77060*/  LDL.LU.64 R26, [R1+0x2d8] ;  /* 0x0002d800011a7983 */ /* 0x010f280000300a00 */
[----:B------:R-:W4:Y:S04]  /*77070*/  LDL.LU.64 R24, [R1+0x2b8] ;  /* 0x0002b80001187983 */ /* 0x000f280000300a00 */
[----:B------:R-:W4:Y:S01]  /*77080*/  LDL.LU.64 R238, [R1+0x298] ;  /* 0x0002980001ee7983 */ /* 0x000f220000300a00 */
[----:B------:R-:W-:-:S04]  /*77090*/  IMAD.WIDE R34, R5, 0x4, R212 ;  /* 0x0000000405227825 */ /* 0x000fc800078e02d4 */
[----:B------:R-:W-:Y:S01]  /*770a0*/  IMAD.WIDE R30, R5, 0x4, R214 ;  /* 0x00000004051e7825 */ /* 0x000fe200078e02d6 */
[----:B------:R-:W-:-:S03]  /*770b0*/  IADD3 R18, R248, 0x100000, RZ ;  /* 0x00100000f8127810 */ /* 0x000fc60007ffe0ff */
[----:B------:R-:W-:Y:S01]  /*770c0*/  VIADD R17, R248, 0x100000 ;  /* 0x00100000f8117836 */ /* 0x000fe20000000000 */
[----:B------:R-:W-:Y:S04]  /*770d0*/  STL.64 [R1+0x4d0], R34 ;  /* 0x0004d02201007387 */ /* 0x000fe80000100a00 */
[----:B------:R1:W-:Y:S04]  /*770e0*/  STL.64 [R1+0x4c8], R30 ;  /* 0x0004c81e01007387 */ /* 0x0003e80000100a00 */
[----:B------:R1:W-:Y:S04]  /*770f0*/  LDGSTS.E [R20+0x67980], desc[UR60][R34.64], P1 ;  /* 0x6798000022147fae */ /* 0x0003e8000892187c */
[----:B------:R4:W-:Y:S01]  /*77100*/  LDGSTS.E [R19+0x67d80], desc[UR60][R30.64], P1 ;  /* 0x67d800001e137fae */ /* 0x0009e2000892187c */
[----:B--2---:R-:W-:-:S04]  /*77110*/  IMAD.WIDE R22, R5, 0x4, R22 ;  /* 0x0000000405167825 */ /* 0x004fc800078e0216 */
[----:B---3--:R-:W-:-:S04]  /*77120*/  IMAD.WIDE R8, R5, 0x4, R8 ;  /* 0x0000000405087825 */ /* 0x008fc800078e0208 */
[----:B------:R-:W-:Y:S01]  /*77130*/  IMAD.WIDE R32, R5, 0x4, R232 ;  /* 0x0000000405207825 */ /* 0x000fe200078e02e8 */
[----:B------:R-:W-:-:S03]  /*77140*/  IADD3 R16, R248, 0x100000, RZ ;  /* 0x00100000f8107810 */ /* 0x000fc60007ffe0ff */
[----:B------:R-:W-:Y:S01]  /*77150*/  VIADD R170, R250, 0x100000 ;  /* 0x00100000faaa7836 */ /* 0x000fe20000000000 */
[----:B------:R2:W-:Y:S04]  /*77160*/  STL.64 [R1+0x4b8], R22 ;  /* 0x0004b81601007387 */ /* 0x0005e80000100a00 */
[----:B------:R3:W-:Y:S04]  /*77170*/  STL.64 [R1+0x4a8], R8 ;  /* 0x0004a80801007387 */ /* 0x0007e80000100a00 */
[----:B------:R3:W-:Y:S04]  /*77180*/  STL.64 [R1+0x4a0], R32 ;  /* 0x0004a02001007387 */ /* 0x0007e80000100a00 */
[----:B-1----:R-:W3:Y:S04]  /*77190*/  LDL.LU.64 R30, [R1+0x278] ;  /* 0x00027800011e7983 */ /* 0x002ee80000300a00 */
[----:B------:R-:W-:Y:S04]  /*771a0*/  LDGSTS.E [R18+0x40200], desc[UR60][R22.64], P1 ;  /* 0x4020000016127fae */ /* 0x000fe8000892187c */
[----:B------:R-:W3:Y:S04]  /*771b0*/  LDL.LU.64 R220, [R1+0x258] ;  /* 0x0002580001dc7983 */ /* 0x000ee80000300a00 */
[----:B------:R-:W-:Y:S01]  /*771c0*/  LDGSTS.E [R17+0x40600], desc[UR60][R8.64], P1 ;  /* 0x4060000008117fae */ /* 0x000fe2000892187c */
[----:B------:R-:W-:-:S03]  /*771d0*/  IMAD.WIDE R34, R5, 0x4, R226 ;  /* 0x0000000405227825 */ /* 0x000fc600078e02e2 */
[----:B------:R1:W-:Y:S01]  /*771e0*/  LDGSTS.E [R16+0x40a00], desc[UR60][R32.64], P1 ;  /* 0x40a0000020107fae */ /* 0x0003e2000892187c */
[C---:B------:R-:W-:Y:S01]  /*771f0*/  IADD3 R169, R250.reuse, 0x100000, RZ ;  /* 0x00100000faa97810 */ /* 0x040fe20007ffe0ff */
[C---:B------:R-:W-:Y:S01]  /*77200*/  VIADD R168, R250.reuse, 0x100000 ;  /* 0x00100000faa87836 */ /* 0x040fe20000000000 */
[----:B------:R-:W-:Y:S01]  /*77210*/  IADD3 R167, R250, 0x100000, RZ ;  /* 0x00100000faa77810 */ /* 0x000fe20007ffe0ff */
[----:B------:R-:W-:Y:S02]  /*77220*/  VIADD R166, R251, 0x100000 ;  /* 0x00100000fba67836 */ /* 0x000fe40000000000 */
[----:B------:R-:W-:-:S04]  /*77230*/  IMAD.WIDE R28, R5, 0x4, R28 ;  /* 0x00000004051c7825 */ /* 0x000fc800078e021c */
[----:B----4-:R-:W-:-:S04]  /*77240*/  IMAD.WIDE R26, R5, 0x4, R26 ;  /* 0x00000004051a7825 */ /* 0x010fc800078e021a */
[----:B------:R-:W-:Y:S01]  /*77250*/  VIADD R171, R251, 0x100000 ;  /* 0x00100000fbab7836 */ /* 0x000fe20000000000 */
[----:B--2---:R-:W2:Y:S04]  /*77260*/  LDL.LU.64 R22, [R1+0x238] ;  /* 0x0002380001167983 */ /* 0x004ea80000300a00 */
[----:B---3--:R-:W3:Y:S04]  /*77270*/  LDL.LU.64 R8, [R1+0x218] ;  /* 0x0002180001087983 */ /* 0x008ee80000300a00 */
[----:B------:R-:W4:Y:S01]  /*77280*/  LDL.LU.64 R232, [R1+0x1f8] ;  /* 0x0001f80001e87983 */ /* 0x000f220000300a00 */
[----:B------:R-:W-:-:S02]  /*77290*/  VIADD R20, R248, 0x100000 ;  /* 0x00100000f8147836 */ /* 0x000fc40000000000 */
[----:B------:R-:W-:Y:S01]  /*772a0*/  IMAD.WIDE R24, R5, 0x4, R24 ;  /* 0x0000000405187825 */ /* 0x000fe200078e0218 */
[----:B------:R-:W-:-:S03]  /*772b0*/  IADD3 R19, R248, 0x100000, RZ ;  /* 0x00100000f8137810 */ /* 0x000fc60007ffe0ff */
[----:B-1----:R-:W-:Y:S01]  /*772c0*/  IMAD.WIDE R32, R5, 0x4, R238 ;  /* 0x0000000405207825 */ /* 0x002fe200078e02ee */
[----:B------:R-:W-:Y:S04]  /*772d0*/  STL.64 [R1+0x498], R34 ;  /* 0x0004982201007387 */ /* 0x000fe80000100a00 */
[----:B------:R1:W-:Y:S04]  /*772e0*/  STL.64 [R1+0x488], R28 ;  /* 0x0004881c01007387 */ /* 0x0003e80000100a00 */
[----:B------:R1:W-:Y:S04]  /*772f0*/  STL.64 [R1+0x480], R26 ;  /* 0x0004801a01007387 */ /* 0x0003e80000100a00 */
[----:B------:R1:W-:Y:S04]  /*77300*/  LDGSTS.E [R20+0x40e00], desc[UR60][R34.64], P1 ;  /* 0x40e0000022147fae */ /* 0x0003e8000892187c */
[----:B------:R1:W-:Y:S04]  /*77310*/  STL.64 [R1+0x478], R24 ;  /* 0x0004781801007387 */ /* 0x0003e80000100a00 */
[----:B------:R-:W-:Y:S04]  /*77320*/  LDGSTS.E [R19+0x41200], desc[UR60][R28.64], P1 ;  /* 0x412000001c137fae */ /* 0x000fe8000892187c */
[----:B------:R4:W-:Y:S04]  /*77330*/  STL.64 [R1+0x468], R32 ;  /* 0x0004682001007387 */ /* 0x0009e80000100a00 */
[----:B------:R-:W-:Y:S04]  /*77340*/  LDGSTS.E [R18+0x41600], desc[UR60][R26.64], P1 ;  /* 0x416000001a127fae */ /* 0x000fe8000892187c */
[----:B------:R-:W-:Y:S04]  /*77350*/  LDGSTS.E [R17+0x41a00], desc[UR60][R24.64], P1 ;  /* 0x41a0000018117fae */ /* 0x000fe8000892187c */
[----:B------:R4:W-:Y:S01]  /*77360*/  LDGSTS.E [R16+0x41e00], desc[UR60][R32.64], P1 ;  /* 0x41e0000020107fae */ /* 0x0009e2000892187c */
[----:B------:R-:W-:Y:S01]  /*77370*/  IADD3 R204, R251, 0x100000, RZ ;  /* 0x00100000fbcc7810 */ /* 0x000fe20007ffe0ff */
[----:B------:R-:W4:Y:S02]  /*77380*/  LDC R215, c[0x0][0x230] ;  /* 0x00008c00ffd77b82 */ /* 0x000f240000000800 */
[----:B-1----:R-:W4:Y:S04]  /*77390*/  LDL.LU.64 R28, [R1+0x1d8] ;  /* 0x0001d800011c7983 */ /* 0x002f280000300a00 */
[----:B------:R-:W4:Y:S04]  /*773a0*/  LDL.LU.64 R26, [R1+0x1b8] ;  /* 0x0001b800011a7983 */ /* 0x000f280000300a00 */
[----:B------:R-:W4:Y:S04]  /*773b0*/  LDL.LU.64 R24, [R1+0x198] ;  /* 0x0001980001187983 */ /* 0x000f280000300a00 */
[----:B------:R-:W4:Y:S04]  /*773c0*/  LDL.LU.64 R226, [R1+0x178] ;  /* 0x0001780001e27983 */ /* 0x000f280000300a00 */
[----:B------:R-:W4:Y:S01]  /*773d0*/  LDL.LU.64 R238, [R1+0x158] ;  /* 0x0001580001ee7983 */ /* 0x000f220000300a00 */
[----:B------:R-:W-:-:S04]  /*773e0*/  IMAD.WIDE R34, R5, 0x4, R30 ;  /* 0x0000000405227825 */ /* 0x000fc800078e021e */
[C---:B------:R-:W-:Y:S01]  /*773f0*/  IMAD.WIDE R30, R5.reuse, 0x4, R220 ;  /* 0x00000004051e7825 */ /* 0x040fe200078e02dc */
[----:B------:R-:W-:Y:S04]  /*77400*/  STL.64 [R1+0x460], R34 ;  /* 0x0004602201007387 */ /* 0x000fe80000100a00 */
[----:B------:R1:W-:Y:S04]  /*77410*/  STL.64 [R1+0x458], R30 ;  /* 0x0004581e01007387 */ /* 0x0003e80000100a00 */
[----:B------:R1:W-:Y:S04]  /*77420*/  LDGSTS.E [R20+0x42200], desc[UR60][R34.64], P1 ;  /* 0x4220000022147fae */ /* 0x0003e8000892187c */
[----:B------:R-:W-:Y:S01]  /*77430*/  LDGSTS.E [R19+0x42600], desc[UR60][R30.64], P1 ;  /* 0x426000001e137fae */ /* 0x000fe2000892187c */
[----:B--2---:R-:W-:-:S04]  /*77440*/  IMAD.WIDE R22, R5, 0x4, R22 ;  /* 0x0000000405167825 */ /* 0x004fc800078e0216 */
[----:B---3--:R-:W-:-:S04]  /*77450*/  IMAD.WIDE R8, R5, 0x4, R8 ;  /* 0x0000000405087825 */ /* 0x008fc800078e0208 */
[C---:B----4-:R-:W-:Y:S01]  /*77460*/  IMAD.WIDE R32, R5.reuse, 0x4, R232 ;  /* 0x0000000405207825 */ /* 0x050fe200078e02e8 */
[----:B------:R2:W-:Y:S04]  /*77470*/  STL.64 [R1+0x448], R22 ;  /* 0x0004481601007387 */ /* 0x0005e80000100a00 */
[----:B------:R3:W-:Y:S04]  /*77480*/  STL.64 [R1+0x440], R8 ;  /* 0x0004400801007387 */ /* 0x0007e80000100a00 */
[----:B------:R4:W-:Y:S04]  /*77490*/  STL.64 [R1+0x438], R32 ;  /* 0x0004382001007387 */ /* 0x0009e80000100a00 */
[----:B-1----:R-:W4:Y:S04]  /*774a0*/  LDL.LU.64 R30, [R1+0x138] ;  /* 0x00013800011e7983 */ /* 0x002f280000300a00 */
[----:B------:R-:W-:Y:S04]  /*774b0*/  LDGSTS.E [R18+0x42a00], desc[UR60][R22.64], P1 ;  /* 0x42a0000016127fae */ /* 0x000fe8000892187c */
[----:B------:R-:W4:Y:S04]  /*774c0*/  LDL.LU.64 R220, [R1+0x118] ;  /* 0x0001180001dc7983 */ /* 0x000f280000300a00 */
[----:B------:R-:W-:Y:S04]  /*774d0*/  LDGSTS.E [R17+0x42e00], desc[UR60][R8.64], P1 ;  /* 0x42e0000008117fae */ /* 0x000fe8000892187c */
[----:B------:R4:W-:Y:S04]  /*774e0*/  LDGSTS.E [R16+0x43200], desc[UR60][R32.64], P1 ;  /* 0x4320000020107fae */ /* 0x0009e8000892187c */
[----:B--2---:R-:W2:Y:S04]  /*774f0*/  LDL.LU.64 R22, [R1+0xf8] ;  /* 0x0000f80001167983 */ /* 0x004ea80000300a00 */
[----:B---3--:R-:W3:Y:S04]  /*77500*/  LDL.LU.64 R8, [R1+0xd8] ;  /* 0x0000d80001087983 */ /* 0x008ee80000300a00 */
[----:B------:R-:W3:Y:S01]  /*77510*/  LDL.LU.64 R232, [R1+0xb8] ;  /* 0x0000b80001e87983 */ /* 0x000ee20000300a00 */
[----:B------:R-:W-:-:S04]  /*77520*/  IMAD.WIDE R28, R5, 0x4, R28 ;  /* 0x00000004051c7825 */ /* 0x000fc800078e021c */
[----:B------:R-:W-:-:S04]  /*77530*/  IMAD.WIDE R26, R5, 0x4, R26 ;  /* 0x00000004051a7825 */ /* 0x000fc800078e021a */
[----:B------:R-:W-:-:S04]  /*77540*/  IMAD.WIDE R24, R5, 0x4, R24 ;  /* 0x0000000405187825 */ /* 0x000fc800078e0218 */
[----:B------:R-:W-:-:S04]  /*77550*/  IMAD.WIDE R34, R5, 0x4, R226 ;  /* 0x0000000405227825 */ /* 0x000fc800078e02e2 */
[C---:B----4-:R-:W-:Y:S01]  /*77560*/  IMAD.WIDE R32, R5.reuse, 0x4, R238 ;  /* 0x0000000405207825 */ /* 0x050fe200078e02ee */
        /* <DEDUP_REMOVED lines=8> */
[----:B------:R-:W-:Y:S04]  /*775f0*/  LDGSTS.E [R18+0x43e00], desc[UR60][R24.64], P1 ;  /* 0x43e0000018127fae */ /* 0x000fe8000892187c */
[----:B------:R4:W-:Y:S04]  /*77600*/  LDGSTS.E [R17+0x44200], desc[UR60][R34.64], P1 ;  /* 0x4420000022117fae */ /* 0x0009e8000892187c */
[----:B------:R4:W-:Y:S04]  /*77610*/  LDGSTS.E [R16+0x44600], desc[UR60][R32.64], P1 ;  /* 0x4460000020107fae */ /* 0x0009e8000892187c */
[----:B-1----:R-:W3:Y:S04]  /*77620*/  LDL.LU.64 R28, [R1+0x78] ;  /* 0x00007800011c7983 */ /* 0x002ee80000300a00 */
[----:B----4-:R-:W4:Y:S04]  /*77630*/  LDL.LU.64 R26, [R1+0x58] ;  /* 0x00005800011a7983 */ /* 0x010f280000300a00 */
[----:B------:R-:W4:Y:S04]  /*77640*/  LDL.LU.64 R24, [R1+0x38] ;  /* 0x0000380001187983 */ /* 0x000f280000300a00 */
[----:B------:R-:W4:Y:S01]  /*77650*/  LDL.LU.64 R238, [R1+0x18] ;  /* 0x0000180001ee7983 */ /* 0x000f220000300a00 */
[----:B------:R-:W-:-:S04]  /*77660*/  IMAD.WIDE R34, R5, 0x4, R30 ;  /* 0x0000000405227825 */ /* 0x000fc800078e021e */
[C---:B------:R-:W-:Y:S01]  /*77670*/  IMAD.WIDE R32, R5.reuse, 0x4, R220 ;  /* 0x0000000405207825 */ /* 0x040fe200078e02dc */
[----:B------:R-:W-:Y:S04]  /*77680*/  STL.64 [R1+0x3f8], R34 ;  /* 0x0003f82201007387 */ /* 0x000fe80000100a00 */
[----:B------:R-:W-:Y:S04]  /*77690*/  STL.64 [R1+0x3e8], R32 ;  /* 0x0003e82001007387 */ /* 0x000fe80000100a00 */
[----:B------:R-:W-:Y:S04]  /*776a0*/  LDGSTS.E [R20+0x44a00], desc[UR60][R34.64], P1 ;  /* 0x44a0000022147fae */ /* 0x000fe8000892187c */
[----:B------:R1:W-:Y:S01]  /*776b0*/  LDGSTS.E [R19+0x44e00], desc[UR60][R32.64], P1 ;  /* 0x44e0000020137fae */ /* 0x0003e2000892187c */
[----:B--2---:R-:W-:-:S04]  /*776c0*/  IMAD.WIDE R22, R5, 0x4, R22 ;  /* 0x0000000405167825 */ /* 0x004fc800078e0216 */
[----:B---3--:R-:W-:-:S04]  /*776d0*/  IMAD.WIDE R8, R5, 0x4, R8 ;  /* 0x0000000405087825 */ /* 0x008fc800078e0208 */
[C---:B------:R-:W-:Y:S01]  /*776e0*/  IMAD.WIDE R30, R5.reuse, 0x4, R232 ;  /* 0x00000004051e7825 */ /* 0x040fe200078e02e8 */
[----:B------:R2:W-:Y:S04]  /*776f0*/  STL.64 [R1+0x3e0], R22 ;  /* 0x0003e01601007387 */ /* 0x0005e80000100a00 */
[----:B------:R3:W-:Y:S04]  /*77700*/  STL.64 [R1+0x3d8], R8 ;  /* 0x0003d80801007387 */ /* 0x0007e80000100a00 */
[----:B------:R4:W-:Y:S04]  /*77710*/  STL.64 [R1+0x3c8], R30 ;  /* 0x0003c81e01007387 */ /* 0x0009e80000100a00 */
[----:B------:R-:W-:Y:S04]  /*77720*/  LDGSTS.E [R18+0x45200], desc[UR60][R22.64], P1 ;  /* 0x4520000016127fae */ /* 0x000fe8000892187c */
[----:B------:R-:W4:Y:S04]  /*77730*/  LDL.64 R220, [R1+0x3b0] ;  /* 0x0003b00001dc7983 */ /* 0x000f280000100a00 */
[----:B------:R-:W-:Y:S04]  /*77740*/  LDGSTS.E [R17+0x45600], desc[UR60][R8.64], P1 ;  /* 0x4560000008117fae */ /* 0x000fe8000892187c */
[----:B------:R4:W-:Y:S04]  /*77750*/  LDGSTS.E [R16+0x45a00], desc[UR60][R30.64], P1 ;  /* 0x45a000001e107fae */ /* 0x0009e8000892187c */
[----:B--2---:R-:W2:Y:S04]  /*77760*/  LDL.LU.64 R22, [R1+0x3d0] ;  /* 0x0003d00001167983 */ /* 0x004ea80000300a00 */
[----:B---3--:R-:W3:Y:S04]  /*77770*/  LDL.LU.64 R8, [R1+0x3f0] ;  /* 0x0003f00001087983 */ /* 0x008ee80000300a00 */
[----:B------:R-:W3:Y:S01]  /*77780*/  LDL.LU.64 R232, [R1+0x410] ;  /* 0x0004100001e87983 */ /* 0x000ee20000300a00 */
[----:B-1----:R-:W-:-:S04]  /*77790*/  IMAD.WIDE R32, R5, 0x4, R226 ;  /* 0x0000000405207825 */ /* 0x002fc800078e02e2 */
[----:B------:R-:W-:-:S04]  /*777a0*/  IMAD.WIDE R28, R5, 0x4, R28 ;  /* 0x00000004051c7825 */ /* 0x000fc800078e021c */
[----:B----4-:R-:W-:-:S04]  /*777b0*/  IMAD.WIDE R26, R5, 0x4, R26 ;  /* 0x00000004051a7825 */ /* 0x010fc800078e021a */
        /* <DEDUP_REMOVED lines=10> */
[----:B------:R-:W-:Y:S01]  /*77860*/  LDGSTS.E [R17+0x46a00], desc[UR60][R24.64], P1 ;  /* 0x46a0000018117fae */ /* 0x000fe2000892187c */
[----:B------:R-:W-:-:S03]  /*77870*/  IMAD.WIDE R34, R5, 0x4, R240 ;  /* 0x0000000405227825 */ /* 0x000fc600078e02f0 */
[----:B------:R3:W-:Y:S04]  /*77880*/  LDGSTS.E [R16+0x46e00], desc[UR60][R30.64], P1 ;  /* 0x46e000001e107fae */ /* 0x0007e8000892187c */
[----:B------:R-:W-:Y:S04]  /*77890*/  LDGSTS.E [R20+0x47200], desc[UR60][R34.64], P1 ;  /* 0x4720000022147fae */ /* 0x000fe8000892187c */
[----:B-1----:R-:W3:Y:S04]  /*778a0*/  LDL.LU.64 R28, [R1+0x430] ;  /* 0x00043000011c7983 */ /* 0x002ee80000300a00 */
[----:B----4-:R-:W4:Y:S04]  /*778b0*/  LDL.LU.64 R26, [R1+0x450] ;  /* 0x00045000011a7983 */ /* 0x010f280000300a00 */
[----:B------:R-:W4:Y:S04]  /*778c0*/  LDL.LU.64 R24, [R1+0x470] ;  /* 0x0004700001187983 */ /* 0x000f280000300a00 */
[----:B------:R-:W4:Y:S04]  /*778d0*/  LDL.LU.64 R238, [R1+0x490] ;  /* 0x0004900001ee7983 */ /* 0x000f280000300a00 */
[----:B------:R-:W4:Y:S04]  /*778e0*/  LDL.LU.64 R226, [R1+0x4b0] ;  /* 0x0004b00001e27983 */ /* 0x000f280000300a00 */
[----:B------:R-:W-:Y:S01]  /*778f0*/  STL.64 [R1+0xf0], R34 ;  /* 0x0000f02201007387 */ /* 0x000fe20000100a00 */
[----:B------:R-:W-:-:S05]  /*77900*/  IMAD.WIDE R32, R5, 0x4, R220 ;  /* 0x0000000405207825 */ /* 0x000fca00078e02dc */
[----:B------:R1:W-:Y:S04]  /*77910*/  STL.64 [R1+0xd0], R32 ;  /* 0x0000d02001007387 */ /* 0x0003e80000100a00 */
[----:B------:R-:W-:Y:S01]  /*77920*/  LDGSTS.E [R19+0x47600], desc[UR60][R32.64], P1 ;  /* 0x4760000020137fae */ /* 0x000fe2000892187c */
[----:B--2---:R-:W-:-:S04]  /*77930*/  IMAD.WIDE R22, R5, 0x4, R22 ;  /* 0x0000000405167825 */ /* 0x004fc800078e0216 */
[----:B---3--:R-:W-:-:S04]  /*77940*/  IMAD.WIDE R8, R5, 0x4, R8 ;  /* 0x0000000405087825 */ /* 0x008fc800078e0208 */
[C---:B------:R-:W-:Y:S01]  /*77950*/  IMAD.WIDE R30, R5.reuse, 0x4, R232 ;  /* 0x00000004051e7825 */ /* 0x040fe200078e02e8 */
[----:B------:R2:W-:Y:S04]  /*77960*/  STL.64 [R1+0xb0], R22 ;  /* 0x0000b01601007387 */ /* 0x0005e80000100a00 */
[----:B------:R3:W-:Y:S04]  /*77970*/  STL.64 [R1+0x90], R8 ;  /* 0x0000900801007387 */ /* 0x0007e80000100a00 */
[----:B------:R4:W-:Y:S04]  /*77980*/  STL.64 [R1+0x70], R30 ;  /* 0x0000701e01007387 */ /* 0x0009e80000100a00 */
[----:B-1----:R-:W4:Y:S04]  /*77990*/  LDL.LU.64 R32, [R1+0x4c0] ;  /* 0x0004c00001207983 */ /* 0x002f280000300a00 */
[----:B------:R-:W4:Y:S04]  /*779a0*/  LDL.LU.64 R220, [R1+0x4e0] ;  /* 0x0004e00001dc7983 */ /* 0x000f280000300a00 */
[----:B------:R-:W-:Y:S04]  /*779b0*/  LDGSTS.E [R18+0x47a00], desc[UR60][R22.64], P1 ;  /* 0x47a0000016127fae */ /* 0x000fe8000892187c */
[----:B------:R-:W4:Y:S04]  /*779c0*/  LDL.LU.64 R232, [R1+0x500] ;  /* 0x0005000001e87983 */ /* 0x000f280000300a00 */
[----:B------:R-:W-:Y:S04]  /*779d0*/  LDGSTS.E [R17+0x47e00], desc[UR60][R8.64], P1 ;  /* 0x47e0000008117fae */ /* 0x000fe8000892187c */
[----:B------:R-:W-:Y:S04]  /*779e0*/  LDGSTS.E [R16+0x60200], desc[UR60][R30.64], P1 ;  /* 0x602000001e107fae */ /* 0x000fe8000892187c */
[----:B--2---:R-:W2:Y:S04]  /*779f0*/  LDL.LU.64 R22, [R1+0x520] ;  /* 0x0005200001167983 */ /* 0x004ea80000300a00 */
[----:B---3--:R-:W3:Y:S01]  /*77a00*/  LDL.LU.64 R8, [R1+0x540] ;  /* 0x0005400001087983 */ /* 0x008ee20000300a00 */
[----:B------:R-:W-:-:S04]  /*77a10*/  IMAD.WIDE R28, R5, 0x4, R28 ;  /* 0x00000004051c7825 */ /* 0x000fc800078e021c */
[----:B----4-:R-:W-:-:S04]  /*77a20*/  IMAD.WIDE R26, R5, 0x4, R26 ;  /* 0x00000004051a7825 */ /* 0x010fc800078e021a */
[C---:B------:R-:W-:Y:S01]  /*77a30*/  IMAD.WIDE R24, R5.reuse, 0x4, R24 ;  /* 0x0000000405187825 */ /* 0x040fe200078e0218 */
[----:B------:R-:W-:Y:S04]  /*77a40*/  STL.64 [R1+0x50], R28 ;  /* 0x0000501c01007387 */ /* 0x000fe80000100a00 */
[----:B------:R1:W-:Y:S04]  /*77a50*/  STL.64 [R1+0x30], R26 ;  /* 0x0000301a01007387 */ /* 0x0003e80000100a00 */
[----:B------:R4:W-:Y:S01]  /*77a60*/  STL.64 [R1+0x10], R24 ;  /* 0x0000101801007387 */ /* 0x0009e20000100a00 */
[----:B------:R-:W-:-:S03]  /*77a70*/  IMAD.WIDE R230, R5, 0x4, R226 ;  /* 0x0000000405e67825 */ /* 0x000fc600078e02e2 */
[----:B------:R3:W-:Y:S04]  /*77a80*/  LDGSTS.E [R20+0x60600], desc[UR60][R28.64], P1 ;  /* 0x606000001c147fae */ /* 0x0007e8000892187c */
[----:B------:R-:W3:Y:S04]  /*77a90*/  LDL.LU.64 R30, [R1+0x560] ;  /* 0x00056000011e7983 */ /* 0x000ee80000300a00 */
[----:B------:R3:W-:Y:S04]  /*77aa0*/  LDGSTS.E [R19+0x60a00], desc[UR60][R26.64], P1 ;  /* 0x60a000001a137fae */ /* 0x0007e8000892187c */
[----:B------:R-:W3:Y:S04]  /*77ab0*/  LDL.LU.64 R226, [R1+0x580] ;  /* 0x0005800001e27983 */ /* 0x000ee80000300a00 */
[----:B------:R3:W-:Y:S04]  /*77ac0*/  LDGSTS.E [R18+0x60e00], desc[UR60][R24.64], P1 ;  /* 0x60e0000018127fae */ /* 0x0007e8000892187c */
[----:B-1----:R-:W3:Y:S04]  /*77ad0*/  LDL.LU.64 R26, [R1+0x5a0] ;  /* 0x0005a000011a7983 */ /* 0x002ee80000300a00 */
[----:B----4-:R-:W4:Y:S04]  /*77ae0*/  LDL.LU.64 R24, [R1+0x5c0] ;  /* 0x0005c00001187983 */ /* 0x010f280000300a00 */
[----:B------:R-:W4:Y:S01]  /*77af0*/  LDL.LU.64 R28, [R1+0x5e0] ;  /* 0x0005e000011c7983 */ /* 0x000f220000300a00 */
[----:B------:R-:W-:-:S04]  /*77b00*/  IMAD.WIDE R222, R5, 0x4, R32 ;  /* 0x0000000405de7825 */ /* 0x000fc800078e0220 */
[C---:B------:R-:W-:Y:S01]  /*77b10*/  IMAD.WIDE R164, R5.reuse, 0x4, R220 ;  /* 0x0000000405a47825 */ /* 0x040fe200078e02dc */
[----:B------:R-:W4:Y:S03]  /*77b20*/  LDL.LU.64 R32, [R1+0x600] ;  /* 0x0006000001207983 */ /* 0x000f260000300a00 */
[C---:B------:R-:W-:Y:S01]  /*77b30*/  IMAD.WIDE R162, R5.reuse, 0x4, R232 ;  /* 0x0000000405a27825 */ /* 0x040fe200078e02e8 */
[----:B------:R-:W4:Y:S04]  /*77b40*/  LDL.LU.64 R220, [R1+0x620] ;  /* 0x0006200001dc7983 */ /* 0x000f280000300a00 */
[----:B------:R-:W4:Y:S01]  /*77b50*/  LDL.LU.64 R232, [R1+0x640] ;  /* 0x0006400001e87983 */ /* 0x000f220000300a00 */
[----:B--2---:R-:W-:-:S04]  /*77b60*/  IMAD.WIDE R160, R5, 0x4, R22 ;  /* 0x0000000405a07825 */ /* 0x004fc800078e0216 */
[C---:B---3--:R-:W-:Y:S01]  /*77b70*/  IMAD.WIDE R158, R5.reuse, 0x4, R8 ;  /* 0x00000004059e7825 */ /* 0x048fe200078e0208 */
[----:B------:R-:W2:Y:S04]  /*77b80*/  LDL.LU.64 R22, [R1+0x660] ;  /* 0x0006600001167983 */ /* 0x000ea80000300a00 */
[----:B------:R-:W3:Y:S01]  /*77b90*/  LDL.LU.64 R8, [R1+0x680] ;  /* 0x0006800001087983 */ /* 0x000ee20000300a00 */
[----:B------:R-:W-:-:S04]  /*77ba0*/  IMAD.WIDE R156, R5, 0x4, R30 ;  /* 0x00000004059c7825 */ /* 0x000fc800078e021e */
[C---:B------:R-:W-:Y:S01]  /*77bb0*/  IMAD.WIDE R154, R5.reuse, 0x4, R226 ;  /* 0x00000004059a7825 */ /* 0x040fe200078e02e2 */
[----:B------:R-:W3:Y:S04]  /*77bc0*/  LDL.LU.64 R30, [R1+0x6a0] ;  /* 0x0006a000011e7983 */ /* 0x000ee80000300a00 */
[----:B------:R-:W3:Y:S01]  /*77bd0*/  LDL.LU.64 R226, [R1+0x6c0] ;  /* 0x0006c00001e27983 */ /* 0x000ee20000300a00 */
[----:B------:R-:W-:-:S04]  /*77be0*/  IMAD.WIDE R152, R5, 0x4, R26 ;  /* 0x0000000405987825 */ /* 0x000fc800078e021a */
[C---:B----4-:R-:W-:Y:S01]  /*77bf0*/  IMAD.WIDE R150, R5.reuse, 0x4, R24 ;  /* 0x0000000405967825 */ /* 0x050fe200078e0218 */
[----:B------:R-:W4:Y:S03]  /*77c00*/  LDL.LU.64 R26, [R1+0x6e0] ;  /* 0x0006e000011a7983 */ /* 0x000f260000300a00 */
[C---:B------:R-:W-:Y:S01]  /*77c10*/  IMAD.WIDE R148, R5.reuse, 0x4, R28 ;  /* 0x0000000405947825 */ /* 0x040fe200078e021c */
[----:B------:R-:W4:Y:S04]  /*77c20*/  LDL.LU.64 R24, [R1+0x700] ;  /* 0x0007000001187983 */ /* 0x000f280000300a00 */
        /* <DEDUP_REMOVED lines=11> */
[----:B------:R-:W-:-:S03]  /*77ce0*/  IMAD.WIDE R136, R5, 0x4, R30 ;  /* 0x0000000405887825 */ /* 0x000fc600078e021e */
[----:B------:R-:W3:Y:S01]  /*77cf0*/  LDL.LU.64 R30, [R1+0x7e0] ;  /* 0x0007e000011e7983 */ /* 0x000ee20000300a00 */
[----:B------:R-:W-:-:S04]  /*77d00*/  IMAD.WIDE R134, R5, 0x4, R226 ;  /* 0x0000000405867825 */ /* 0x000fc800078e02e2 */
[----:B----4-:R-:W-:-:S04]  /*77d10*/  IMAD.WIDE R132, R5, 0x4, R26 ;  /* 0x0000000405847825 */ /* 0x010fc800078e021a */
[----:B------:R-:W-:-:S04]  /*77d20*/  IMAD.WIDE R128, R5, 0x4, R28 ;  /* 0x0000000405807825 */ /* 0x000fc800078e021c */
[C---:B------:R-:W-:Y:S01]  /*77d30*/  IMAD.WIDE R130, R5.reuse, 0x4, R24 ;  /* 0x0000000405827825 */ /* 0x040fe200078e0218 */
[----:B------:R-:W4:Y:S04]  /*77d40*/  LDL.LU.64 R28, [R1+0x800] ;  /* 0x00080000011c7983 */ /* 0x000f280000300a00 */
[----:B------:R-:W4:Y:S04]  /*77d50*/  LDL.LU.64 R26, [R1+0x820] ;  /* 0x00082000011a7983 */ /* 0x000f280000300a00 */
[----:B------:R-:W4:Y:S04]  /*77d60*/  LDL.LU.64 R24, [R1+0x838] ;  /* 0x0008380001187983 */ /* 0x000f280000300a00 */
[----:B------:R-:W4:Y:S01]  /*77d70*/  LDL.LU.64 R226, [R1+0x850] ;  /* 0x0008500001e27983 */ /* 0x000f220000300a00 */
[----:B------:R-:W-:-:S04]  /*77d80*/  IMAD.WIDE R126, R5, 0x4, R32 ;  /* 0x00000004057e7825 */ /* 0x000fc800078e0220 */
[C---:B------:R-:W-:Y:S01]  /*77d90*/  IMAD.WIDE R124, R5.reuse, 0x4, R220 ;  /* 0x00000004057c7825 */ /* 0x040fe200078e02dc */
[----:B------:R-:W4:Y:S04]  /*77da0*/  LDL.LU.64 R32, [R1+0x868] ;  /* 0x0008680001207983 */ /* 0x000f280000300a00 */
[----:B------:R-:W4:Y:S01]  /*77db0*/  LDL.LU.64 R220, [R1+0x880] ;  /* 0x0008800001dc7983 */ /* 0x000f220000300a00 */
[----:B------:R-:W-:-:S04]  /*77dc0*/  IMAD.WIDE R122, R5, 0x4, R232 ;  /* 0x00000004057a7825 */ /* 0x000fc800078e02e8 */
[----:B--2---:R-:W-:-:S04]  /*77dd0*/  IMAD.WIDE R120, R5, 0x4, R22 ;  /* 0x0000000405787825 */ /* 0x004fc800078e0216 */
[C---:B---3--:R-:W-:Y:S01]  /*77de0*/  IMAD.WIDE R118, R5.reuse, 0x4, R8 ;  /* 0x0000000405767825 */ /* 0x048fe200078e0208 */
[----:B------:R-:W2:Y:S04]  /*77df0*/  LDL.LU.64 R22, [R1+0x898] ;  /* 0x0008980001167983 */ /* 0x000ea80000300a00 */
[----:B------:R-:W3:Y:S04]  /*77e00*/  LDL.LU.64 R8, [R1+0x8b0] ;  /* 0x0008b00001087983 */ /* 0x000ee80000300a00 */
[----:B------:R-:W3:Y:S01]  /*77e10*/  LDL.LU.64 R232, [R1+0x8c8] ;  /* 0x0008c80001e87983 */ /* 0x000ee20000300a00 */
[----:B------:R-:W-:-:S05]  /*77e20*/  IMAD.WIDE R238, R5, 0x4, R238 ;  /* 0x0000000405ee7825 */ /* 0x000fca00078e02ee */
        /* <DEDUP_REMOVED lines=20> */
[----:B------:R-:W-:Y:S01]  /*77f70*/  LDGSTS.E [R17+0x66200], desc[UR60][R130.64], P1 ;  /* 0x6620000082117fae */ /* 0x000fe2000892187c */
[----:B----4-:R-:W-:-:S03]  /*77f80*/  IMAD.WIDE R28, R5, 0x4, R28 ;  /* 0x00000004051c7825 */ /* 0x010fc600078e021c */
[----:B------:R-:W-:Y:S01]  /*77f90*/  LDGSTS.E [R16+0x66600], desc[UR60][R128.64], P1 ;  /* 0x6660000080107fae */ /* 0x000fe2000892187c */
[----:B------:R-:W-:-:S03]  /*77fa0*/  IMAD.WIDE R26, R5, 0x4, R26 ;  /* 0x00000004051a7825 */ /* 0x000fc600078e021a */
[----:B------:R-:W-:Y:S01]  /*77fb0*/  LDGSTS.E [R20+0x66a00], desc[UR60][R126.64], P1 ;  /* 0x66a000007e147fae */ /* 0x000fe2000892187c */
[----:B------:R-:W-:-:S03]  /*77fc0*/  IMAD.WIDE R24, R5, 0x4, R24 ;  /* 0x0000000405187825 */ /* 0x000fc600078e0218 */
[----:B------:R1:W-:Y:S01]  /*77fd0*/  LDGSTS.E [R19+0x66e00], desc[UR60][R124.64], P1 ;  /* 0x66e000007c137fae */ /* 0x0003e2000892187c */
[----:B------:R-:W-:-:S04]  /*77fe0*/  IMAD.WIDE R116, R5, 0x4, R30 ;  /* 0x0000000405747825 */ /* 0x000fc800078e021e */
[----:B------:R-:W-:Y:S01]  /*77ff0*/  IMAD.WIDE R34, R5, 0x4, R226 ;  /* 0x0000000405227825 */ /* 0x000fe200078e02e2 */
[----:B------:R4:W-:Y:S04]  /*78000*/  LDGSTS.E [R18+0x67200], desc[UR60][R122.64], P1 ;  /* 0x672000007a127fae */ /* 0x0009e8000892187c */
[----:B------:R4:W-:Y:S04]  /*78010*/  LDGSTS.E [R17+0x67600], desc[UR60][R120.64], P1 ;  /* 0x6760000078117fae */ /* 0x0009e8000892187c */
[----:B------:R4:W-:Y:S04]  /*78020*/  STL.64 [R1+0x390], R28 ;  /* 0x0003901c01007387 */ /* 0x0009e80000100a00 */
[----:B------:R4:W-:Y:S04]  /*78030*/  LDGSTS.E [R16+0x67a00], desc[UR60][R118.64], P1 ;  /* 0x67a0000076107fae */ /* 0x0009e8000892187c */
[----:B------:R4:W-:Y:S04]  /*78040*/  STL.64 [R1+0x378], R26 ;  /* 0x0003781a01007387 */ /* 0x0009e80000100a00 */
[----:B------:R4:W-:Y:S04]  /*78050*/  STL.64 [R1+0x360], R24 ;  /* 0x0003601801007387 */ /* 0x0009e80000100a00 */
[----:B------:R4:W-:Y:S01]  /*78060*/  LDGSTS.E [R20+0x67e00], desc[UR60][R116.64], P1 ;  /* 0x67e0000074147fae */ /* 0x0009e2000892187c */
[C---:B-1----:R-:W-:Y:S01]  /*78070*/  VIADD R19, R249.reuse, 0x100000 ;  /* 0x00100000f9137836 */ /* 0x042fe20000000000 */
[C---:B----4-:R-:W-:Y:S01]  /*78080*/  IADD3 R18, R249.reuse, 0x100000, RZ ;  /* 0x00100000f9127810 */ /* 0x050fe20007ffe0ff */
[C---:B------:R-:W-:Y:S01]  /*78090*/  VIADD R17, R249.reuse, 0x100000 ;  /* 0x00100000f9117836 */ /* 0x040fe20000000000 */
[----:B------:R1:W-:Y:S01]  /*780a0*/  STL.64 [R1+0x348], R34 ;  /* 0x0003482201007387 */ /* 0x0003e20000100a00 */
[----:B------:R-:W-:-:S03]  /*780b0*/  IADD3 R16, R249, 0x100000, RZ ;  /* 0x00100000f9107810 */ /* 0x000fc60007ffe0ff */
[----:B------:R-:W-:Y:S04]  /*780c0*/  LDGSTS.E [R19+0x40280], desc[UR60][R28.64], P1 ;  /* 0x402800001c137fae */ /* 0x000fe8000892187c */
[----:B------:R-:W4:Y:S04]  /*780d0*/  LDL.LU.64 R30, [R1+0x8e0] ;  /* 0x0008e000011e7983 */ /* 0x000f280000300a00 */
[----:B------:R-:W-:Y:S04]  /*780e0*/  LDGSTS.E [R18+0x40680], desc[UR60][R26.64], P1 ;  /* 0x406800001a127fae */ /* 0x000fe8000892187c */
[----:B------:R-:W-:Y:S04]  /*780f0*/  LDGSTS.E [R17+0x40a80], desc[UR60][R24.64], P1 ;  /* 0x40a8000018117fae */ /* 0x000fe8000892187c */
[----:B------:R1:W-:Y:S01]  /*78100*/  LDGSTS.E [R16+0x40e80], desc[UR60][R34.64], P1 ;  /* 0x40e8000022107fae */ /* 0x0003e2000892187c */
[----:B------:R-:W-:-:S03]  /*78110*/  VIADD R20, R249, 0x100000 ;  /* 0x00100000f9147836 */ /* 0x000fc60000000000 */
        /* <DEDUP_REMOVED lines=8> */
[----:B------:R-:W-:Y:S04]  /*781a0*/  LDGSTS.E [R20+0x41280], desc[UR60][R36.64], P1 ;  /* 0x4128000024147fae */ /* 0x000fe8000892187c */
[----:B------:R-:W-:Y:S01]  /*781b0*/  LDGSTS.E [R19+0x41680], desc[UR60][R32.64], P1 ;  /* 0x4168000020137fae */ /* 0x000fe2000892187c */
[----:B--2---:R-:W-:-:S04]  /*781c0*/  IMAD.WIDE R22, R5, 0x4, R22 ;  /* 0x0000000405167825 */ /* 0x004fc800078e0216 */
[----:B---3--:R-:W-:-:S04]  /*781d0*/  IMAD.WIDE R8, R5, 0x4, R8 ;  /* 0x0000000405087825 */ /* 0x008fc800078e0208 */
[C---:B-1----:R-:W-:Y:S01]  /*781e0*/  IMAD.WIDE R34, R5.reuse, 0x4, R232 ;  /* 0x0000000405227825 */ /* 0x042fe200078e02e8 */
[----:B------:R1:W-:Y:S04]  /*781f0*/  STL.64 [R1+0x300], R22 ;  /* 0x0003001601007387 */ /* 0x0003e80000100a00 */
[----:B------:R2:W-:Y:S04]  /*78200*/  STL.64 [R1+0x2e8], R8 ;  /* 0x0002e80801007387 */ /* 0x0005e80000100a00 */
[----:B------:R3:W-:Y:S04]  /*78210*/  STL.64 [R1+0x2d0], R34 ;  /* 0x0002d02201007387 */ /* 0x0007e80000100a00 */
[----:B------:R-:W3:Y:S04]  /*78220*/  LDL.LU.64 R32, [R1+0x958] ;  /* 0x0009580001207983 */ /* 0x000ee80000300a00 */
[----:B------:R-:W-:Y:S04]  /*78230*/  LDGSTS.E [R18+0x41a80], desc[UR60][R22.64], P1 ;  /* 0x41a8000016127fae */ /* 0x000fe8000892187c */
[----:B------:R-:W3:Y:S04]  /*78240*/  LDL.LU.64 R220, [R1+0x970] ;  /* 0x0009700001dc7983 */ /* 0x000ee80000300a00 */
[----:B------:R-:W-:Y:S04]  /*78250*/  LDGSTS.E [R17+0x41e80], desc[UR60][R8.64], P1 ;  /* 0x41e8000008117fae */ /* 0x000fe8000892187c */
[----:B------:R3:W-:Y:S04]  /*78260*/  LDGSTS.E [R16+0x42280], desc[UR60][R34.64], P1 ;  /* 0x4228000022107fae */ /* 0x0007e8000892187c */
[----:B-1----:R-:W3:Y:S04]  /*78270*/  LDL.LU.64 R22, [R1+0x988] ;  /* 0x0009880001167983 */ /* 0x002ee80000300a00 */
[----:B--2---:R-:W2:Y:S04]  /*78280*/  LDL.LU.64 R8, [R1+0x9a0] ;  /* 0x0009a00001087983 */ /* 0x004ea80000300a00 */
[----:B------:R-:W2:Y:S01]  /*78290*/  LDL.LU.64 R232, [R1+0x9b8] ;  /* 0x0009b80001e87983 */ /* 0x000ea20000300a00 */
[----:B----4-:R-:W-:-:S05]  /*782a0*/  IMAD.WIDE R30, R5, 0x4, R30 ;  /* 0x00000004051e7825 */ /* 0x010fca00078e021e */
[----:B------:R1:W-:Y:S04]  /*782b0*/  STL.64 [R1+0x2b8], R30 ;  /* 0x0002b81e01007387 */ /* 0x0003e80000100a00 */
[----:B------:R-:W-:Y:S01]  /*782c0*/  LDGSTS.E [R20+0x42680], desc[UR60][R30.64], P1 ;  /* 0x426800001e147fae */ /* 0x000fe2000892187c */
[----:B------:R-:W-:-:S04]  /*782d0*/  IMAD.WIDE R28, R5, 0x4, R28 ;  /* 0x00000004051c7825 */ /* 0x000fc800078e021c */
[----:B------:R-:W-:-:S04]  /*782e0*/  IMAD.WIDE R26, R5, 0x4, R26 ;  /* 0x00000004051a7825 */ /* 0x000fc800078e021a */
[----:B------:R-:W-:-:S04]  /*782f0*/  IMAD.WIDE R24, R5, 0x4, R24 ;  /* 0x0000000405187825 */ /* 0x000fc800078e0218 */
[C---:B---3--:R-:W-:Y:S01]  /*78300*/  IMAD.WIDE R34, R5.reuse, 0x4, R226 ;  /* 0x0000000405227825 */ /* 0x048fe200078e02e2 */
[----:B------:R3:W-:Y:S04]  /*78310*/  STL.64 [R1+0x2a0], R28 ;  /* 0x0002a01c01007387 */ /* 0x0007e80000100a00 */
[----:B------:R4:W-:Y:S04]  /*78320*/  STL.64 [R1+0x288], R26 ;  /* 0x0002881a01007387 */ /* 0x0009e80000100a00 */
[----:B------:R4:W-:Y:S04]  /*78330*/  STL.64 [R1+0x270], R24 ;  /* 0x0002701801007387 */ /* 0x0009e80000100a00 */
[----:B------:R2:W-:Y:S04]  /*78340*/  STL.64 [R1+0x258], R34 ;  /* 0x0002582201007387 */ /* 0x0005e80000100a00 */
[----:B------:R-:W-:Y:S04]  /*78350*/  LDGSTS.E [R19+0x42a80], desc[UR60][R28.64], P1 ;  /* 0x42a800001c137fae */ /* 0x000fe8000892187c */
[----:B-1----:R-:W2:Y:S04]  /*78360*/  LDL.LU.64 R30, [R1+0x9d0] ;  /* 0x0009d000011e7983 */ /* 0x002ea80000300a00 */
[----:B------:R-:W-:Y:S04]  /*78370*/  LDGSTS.E [R18+0x42e80], desc[UR60][R26.64], P1 ;  /* 0x42e800001a127fae */ /* 0x000fe8000892187c */
[----:B------:R-:W-:Y:S04]  /*78380*/  LDGSTS.E [R17+0x43280], desc[UR60][R24.64], P1 ;  /* 0x4328000018117fae */ /* 0x000fe8000892187c */
[----:B------:R1:W-:Y:S04]  /*78390*/  LDGSTS.E [R16+0x43680], desc[UR60][R34.64], P1 ;  /* 0x4368000022107fae */ /* 0x0003e8000892187c */
[----:B---3--:R-:W3:Y:S04]  /*783a0*/  LDL.LU.64 R28, [R1+0x9e8] ;  /* 0x0009e800011c7983 */ /* 0x008ee80000300a00 */
[----:B----4-:R-:W4:Y:S04]  /*783b0*/  LDL.LU.64 R26, [R1+0xa00] ;  /* 0x000a0000011a7983 */ /* 0x010f280000300a00 */
        /* <DEDUP_REMOVED lines=8> */
[----:B------:R-:W-:-:S04]  /*78440*/  IMAD.WIDE R22, R5, 0x4, R22 ;  /* 0x0000000405167825 */ /* 0x000fc800078e0216 */
[----:B--2---:R-:W-:-:S04]  /*78450*/  IMAD.WIDE R8, R5, 0x4, R8 ;  /* 0x0000000405087825 */ /* 0x004fc800078e0208 */
[C---:B-1----:R-:W-:Y:S01]  /*78460*/  IMAD.WIDE R34, R5.reuse, 0x4, R232 ;  /* 0x0000000405227825 */ /* 0x042fe200078e02e8 */
[----:B------:R1:W-:Y:S04]  /*78470*/  STL.64 [R1+0x210], R22 ;  /* 0x0002101601007387 */ /* 0x0003e80000100a00 */
[----:B------:R2:W-:Y:S04]  /*78480*/  STL.64 [R1+0x1f8], R8 ;  /* 0x0001f80801007387 */ /* 0x0005e80000100a00 */
[----:B------:R4:W-:Y:S04]  /*78490*/  STL.64 [R1+0x1e0], R34 ;  /* 0x0001e02201007387 */ /* 0x0009e80000100a00 */
[----:B------:R-:W4:Y:S04]  /*784a0*/  LDL.LU.64 R32, [R1+0xa48] ;  /* 0x000a480001207983 */ /* 0x000f280000300a00 */
[----:B------:R-:W-:Y:S04]  /*784b0*/  LDGSTS.E [R18+0x44280], desc[UR60][R22.64], P1 ;  /* 0x4428000016127fae */ /* 0x000fe8000892187c */
[----:B------:R-:W4:Y:S04]  /*784c0*/  LDL.LU.64 R220, [R1+0xa60] ;  /* 0x000a600001dc7983 */ /* 0x000f280000300a00 */
[----:B------:R-:W-:Y:S04]  /*784d0*/  LDGSTS.E [R17+0x44680], desc[UR60][R8.64], P1 ;  /* 0x4468000008117fae */ /* 0x000fe8000892187c */
[----:B------:R4:W-:Y:S04]  /*784e0*/  LDGSTS.E [R16+0x44a80], desc[UR60][R34.64], P1 ;  /* 0x44a8000022107fae */ /* 0x0009e8000892187c */
[----:B-1----:R-:W4:Y:S04]  /*784f0*/  LDL.LU.64 R22, [R1+0xa78] ;  /* 0x000a780001167983 */ /* 0x002f280000300a00 */
[----:B--2---:R-:W2:Y:S04]  /*78500*/  LDL.LU.64 R8, [R1+0xa90] ;  /* 0x000a900001087983 */ /* 0x004ea80000300a00 */
[----:B------:R-:W2:Y:S01]  /*78510*/  LDL.LU.64 R232, [R1+0xaa8] ;  /* 0x000aa80001e87983 */ /* 0x000ea20000300a00 */
[----:B------:R-:W-:-:S05]  /*78520*/  IMAD.WIDE R30, R5, 0x4, R30 ;  /* 0x00000004051e7825 */ /* 0x000fca00078e021e */
[----:B------:R1:W-:Y:S04]  /*78530*/  STL.64 [R1+0x1c8], R30 ;  /* 0x0001c81e01007387 */ /* 0x0003e80000100a00 */
[----:B------:R-:W-:Y:S01]  /*78540*/  LDGSTS.E [R20+0x44e80], desc[UR60][R30.64], P1 ;  /* 0x44e800001e147fae */ /* 0x000fe2000892187c */
[----:B---3--:R-:W-:-:S04]  /*78550*/  IMAD.WIDE R28, R5, 0x4, R28 ;  /* 0x00000004051c7825 */ /* 0x008fc800078e021c */
[----:B----4-:R-:W-:-:S04]  /*78560*/  IMAD.WIDE R26, R5, 0x4, R26 ;  /* 0x00000004051a7825 */ /* 0x010fc800078e021a */
[----:B------:R-:W-:-:S04]  /*78570*/  IMAD.WIDE R24, R5, 0x4, R24 ;  /* 0x0000000405187825 */ /* 0x000fc800078e0218 */
[C---:B------:R-:W-:Y:S01]  /*78580*/  IMAD.WIDE R34, R5.reuse, 0x4, R226 ;  /* 0x0000000405227825 */ /* 0x040fe200078e02e2 */
        /* <DEDUP_REMOVED lines=18> */
[----:B------:R-:W-:Y:S01]  /*786b0*/  LDGSTS.E [R19+0x46680], desc[UR60][R32.64], P1 ;  /* 0x4668000020137fae */ /* 0x000fe2000892187c */
[----:B------:R-:W-:-:S04]  /*786c0*/  IMAD.WIDE R22, R5, 0x4, R22 ;  /* 0x0000000405167825 */ /* 0x000fc800078e0216 */
[----:B--2---:R-:W-:-:S04]  /*786d0*/  IMAD.WIDE R8, R5, 0x4, R8 ;  /* 0x0000000405087825 */ /* 0x004fc800078e0208 */
[C---:B-1----:R-:W-:Y:S01]  /*786e0*/  IMAD.WIDE R34, R5.reuse, 0x4, R232 ;  /* 0x0000000405227825 */ /* 0x042fe200078e02e8 */
[----:B------:R1:W-:Y:S04]  /*786f0*/  STL.64 [R1+0x120], R22 ;  /* 0x0001201601007387 */ /* 0x0003e80000100a00 */
[----:B------:R2:W-:Y:S04]  /*78700*/  STL.64 [R1+0x108], R8 ;  /* 0x0001080801007387 */ /* 0x0005e80000100a00 */
[----:B------:R-:W-:Y:S04]  /*78710*/  LDGSTS.E [R18+0x46a80], desc[UR60][R22.64], P1 ;  /* 0x46a8000016127fae */ /* 0x000fe8000892187c */
[----:B------:R4:W-:Y:S04]  /*78720*/  STL.64 [R1+0xe8], R34 ;  /* 0x0000e82201007387 */ /* 0x0009e80000100a00 */
[----:B------:R-:W-:Y:S04]  /*78730*/  LDGSTS.E [R17+0x46e80], desc[UR60][R8.64], P1 ;  /* 0x46e8000008117fae */ /* 0x000fe8000892187c */
[----:B------:R4:W-:Y:S04]  /*78740*/  LDGSTS.E [R16+0x47280], desc[UR60][R34.64], P1 ;  /* 0x4728000022107fae */ /* 0x0009e8000892187c */
[----:B-1----:R-:W4:Y:S04]  /*78750*/  LDL.LU.64 R22, [R1+0xb38] ;  /* 0x000b380001167983 */ /* 0x002f280000300a00 */
[----:B--2---:R-:W2:Y:S04]  /*78760*/  LDL.LU.64 R8, [R1+0xb50] ;  /* 0x000b500001087983 */ /* 0x004ea80000300a00 */
[----:B------:R-:W2:Y:S04]  /*78770*/  LDL.LU.64 R32, [R1+0xb68] ;  /* 0x000b680001207983 */ /* 0x000ea80000300a00 */
[----:B------:R-:W2:Y:S04]  /*78780*/  LDL.LU.64 R220, [R1+0xb80] ;  /* 0x000b800001dc7983 */ /* 0x000ea80000300a00 */
        /* <DEDUP_REMOVED lines=8> */
[----:B------:R-:W-:Y:S04]  /*78810*/  STL.64 [R1+0xa8], R28 ;  /* 0x0000a81c01007387 */ /* 0x000fe80000100a00 */
[----:B------:R3:W-:Y:S04]  /*78820*/  STL.64 [R1+0x88], R26 ;  /* 0x0000881a01007387 */ /* 0x0007e80000100a00 */
[----:B------:R4:W-:Y:S04]  /*78830*/  STL.64 [R1+0x68], R24 ;  /* 0x0000681801007387 */ /* 0x0009e80000100a00 */
[----:B------:R-:W-:Y:S04]  /*78840*/  STL.64 [R1+0x48], R34 ;  /* 0x0000482201007387 */ /* 0x000fe80000100a00 */
[----:B------:R-:W-:Y:S04]  /*78850*/  LDGSTS.E [R19+0x47a80], desc[UR60][R28.64], P1 ;  /* 0x47a800001c137fae */ /* 0x000fe8000892187c */
[----:B-1----:R-:W2:Y:S04]  /*78860*/  LDL.LU.64 R30, [R1+0xbb0] ;  /* 0x000bb000011e7983 */ /* 0x002ea80000300a00 */
[----:B------:R-:W-:Y:S04]  /*78870*/  LDGSTS.E [R18+0x47e80], desc[UR60][R26.64], P1 ;  /* 0x47e800001a127fae */ /* 0x000fe8000892187c */
[----:B------:R-:W2:Y:S04]  /*78880*/  LDL.LU.64 R226, [R1+0xbc8] ;  /* 0x000bc80001e27983 */ /* 0x000ea80000300a00 */
[----:B------:R-:W-:Y:S04]  /*78890*/  LDGSTS.E [R17+0x60280], desc[UR60][R24.64], P1 ;  /* 0x6028000018117fae */ /* 0x000fe8000892187c */
[----:B------:R-:W-:Y:S04]  /*788a0*/  LDGSTS.E [R16+0x60680], desc[UR60][R34.64], P1 ;  /* 0x6068000022107fae */ /* 0x000fe8000892187c */
[----:B---3--:R-:W3:Y:S04]  /*788b0*/  LDL.LU.64 R26, [R1+0xbe0] ;  /* 0x000be000011a7983 */ /* 0x008ee80000300a00 */
[----:B----4-:R-:W4:Y:S04]  /*788c0*/  LDL.LU.64 R24, [R1+0xbf8] ;  /* 0x000bf80001187983 */ /* 0x010f280000300a00 */
[----:B------:R-:W4:Y:S01]  /*788d0*/  LDL.LU.64 R28, [R1+0xc10] ;  /* 0x000c1000011c7983 */ /* 0x000f220000300a00 */
[----:B------:R-:W-:-:S04]  /*788e0*/  IMAD.WIDE R22, R5, 0x4, R22 ;  /* 0x0000000405167825 */ /* 0x000fc800078e0216 */
[----:B--2---:R-:W-:-:S04]  /*788f0*/  IMAD.WIDE R8, R5, 0x4, R8 ;  /* 0x0000000405087825 */ /* 0x004fc800078e0208 */
[----:B------:R-:W-:-:S04]  /*78900*/  IMAD.WIDE R236, R5, 0x4, R32 ;  /* 0x0000000405ec7825 */ /* 0x000fc800078e0220 */
[C---:B------:R-:W-:Y:S01]  /*78910*/  IMAD.WIDE R228, R5.reuse, 0x4, R220 ;  /* 0x0000000405e47825 */ /* 0x040fe200078e02dc */
[----:B------:R1:W-:Y:S04]  /*78920*/  STL.64 [R1+0x28], R22 ;  /* 0x0000281601007387 */ /* 0x0003e80000100a00 */
[----:B------:R2:W-:Y:S04]  /*78930*/  STL.64 [R1+0x8], R8 ;  /* 0x0000080801007387 */ /* 0x0005e80000100a00 */
[----:B------:R-:W4:Y:S01]  /*78940*/  LDL.LU.64 R42, [R1+0xc18] ;  /* 0x000c1800012a7983 */ /* 0x000f220000300a00 */
[----:B------:R-:W-:-:S03]  /*78950*/  IMAD.WIDE R220, R5, 0x4, R232 ;  /* 0x0000000405dc7825 */ /* 0x000fc600078e02e8 */
[----:B------:R-:W4:Y:S04]  /*78960*/  LDL.LU.64 R32, [R1+0xc20] ;  /* 0x000c200001207983 */ /* 0x000f280000300a00 */
[----:B------:R-:W-:Y:S04]  /*78970*/  LDGSTS.E [R20+0x60a80], desc[UR60][R22.64], P1 ;  /* 0x60a8000016147fae */ /* 0x000fe8000892187c */
[----:B------:R-:W4:Y:S04]  /*78980*/  LDL.LU.64 R232, [R1+0xc28] ;  /* 0x000c280001e87983 */ /* 0x000f280000300a00 */
[----:B------:R-:W-:Y:S04]  /*78990*/  LDGSTS.E [R19+0x60e80], desc[UR60][R8.64], P1 ;  /* 0x60e8000008137fae */ /* 0x000fe8000892187c */
[----:B------:R-:W-:Y:S04]  /*789a0*/  LDGSTS.E [R18+0x61280], desc[UR60][R236.64], P1 ;  /* 0x61280000ec127fae */ /* 0x000fe8000892187c */
[----:B------:R-:W-:Y:S04]  /*789b0*/  LDGSTS.E [R17+0x61680], desc[UR60][R228.64], P1 ;  /* 0x61680000e4117fae */ /* 0x000fe8000892187c */
[----:B------:R-:W-:Y:S04]  /*789c0*/  LDGSTS.E [R16+0x61a80], desc[UR60][R220.64], P1 ;  /* 0x61a80000dc107fae */ /* 0x000fe8000892187c */
[----:B-1----:R-:W4:Y:S04]  /*789d0*/  LDL.LU.64 R22, [R1+0xc30] ;  /* 0x000c300001167983 */ /* 0x002f280000300a00 */
[----:B--2---:R-:W2:Y:S01]  /*789e0*/  LDL.LU.64 R8, [R1+0xc40] ;  /* 0x000c400001087983 */ /* 0x004ea20000300a00 */
[----:B------:R-:W-:-:S04]  /*789f0*/  IMAD.WIDE R114, R5, 0x4, R30 ;  /* 0x0000000405727825 */ /* 0x000fc800078e021e */
[C---:B------:R-:W-:Y:S01]  /*78a00*/  IMAD.WIDE R112, R5.reuse, 0x4, R226 ;  /* 0x0000000405707825 */ /* 0x040fe200078e02e2 */
[----:B------:R-:W2:Y:S04]  /*78a10*/  LDL.LU.64 R30, [R1+0xc48] ;  /* 0x000c4800011e7983 */ /* 0x000ea80000300a00 */
[----:B------:R-:W2:Y:S04]  /*78a20*/  LDL.LU.64 R226, [R1+0xc50] ;  /* 0x000c500001e27983 */ /* 0x000ea80000300a00 */
[----:B------:R-:W-:Y:S04]  /*78a30*/  LDGSTS.E [R20+0x61e80], desc[UR60][R114.64], P1 ;  /* 0x61e8000072147fae */ /* 0x000fe8000892187c */
[----:B------:R-:W-:Y:S01]  /*78a40*/  LDGSTS.E [R19+0x62280], desc[UR60][R112.64], P1 ;  /* 0x6228000070137fae */ /* 0x000fe2000892187c */
[----:B---3--:R-:W-:-:S04]  /*78a50*/  IMAD.WIDE R110, R5, 0x4, R26 ;  /* 0x00000004056e7825 */ /* 0x008fc800078e021a */
[C---:B----4-:R-:W-:Y:S01]  /*78a60*/  IMAD.WIDE R108, R5.reuse, 0x4, R24 ;  /* 0x00000004056c7825 */ /* 0x050fe200078e0218 */
[----:B------:R-:W3:Y:S03]  /*78a70*/  LDL.LU.64 R26, [R1+0xc58] ;  /* 0x000c5800011a7983 */ /* 0x000ee60000300a00 */
[C---:B------:R-:W-:Y:S01]  /*78a80*/  IMAD.WIDE R106, R5.reuse, 0x4, R28 ;  /* 0x00000004056a7825 */ /* 0x040fe200078e021c */
[----:B------:R-:W4:Y:S04]  /*78a90*/  LDL.LU.64 R24, [R1+0xc60] ;  /* 0x000c600001187983 */ /* 0x000f280000300a00 */
[----:B------:R-:W4:Y:S04]  /*78aa0*/  LDL.LU.64 R28, [R1+0xc68] ;  /* 0x000c6800011c7983 */ /* 0x000f280000300a00 */
[----:B------:R-:W-:Y:S04]  /*78ab0*/  LDGSTS.E [R18+0x62680], desc[UR60][R110.64], P1 ;  /* 0x626800006e127fae */ /* 0x000fe8000892187c */
[----:B------:R-:W-:Y:S04]  /*78ac0*/  LDGSTS.E [R17+0x62a80], desc[UR60][R108.64], P1 ;  /* 0x62a800006c117fae */ /* 0x000fe8000892187c */
[----:B------:R-:W-:Y:S01]  /*78ad0*/  LDGSTS.E [R16+0x62e80], desc[UR60][R106.64], P1 ;  /* 0x62e800006a107fae */ /* 0x000fe2000892187c */
[----:B------:R-:W-:-:S04]  /*78ae0*/  IMAD.WIDE R104, R5, 0x4, R42 ;  /* 0x0000000405687825 */ /* 0x000fc800078e022a */
[C---:B------:R-:W-:Y:S01]  /*78af0*/  IMAD.WIDE R102, R5.reuse, 0x4, R32 ;  /* 0x0000000405667825 */ /* 0x040fe200078e0220 */
[----:B------:R-:W4:Y:S03]  /*78b00*/  LDL.LU.64 R42, [R1+0xc70] ;  /* 0x000c7000012a7983 */ /* 0x000f260000300a00 */
[C---:B------:R-:W-:Y:S01]  /*78b10*/  IMAD.WIDE R100, R5.reuse, 0x4, R232 ;  /* 0x0000000405647825 */ /* 0x040fe200078e02e8 */
[----:B------:R-:W4:Y:S04]  /*78b20*/  LDL.LU.64 R32, [R1+0xc78] ;  /* 0x000c780001207983 */ /* 0x000f280000300a00 */
[----:B------:R-:W4:Y:S04]  /*78b30*/  LDL.LU.64 R232, [R1+0xc88] ;  /* 0x000c880001e87983 */ /* 0x000f280000300a00 */
[----:B------:R-:W-:Y:S04]  /*78b40*/  LDGSTS.E [R20+0x63280], desc[UR60][R104.64], P1 ;  /* 0x6328000068147fae */ /* 0x000fe8000892187c */
[----:B------:R-:W-:Y:S04]  /*78b50*/  LDGSTS.E [R19+0x63680], desc[UR60][R102.64], P1 ;  /* 0x6368000066137fae */ /* 0x000fe8000892187c */
[----:B------:R-:W-:Y:S01]  /*78b60*/  LDGSTS.E [R18+0x63a80], desc[UR60][R100.64], P1 ;  /* 0x63a8000064127fae */ /* 0x000fe2000892187c */
[----:B------:R-:W-:-:S04]  /*78b70*/  IMAD.WIDE R98, R5, 0x4, R22 ;  /* 0x0000000405627825 */ /* 0x000fc800078e0216 */
[C---:B--2---:R-:W-:Y:S01]  /*78b80*/  IMAD.WIDE R96, R5.reuse, 0x4, R8 ;  /* 0x0000000405607825 */ /* 0x044fe200078e0208 */
[----:B------:R-:W2:Y:S04]  /*78b90*/  LDL.LU.64 R22, [R1+0xc90] ;  /* 0x000c900001167983 */ /* 0x000ea80000300a00 */
[----:B------:R-:W2:Y:S04]  /*78ba0*/  LDL.LU.64 R8, [R1+0xc98] ;  /* 0x000c980001087983 */ /* 0x000ea80000300a00 */
[----:B------:R-:W-:Y:S04]  /*78bb0*/  LDGSTS.E [R17+0x63e80], desc[UR60][R98.64], P1 ;  /* 0x63e8000062117fae */ /* 0x000fe8000892187c */
[----:B------:R-:W-:Y:S01]  /*78bc0*/  LDGSTS.E [R16+0x64280], desc[UR60][R96.64], P1 ;  /* 0x6428000060107fae */ /* 0x000fe2000892187c */
        /* <DEDUP_REMOVED lines=17> */
[----:B------:R-:W4:Y:S04]  /*78ce0*/  LDL.LU.64 R42, [R1+0xcc8] ;  /* 0x000cc800012a7983 */ /* 0x000f280000300a00 */
[----:B------:R-:W4:Y:S01]  /*78cf0*/  LDL.LU.64 R32, [R1+0xcd0] ;  /* 0x000cd00001207983 */ /* 0x000f220000300a00 */
[----:B------:R-:W-:-:S03]  /*78d00*/  IMAD.WIDE R80, R5, 0x4, R232 ;  /* 0x0000000405507825 */ /* 0x000fc600078e02e8 */
[----:B------:R-:W-:Y:S04]  /*78d10*/  LDGSTS.E [R20+0x65a80], desc[UR60][R84.64], P1 ;  /* 0x65a8000054147fae */ /* 0x000fe8000892187c */
[----:B------:R-:W-:Y:S04]  /*78d20*/  LDGSTS.E [R19+0x65e80], desc[UR60][R82.64], P1 ;  /* 0x65e8000052137fae */ /* 0x000fe8000892187c */
[----:B------:R-:W-:Y:S01]  /*78d30*/  LDGSTS.E [R18+0x66280], desc[UR60][R80.64], P1 ;  /* 0x6628000050127fae */ /* 0x000fe2000892187c */
[----:B--2---:R-:W-:-:S04]  /*78d40*/  IMAD.WIDE R78, R5, 0x4, R22 ;  /* 0x00000004054e7825 */ /* 0x004fc800078e0216 */
[C---:B------:R-:W-:Y:S01]  /*78d50*/  IMAD.WIDE R76, R5.reuse, 0x4, R8 ;  /* 0x00000004054c7825 */ /* 0x040fe200078e0208 */
[----:B------:R-:W2:Y:S04]  /*78d60*/  LDL.LU.64 R22, [R1+0xcd8] ;  /* 0x000cd80001167983 */ /* 0x000ea80000300a00 */
        /* <DEDUP_REMOVED lines=8> */
[----:B------:R1:W-:Y:S04]  /*78df0*/  LDGSTS.E [R20+0x66e80], desc[UR60][R74.64], P1 ;  /* 0x66e800004a147fae */ /* 0x0003e8000892187c */
[----:B------:R1:W-:Y:S01]  /*78e00*/  LDGSTS.E [R19+0x67280], desc[UR60][R72.64], P1 ;  /* 0x6728000048137fae */ /* 0x0003e2000892187c */
[----:B---3--:R-:W-:-:S04]  /*78e10*/  IMAD.WIDE R70, R5, 0x4, R26 ;  /* 0x0000000405467825 */ /* 0x008fc800078e021a */
[C---:B----4-:R-:W-:Y:S01]  /*78e20*/  IMAD.WIDE R68, R5.reuse, 0x4, R24 ;  /* 0x0000000405447825 */ /* 0x050fe200078e0218 */
[----:B------:R-:W3:Y:S03]  /*78e30*/  LDL.LU.64 R26, [R1+0xd08] ;  /* 0x000d0800011a7983 */ /* 0x000ee60000300a00 */
[----:B------:R-:W-:Y:S01]  /*78e40*/  IMAD.WIDE R66, R5, 0x4, R28 ;  /* 0x0000000405427825 */ /* 0x000fe200078e021c */
[----:B------:R-:W4:Y:S04]  /*78e50*/  LDL.LU.64 R24, [R1+0xd10] ;  /* 0x000d100001187983 */ /* 0x000f280000300a00 */
[----:B------:R-:W4:Y:S01]  /*78e60*/  LDL.LU.64 R28, [R1+0xd18] ;  /* 0x000d1800011c7983 */ /* 0x000f220000300a00 */
[----:B-1----:R-:W-:-:S03]  /*78e70*/  IADD3 R20, R250, 0x100000, RZ ;  /* 0x00100000fa147810 */ /* 0x002fc60007ffe0ff */
[----:B------:R1:W-:Y:S01]  /*78e80*/  LDGSTS.E [R18+0x67680], desc[UR60][R70.64], P1 ;  /* 0x6768000046127fae */ /* 0x0003e2000892187c */
[----:B------:R-:W-:-:S03]  /*78e90*/  VIADD R19, R250, 0x100000 ;  /* 0x00100000fa137836 */ /* 0x000fc60000000000 */
[----:B------:R1:W-:Y:S04]  /*78ea0*/  LDGSTS.E [R17+0x67a80], desc[UR60][R68.64], P1 ;  /* 0x67a8000044117fae */ /* 0x0003e8000892187c */
[----:B------:R2:W-:Y:S01]  /*78eb0*/  LDGSTS.E [R16+0x67e80], desc[UR60][R66.64], P1 ;  /* 0x67e8000042107fae */ /* 0x0005e2000892187c */
[C---:B-1----:R-:W-:Y:S01]  /*78ec0*/  IADD3 R18, R250.reuse, 0x100000, RZ ;  /* 0x00100000fa127810 */ /* 0x042fe20007ffe0ff */
[----:B------:R-:W-:Y:S02]  /*78ed0*/  VIADD R17, R250, 0x100000 ;  /* 0x00100000fa117836 */ /* 0x000fe40000000000 */
[----:B------:R-:W-:-:S04]  /*78ee0*/  IMAD.WIDE R36, R5, 0x4, R42 ;  /* 0x0000000405247825 */ /* 0x000fc800078e022a */
[C---:B------:R-:W-:Y:S01]  /*78ef0*/  IMAD.WIDE R32, R5.reuse, 0x4, R32 ;  /* 0x0000000405207825 */ /* 0x040fe200078e0220 */
[----:B------:R-:W-:Y:S04]  /*78f00*/  STL.64 [R1+0x388], R36 ;  /* 0x0003882401007387 */ /* 0x000fe80000100a00 */
[----:B------:R1:W-:Y:S04]  /*78f10*/  STL.64 [R1+0x370], R32 ;  /* 0x0003702001007387 */ /* 0x0003e80000100a00 */
        /* <DEDUP_REMOVED lines=10> */
[----:B-1----:R-:W4:Y:S04]  /*78fc0*/  LDL.LU.64 R32, [R1+0xd28] ;  /* 0x000d280001207983 */ /* 0x002f280000300a00 */
[----:B------:R-:W-:Y:S04]  /*78fd0*/  LDGSTS.E [R17+0x40f00], desc[UR60][R8.64], P1 ;  /* 0x40f0000008117fae */ /* 0x000fe8000892187c */
[----:B--2---:R-:W2:Y:S04]  /*78fe0*/  LDL.LU.64 R22, [R1+0xd30] ;  /* 0x000d300001167983 */ /* 0x004ea80000300a00 */
[----:B------:R-:W2:Y:S04]  /*78ff0*/  LDL.LU.64 R8, [R1+0xd38] ;  /* 0x000d380001087983 */ /* 0x000ea80000300a00 */
[----:B------:R-:W2:Y:S01]  /*79000*/  LDL.LU.64 R232, [R1+0xd48] ;  /* 0x000d480001e87983 */ /* 0x000ea20000300a00 */
[----:B------:R-:W-:-:S05]  /*79010*/  IADD3 R16, R250, 0x100000, RZ ;  /* 0x00100000fa107810 */ /* 0x000fca0007ffe0ff */
[----:B------:R1:W-:Y:S02]  /*79020*/  LDGSTS.E [R16+0x41300], desc[UR60][R34.64], P1 ;  /* 0x4130000022107fae */ /* 0x0003e4000892187c */
[----:B-1----:R-:W-:-:S04]  /*79030*/  IMAD.WIDE R34, R5, 0x4, R30 ;  /* 0x0000000405227825 */ /* 0x002fc800078e021e */
[C---:B------:R-:W-:Y:S01]  /*79040*/  IMAD.WIDE R30, R5.reuse, 0x4, R226 ;  /* 0x00000004051e7825 */ /* 0x040fe200078e02e2 */
[----:B------:R-:W-:Y:S03]  /*79050*/  STL.64 [R1+0x310], R34 ;  /* 0x0003102201007387 */ /* 0x000fe60000100a00 */
[----:B---3--:R-:W-:-:S04]  /*79060*/  IMAD.WIDE R26, R5, 0x4, R26 ;  /* 0x00000004051a7825 */ /* 0x008fc800078e021a */
[----:B----4-:R-:W-:-:S04]  /*79070*/  IMAD.WIDE R24, R5, 0x4, R24 ;  /* 0x0000000405187825 */ /* 0x010fc800078e0218 */
[C---:B------:R-:W-:Y:S01]  /*79080*/  IMAD.WIDE R28, R5.reuse, 0x4, R28 ;  /* 0x00000004051c7825 */ /* 0x040fe200078e021c */
        /* <DEDUP_REMOVED lines=8> */
[----:B------:R-:W-:Y:S04]  /*79110*/  LDGSTS.E [R16+0x42700], desc[UR60][R28.64], P1 ;  /* 0x427000001c107fae */ /* 0x000fe8000892187c */
[----:B-1----:R-:W4:Y:S04]  /*79120*/  LDL.LU.64 R30, [R1+0xd50] ;  /* 0x000d5000011e7983 */ /* 0x002f280000300a00 */
[----:B------:R-:W4:Y:S04]  /*79130*/  LDL.LU.64 R226, [R1+0xd58] ;  /* 0x000d580001e27983 */ /* 0x000f280000300a00 */
[----:B---3--:R-:W3:Y:S04]  /*79140*/  LDL.LU.64 R26, [R1+0xd60] ;  /* 0x000d6000011a7983 */ /* 0x008ee80000300a00 */
[----:B------:R-:W3:Y:S04]  /*79150*/  LDL.LU.64 R24, [R1+0xd68] ;  /* 0x000d680001187983 */ /* 0x000ee80000300a00 */
[----:B------:R-:W3:Y:S01]  /*79160*/  LDL.LU.64 R28, [R1+0xd70] ;  /* 0x000d7000011c7983 */ /* 0x000ee20000300a00 */
        /* <DEDUP_REMOVED lines=8> */
[C---:B----4-:R-:W-:Y:S01]  /*791f0*/  IMAD.WIDE R34, R5.reuse, 0x4, R232 ;  /* 0x0000000405227825 */ /* 0x050fe200078e02e8 */
[----:B------:R2:W-:Y:S04]  /*79200*/  STL.64 [R1+0x268], R22 ;  /* 0x0002681601007387 */ /* 0x0005e80000100a00 */
[----:B------:R4:W-:Y:S04]  /*79210*/  STL.64 [R1+0x250], R8 ;  /* 0x0002500801007387 */ /* 0x0009e80000100a00 */
[----:B------:R4:W-:Y:S04]  /*79220*/  STL.64 [R1+0x238], R34 ;  /* 0x0002382201007387 */ /* 0x0009e80000100a00 */
[----:B------:R-:W3:Y:S04]  /*79230*/  LDL.LU.64 R42, [R1+0xd78] ;  /* 0x000d7800012a7983 */ /* 0x000ee80000300a00 */
[----:B------:R-:W-:Y:S04]  /*79240*/  LDGSTS.E [R18+0x43300], desc[UR60][R22.64], P1 ;  /* 0x4330000016127fae */ /* 0x000fe8000892187c */
[----:B-1----:R-:W3:Y:S04]  /*79250*/  LDL.LU.64 R32, [R1+0xd80] ;  /* 0x000d800001207983 */ /* 0x002ee80000300a00 */
[----:B------:R-:W-:Y:S04]  /*79260*/  LDGSTS.E [R17+0x43700], desc[UR60][R8.64], P1 ;  /* 0x4370000008117fae */ /* 0x000fe8000892187c */
[----:B------:R1:W-:Y:S04]  /*79270*/  LDGSTS.E [R16+0x43b00], desc[UR60][R34.64], P1 ;  /* 0x43b0000022107fae */ /* 0x0003e8000892187c */
[----:B--2---:R-:W2:Y:S04]  /*79280*/  LDL.LU.64 R22, [R1+0xd88] ;  /* 0x000d880001167983 */ /* 0x004ea80000300a00 */
[----:B----4-:R-:W4:Y:S04]  /*79290*/  LDL.LU.64 R8, [R1+0xd90] ;  /* 0x000d900001087983 */ /* 0x010f280000300a00 */
[----:B------:R-:W4:Y:S01]  /*792a0*/  LDL.LU.64 R232, [R1+0xd98] ;  /* 0x000d980001e87983 */ /* 0x000f220000300a00 */
[----:B-1----:R-:W-:-:S04]  /*792b0*/  IMAD.WIDE R34, R5, 0x4, R30 ;  /* 0x0000000405227825 */ /* 0x002fc800078e021e */
[----:B------:R-:W-:-:S04]  /*792c0*/  IMAD.WIDE R30, R5, 0x4, R226 ;  /* 0x00000004051e7825 */ /* 0x000fc800078e02e2 */
[----:B---3--:R-:W-:-:S04]  /*792d0*/  IMAD.WIDE R26, R5, 0x4, R26 ;  /* 0x00000004051a7825 */ /* 0x008fc800078e021a */
        /* <DEDUP_REMOVED lines=24> */
[----:B----4-:R-:W-:-:S04]  /*79460*/  IMAD.WIDE R8, R5, 0x4, R8 ;  /* 0x0000000405087825 */ /* 0x010fc800078e0208 */
[C---:B------:R-:W-:Y:S01]  /*79470*/  IMAD.WIDE R34, R5.reuse, 0x4, R232 ;  /* 0x0000000405227825 */ /* 0x040fe200078e02e8 */
        /* <DEDUP_REMOVED lines=17> */
[----:B------:R-:W-:Y:S04]  /*79590*/  STL.64 [R1+0x118], R30 ;  /* 0x0001181e01007387 */ /* 0x000fe80000100a00 */
[----:B------:R1:W-:Y:S04]  /*795a0*/  LDGSTS.E [R20+0x46700], desc[UR60][R34.64], P1 ;  /* 0x4670000022147fae */ /* 0x0003e8000892187c */
[----:B------:R-:W-:Y:S04]  /*795b0*/  STL.64 [R1+0x100], R26 ;  /* 0x0001001a01007387 */ /* 0x000fe80000100a00 */
[----:B------:R-:W-:Y:S04]  /*795c0*/  LDGSTS.E [R19+0x46b00], desc[UR60][R30.64], P1 ;  /* 0x46b000001e137fae */ /* 0x000fe8000892187c */
[----:B------:R3:W-:Y:S04]  /*795d0*/  STL.64 [R1+0xe0], R24 ;  /* 0x0000e01801007387 */ /* 0x0007e80000100a00 */
[----:B------:R-:W-:Y:S04]  /*795e0*/  LDGSTS.E [R18+0x46f00], desc[UR60][R26.64], P1 ;  /* 0x46f000001a127fae */ /* 0x000fe8000892187c */
[----:B------:R1:W-:Y:S04]  /*795f0*/  STL.64 [R1+0xc0], R28 ;  /* 0x0000c01c01007387 */ /* 0x0003e80000100a00 */
[----:B------:R4:W-:Y:S04]  /*79600*/  LDGSTS.E [R17+0x47300], desc[UR60][R24.64], P1 ;  /* 0x4730000018117fae */ /* 0x0009e8000892187c */
[----:B------:R-:W-:Y:S04]  /*79610*/  LDGSTS.E [R16+0x47700], desc[UR60][R28.64], P1 ;  /* 0x477000001c107fae */ /* 0x000fe8000892187c */
[----:B---3--:R-:W3:Y:S04]  /*79620*/  LDL.LU.64 R24, [R1+0xdf8] ;  /* 0x000df80001187983 */ /* 0x008ee80000300a00 */
[----:B------:R-:W3:Y:S04]  /*79630*/  LDL.LU.64 R30, [R1+0xe00] ;  /* 0x000e0000011e7983 */ /* 0x000ee80000300a00 */
[----:B------:R-:W3:Y:S04]  /*79640*/  LDL.LU.64 R226, [R1+0xe08] ;  /* 0x000e080001e27983 */ /* 0x000ee80000300a00 */
[----:B------:R-:W3:Y:S04]  /*79650*/  LDL.LU.64 R26, [R1+0xe10] ;  /* 0x000e1000011a7983 */ /* 0x000ee80000300a00 */
[----:B-1----:R-:W3:Y:S01]  /*79660*/  LDL.LU.64 R28, [R1+0xe18] ;  /* 0x000e1800011c7983 */ /* 0x002ee20000300a00 */
[----:B------:R-:W-:-:S04]  /*79670*/  IMAD.WIDE R36, R5, 0x4, R42 ;  /* 0x0000000405247825 */ /* 0x000fc800078e022a */
[C---:B------:R-:W-:Y:S01]  /*79680*/  IMAD.WIDE R34, R5.reuse, 0x4, R32 ;  /* 0x0000000405227825 */ /* 0x040fe200078e0220 */
[----:B------:R-:W-:Y:S04]  /*79690*/  STL.64 [R1+0xa0], R36 ;  /* 0x0000a02401007387 */ /* 0x000fe80000100a00 */
[----:B------:R1:W-:Y:S04]  /*796a0*/  STL.64 [R1+0x80], R34 ;  /* 0x0000802201007387 */ /* 0x0003e80000100a00 */
[----:B------:R3:W-:Y:S04]  /*796b0*/  LDGSTS.E [R20+0x47b00], desc[UR60][R36.64], P1 ;  /* 0x47b0000024147fae */ /* 0x0007e8000892187c */
[----:B------:R3:W-:Y:S01]  /*796c0*/  LDGSTS.E [R19+0x47f00], desc[UR60][R34.64], P1 ;  /* 0x47f0000022137fae */ /* 0x0007e2000892187c */
[----:B--2---:R-:W-:-:S04]  /*796d0*/  IMAD.WIDE R22, R5, 0x4, R22 ;  /* 0x0000000405167825 */ /* 0x004fc800078e0216 */
[----:B----4-:R-:W-:-:S04]  /*796e0*/  IMAD.WIDE R8, R5, 0x4, R8 ;  /* 0x0000000405087825 */ /* 0x010fc800078e0208 */
[C---:B------:R-:W-:Y:S01]  /*796f0*/  IMAD.WIDE R32, R5.reuse, 0x4, R232 ;  /* 0x0000000405207825 */ /* 0x040fe200078e02e8 */
[----:B------:R2:W-:Y:S04]  /*79700*/  STL.64 [R1+0x60], R22 ;  /* 0x0000601601007387 */ /* 0x0005e80000100a00 */
[----:B------:R4:W-:Y:S04]  /*79710*/  STL.64 [R1+0x40], R8 ;  /* 0x0000400801007387 */ /* 0x0009e80000100a00 */
[----:B------:R3:W-:Y:S04]  /*79720*/  STL.64 [R1+0x20], R32 ;  /* 0x0000202001007387 */ /* 0x0007e80000100a00 */
[----:B-1----:R-:W3:Y:S04]  /*79730*/  LDL.LU.64 R34, [R1+0xe28] ;  /* 0x000e280001227983 */ /* 0x002ee80000300a00 */
[----:B------:R-:W3:Y:S04]  /*79740*/  LDL.LU.64 R42, [R1+0xe30] ;  /* 0x000e3000012a7983 */ /* 0x000ee80000300a00 */
[----:B------:R-:W-:Y:S04]  /*79750*/  LDGSTS.E [R18+0x60300], desc[UR60][R22.64], P1 ;  /* 0x6030000016127fae */ /* 0x000fe8000892187c */
[----:B------:R-:W3:Y:S04]  /*79760*/  LDL.LU.64 R232, [R1+0xe38] ;  /* 0x000e380001e87983 */ /* 0x000ee80000300a00 */
[----:B------:R-:W-:Y:S04]  /*79770*/  LDGSTS.E [R17+0x60700], desc[UR60][R8.64], P1 ;  /* 0x6070000008117fae */ /* 0x000fe8000892187c */
[----:B------:R1:W-:Y:S04]  /*79780*/  LDGSTS.E [R16+0x60b00], desc[UR60][R32.64], P1 ;  /* 0x60b0000020107fae */ /* 0x0003e8000892187c */
[----:B--2---:R-:W2:Y:S04]  /*79790*/  LDL.LU.64 R22, [R1+0xe40] ;  /* 0x000e400001167983 */ /* 0x004ea80000300a00 */
[----:B----4-:R-:W4:Y:S01]  /*797a0*/  LDL.LU.64 R8, [R1+0xe48] ;  /* 0x000e480001087983 */ /* 0x010f220000300a00 */
[----:B---3--:R-:W-:-:S04]  /*797b0*/  IMAD.WIDE R24, R5, 0x4, R24 ;  /* 0x0000000405187825 */ /* 0x008fc800078e0218 */
[----:B------:R-:W-:-:S04]  /*797c0*/  IMAD.WIDE R234, R5, 0x4, R30 ;  /* 0x0000000405ea7825 */ /* 0x000fc800078e021e */
[C---:B------:R-:W-:Y:S01]  /*797d0*/  IMAD.WIDE R218, R5.reuse, 0x4, R26 ;  /* 0x0000000405da7825 */ /* 0x040fe200078e021a */
[----:B------:R3:W-:Y:S04]  /*797e0*/  STL.64 [R1], R24 ;  /* 0x0000001801007387 */ /* 0x0007e80000100a00 */
[----:B------:R-:W4:Y:S04]  /*797f0*/  LDL.LU.64 R32, [R1+0xe50] ;  /* 0x000e500001207983 */ /* 0x000f280000300a00 */
[----:B------:R-:W4:Y:S04]  /*79800*/  LDL.LU.64 R30, [R1+0xe58] ;  /* 0x000e5800011e7983 */ /* 0x000f280000300a00 */
[----:B------:R1:W-:Y:S04]  /*79810*/  LDGSTS.E [R20+0x60f00], desc[UR60][R24.64], P1 ;  /* 0x60f0000018147fae */ /* 0x0003e8000892187c */
[----:B------:R-:W4:Y:S01]  /*79820*/  LDL.LU.64 R26, [R1+0xe68] ;  /* 0x000e6800011a7983 */ /* 0x000f220000300a00 */
[----:B------:R-:W-:-:S04]  /*79830*/  IMAD.WIDE R64, R5, 0x4, R28 ;  /* 0x0000000405407825 */ /* 0x000fc800078e021c */
[C---:B------:R-:W-:Y:S01]  /*79840*/  IMAD.WIDE R226, R5.reuse, 0x4, R226 ;  /* 0x0000000405e27825 */ /* 0x040fe200078e02e2 */
[----:B------:R-:W-:Y:S04]  /*79850*/  LDGSTS.E [R19+0x61300], desc[UR60][R234.64], P1 ;  /* 0x61300000ea137fae */ /* 0x000fe8000892187c */
[----:B------:R-:W-:Y:S04]  /*79860*/  LDGSTS.E [R18+0x61700], desc[UR60][R226.64], P1 ;  /* 0x61700000e2127fae */ /* 0x000fe8000892187c */
[----:B------:R-:W-:Y:S04]  /*79870*/  LDGSTS.E [R17+0x61b00], desc[UR60][R218.64], P1 ;  /* 0x61b00000da117fae */ /* 0x000fe8000892187c */
[----:B------:R-:W-:Y:S04]  /*79880*/  LDGSTS.E [R16+0x61f00], desc[UR60][R64.64], P1 ;  /* 0x61f0000040107fae */ /* 0x000fe8000892187c */
[----:B---3--:R-:W3:Y:S04]  /*79890*/  LDL.LU.64 R24, [R1+0xe70] ;  /* 0x000e700001187983 */ /* 0x008ee80000300a00 */
[----:B------:R-:W3:Y:S01]  /*798a0*/  LDL.LU.64 R28, [R1+0xe78] ;  /* 0x000e7800011c7983 */ /* 0x000ee20000300a00 */
[----:B------:R-:W-:-:S04]  /*798b0*/  IMAD.WIDE R62, R5, 0x4, R34 ;  /* 0x00000004053e7825 */ /* 0x000fc800078e0222 */
[----:B------:R-:W-:-:S04]  /*798c0*/  IMAD.WIDE R60, R5, 0x4, R42 ;  /* 0x00000004053c7825 */ /* 0x000fc800078e022a */
[C---:B------:R-:W-:Y:S01]  /*798d0*/  IMAD.WIDE R58, R5.reuse, 0x4, R232 ;  /* 0x00000004053a7825 */ /* 0x040fe200078e02e8 */
[----:B------:R-:W3:Y:S04]  /*798e0*/  LDL.LU.64 R42, [R1+0xe88] ;  /* 0x000e8800012a7983 */ /* 0x000ee80000300a00 */
[----:B------:R-:W3:Y:S04]  /*798f0*/  LDL.LU.64 R34, [R1+0xe90] ;  /* 0x000e900001227983 */ /* 0x000ee80000300a00 */
[----:B------:R-:W3:Y:S04]  /*79900*/  LDL.LU.64 R232, [R1+0xe98] ;  /* 0x000e980001e87983 */ /* 0x000ee80000300a00 */
[----:B------:R-:W-:Y:S04]  /*79910*/  LDGSTS.E [R20+0x62300], desc[UR60][R62.64], P1 ;  /* 0x623000003e147fae */ /* 0x000fe8000892187c */
[----:B------:R-:W-:Y:S04]  /*79920*/  LDGSTS.E [R19+0x62700], desc[UR60][R60.64], P1 ;  /* 0x627000003c137fae */ /* 0x000fe8000892187c */
[----:B------:R-:W-:Y:S01]  /*79930*/  LDGSTS.E [R18+0x62b00], desc[UR60][R58.64], P1 ;  /* 0x62b000003a127fae */ /* 0x000fe2000892187c */
[----:B--2---:R-:W-:-:S03]  /*79940*/  IMAD.WIDE R56, R5, 0x4, R22 ;  /* 0x0000000405387825 */ /* 0x004fc600078e0216 */
[----:B------:R-:W2:Y:S01]  /*79950*/  LDL.LU.64 R22, [R1+0xea0] ;  /* 0x000ea00001167983 */ /* 0x000ea20000300a00 */
[----:B----4-:R-:W-:-:S03]  /*79960*/  IMAD.WIDE R54, R5, 0x4, R8 ;  /* 0x0000000405367825 */ /* 0x010fc600078e0208 */
[----:B------:R-:W4:Y:S04]  /*79970*/  LDL.LU.64 R8, [R1+0xea8] ;  /* 0x000ea80001087983 */ /* 0x000f280000300a00 */
[----:B------:R-:W-:Y:S04]  /*79980*/  LDGSTS.E [R17+0x62f00], desc[UR60][R56.64], P1 ;  /* 0x62f0000038117fae */ /* 0x000fe8000892187c */
[----:B------:R-:W-:Y:S01]  /*79990*/  LDGSTS.E [R16+0x63300], desc[UR60][R54.64], P1 ;  /* 0x6330000036107fae */ /* 0x000fe2000892187c */
[----:B------:R-:W-:-:S04]  /*799a0*/  IMAD.WIDE R52, R5, 0x4, R32 ;  /* 0x0000000405347825 */ /* 0x000fc800078e0220 */
[C---:B------:R-:W-:Y:S01]  /*799b0*/  IMAD.WIDE R50, R5.reuse, 0x4, R30 ;  /* 0x0000000405327825 */ /* 0x040fe200078e021e */
[----:B------:R-:W1:Y:S04]  /*799c0*/  LDL.LU.64 R32, [R1+0xeb0] ;  /* 0x000eb00001207983 */ /* 0x000e680000300a00 */
[----:B------:R-:W4:Y:S01]  /*799d0*/  LDL.LU.64 R30, [R1+0xeb8] ;  /* 0x000eb800011e7983 */ /* 0x000f220000300a00 */
[----:B------:R-:W-:-:S03]  /*799e0*/  IMAD.WIDE R48, R5, 0x4, R26 ;  /* 0x0000000405307825 */ /* 0x000fc600078e021a */
[----:B------:R-:W-:Y:S04]  /*799f0*/  LDGSTS.E [R20+0x63700], desc[UR60][R52.64], P1 ;  /* 0x6370000034147fae */ /* 0x000fe8000892187c */
[----:B------:R-:W-:Y:S04]  /*79a00*/  LDGSTS.E [R19+0x63b00], desc[UR60][R50.64], P1 ;  /* 0x63b0000032137fae */ /* 0x000fe8000892187c */
[----:B------:R-:W-:Y:S01]  /*79a10*/  LDGSTS.E [R18+0x63f00], desc[UR60][R48.64], P1 ;  /* 0x63f0000030127fae */ /* 0x000fe2000892187c */
[----:B---3--:R-:W-:-:S04]  /*79a20*/  IMAD.WIDE R44, R5, 0x4, R28 ;  /* 0x00000004052c7825 */ /* 0x008fc800078e021c */
[C---:B------:R-:W-:Y:S01]  /*79a30*/  IMAD.WIDE R46, R5.reuse, 0x4, R24 ;  /* 0x00000004052e7825 */ /* 0x040fe200078e0218 */
[----:B------:R-:W3:Y:S04]  /*79a40*/  LDL.LU.64 R28, [R1+0xec0] ;  /* 0x000ec000011c7983 */ /* 0x000ee80000300a00 */
[----:B------:R-:W3:Y:S04]  /*79a50*/  LDL.LU.64 R26, [R1+0xec8] ;  /* 0x000ec800011a7983 */ /* 0x000ee80000300a00 */
[----:B------:R-:W3:Y:S04]  /*79a60*/  LDL.LU.64 R24, [R1+0xed0] ;  /* 0x000ed00001187983 */ /* 0x000ee80000300a00 */
[----:B------:R-:W-:Y:S04]  /*79a70*/  LDGSTS.E [R17+0x64300], desc[UR60][R46.64], P1 ;  /* 0x643000002e117fae */ /* 0x000fe8000892187c */
[----:B------:R-:W-:Y:S01]  /*79a80*/  LDGSTS.E [R16+0x64700], desc[UR60][R44.64], P1 ;  /* 0x647000002c107fae */ /* 0x000fe2000892187c */
[----:B------:R-:W-:-:S04]  /*79a90*/  IMAD.WIDE R40, R5, 0x4, R34 ;  /* 0x0000000405287825 */ /* 0x000fc800078e0222 */
[----:B------:R-:W-:-:S04]  /*79aa0*/  IMAD.WIDE R38, R5, 0x4, R232 ;  /* 0x0000000405267825 */ /* 0x000fc800078e02e8 */
[C---:B--2---:R-:W-:Y:S02]  /*79ab0*/  IMAD.WIDE R36, R5.reuse, 0x4, R22 ;  /* 0x0000000405247825 */ /* 0x044fe400078e0216 */
[----:B------:R-:W2:Y:S04]  /*79ac0*/  LDL.LU.64 R22, [R1+0xed8] ;  /* 0x000ed80001167983 */ /* 0x000ea80000300a00 */
[----:B------:R-:W2:Y:S04]  /*79ad0*/  LDL.LU.64 R216, [R1+0xee0] ;  /* 0x000ee00001d87983 */ /* 0x000ea80000300a00 */
[----:B------:R-:W2:Y:S01]  /*79ae0*/  LDL.LU.64 R224, [R1+0xee8] ;  /* 0x000ee80001e07983 */ /* 0x000ea20000300a00 */
[----:B----4-:R-:W-:-:S03]  /*79af0*/  IMAD.WIDE R34, R5, 0x4, R8 ;  /* 0x0000000405227825 */ /* 0x010fc600078e0208 */
        /* <DEDUP_REMOVED lines=8> */
[----:B------:R-:W4:Y:S04]  /*79b80*/  LDL.LU.64 R180, [R1+0xf30] ;  /* 0x000f300001b47983 */ /* 0x000f280000300a00 */
[----:B------:R-:W-:Y:S04]  /*79b90*/  LDGSTS.E [R20+0x64b00], desc[UR60][R42.64], P1 ;  /* 0x64b000002a147fae */ /* 0x000fe8000892187c */
[----:B------:R-:W-:Y:S04]  /*79ba0*/  LDGSTS.E [R19+0x64f00], desc[UR60][R40.64], P1 ;  /* 0x64f0000028137fae */ /* 0x000fe8000892187c */
[----:B------:R-:W-:Y:S04]  /*79bb0*/  LDGSTS.E [R18+0x65300], desc[UR60][R38.64], P1 ;  /* 0x6530000026127fae */ /* 0x000fe8000892187c */
[----:B------:R-:W-:Y:S04]  /*79bc0*/  LDGSTS.E [R17+0x65700], desc[UR60][R36.64], P1 ;  /* 0x6570000024117fae */ /* 0x000fe8000892187c */
[----:B------:R-:W-:Y:S01]  /*79bd0*/  LDGSTS.E [R16+0x65b00], desc[UR60][R34.64], P1 ;  /* 0x65b0000022107fae */ /* 0x000fe2000892187c */
[----:B-1----:R-:W-:-:S04]  /*79be0*/  IMAD.WIDE R32, R5, 0x4, R32 ;  /* 0x0000000405207825 */ /* 0x002fc800078e0220 */
[C---:B------:R-:W-:Y:S01]  /*79bf0*/  IMAD.WIDE R30, R5.reuse, 0x4, R30 ;  /* 0x00000004051e7825 */ /* 0x040fe200078e021e */
[----:B------:R2:W-:Y:S04]  /*79c00*/  LDGSTS.E [R20+0x65f00], desc[UR60][R32.64], P1 ;  /* 0x65f0000020147fae */ /* 0x0005e8000892187c */
[----:B------:R-:W-:Y:S01]  /*79c10*/  LDGSTS.E [R19+0x66300], desc[UR60][R30.64], P1 ;  /* 0x663000001e137fae */ /* 0x000fe2000892187c */
[----:B---3--:R-:W-:-:S04]  /*79c20*/  IMAD.WIDE R28, R5, 0x4, R28 ;  /* 0x00000004051c7825 */ /* 0x008fc800078e021c */
[----:B------:R-:W-:-:S04]  /*79c30*/  IMAD.WIDE R26, R5, 0x4, R26 ;  /* 0x00000004051a7825 */ /* 0x000fc800078e021a */
[C---:B------:R-:W-:Y:S01]  /*79c40*/  IMAD.WIDE R24, R5.reuse, 0x4, R24 ;  /* 0x0000000405187825 */ /* 0x040fe200078e0218 */
[----:B------:R1:W-:Y:S04]  /*79c50*/  LDGSTS.E [R18+0x66700], desc[UR60][R28.64], P1 ;  /* 0x667000001c127fae */ /* 0x0003e8000892187c */
[----:B------:R-:W-:Y:S04]  /*79c60*/  LDGSTS.E [R17+0x66b00], desc[UR60][R26.64], P1 ;  /* 0x66b000001a117fae */ /* 0x000fe8000892187c */
[----:B------:R3:W-:Y:S01]  /*79c70*/  LDGSTS.E [R16+0x66f00], desc[UR60][R24.64], P1 ;  /* 0x66f0000018107fae */ /* 0x0007e2000892187c */
[----:B--2---:R-:W-:-:S04]  /*79c80*/  IMAD.WIDE R20, R5, 0x4, R216 ;  /* 0x0000000405147825 */ /* 0x004fc800078e02d8 */
[----:B-1----:R-:W-:-:S04]  /*79c90*/  IMAD.WIDE R18, R5, 0x4, R224 ;  /* 0x0000000405127825 */ /* 0x002fc800078e02e0 */
[C---:B----4-:R-:W-:Y:S01]  /*79ca0*/  IMAD.WIDE R184, R5.reuse, 0x4, R8 ;  /* 0x0000000405b87825 */ /* 0x050fe200078e0208 */
[----:B------:R-:W2:Y:S04]  /*79cb0*/  LDL.LU.64 R216, [R1+0xf38] ;  /* 0x000f380001d87983 */ /* 0x000ea80000300a00 */
[----:B------:R-:W4:Y:S01]  /*79cc0*/  LDL.LU.64 R224, [R1+0xf40] ;  /* 0x000f400001e07983 */ /* 0x000f220000300a00 */
[----:B---3--:R-:W-:-:S03]  /*79cd0*/  IMAD.WIDE R16, R5, 0x4, R232 ;  /* 0x0000000405107825 */ /* 0x008fc600078e02e8 */
[----:B------:R-:W-:Y:S04]  /*79ce0*/  STL.64 [R1+0x380], R184 ;  /* 0x000380b801007387 */ /* 0x000fe80000100a00 */
[----:B------:R-:W3:Y:S04]  /*79cf0*/  LDL.LU.64 R8, [R1+0xf48] ;  /* 0x000f480001087983 */ /* 0x000ee80000300a00 */
[----:B------:R-:W3:Y:S01]  /*79d00*/  LDL.LU.64 R232, [R1+0xf50] ;  /* 0x000f500001e87983 */ /* 0x000ee20000300a00 */
[----:B------:R-:W-:-:S04]  /*79d10*/  IMAD.WIDE R22, R5, 0x4, R22 ;  /* 0x0000000405167825 */ /* 0x000fc800078e0216 */
[----:B------:R-:W-:-:S04]  /*79d20*/  IMAD.WIDE R178, R5, 0x4, R178 ;  /* 0x0000000405b27825 */ /* 0x000fc800078e02b2 */
[----:B------:R-:W-:-:S04]  /*79d30*/  IMAD.WIDE R176, R5, 0x4, R176 ;  /* 0x0000000405b07825 */ /* 0x000fc800078e02b0 */
[----:B------:R-:W-:-:S04]  /*79d40*/  IMAD.WIDE R174, R5, 0x4, R174 ;  /* 0x0000000405ae7825 */ /* 0x000fc800078e02ae */
[C---:B------:R-:W-:Y:S01]  /*79d50*/  IMAD.WIDE R172, R5.reuse, 0x4, R172 ;  /* 0x0000000405ac7825 */ /* 0x040fe200078e02ac */
[----:B------:R1:W-:Y:S04]  /*79d60*/  LDGSTS.E [R170+0x67300], desc[UR60][R22.64], P1 ;  /* 0x6730000016aa7fae */ /* 0x0003e8000892187c */
[----:B------:R1:W-:Y:S01]  /*79d70*/  LDGSTS.E [R169+0x67700], desc[UR60][R20.64], P1 ;  /* 0x6770000014a97fae */ /* 0x0003e2000892187c */
[----:B------:R-:W-:-:S03]  /*79d80*/  IMAD.WIDE R182, R5, 0x4, R182 ;  /* 0x0000000405b67825 */ /* 0x000fc600078e02b6 */
[----:B------:R1:W-:Y:S04]  /*79d90*/  LDGSTS.E [R168+0x67b00], desc[UR60][R18.64], P1 ;  /* 0x67b0000012a87fae */ /* 0x0003e8000892187c */
[----:B------:R1:W-:Y:S04]  /*79da0*/  STL.64 [R1+0x368], R178 ;  /* 0x000368b201007387 */ /* 0x0003e80000100a00 */
[----:B------:R1:W-:Y:S04]  /*79db0*/  LDGSTS.E [R167+0x67f00], desc[UR60][R16.64], P1 ;  /* 0x67f0000010a77fae */ /* 0x0003e8000892187c */
[----:B------:R1:W-:Y:S04]  /*79dc0*/  STL.64 [R1+0x350], R176 ;  /* 0x000350b001007387 */ /* 0x0003e80000100a00 */
[----:B------:R1:W-:Y:S04]  /*79dd0*/  STL.64 [R1+0x338], R174 ;  /* 0x000338ae01007387 */ /* 0x0003e80000100a00 */
[----:B------:R3:W-:Y:S01]  /*79de0*/  LDGSTS.E [R166+0x40380], desc[UR60][R184.64], P1 ;  /* 0x40380000b8a67fae */ /* 0x0007e2000892187c */
[C---:B-1----:R-:W-:Y:S01]  /*79df0*/  IADD3 R170, R251.reuse, 0x100000, RZ ;  /* 0x00100000fbaa7810 */ /* 0x042fe20007ffe0ff */
[C---:B------:R-:W-:Y:S01]  /*79e00*/  VIADD R169, R251.reuse, 0x100000 ;  /* 0x00100000fba97836 */ /* 0x040fe20000000000 */
[C---:B------:R-:W-:Y:S01]  /*79e10*/  IADD3 R168, R251.reuse, 0x100000, RZ ;  /* 0x00100000fba87810 */ /* 0x040fe20007ffe0ff */
[----:B------:R1:W-:Y:S01]  /*79e20*/  STL.64 [R1+0x320], R172 ;  /* 0x000320ac01007387 */ /* 0x0003e20000100a00 */
[----:B------:R-:W-:-:S03]  /*79e30*/  VIADD R167, R251, 0x100000 ;  /* 0x00100000fba77836 */ /* 0x000fc60000000000 */
[----:B------:R3:W-:Y:S04]  /*79e40*/  LDGSTS.E [R170+0x40780], desc[UR60][R178.64], P1 ;  /* 0x40780000b2aa7fae */ /* 0x0007e8000892187c */
[----:B------:R1:W-:Y:S04]  /*79e50*/  STL.64 [R1+0x308], R182 ;  /* 0x000308b601007387 */ /* 0x0003e80000100a00 */
[----:B------:R3:W-:Y:S04]  /*79e60*/  LDGSTS.E [R169+0x40b80], desc[UR60][R176.64], P1 ;  /* 0x40b80000b0a97fae */ /* 0x0007e8000892187c */
[----:B------:R3:W-:Y:S04]  /*79e70*/  LDGSTS.E [R168+0x40f80], desc[UR60][R174.64], P1 ;  /* 0x40f80000aea87fae */ /* 0x0007e8000892187c */
[----:B------:R3:W-:Y:S04]  /*79e80*/  LDGSTS.E [R167+0x41380], desc[UR60][R172.64], P1 ;  /* 0x41380000aca77fae */ /* 0x0007e8000892187c */
[----:B------:R3:W-:Y:S04]  /*79e90*/  LDGSTS.E [R166+0x41780], desc[UR60][R182.64], P1 ;  /* 0x41780000b6a67fae */ /* 0x0007e8000892187c */
[----:B------:R-:W3:Y:S04]  /*79ea0*/  LDL.LU.64 R178, [R1+0xf58] ;  /* 0x000f580001b27983 */ /* 0x000ee80000300a00 */
[----:B------:R-:W3:Y:S04]  /*79eb0*/  LDL.LU.64 R176, [R1+0xf60] ;  /* 0x000f600001b07983 */ /* 0x000ee80000300a00 */
[----:B------:R-:W3:Y:S04]  /*79ec0*/  LDL.LU.64 R174, [R1+0xf68] ;  /* 0x000f680001ae7983 */ /* 0x000ee80000300a00 */
[----:B-1----:R-:W3:Y:S04]  /*79ed0*/  LDL.LU.64 R172, [R1+0xf70] ;  /* 0x000f700001ac7983 */ /* 0x002ee80000300a00 */
[----:B------:R-:W3:Y:S01]  /*79ee0*/  LDL.LU.64 R182, [R1+0xf78] ;  /* 0x000f780001b67983 */ /* 0x000ee20000300a00 */
[----:B------:R-:W-:-:S05]  /*79ef0*/  IMAD.WIDE R188, R5, 0x4, R180 ;  /* 0x0000000405bc7825 */ /* 0x000fca00078e02b4 */
[----:B------:R-:W-:Y:S04]  /*79f00*/  STL.64 [R1+0x2f0], R188 ;  /* 0x0002f0bc01007387 */ /* 0x000fe80000100a00 */
[----:B------:R1:W-:Y:S01]  /*79f10*/  LDGSTS.E [R170+0x41b80], desc[UR60][R188.64], P1 ;  /* 0x41b80000bcaa7fae */ /* 0x0003e2000892187c */
[----:B--2---:R-:W-:-:S04]  /*79f20*/  IMAD.WIDE R186, R5, 0x4, R216 ;  /* 0x0000000405ba7825 */ /* 0x004fc800078e02d8 */
[----:B----4-:R-:W-:-:S04]  /*79f30*/  IMAD.WIDE R180, R5, 0x4, R224 ;  /* 0x0000000405b47825 */ /* 0x010fc800078e02e0 */
[----:B---3--:R-:W-:-:S04]  /*79f40*/  IMAD.WIDE R8, R5, 0x4, R8 ;  /* 0x0000000405087825 */ /* 0x008fc800078e0208 */
[C---:B------:R-:W-:Y:S01]  /*79f50*/  IMAD.WIDE R184, R5.reuse, 0x4, R232 ;  /* 0x0000000405b87825 */ /* 0x040fe200078e02e8 */
[----:B------:R-:W-:Y:S04]  /*79f60*/  STL.64 [R1+0x2d8], R186 ;  /* 0x0002d8ba01007387 */ /* 0x000fe80000100a00 */
[----:B------:R2:W-:Y:S04]  /*79f70*/  STL.64 [R1+0x2c0], R180 ;  /* 0x0002c0b401007387 */ /* 0x0005e80000100a00 */
[----:B------:R3:W-:Y:S04]  /*79f80*/  LDGSTS.E [R169+0x41f80], desc[UR60][R186.64], P1 ;  /* 0x41f80000baa97fae */ /* 0x0007e8000892187c */
[----:B------:R4:W-:Y:S04]  /*79f90*/  STL.64 [R1+0x2a8], R8 ;  /* 0x0002a80801007387 */ /* 0x0009e80000100a00 */
[----:B------:R3:W-:Y:S04]  /*79fa0*/  LDGSTS.E [R168+0x42380], desc[UR60][R180.64], P1 ;  /* 0x42380000b4a87fae */ /* 0x0007e8000892187c */
[----:B------:R-:W-:Y:S04]  /*79fb0*/  STL.64 [R1+0x290], R184 ;  /* 0x000290b801007387 */ /* 0x000fe80000100a00 */
[----:B------:R3:W-:Y:S04]  /*79fc0*/  LDGSTS.E [R167+0x42780], desc[UR60][R8.64], P1 ;  /* 0x4278000008a77fae */ /* 0x0007e8000892187c */
[----:B------:R3:W-:Y:S04]  /*79fd0*/  LDGSTS.E [R166+0x42b80], desc[UR60][R184.64], P1 ;  /* 0x42b80000b8a67fae */ /* 0x0007e8000892187c */
[----:B--2---:R-:W1:Y:S04]  /*79fe0*/  LDL.LU.64 R180, [R1+0xf80] ;  /* 0x000f800001b47983 */ /* 0x004e680000300a00 */
[----:B------:R-:W3:Y:S04]  /*79ff0*/  LDL.LU.64 R216, [R1+0xf88] ;  /* 0x000f880001d87983 */ /* 0x000ee80000300a00 */
[----:B------:R-:W2:Y:S04]  /*7a000*/  LDL.LU.64 R224, [R1+0xf98] ;  /* 0x000f980001e07983 */ /* 0x000ea80000300a00 */
[----:B----4-:R-:W4:Y:S04]  /*7a010*/  LDL.LU.64 R8, [R1+0xfa0] ;  /* 0x000fa00001087983 */ /* 0x010f280000300a00 */
[----:B------:R-:W4:Y:S01]  /*7a020*/  LDL.LU.64 R232, [R1+0xfa8] ;  /* 0x000fa80001e87983 */ /* 0x000f220000300a00 */
[----:B------:R-:W-:-:S04]  /*7a030*/  IMAD.WIDE R178, R5, 0x4, R178 ;  /* 0x0000000405b27825 */ /* 0x000fc800078e02b2 */
[----:B------:R-:W-:-:S04]  /*7a040*/  IMAD.WIDE R176, R5, 0x4, R176 ;  /* 0x0000000405b07825 */ /* 0x000fc800078e02b0 */
[----:B------:R-:W-:-:S04]  /*7a050*/  IMAD.WIDE R174, R5, 0x4, R174 ;  /* 0x0000000405ae7825 */ /* 0x000fc800078e02ae */
[----:B------:R-:W-:-:S04]  /*7a060*/  IMAD.WIDE R172, R5, 0x4, R172 ;  /* 0x0000000405ac7825 */ /* 0x000fc800078e02ac */
[C---:B------:R-:W-:Y:S01]  /*7a070*/  IMAD.WIDE R182, R5.reuse, 0x4, R182 ;  /* 0x0000000405b67825 */ /* 0x040fe200078e02b6 */
[----:B------:R1:W-:Y:S04]  /*7a080*/  STL.64 [R1+0x278], R178 ;  /* 0x000278b201007387 */ /* 0x0003e80000100a00 */
[----:B------:R1:W-:Y:S04]  /*7a090*/  STL.64 [R1+0x260], R176 ;  /* 0x000260b001007387 */ /* 0x0003e80000100a00 */
[----:B------:R1:W-:Y:S04]  /*7a0a0*/  STL.64 [R1+0x248], R174 ;  /* 0x000248ae01007387 */ /* 0x0003e80000100a00 */
[----:B------:R1:W-:Y:S04]  /*7a0b0*/  STL.64 [R1+0x230], R172 ;  /* 0x000230ac01007387 */ /* 0x0003e80000100a00 */
[----:B------:R4:W-:Y:S04]  /*7a0c0*/  LDGSTS.E [R170+0x42f80], desc[UR60][R178.64], P1 ;  /* 0x42f80000b2aa7fae */ /* 0x0009e8000892187c */
[----:B------:R1:W-:Y:S04]  /*7a0d0*/  STL.64 [R1+0x218], R182 ;  /* 0x000218b601007387 */ /* 0x0003e80000100a00 */
[----:B------:R4:W-:Y:S04]  /*7a0e0*/  LDGSTS.E [R169+0x43380], desc[UR60][R176.64], P1 ;  /* 0x43380000b0a97fae */ /* 0x0009e8000892187c */
[----:B------:R4:W-:Y:S04]  /*7a0f0*/  LDGSTS.E [R168+0x43780], desc[UR60][R174.64], P1 ;  /* 0x43780000aea87fae */ /* 0x0009e8000892187c */
[----:B------:R4:W-:Y:S04]  /*7a100*/  LDGSTS.E [R167+0x43b80], desc[UR60][R172.64], P1 ;  /* 0x43b80000aca77fae */ /* 0x0009e8000892187c */
[----:B------:R4:W-:Y:S04]  /*7a110*/  LDGSTS.E [R166+0x43f80], desc[UR60][R182.64], P1 ;  /* 0x43f80000b6a67fae */ /* 0x0009e8000892187c */
[----:B-1----:R-:W4:Y:S04]  /*7a120*/  LDL.LU.64 R178, [R1+0xfb0] ;  /* 0x000fb00001b27983 */ /* 0x002f280000300a00 */
[----:B------:R-:W4:Y:S04]  /*7a130*/  LDL.LU.64 R176, [R1+0xfb8] ;  /* 0x000fb80001b07983 */ /* 0x000f280000300a00 */
[----:B------:R-:W4:Y:S04]  /*7a140*/  LDL.LU.64 R174, [R1+0xfc8] ;  /* 0x000fc80001ae7983 */ /* 0x000f280000300a00 */
[----:B------:R-:W4:Y:S04]  /*7a150*/  LDL.LU.64 R172, [R1+0xfd0] ;  /* 0x000fd00001ac7983 */ /* 0x000f280000300a00 */
[----:B------:R-:W4:Y:S01]  /*7a160*/  LDL.LU.64 R182, [R1+0xfd8] ;  /* 0x000fd80001b67983 */ /* 0x000f220000300a00 */
[----:B------:R-:W-:-:S04]  /*7a170*/  IMAD.WIDE R188, R5, 0x4, R180 ;  /* 0x0000000405bc7825 */ /* 0x000fc800078e02b4 */
[----:B---3--:R-:W-:-:S04]  /*7a180*/  IMAD.WIDE R186, R5, 0x4, R216 ;  /* 0x0000000405ba7825 */ /* 0x008fc800078e02d8 */
[----:B--2---:R-:W-:-:S04]  /*7a190*/  IMAD.WIDE R180, R5, 0x4, R224 ;  /* 0x0000000405b47825 */ /* 0x004fc800078e02e0 */
[----:B----4-:R-:W-:-:S04]  /*7a1a0*/  IMAD.WIDE R8, R5, 0x4, R8 ;  /* 0x0000000405087825 */ /* 0x010fc800078e0208 */
[C---:B------:R-:W-:Y:S01]  /*7a1b0*/  IMAD.WIDE R184, R5.reuse, 0x4, R232 ;  /* 0x0000000405b87825 */ /* 0x040fe200078e02e8 */
[----:B------:R-:W-:Y:S04]  /*7a1c0*/  STL.64 [R1+0x200], R188 ;  /* 0x000200bc01007387 */ /* 0x000fe80000100a00 */
[----:B------:R-:W-:Y:S04]  /*7a1d0*/  STL.64 [R1+0x1e8], R186 ;  /* 0x0001e8ba01007387 */ /* 0x000fe80000100a00 */
[----:B------:R1:W-:Y:S04]  /*7a1e0*/  LDGSTS.E [R170+0x44380], desc[UR60][R188.64], P1 ;  /* 0x44380000bcaa7fae */ /* 0x0003e8000892187c */
        /* <DEDUP_REMOVED lines=26> */
[----:B------:R-:W-:Y:S04]  /*7a390*/  LDGSTS.E [R166+0x46780], desc[UR60][R182.64], P1 ;  /* 0x46780000b6a67fae */ /* 0x000fe8000892187c */
        /* <DEDUP_REMOVED lines=12> */
[----:B------:R1:W-:Y:S04]  /*7a460*/  STL.64 [R1+0xd8], R180 ;  /* 0x0000d8b401007387 */ /* 0x0003e80000100a00 */
[----:B------:R2:W-:Y:S04]  /*7a470*/  STL.64 [R1+0xb8], R8 ;  /* 0x0000b80801007387 */ /* 0x0005e80000100a00 */
[----:B------:R-:W-:Y:S04]  /*7a480*/  STL.64 [R1+0x98], R184 ;  /* 0x000098b801007387 */ /* 0x000fe80000100a00 */
        /* <DEDUP_REMOVED lines=8> */
[----:B-1----:R-:W4:Y:S04]  /*7a510*/  LDL.LU.64 R180, [R1+0x1080] ;  /* 0x0010800001b47983 */ /* 0x002f280000300a00 */
[----:B--2---:R-:W2:Y:S01]  /*7a520*/  LDL.LU.64 R8, [R1+0x1090] ;  /* 0x0010900001087983 */ /* 0x004ea20000300a00 */
[----:B------:R-:W-:-:S04]  /*7a530*/  IMAD.WIDE R178, R5, 0x4, R178 ;  /* 0x0000000405b27825 */ /* 0x000fc800078e02b2 */
[----:B------:R-:W-:-:S04]  /*7a540*/  IMAD.WIDE R176, R5, 0x4, R176 ;  /* 0x0000000405b07825 */ /* 0x000fc800078e02b0 */
[----:B------:R-:W-:-:S04]  /*7a550*/  IMAD.WIDE R174, R5, 0x4, R174 ;  /* 0x0000000405ae7825 */ /* 0x000fc800078e02ae */
[C---:B------:R-:W-:Y:S01]  /*7a560*/  IMAD.WIDE R172, R5.reuse, 0x4, R172 ;  /* 0x0000000405ac7825 */ /* 0x040fe200078e02ac */
[----:B------:R-:W-:Y:S04]  /*7a570*/  STL.64 [R1+0x78], R178 ;  /* 0x000078b201007387 */ /* 0x000fe80000100a00 */
[----:B------:R1:W-:Y:S04]  /*7a580*/  STL.64 [R1+0x58], R176 ;  /* 0x000058b001007387 */ /* 0x0003e80000100a00 */
[----:B------:R2:W-:Y:S04]  /*7a590*/  STL.64 [R1+0x38], R174 ;  /* 0x000038ae01007387 */ /* 0x0005e80000100a00 */
[----:B------:R3:W-:Y:S04]  /*7a5a0*/  STL.64 [R1+0x18], R172 ;  /* 0x000018ac01007387 */ /* 0x0007e80000100a00 */
[----:B------:R-:W4:Y:S04]  /*7a5b0*/  LDL.LU.64 R194, [R1+0x1098] ;  /* 0x0010980001c27983 */ /* 0x000f280000300a00 */
[----:B------:R-:W-:Y:S04]  /*7a5c0*/  LDGSTS.E [R170+0x47f80], desc[UR60][R178.64], P1 ;  /* 0x47f80000b2aa7fae */ /* 0x000fe8000892187c */
[----:B------:R-:W4:Y:S04]  /*7a5d0*/  LDL.LU.64 R192, [R1+0x10a0] ;  /* 0x0010a00001c07983 */ /* 0x000f280000300a00 */
[----:B------:R-:W-:Y:S04]  /*7a5e0*/  LDGSTS.E [R169+0x60380], desc[UR60][R176.64], P1 ;  /* 0x60380000b0a97fae */ /* 0x000fe8000892187c */
[----:B------:R-:W4:Y:S04]  /*7a5f0*/  LDL.LU.64 R190, [R1+0x10a8] ;  /* 0x0010a80001be7983 */ /* 0x000f280000300a00 */
[----:B------:R2:W-:Y:S01]  /*7a600*/  LDGSTS.E [R168+0x60780], desc[UR60][R174.64], P1 ;  /* 0x60780000aea87fae */ /* 0x0005e2000892187c */
[----:B------:R-:W-:-:S03]  /*7a610*/  IMAD.WIDE R240, R5, 0x4, R182 ;  /* 0x0000000405f07825 */ /* 0x000fc600078e02b6 */
[----:B------:R3:W-:Y:S04]  /*7a620*/  LDGSTS.E [R167+0x60b80], desc[UR60][R172.64], P1 ;  /* 0x60b80000aca77fae */ /* 0x0007e8000892187c */
[----:B------:R4:W-:Y:S04]  /*7a630*/  LDGSTS.E [R166+0x60f80], desc[UR60][R240.64], P1 ;  /* 0x60f80000f0a67fae */ /* 0x0009e8000892187c */
[----:B-1----:R-:W4:Y:S04]  /*7a640*/  LDL.LU.64 R176, [R1+0x10b0] ;  /* 0x0010b00001b07983 */ /* 0x002f280000300a00 */
[----:B------:R-:W4:Y:S04]  /*7a650*/  LDL.LU.64 R178, [R1+0x10b8] ;  /* 0x0010b80001b27983 */ /* 0x000f280000300a00 */
[----:B------:R-:W4:Y:S04]  /*7a660*/  LDL.LU.64 R202, [R1+0x10c0] ;  /* 0x0010c00001ca7983 */ /* 0x000f280000300a00 */
[----:B------:R-:W4:Y:S04]  /*7a670*/  LDL.LU.64 R200, [R1+0x10c8] ;  /* 0x0010c80001c87983 */ /* 0x000f280000300a00 */
[----:B------:R-:W4:Y:S04]  /*7a680*/  LDL.LU.64 R188, [R1+0x10e0] ;  /* 0x0010e00001bc7983 */ /* 0x000f280000300a00 */
[----:B------:R-:W4:Y:S01]  /*7a690*/  LDL.LU.64 R186, [R1+0x10e8] ;  /* 0x0010e80001ba7983 */ /* 0x000f220000300a00 */
[----:B--2---:R-:W-:-:S03]  /*7a6a0*/  IMAD.WIDE R168, R5, 0x4, R8 ;  /* 0x0000000405a87825 */ /* 0x004fc600078e0208 */
[----:B------:R-:W2:Y:S01]  /*7a6b0*/  LDL.LU.64 R8, [R1+0x10f0] ;  /* 0x0010f00001087983 */ /* 0x000ea20000300a00 */
[----:B------:R-:W-:Y:S01]  /*7a6c0*/  IADD3 R174, R251, 0x100000, RZ ;  /* 0x00100000fbae7810 */ /* 0x000fe20007ffe0ff */
[----:B---3--:R-:W-:-:S04]  /*7a6d0*/  IMAD.WIDE R232, R5, 0x4, R232 ;  /* 0x0000000405e87825 */ /* 0x008fc800078e02e8 */
[----:B------:R-:W-:Y:S02]  /*7a6e0*/  VIADD R173, R251, 0x100000 ;  /* 0x00100000fbad7836 */ /* 0x000fe40000000000 */
[----:B----4-:R-:W-:Y:S01]  /*7a6f0*/  IMAD.WIDE R224, R5, 0x4, R224 ;  /* 0x0000000405e07825 */ /* 0x010fe200078e02e0 */
[----:B------:R-:W-:-:S03]  /*7a700*/  IADD3 R172, R251, 0x100000, RZ ;  /* 0x00100000fbac7810 */ /* 0x000fc60007ffe0ff */
[----:B------:R-:W-:-:S04]  /*7a710*/  IMAD.WIDE R216, R5, 0x4, R216 ;  /* 0x0000000405d87825 */ /* 0x000fc800078e02d8 */
[----:B------:R-:W-:Y:S01]  /*7a720*/  IMAD.WIDE R166, R5, 0x4, R180 ;  /* 0x0000000405a67825 */ /* 0x000fe200078e02b4 */
[----:B------:R-:W-:Y:S04]  /*7a730*/  LDGSTS.E [R174+0x61380], desc[UR60][R232.64], P1 ;  /* 0x61380000e8ae7fae */ /* 0x000fe8000892187c */
[----:B------:R-:W-:Y:S04]  /*7a740*/  LDGSTS.E [R173+0x61780], desc[UR60][R224.64], P1 ;  /* 0x61780000e0ad7fae */ /* 0x000fe8000892187c */
[----:B------:R1:W-:Y:S01]  /*7a750*/  LDGSTS.E [R172+0x61b80], desc[UR60][R216.64], P1 ;  /* 0x61b80000d8ac7fae */ /* 0x0003e2000892187c */
[----:B------:R-:W-:-:S03]  /*7a760*/  IADD3 R184, R251, 0x100000, RZ ;  /* 0x00100000fbb87810 */ /* 0x000fc60007ffe0ff */
[----:B------:R-:W-:Y:S04]  /*7a770*/  LDGSTS.E [R171+0x61f80], desc[UR60][R166.64], P1 ;  /* 0x61f80000a6ab7fae */ /* 0x000fe8000892187c */
[----:B------:R3:W-:Y:S01]  /*7a780*/  LDGSTS.E [R170+0x62380], desc[UR60][R168.64], P1 ;  /* 0x62380000a8aa7fae */ /* 0x0007e2000892187c */
[C---:B------:R-:W-:Y:S01]  /*7a790*/  VIADD R183, R251.reuse, 0x100000 ;  /* 0x00100000fbb77836 */ /* 0x040fe20000000000 */
[C---:B------:R-:W-:Y:S01]  /*7a7a0*/  IADD3 R182, R251.reuse, 0x100000, RZ ;  /* 0x00100000fbb67810 */ /* 0x040fe20007ffe0ff */
[C---:B------:R-:W-:Y:S01]  /*7a7b0*/  VIADD R181, R251.reuse, 0x100000 ;  /* 0x00100000fbb57836 */ /* 0x040fe20000000000 */
[----:B------:R-:W-:Y:S01]  /*7a7c0*/  IADD3 R180, R251, 0x100000, RZ ;  /* 0x00100000fbb47810 */ /* 0x000fe20007ffe0ff */
[----:B------:R-:W4:Y:S04]  /*7a7d0*/  LDL.LU.64 R212, [R1+0x1100] ;  /* 0x0011000001d47983 */ /* 0x000f280000300a00 */
[----:B------:R-:W4:Y:S01]  /*7a7e0*/  LDL.LU.64 R210, [R1+0x1108] ;  /* 0x0011080001d27983 */ /* 0x000f220000300a00 */
[----:B-1----:R-:W-:-:S04]  /*7a7f0*/  IMAD.WIDE R172, R5, 0x4, R192 ;  /* 0x0000000405ac7825 */ /* 0x002fc800078e02c0 */
[C---:B------:R-:W-:Y:S01]  /*7a800*/  IMAD.WIDE R174, R5.reuse, 0x4, R190 ;  /* 0x0000000405ae7825 */ /* 0x040fe200078e02be */
[----:B------:R-:W4:Y:S04]  /*7a810*/  LDL.LU.64 R196, [R1+0x1120] ;  /* 0x0011200001c47983 */ /* 0x000f280000300a00 */
[----:B------:R-:W4:Y:S01]  /*7a820*/  LDL.LU.64 R198, [R1+0x1130] ;  /* 0x0011300001c67983 */ /* 0x000f220000300a00 */
[----:B---3--:R-:W-:-:S03]  /*7a830*/  IMAD.WIDE R170, R5, 0x4, R194 ;  /* 0x0000000405aa7825 */ /* 0x008fc600078e02c2 */
[----:B------:R-:W3:Y:S01]  /*7a840*/  LDL.LU.64 R208, [R1+0x1148] ;  /* 0x0011480001d07983 */ /* 0x000ee20000300a00 */
[----:B------:R-:W-:-:S03]  /*7a850*/  VIADD R194, R251, 0x100000 ;  /* 0x00100000fbc27836 */ /* 0x000fc60000000000 */
[----:B------:R-:W3:Y:S04]  /*7a860*/  LDL.LU.64 R206, [R1+0x1160] ;  /* 0x0011600001ce7983 */ /* 0x000ee80000300a00 */
[----:B------:R1:W-:Y:S04]  /*7a870*/  LDGSTS.E [R184+0x62780], desc[UR60][R170.64], P1 ;  /* 0x62780000aab87fae */ /* 0x0003e8000892187c */
[----:B------:R-:W-:Y:S04]  /*7a880*/  LDGSTS.E [R183+0x62b80], desc[UR60][R172.64], P1 ;  /* 0x62b80000acb77fae */ /* 0x000fe8000892187c */
[----:B------:R-:W-:Y:S01]  /*7a890*/  LDGSTS.E [R182+0x62f80], desc[UR60][R174.64], P1 ;  /* 0x62f80000aeb67fae */ /* 0x000fe2000892187c */
[----:B------:R-:W-:-:S04]  /*7a8a0*/  IMAD.WIDE R176, R5, 0x4, R176 ;  /* 0x0000000405b07825 */ /* 0x000fc800078e02b0 */
[C---:B------:R-:W-:Y:S01]  /*7a8b0*/  IMAD.WIDE R178, R5.reuse, 0x4, R178 ;  /* 0x0000000405b27825 */ /* 0x040fe200078e02b2 */
[----:B------:R-:W-:Y:S04]  /*7a8c0*/  LDGSTS.E [R181+0x63380], desc[UR60][R176.64], P1 ;  /* 0x63380000b0b57fae */ /* 0x000fe8000892187c */
[----:B------:R1:W-:Y:S02]  /*7a8d0*/  LDGSTS.E [R180+0x63780], desc[UR60][R178.64], P1 ;  /* 0x63780000b2b47fae */ /* 0x0003e4000892187c */
[----:B-1----:R-:W-:-:S04]  /*7a8e0*/  IMAD.WIDE R184, R5, 0x4, R188 ;  /* 0x0000000405b87825 */ /* 0x002fc800078e02bc */
[----:B------:R-:W-:-:S05]  /*7a8f0*/  IMAD.WIDE R180, R5, 0x4, R202 ;  /* 0x0000000405b47825 */ /* 0x000fca00078e02ca */
[----:B------:R-:W-:Y:S01]  /*7a900*/  LDGSTS.E [R194+0x63b80], desc[UR60][R180.64], P1 ;  /* 0x63b80000b4c27fae */ /* 0x000fe2000892187c */
[----:B--2---:R-:W-:-:S03]  /*7a910*/  IMAD.WIDE R188, R5, 0x4, R8 ;  /* 0x0000000405bc7825 */ /* 0x004fc600078e0208 */
[----:B------:R-:W2:Y:S04]  /*7a920*/  LDL.LU.64 R8, [R1+0x1168] ;  /* 0x0011680001087983 */ /* 0x000ea80000300a00 */
[----:B------:R-:W3:Y:S01]  /*7a930*/  LDL.LU.64 R194, [R1+0x10f8] ;  /* 0x0010f80001c27983 */ /* 0x000ee20000300a00 */
[----:B------:R-:W-:Y:S01]  /*7a940*/  IADD3 R193, R251, 0x100000, RZ ;  /* 0x00100000fbc17810 */ /* 0x000fe20007ffe0ff */
[----:B------:R-:W-:-:S04]  /*7a950*/  IMAD.WIDE R182, R5, 0x4, R200 ;  /* 0x0000000405b67825 */ /* 0x000fc800078e02c8 */
[C---:B------:R-:W-:Y:S01]  /*7a960*/  VIADD R192, R251.reuse, 0x100000 ;  /* 0x00100000fbc07836 */ /* 0x040fe20000000000 */
[----:B------:R-:W-:Y:S01]  /*7a970*/  IADD3 R191, R251, 0x100000, RZ ;  /* 0x00100000fbbf7810 */ /* 0x000fe20007ffe0ff */
[----:B------:R-:W-:-:S04]  /*7a980*/  IMAD.WIDE R186, R5, 0x4, R186 ;  /* 0x0000000405ba7825 */ /* 0x000fc800078e02ba */
[C---:B------:R-:W-:Y:S01]  /*7a990*/  VIADD R190, R251.reuse, 0x100000 ;  /* 0x00100000fbbe7836 */ /* 0x040fe20000000000 */
[----:B------:R-:W-:Y:S04]  /*7a9a0*/  LDGSTS.E [R193+0x63f80], desc[UR60][R182.64], P1 ;  /* 0x63f80000b6c17fae */ /* 0x000fe8000892187c */
[----:B------:R4:W-:Y:S04]  /*7a9b0*/  LDGSTS.E [R192+0x64380], desc[UR60][R184.64], P1 ;  /* 0x64380000b8c07fae */ /* 0x0009e8000892187c */
[----:B------:R-:W-:Y:S04]  /*7a9c0*/  LDGSTS.E [R191+0x64780], desc[UR60][R186.64], P1 ;  /* 0x64780000babf7fae */ /* 0x000fe8000892187c */
[----:B------:R3:W-:Y:S01]  /*7a9d0*/  LDGSTS.E [R190+0x64b80], desc[UR60][R188.64], P1 ;  /* 0x64b80000bcbe7fae */ /* 0x0007e2000892187c */
[C---:B------:R-:W-:Y:S01]  /*7a9e0*/  VIADD R203, R251.reuse, 0x100000 ;  /* 0x00100000fbcb7836 */ /* 0x040fe20000000000 */
[----:B------:R-:W-:Y:S01]  /*7a9f0*/  IADD3 R202, R251, 0x100000, RZ ;  /* 0x00100000fbca7810 */ /* 0x000fe20007ffe0ff */
[----:B----4-:R-:W-:-:S04]  /*7aa00*/  IMAD.WIDE R192, R5, 0x4, R212 ;  /* 0x0000000405c07825 */ /* 0x010fc800078e02d4 */
[----:B---3--:R-:W-:-:S04]  /*7aa10*/  IMAD.WIDE R190, R5, 0x4, R194 ;  /* 0x0000000405be7825 */ /* 0x008fc800078e02c2 */
[----:B------:R-:W-:Y:S01]  /*7aa20*/  IMAD.WIDE R194, R5, 0x4, R210 ;  /* 0x0000000405c27825 */ /* 0x000fe200078e02d2 */
[----:B------:R-:W-:Y:S04]  /*7aa30*/  LDGSTS.E [R204+0x64f80], desc[UR60][R190.64], P1 ;  /* 0x64f80000becc7fae */ /* 0x000fe8000892187c */
[----:B------:R-:W-:Y:S04]  /*7aa40*/  LDGSTS.E [R203+0x65380], desc[UR60][R192.64], P1 ;  /* 0x65380000c0cb7fae */ /* 0x000fe8000892187c */
[----:B------:R-:W-:Y:S04]  /*7aa50*/  LDGSTS.E [R202+0x65780], desc[UR60][R194.64], P1 ;  /* 0x65780000c2ca7fae */ /* 0x000fe8000892187c */
[----:B------:R-:W3:Y:S04]  /*7aa60*/  LDL.LU.64 R204, [R1+0x1140] ;  /* 0x0011400001cc7983 */ /* 0x000ee80000300a00 */
[----:B------:R-:W4:Y:S01]  /*7aa70*/  LDL.LU.64 R202, [R1+0x1138] ;  /* 0x0011380001ca7983 */ /* 0x000f220000300a00 */
[----:B------:R-:W-:-:S02]  /*7aa80*/  VIADD R201, R251, 0x100000 ;  /* 0x00100000fbc97836 */ /* 0x000fc40000000000 */
[----:B------:R-:W-:Y:S01]  /*7aa90*/  IMAD.WIDE R196, R5, 0x4, R196 ;  /* 0x0000000405c47825 */ /* 0x000fe200078e02c4 */
[----:B------:R-:W-:-:S03]  /*7aaa0*/  IADD3 R200, R251, 0x100000, RZ ;  /* 0x00100000fbc87810 */ /* 0x000fc60007ffe0ff */
[----:B------:R-:W-:-:S04]  /*7aab0*/  IMAD.WIDE R198, R5, 0x4, R198 ;  /* 0x0000000405c67825 */ /* 0x000fc800078e02c6 */
[C---:B------:R-:W-:Y:S01]  /*7aac0*/  VIADD R214, R251.reuse, 0x100000 ;  /* 0x00100000fbd67836 */ /* 0x040fe20000000000 */
[----:B------:R-:W-:Y:S04]  /*7aad0*/  LDGSTS.E [R201+0x65b80], desc[UR60][R196.64], P1 ;  /* 0x65b80000c4c97fae */ /* 0x000fe8000892187c */
[----:B------:R4:W-:Y:S01]  /*7aae0*/  LDGSTS.E [R200+0x65f80], desc[UR60][R198.64], P1 ;  /* 0x65f80000c6c87fae */ /* 0x0009e2000892187c */
[C---:B------:R-:W-:Y:S01]  /*7aaf0*/  IADD3 R213, R251.reuse, 0x100000, RZ ;  /* 0x00100000fbd57810 */ /* 0x040fe20007ffe0ff */
[C---:B------:R-:W-:Y:S01]  /*7ab00*/  VIADD R212, R251.reuse, 0x100000 ;  /* 0x00100000fbd47836 */ /* 0x040fe20000000000 */
[----:B------:R-:W-:Y:S01]  /*7ab10*/  IADD3 R211, R251, 0x100000, RZ ;  /* 0x00100000fbd37810 */ /* 0x000fe20007ffe0ff */
[----:B------:R-:W-:-:S04]  /*7ab20*/  IMAD.WIDE R206, R5, 0x4, R206 ;  /* 0x0000000405ce7825 */ /* 0x000fc800078e02ce */
[----:B------:R-:W-:Y:S02]  /*7ab30*/  VIADD R210, R251, 0x100000 ;  /* 0x00100000fbd27836 */ /* 0x000fe40000000000 */
[----:B----4-:R-:W-:-:S04]  /*7ab40*/  IMAD.WIDE R200, R5, 0x4, R202 ;  /* 0x0000000405c87825 */ /* 0x010fc800078e02ca */
[----:B---3--:R-:W-:-:S04]  /*7ab50*/  IMAD.WIDE R202, R5, 0x4, R204 ;  /* 0x0000000405ca7825 */ /* 0x008fc800078e02cc */
[----:B------:R-:W-:-:S04]  /*7ab60*/  IMAD.WIDE R204, R5, 0x4, R208 ;  /* 0x0000000405cc7825 */ /* 0x000fc800078e02d0 */
[----:B--2---:R-:W-:Y:S01]  /*7ab70*/  IMAD.WIDE R208, R5, 0x4, R8 ;  /* 0x0000000405d07825 */ /* 0x004fe200078e0208 */
[----:B------:R-:W-:Y:S04]  /*7ab80*/  LDGSTS.E [R214+0x66380], desc[UR60][R200.64], P1 ;  /* 0x66380000c8d67fae */ /* 0x000fe8000892187c */
[----:B------:R-:W-:Y:S04]  /*7ab90*/  LDGSTS.E [R213+0x66780], desc[UR60][R202.64], P1 ;  /* 0x66780000cad57fae */ /* 0x000fe8000892187c */
[----:B------:R-:W-:Y:S04]  /*7aba0*/  LDGSTS.E [R212+0x66b80], desc[UR60][R204.64], P1 ;  /* 0x66b80000ccd47fae */ /* 0x000fe8000892187c */
[----:B------:R-:W-:Y:S04]  /*7abb0*/  LDGSTS.E [R211+0x66f80], desc[UR60][R206.64], P1 ;  /* 0x66f80000ced37fae */ /* 0x000fe8000892187c */
[----:B------:R1:W-:Y:S04]  /*7abc0*/  LDGSTS.E [R210+0x67380], desc[UR60][R208.64], P1 ;  /* 0x67380000d0d27fae */ /* 0x0003e8000892187c */
[----:B------:R-:W2:Y:S04]  /*7abd0*/  LDL.LU.64 R212, [R1+0x1180] ;  /* 0x0011800001d47983 */ /* 0x000ea80000300a00 */
[----:B------:R-:W1:Y:S01]  /*7abe0*/  LDL.LU.64 R210, [R1+0x1178] ;  /* 0x0011780001d27983 */ /* 0x000e620000300a00 */
[----:B------:R-:W-:-:S03]  /*7abf0*/  IADD3 R8, R215, -0x301, RZ ;  /* 0xfffffcffd7087810 */ /* 0x000fc60007ffe0ff */
[----:B------:R-:W3:Y:S01]  /*7ac00*/  LDL.LU.64 R214, [R1+0x1c90] ;  /* 0x001c900001d67983 */ /* 0x000ee20000300a00 */
[----:B------:R-:W-:Y:S02]  /*7ac10*/  ISETP.GE.U32.AND P2, PT, R8, 0x7ffffc80, PT ;  /* 0x7ffffc800800780c */ /* 0x000fe40003f46070 */
[----:B------:R-:W4:Y:S01]  /*7ac20*/  LDC R8, c[0x0][0x238] ;  /* 0x00008e00ff087b82 */ /* 0x000f220000000800 */
[----:B------:R-:W-:Y:S02]  /*7ac30*/  VIADD R9, R251, 0x100000 ;  /* 0x00100000fb097836 */ /* 0x000fe40000000000 */
[----:B----4-:R-:W-:-:S04]  /*7ac40*/  IMAD.SHL.U32 R8, R8, 0x80, RZ ;  /* 0x0000008008087824 */ /* 0x010fc800078e00ff */
[----:B------:R-:W-:-:S04]  /*7ac50*/  IMAD.WIDE R12, R8, 0x4, R12 ;  /* 0x00000004080c7825 */ /* 0x000fc800078e020c */
[----:B------:R-:W-:-:S04]  /*7ac60*/  IMAD.WIDE R6, R8, 0x4, R6 ;  /* 0x0000000408067825 */ /* 0x000fc800078e0206 */
[----:B-1----:R-:W-:-:S05]  /*7ac70*/  IMAD.WIDE R210, R5, 0x4, R210 ;  /* 0x0000000405d27825 */ /* 0x002fca00078e02d2 */
[----:B------:R-:W-:Y:S04]  /*7ac80*/  LDGSTS.E [R9+0x67780], desc[UR60][R210.64], P1 ;  /* 0x67780000d2097fae */ /* 0x000fe8000892187c */
[----:B------:R-:W5:Y:S04]  /*7ac90*/  LDL.LU R9, [R1+0x2d18] ;  /* 0x002d180001097983 */ /* 0x000f680000300800 */
[----:B------:R1:W-:Y:S04]  /*7aca0*/  STL.64 [R1+0xe00], R12 ;  /* 0x000e000c01007387 */ /* 0x0003e80000100a00 */
[----:B-1----:R-:W4:Y:S04]  /*7acb0*/  LDL.LU.64 R12, [R1+0x2d10] ;  /* 0x002d1000010c7983 */ /* 0x002f280000300a00 */
        /* <DEDUP_REMOVED lines=9> */
[----:B------:R1:W-:Y:S01]  /*7ad50*/  STL.64 [R1+0x2d48], R202 ;  /* 0x002d48ca01007387 */ /* 0x0003e20000100a00 */
[----:B--2---:R-:W-:-:S04]  /*7ad60*/  IMAD.WIDE R212, R5, 0x4, R212 ;  /* 0x0000000405d47825 */ /* 0x004fc800078e02d4 */
[----:B---3--:R-:W-:Y:S01]  /*7ad70*/  IMAD.WIDE R214, R5, 0x4, R214 ;  /* 0x0000000405d67825 */ /* 0x008fe200078e02d6 */
[C---:B------:R-:W-:Y:S01]  /*7ad80*/  IADD3 R252, R251.reuse, 0x100000, RZ ;  /* 0x00100000fbfc7810 */ /* 0x040fe20007ffe0ff */
[----:B-1----:R-:W1:Y:S01]  /*7ad90*/  LDC R201, c[0x0][0x230] ;  /* 0x00008c00ffc97b82 */ /* 0x002e620000000800 */
[----:B------:R-:W2:Y:S04]  /*7ada0*/  LDL.64 R202, [R1+0xe08] ;  /* 0x000e080001ca7983 */ /* 0x000ea80000100a00 */
[----:B------:R3:W-:Y:S04]  /*7adb0*/  STL.64 [R1+0x2d40], R204 ;  /* 0x002d40cc01007387 */ /* 0x0007e80000100a00 */
[----:B---3--:R-:W3:Y:S04]  /*7adc0*/  LDL.LU.64 R204, [R1+0x1c58] ;  /* 0x001c580001cc7983 */ /* 0x008ee80000300a00 */
[----:B------:R1:W-:Y:S04]  /*7add0*/  STL.64 [R1+0x2d38], R206 ;  /* 0x002d38ce01007387 */ /* 0x0003e80000100a00 */
[----:B-1----:R-:W3:Y:S04]  /*7ade0*/  LDL.LU.64 R206, [R1+0x1c60] ;  /* 0x001c600001ce7983 */ /* 0x002ee80000300a00 */
[----:B------:R-:W-:Y:S04]  /*7adf0*/  STL.64 [R1+0x2d30], R208 ;  /* 0x002d30d001007387 */ /* 0x000fe80000100a00 */
[----:B------:R1:W-:Y:S04]  /*7ae00*/  STL.64 [R1+0x2d28], R210 ;  /* 0x002d28d201007387 */ /* 0x0003e80000100a00 */
[----:B-1----:R-:W2:Y:S01]  /*7ae10*/  LDL.64 R210, [R1+0xe00] ;  /* 0x000e000001d27983 */ /* 0x002ea20000100a00 */
[----:B------:R-:W-:-:S05]  /*7ae20*/  VIADD R5, R251, 0x100000 ;  /* 0x00100000fb057836 */ /* 0x000fca0000000000 */
[----:B------:R1:W-:Y:S04]  /*7ae30*/  LDGSTS.E [R5+0x67b80], desc[UR60][R212.64], P1 ;  /* 0x67b80000d4057fae */ /* 0x0003e8000892187c */
[----:B------:R1:W-:Y:S04]  /*7ae40*/  LDGSTS.E [R252+0x67f80], desc[UR60][R214.64], P1 ;  /* 0x67f80000d6fc7fae */ /* 0x0003e8000892187c */
[----:B------:R-:W0:Y:S01]  /*7ae50*/  LDGDEPBAR ;  /* 0x00000000000079af */ /* 0x000e220000000000 */
[----:B------:R-:W-:Y:S01]  /*7ae60*/  BAR.SYNC.DEFER_BLOCKING 0x0 ;  /* 0x0000000000007b1d */ /* 0x000fe20000010000 */
[----:B------:R-:W-:-:S05]  /*7ae70*/  IADD3 R209, R243, 0x300000, RZ ;  /* 0x00300000f3d17810 */ /* 0x000fca0007ffe0ff */
[----:B------:R-:W-:Y:S01]  /*7ae80*/  STL.64 [R1+0x2d20], R212 ;  /* 0x002d20d401007387 */ /* 0x000fe20000100a00 */
[----:B------:R-:W-:Y:S01]  /*7ae90*/  VIADD R200, R201, 0xfffffcfd ;  /* 0xfffffcfdc9c87836 */ /* 0x000fe20000000000 */
[----:B-1----:R-:W1:Y:S08]  /*7aea0*/  LDC R5, c[0x0][0x23c] ;  /* 0x00008f00ff057b82 */ /* 0x002e700000000800 */
[----:B------:R-:W1:Y:S01]  /*7aeb0*/  LDC R252, c[0x0][0x230] ;  /* 0x00008c00fffc7b82 */ /* 0x000e620000000800 */
[----:B------:R-:W-:Y:S07]  /*7aec0*/  STL.64 [R1+0x2d18], R214 ;  /* 0x002d18d601007387 */ /* 0x000fee0000100a00 */
[----:B------:R-:W2:Y:S01]  /*7aed0*/  LDC R201, c[0x0][0x230] ;  /* 0x00008c00ffc97b82 */ /* 0x000ea20000000800 */
[----:B-1----:R-:W-:-:S04]  /*7aee0*/  IADD3 R252, R252, -0x302, RZ ;  /* 0xfffffcfefcfc7810 */ /* 0x002fc80007ffe0ff */
[----:B------:R-:W-:Y:S01]  /*7aef0*/  ISETP.GE.U32.AND P1, PT, R252, 0x7ffffc7f, PT ;  /* 0x7ffffc7ffc00780c */ /* 0x000fe20003f26070 */
[----:B------:R-:W-:Y:S01]  /*7af00*/  VIADD R252, R243, 0x300000 ;  /* 0x00300000f3fc7836 */ /* 0x000fe20000000000 */
[----:B----4-:R1:W-:Y:S04]  /*7af10*/  STL.64 [R1+0x2d10], R12 ;  /* 0x002d100c01007387 */ /* 0x0103e80000100a00 */
[----:B------:R4:W-:Y:S01]  /*7af20*/  STL.64 [R1+0x2d08], R6 ;  /* 0x002d080601007387 */ /* 0x0009e20000100a00 */
[----:B-1----:R-:W-:-:S03]  /*7af30*/  IMAD.WIDE R12, R8, 0x4, R194 ;  /* 0x00000004080c7825 */ /* 0x002fc600078e02c2 */
[----:B------:R-:W-:Y:S01]  /*7af40*/  @!PT LDS RZ, [RZ] ;  /* 0x00000000fffff984 */ /* 0x000fe20000000800 */
[----:B------:R-:W-:Y:S01]  /*7af50*/  @!PT LDS RZ, [RZ] ;  /* 0x00000000fffff984 */ /* 0x000fe20000000800 */
[----:B------:R-:W-:Y:S01]  /*7af60*/  @!PT LDS RZ, [RZ] ;  /* 0x00000000fffff984 */ /* 0x000fe20000000800 */
[----:B--2---:R1:W-:Y:S04]  /*7af70*/  LDGSTS.E [R209+-0x40000], desc[UR60][R210.64], !P2 ;  /* 0xc0000000d2d17fae */ /* 0x0043e8000d12187c */
[----:B------:R-:W-:Y:S01]  /*7af80*/  LDGSTS.E [R252+-0x3c000], desc[UR60][R202.64], !P2 ;  /* 0xc4000000cafc7fae */ /* 0x000fe2000d12187c */
[----:B-1----:R-:W-:-:S03]  /*7af90*/  IMAD.WIDE R208, R8, 0x4, R198 ;  /* 0x0000000408d07825 */ /* 0x002fc600078e02c6 */
[----:B------:R-:W2:Y:S01]  /*7afa0*/  LDL.LU.64 R202, [R1+0x1c50] ;  /* 0x001c500001ca7983 */ /* 0x000ea20000300a00 */
[----:B------:R-:W-:-:S03]  /*7afb0*/  IMAD.WIDE R198, R8, 0x4, R196 ;  /* 0x0000000408c67825 */ /* 0x000fc600078e02c4 */
[----:B------:R1:W-:Y:S04]  /*7afc0*/  STL.64 [R1+0xe10], R208 ;  /* 0x000e10d001007387 */ /* 0x0003e80000100a00 */
[----:B------:R-:W2:Y:S04]  /*7afd0*/  LDL.LU.64 R196, [R1+0x1c48] ;  /* 0x001c480001c47983 */ /* 0x000ea80000300a00 */
[----:B------:R3:W-:Y:S04]  /*7afe0*/  STL.64 [R1+0xe18], R198 ;  /* 0x000e18c601007387 */ /* 0x0007e80000100a00 */
[----:B------:R-:W2:Y:S01]  /*7aff0*/  LDL.LU.64 R194, [R1+0x1c40] ;  /* 0x001c400001c27983 */ /* 0x000ea20000300a00 */
[----:B------:R-:W-:Y:S01]  /*7b000*/  ISETP.GE.U32.AND P3, PT, R200, 0x7ffffc7e, PT ;  /* 0x7ffffc7ec800780c */ /* 0x000fe20003f66070 */
[----:B------:R-:W-:-:S05]  /*7b010*/  VIADD R200, R243, 0x300000 ;  /* 0x00300000f3c87836 */ /* 0x000fca0000000000 */
[----:B------:R1:W-:Y:S01]  /*7b020*/  LDGSTS.E [R200+-0x3fffc], desc[UR60][R208.64], !P1 ;  /* 0xc0004000d0c87fae */ /* 0x0003e2000c92187c */
[----:B----4-:R-:W-:-:S03]  /*7b030*/  IADD3 R7, R201, -0x304, RZ ;  /* 0xfffffcfcc9077810 */ /* 0x010fc60007ffe0ff */
[----:B------:R4:W-:Y:S01]  /*7b040*/  STL.64 [R1+0xe20], R12 ;  /* 0x000e200c01007387 */ /* 0x0009e20000100a00 */
[----:B-1----:R-:W4:Y:S08]  /*7b050*/  LDC R208, c[0x0][0x230] ;  /* 0x00008c00ffd07b82 */ /* 0x002f300000000800 */
[----:B------:R-:W1:Y:S01]  /*7b060*/  LDC R209, c[0x0][0x230] ;  /* 0x00008c00ffd17b82 */ /* 0x000e620000000800 */
[----:B------:R-:W2:Y:S01]  /*7b070*/  LDL.LU.64 R200, [R1+0x1c38] ;  /* 0x001c380001c87983 */ /* 0x000ea20000300a00 */
[----:B------:R-:W-:-:S02]  /*7b080*/  ISETP.GE.U32.AND P2, PT, R7, 0x7ffffc7d, PT ;  /* 0x7ffffc7d0700780c */ /* 0x000fc40003f46070 */
[----:B------:R-:W-:Y:S01]  /*7b090*/  IADD3 R6, R243, 0x300000, RZ ;  /* 0x00300000f3067810 */ /* 0x000fe20007ffe0ff */
[----:B---3--:R-:W-:-:S04]  /*7b0a0*/  IMAD.WIDE R206, R8, 0x4, R206 ;  /* 0x0000000408ce7825 */ /* 0x008fc800078e02ce */
[----:B------:R-:W-:Y:S01]  /*7b0b0*/  IMAD.WIDE R204, R8, 0x4, R204 ;  /* 0x0000000408cc7825 */ /* 0x000fe200078e02cc */
[----:B------:R3:W-:Y:S04]  /*7b0c0*/  LDGSTS.E [R6+-0x3bffc], desc[UR60][R198.64], !P1 ;  /* 0xc4004000c6067fae */ /* 0x0007e8000c92187c */
[----:B------:R-:W-:Y:S04]  /*7b0d0*/  STL.64 [R1+0xe28], R206 ;  /* 0x000e28ce01007387 */ /* 0x000fe80000100a00 */
[----:B------:R4:W-:Y:S04]  /*7b0e0*/  LDGSTS.E [R252+-0x3fff8], desc[UR60][R12.64], !P3 ;  /* 0xc00080000cfc7fae */ /* 0x0009e8000d92187c */
[----:B------:R1:W-:Y:S04]  /*7b0f0*/  STL.64 [R1+0xe30], R204 ;  /* 0x000e30cc01007387 */ /* 0x0003e80000100a00 */
[----:B------:R-:W2:Y:S01]  /*7b100*/  LDL.LU.64 R210, [R1+0x1c30] ;  /* 0x001c300001d27983 */ /* 0x000ea20000300a00 */
[----:B---3--:R-:W-:Y:S01]  /*7b110*/  VIADD R199, R243, 0x300000 ;  /* 0x00300000f3c77836 */ /* 0x008fe20000000000 */
[----:B------:R-:W3:Y:S08]  /*7b120*/  LDC R198, c[0x0][0x230] ;  /* 0x00008c00ffc67b82 */ /* 0x000ef00000000800 */
[----:B------:R-:W3:Y:S01]  /*7b130*/  LDC R6, c[0x0][0x230] ;  /* 0x00008c00ff067b82 */ /* 0x000ee20000000800 */
[----:B----4-:R-:W-:Y:S01]  /*7b140*/  IADD3 R12, R208, -0x321, RZ ;  /* 0xfffffcdfd00c7810 */ /* 0x010fe20007ffe0ff */
[----:B-1----:R-:W-:Y:S01]  /*7b150*/  VIADD R7, R209, 0xfffffcde ;  /* 0xfffffcded1077836 */ /* 0x002fe20000000000 */
[----:B------:R1:W-:Y:S04]  /*7b160*/  LDGSTS.E [R199+-0x3bff8], desc[UR60][R206.64], !P3 ;  /* 0xc4008000cec77fae */ /* 0x0003e8000d92187c */
[----:B------:R-:W4:Y:S04]  /*7b170*/  LDL.LU.64 R208, [R1+0x1c28] ;  /* 0x001c280001d07983 */ /* 0x000f280000300a00 */
[----:B------:R-:W-:Y:S01]  /*7b180*/  LDGSTS.E [R252+-0x3fff4], desc[UR60][R204.64], !P2 ;  /* 0xc000c000ccfc7fae */ /* 0x000fe2000d12187c */
[----:B------:R-:W-:Y:S01]  /*7b190*/  IADD3 R212, R243, 0x300000, RZ ;  /* 0x00300000f3d47810 */ /* 0x000fe20007ffe0ff */
[----:B------:R-:W4:Y:S02]  /*7b1a0*/  LDC R13, c[0x0][0x230] ;  /* 0x00008c00ff0d7b82 */ /* 0x000f240000000800 */
[----:B------:R-:W4:Y:S01]  /*7b1b0*/  LDL.LU.64 R204, [R1+0x1c20] ;  /* 0x001c200001cc7983 */ /* 0x000f220000300a00 */
[----:B--2---:R-:W-:-:S04]  /*7b1c0*/  IMAD.WIDE R214, R8, 0x4, R202 ;  /* 0x0000000408d67825 */ /* 0x004fc800078e02ca */
[----:B-1----:R-:W-:-:S04]  /*7b1d0*/  IMAD.WIDE R206, R8, 0x4, R196 ;  /* 0x0000000408ce7825 */ /* 0x002fc800078e02c4 */
[----:B------:R-:W-:Y:S01]  /*7b1e0*/  IMAD.WIDE R202, R8, 0x4, R194 ;  /* 0x0000000408ca7825 */ /* 0x000fe200078e02c2 */
[----:B------:R-:W2:Y:S04]  /*7b1f0*/  LDL.LU.64 R196, [R1+0x1c18] ;  /* 0x001c180001c47983 */ /* 0x000ea80000300a00 */
[----:B------:R-:W-:Y:S04]  /*7b200*/  STL.64 [R1+0xe38], R214 ;  /* 0x000e38d601007387 */ /* 0x000fe80000100a00 */
[----:B------:R-:W2:Y:S01]  /*7b210*/  LDL.LU.64 R194, [R1+0x1c10] ;  /* 0x001c100001c27983 */ /* 0x000ea20000300a00 */
[----:B------:R-:W-:-:S02]  /*7b220*/  ISETP.GE.U32.AND P1, PT, R12, 0x7ffffc60, PT ;  /* 0x7ffffc600c00780c */ /* 0x000fc40003f26070 */
[----:B------:R-:W-:Y:S01]  /*7b230*/  ISETP.GE.U32.AND P3, PT, R7, 0x7ffffc5f, PT ;  /* 0x7ffffc5f0700780c */ /* 0x000fe20003f66070 */
[----:B------:R-:W-:Y:S01]  /*7b240*/  VIADD R12, R243, 0x300000 ;  /* 0x00300000f30c7836 */ /* 0x000fe20000000000 */
[----:B------:R-:W-:Y:S04]  /*7b250*/  STL.64 [R1+0x1010], R206 ;  /* 0x001010ce01007387 */ /* 0x000fe80000100a00 */
[----:B------:R1:W-:Y:S04]  /*7b260*/  LDGSTS.E [R212+-0x3bff4], desc[UR60][R214.64], !P2 ;  /* 0xc400c000d6d47fae */ /* 0x0003e8000d12187c */
[----:B------:R1:W-:Y:S01]  /*7b270*/  STL.64 [R1+0x1020], R202 ;  /* 0x001020ca01007387 */ /* 0x0003e20000100a00 */
[----:B---3--:R-:W-:Y:S01]  /*7b280*/  IADD3 R6, R6, -0x323, RZ ;  /* 0xfffffcdd06067810 */ /* 0x008fe20007ffe0ff */
[----:B------:R-:W3:Y:S02]  /*7b290*/  LDC R7, c[0x0][0x230] ;  /* 0x00008c00ff077b82 */ /* 0x000ee40000000800 */
[----:B------:R1:W-:Y:S04]  /*7b2a0*/  LDGSTS.E [R199+-0x38000], desc[UR60][R206.64], !P1 ;  /* 0xc8000000cec77fae */ /* 0x0003e8000c92187c */
[----:B------:R4:W-:Y:S01]  /*7b2b0*/  LDGSTS.E [R12+-0x34000], desc[UR60][R202.64], !P1 ;  /* 0xcc000000ca0c7fae */ /* 0x0009e2000c92187c */
[----:B------:R-:W-:-:S04]  /*7b2c0*/  IMAD.WIDE R200, R8, 0x4, R200 ;  /* 0x0000000408c87825 */ /* 0x000fc800078e02c8 */
[----:B-1----:R-:W-:Y:S01]  /*7b2d0*/  VIADD R212, R198, 0xfffffcdc ;  /* 0xfffffcdcc6d47836 */ /* 0x002fe20000000000 */
[----:B------:R1:W-:Y:S04]  /*7b2e0*/  STL.64 [R1+0x1028], R200 ;  /* 0x001028c801007387 */ /* 0x0003e80000100a00 */
[----:B------:R-:W3:Y:S04]  /*7b2f0*/  LDL.LU.64 R202, [R1+0x1c08] ;  /* 0x001c080001ca7983 */ /* 0x000ee80000300a00 */
[----:B------:R-:W-:Y:S04]  /*7b300*/  LDGSTS.E [R252+-0x37ffc], desc[UR60][R200.64], !P3 ;  /* 0xc8004000c8fc7fae */ /* 0x000fe8000d92187c */
[----:B------:R-:W3:Y:S01]  /*7b310*/  LDL.LU.64 R198, [R1+0x1298] ;  /* 0x0012980001c67983 */ /* 0x000ee20000300a00 */
[----:B------:R-:W-:Y:S01]  /*7b320*/  ISETP.GE.U32.AND P1, PT, R6, 0x7ffffc5e, PT ;  /* 0x7ffffc5e0600780c */ /* 0x000fe20003f26070 */
[----:B------:R-:W-:-:S02]  /*7b330*/  VIADD R207, R243, 0x300000 ;  /* 0x00300000f3cf7836 */ /* 0x000fc40000000000 */
[----:B------:R-:W-:Y:S01]  /*7b340*/  IMAD.WIDE R210, R8, 0x4, R210 ;  /* 0x0000000408d27825 */ /* 0x000fe200078e02d2 */
[----:B------:R-:W-:-:S03]  /*7b350*/  IADD3 R206, R243, 0x300000, RZ ;  /* 0x00300000f3ce7810 */ /* 0x000fc60007ffe0ff */
[C---:B----4-:R-:W-:Y:S01]  /*7b360*/  IMAD.WIDE R208, R8.reuse, 0x4, R208 ;  /* 0x0000000408d07825 */ /* 0x050fe200078e02d0 */
[----:B-1----:R-:W4:Y:S04]  /*7b370*/  LDL.LU.64 R200, [R1+0x1c00] ;  /* 0x001c000001c87983 */ /* 0x002f280000300a00 */
[----:B------:R1:W-:Y:S04]  /*7b380*/  STL.64 [R1+0x1030], R210 ;  /* 0x001030d201007387 */ /* 0x0003e80000100a00 */
[----:B------:R-:W-:Y:S04]  /*7b390*/  LDGSTS.E [R207+-0x33ffc], desc[UR60][R210.64], !P3 ;  /* 0xcc004000d2cf7fae */ /* 0x000fe8000d92187c */
[----:B------:R2:W-:Y:S04]  /*7b3a0*/  STL.64 [R1+0x1038], R208 ;  /* 0x001038d001007387 */ /* 0x0005e80000100a00 */
[----:B------:R2:W-:Y:S01]  /*7b3b0*/  LDGSTS.E [R206+-0x37ff8], desc[UR60][R208.64], !P1 ;  /* 0xc8008000d0ce7fae */ /* 0x0005e2000c92187c */
[----:B------:R-:W-:Y:S01]  /*7b3c0*/  IMAD.WIDE R204, R8, 0x4, R204 ;  /* 0x0000000408cc7825 */ /* 0x000fe200078e02cc */
[----:B------:R-:W-:-:S02]  /*7b3d0*/  ISETP.GE.U32.AND P2, PT, R212, 0x7ffffc5d, PT ;  /* 0x7ffffc5dd400780c */ /* 0x000fc40003f46070 */
[----:B------:R-:W-:Y:S01]  /*7b3e0*/  IADD3 R13, R13, -0x341, RZ ;  /* 0xfffffcbf0d0d7810 */ /* 0x000fe20007ffe0ff */
[----:B------:R-:W4:Y:S08]  /*7b3f0*/  LDC R12, c[0x0][0x230] ;  /* 0x00008c00ff0c7b82 */ /* 0x000f300000000800 */
[----:B------:R-:W4:Y:S01]  /*7b400*/  LDC R6, c[0x0][0x230] ;  /* 0x00008c00ff067b82 */ /* 0x000f220000000800 */
[----:B------:R2:W-:Y:S04]  /*7b410*/  STL.64 [R1+0x1040], R204 ;  /* 0x001040cc01007387 */ /* 0x0005e80000100a00 */
[----:B-1----:R-:W4:Y:S04]  /*7b420*/  LDL.LU.64 R210, [R1+0x1bf8] ;  /* 0x001bf80001d27983 */ /* 0x002f280000300a00 */
[----:B------:R1:W-:Y:S04]  /*7b430*/  LDGSTS.E [R252+-0x33ff8], desc[UR60][R204.64], !P1 ;  /* 0xcc008000ccfc7fae */ /* 0x0003e8000c92187c */
[----:B------:R-:W4:Y:S01]  /*7b440*/  LDL.LU.64 R206, [R1+0x12b8] ;  /* 0x0012b80001ce7983 */ /* 0x000f220000300a00 */
[----:B--2---:R-:W-:-:S04]  /*7b450*/  IMAD.WIDE R208, R8, 0x4, R196 ;  /* 0x0000000408d07825 */ /* 0x004fc800078e02c4 */
[C---:B-1----:R-:W-:Y:S01]  /*7b460*/  IMAD.WIDE R204, R8.reuse, 0x4, R194 ;  /* 0x0000000408cc7825 */ /* 0x042fe200078e02c2 */
[----:B------:R-:W-:Y:S04]  /*7b470*/  STL.64 [R1+0x1048], R208 ;  /* 0x001048d001007387 */ /* 0x000fe80000100a00 */
[----:B------:R-:W2:Y:S04]  /*7b480*/  LDL.LU.64 R194, [R1+0x12c8] ;  /* 0x0012c80001c27983 */ /* 0x000ea80000300a00 */
[----:B------:R-:W2:Y:S01]  /*7b490*/  LDL.LU.64 R196, [R1+0x12d8] ;  /* 0x0012d80001c47983 */ /* 0x000ea20000300a00 */
[----:B------:R-:W-:Y:S01]  /*7b4a0*/  ISETP.GE.U32.AND P3, PT, R13, 0x7ffffc40, PT ;  /* 0x7ffffc400d00780c */ /* 0x000fe20003f66070 */
[----:B---3--:R-:W-:Y:S01]  /*7b4b0*/  VIADD R212, R7, 0xfffffcbe ;  /* 0xfffffcbe07d47836 */ /* 0x008fe20000000000 */
[C---:B------:R-:W-:Y:S01]  /*7b4c0*/  IADD3 R13, R243.reuse, 0x300000, RZ ;  /* 0x00300000f30d7810 */ /* 0x040fe20007ffe0ff */
[----:B------:R-:W-:Y:S01]  /*7b4d0*/  VIADD R7, R243, 0x300000 ;  /* 0x00300000f3077836 */ /* 0x000fe20000000000 */
[----:B------:R4:W-:Y:S04]  /*7b4e0*/  STL.64 [R1+0x1058], R204 ;  /* 0x001058cc01007387 */ /* 0x0009e80000100a00 */
[----:B------:R-:W-:Y:S04]  /*7b4f0*/  LDGSTS.E [R13+-0x37ff4], desc[UR60][R208.64], !P2 ;  /* 0xc800c000d00d7fae */ /* 0x000fe8000d12187c */
[----:B------:R1:W-:Y:S01]  /*7b500*/  LDGSTS.E [R7+-0x33ff4], desc[UR60][R204.64], !P2 ;  /* 0xcc00c000cc077fae */ /* 0x0003e2000d12187c */
[----:B------:R-:W-:-:S04]  /*7b510*/  IMAD.WIDE R202, R8, 0x4, R202 ;  /* 0x0000000408ca7825 */ /* 0x000fc800078e02ca */
[----:B------:R-:W-:Y:S01]  /*7b520*/  IMAD.WIDE R198, R8, 0x4, R198 ;  /* 0x0000000408c67825 */ /* 0x000fe200078e02c6 */
[----:B------:R-:W-:Y:S01]  /*7b530*/  ISETP.GE.U32.AND P1, PT, R212, 0x7ffffc3f, PT ;  /* 0x7ffffc3fd400780c */ /* 0x000fe20003f26070 */
[----:B-1----:R-:W1:Y:S01]  /*7b540*/  LDC R7, c[0x0][0x230] ;  /* 0x00008c00ff077b82 */ /* 0x002e620000000800 */
[----:B------:R3:W-:Y:S04]  /*7b550*/  STL.64 [R1+0x1290], R202 ;  /* 0x001290ca01007387 */ /* 0x0007e80000100a00 */
[----:B------:R3:W-:Y:S04]  /*7b560*/  STL.64 [R1+0x1298], R198 ;  /* 0x001298c601007387 */ /* 0x0007e80000100a00 */
[----:B------:R-:W-:Y:S04]  /*7b570*/  LDGSTS.E [R252+-0x30000], desc[UR60][R202.64], !P3 ;  /* 0xd0000000cafc7fae */ /* 0x000fe8000d92187c */
[----:B------:R3:W-:Y:S01]  /*7b580*/  LDGSTS.E [R13+-0x2c000], desc[UR60][R198.64], !P3 ;  /* 0xd4000000c60d7fae */ /* 0x0007e2000d92187c */
[----:B----4-:R-:W-:Y:S01]  /*7b590*/  IMAD.WIDE R204, R8, 0x4, R200 ;  /* 0x0000000408cc7825 */ /* 0x010fe200078e02c8 */
[----:B------:R-:W-:Y:S01]  /*7b5a0*/  IADD3 R12, R12, -0x343, RZ ;  /* 0xfffffcbd0c0c7810 */ /* 0x000fe20007ffe0ff */
[----:B------:R-:W4:Y:S02]  /*7b5b0*/  LDC R200, c[0x0][0x230] ;  /* 0x00008c00ffc87b82 */ /* 0x000f240000000800 */
[----:B------:R-:W-:-:S06]  /*7b5c0*/  VIADD R6, R6, 0xfffffcbc ;  /* 0xfffffcbc06067836 */ /* 0x000fcc0000000000 */
[----:B---3--:R-:W3:Y:S01]  /*7b5d0*/  LDC R13, c[0x0][0x230] ;  /* 0x00008c00ff0d7b82 */ /* 0x008ee20000000800 */
[----:B------:R1:W-:Y:S04]  /*7b5e0*/  STL.64 [R1+0x12a0], R204 ;  /* 0x0012a0cc01007387 */ /* 0x0003e80000100a00 */
[----:B------:R-:W3:Y:S04]  /*7b5f0*/  LDL.LU.64 R208, [R1+0x12e8] ;  /* 0x0012e80001d07983 */ /* 0x000ee80000300a00 */
[----:B------:R-:W3:Y:S04]  /*7b600*/  LDL.LU.64 R202, [R1+0x1bf0] ;  /* 0x001bf00001ca7983 */ /* 0x000ee80000300a00 */
[----:B------:R-:W3:Y:S01]  /*7b610*/  LDL.LU.64 R198, [R1+0x1be8] ;  /* 0x001be80001c67983 */ /* 0x000ee20000300a00 */
[----:B------:R-:W-:-:S04]  /*7b620*/  IMAD.WIDE R212, R8, 0x4, R210 ;  /* 0x0000000408d47825 */ /* 0x000fc800078e02d2 */
[C---:B------:R-:W-:Y:S01]  /*7b630*/  IMAD.WIDE R210, R8.reuse, 0x4, R206 ;  /* 0x0000000408d27825 */ /* 0x040fe200078e02ce */
[----:B------:R1:W-:Y:S04]  /*7b640*/  LDGSTS.E [R252+-0x2fffc], desc[UR60][R204.64], !P1 ;  /* 0xd0004000ccfc7fae */ /* 0x0003e8000c92187c */
[----:B------:R-:W-:Y:S01]  /*7b650*/  STL.64 [R1+0x12b0], R212 ;  /* 0x0012b0d401007387 */ /* 0x000fe20000100a00 */
[----:B--2---:R-:W-:-:S03]  /*7b660*/  IMAD.WIDE R206, R8, 0x4, R196 ;  /* 0x0000000408ce7825 */ /* 0x004fc600078e02c4 */
[----:B------:R-:W2:Y:S01]  /*7b670*/  LDL.LU.64 R196, [R1+0x1be0] ;  /* 0x001be00001c47983 */ /* 0x000ea20000300a00 */
[----:B------:R-:W-:Y:S02]  /*7b680*/  ISETP.GE.U32.AND P2, PT, R12, 0x7ffffc3e, PT ;  /* 0x7ffffc3e0c00780c */ /* 0x000fe40003f46070 */
[----:B-1----:R-:W-:Y:S01]  /*7b690*/  IADD3 R204, R243, 0x300000, RZ ;  /* 0x00300000f3cc7810 */ /* 0x002fe20007ffe0ff */
[----:B------:R-:W-:-:S04]  /*7b6a0*/  IMAD.WIDE R194, R8, 0x4, R194 ;  /* 0x0000000408c27825 */ /* 0x000fc800078e02c2 */
[C---:B------:R-:W-:Y:S01]  /*7b6b0*/  VIADD R201, R243.reuse, 0x300000 ;  /* 0x00300000f3c97836 */ /* 0x040fe20000000000 */
[----:B------:R-:W-:Y:S01]  /*7b6c0*/  IADD3 R12, R243, 0x300000, RZ ;  /* 0x00300000f30c7810 */ /* 0x000fe20007ffe0ff */
[----:B------:R-:W-:Y:S04]  /*7b6d0*/  STL.64 [R1+0x12b8], R210 ;  /* 0x0012b8d201007387 */ /* 0x000fe80000100a00 */
[----:B------:R-:W-:Y:S04]  /*7b6e0*/  LDGSTS.E [R204+-0x2bffc], desc[UR60][R212.64], !P1 ;  /* 0xd4004000d4cc7fae */ /* 0x000fe8000c92187c */
[----:B------:R1:W-:Y:S04]  /*7b6f0*/  STL.64 [R1+0x12c8], R194 ;  /* 0x0012c8c201007387 */ /* 0x0003e80000100a00 */
[----:B------:R1:W-:Y:S01]  /*7b700*/  STL.64 [R1+0x12d8], R206 ;  /* 0x0012d8ce01007387 */ /* 0x0003e20000100a00 */
[----:B------:R-:W-:Y:S01]  /*7b710*/  ISETP.GE.U32.AND P3, PT, R6, 0x7ffffc3d, PT ;  /* 0x7ffffc3d0600780c */ /* 0x000fe20003f66070 */
[----:B------:R-:W-:Y:S01]  /*7b720*/  VIADD R7, R7, 0xfffffc9f ;  /* 0xfffffc9f07077836 */ /* 0x000fe20000000000 */
[----:B----4-:R-:W-:Y:S01]  /*7b730*/  IADD3 R200, R200, -0x362, RZ ;  /* 0xfffffc9ec8c87810 */ /* 0x010fe20007ffe0ff */
[----:B------:R-:W4:Y:S01]  /*7b740*/  LDC R6, c[0x0][0x230] ;  /* 0x00008c00ff067b82 */ /* 0x000f220000000800 */
[----:B------:R-:W-:Y:S04]  /*7b750*/  LDGSTS.E [R201+-0x2fff8], desc[UR60][R210.64], !P2 ;  /* 0xd0008000d2c97fae */ /* 0x000fe8000d12187c */
[----:B------:R1:W-:Y:S04]  /*7b760*/  LDGSTS.E [R12+-0x2bff8], desc[UR60][R194.64], !P2 ;  /* 0xd4008000c20c7fae */ /* 0x0003e8000d12187c */
[----:B------:R-:W4:Y:S01]  /*7b770*/  LDL.LU.64 R204, [R1+0x1bd8] ;  /* 0x001bd80001cc7983 */ /* 0x000f220000300a00 */
[----:B------:R-:W-:-:S02]  /*7b780*/  ISETP.GE.U32.AND P1, PT, R7, 0x7ffffc20, PT ;  /* 0x7ffffc200700780c */ /* 0x000fc40003f26070 */
[----:B------:R-:W-:Y:S02]  /*7b790*/  ISETP.GE.U32.AND P2, PT, R200, 0x7ffffc1f, PT ;  /* 0x7ffffc1fc800780c */ /* 0x000fe40003f46070 */
[----:B---3--:R-:W-:Y:S01]  /*7b7a0*/  IADD3 R13, R13, -0x364, RZ ;  /* 0xfffffc9c0d0d7810 */ /* 0x008fe20007ffe0ff */
[----:B------:R3:W-:Y:S01]  /*7b7b0*/  LDGSTS.E [R252+-0x2fff4], desc[UR60][R206.64], !P3 ;  /* 0xd000c000cefc7fae */ /* 0x0007e2000d92187c */
[----:B------:R-:W4:Y:S08]  /*7b7c0*/  LDC R7, c[0x0][0x230] ;  /* 0x00008c00ff077b82 */ /* 0x000f300000000800 */
[----:B-1----:R-:W1:Y:S01]  /*7b7d0*/  LDC R12, c[0x0][0x230] ;  /* 0x00008c00ff0c7b82 */ /* 0x002e620000000800 */
[----:B------:R-:W4:Y:S01]  /*7b7e0*/  LDL.LU.64 R194, [R1+0x1bd0] ;  /* 0x001bd00001c27983 */ /* 0x000f220000300a00 */
[----:B---3--:R-:W-:-:S02]  /*7b7f0*/  VIADD R207, R243, 0x300000 ;  /* 0x00300000f3cf7836 */ /* 0x008fc40000000000 */
[----:B------:R-:W-:-:S04]  /*7b800*/  IMAD.WIDE R212, R8, 0x4, R208 ;  /* 0x0000000408d47825 */ /* 0x000fc800078e02d0 */
[----:B------:R-:W-:-:S04]  /*7b810*/  IMAD.WIDE R208, R8, 0x4, R202 ;  /* 0x0000000408d07825 */ /* 0x000fc800078e02ca */
[----:B------:R-:W-:Y:S01]  /*7b820*/  IMAD.WIDE R198, R8, 0x4, R198 ;  /* 0x0000000408c67825 */ /* 0x000fe200078e02c6 */
[----:B------:R-:W-:Y:S04]  /*7b830*/  STL.64 [R1+0x12e8], R212 ;  /* 0x0012e8d401007387 */ /* 0x000fe80000100a00 */
[----:B------:R-:W3:Y:S04]  /*7b840*/  LDL.LU.64 R210, [R1+0x1bc8] ;  /* 0x001bc80001d27983 */ /* 0x000ee80000300a00 */
[----:B------:R-:W-:Y:S04]  /*7b850*/  STL.64 [R1+0x1d60], R208 ;  /* 0x001d60d001007387 */ /* 0x000fe80000100a00 */
[----:B------:R-:W3:Y:S01]  /*7b860*/  LDL.LU.64 R202, [R1+0x1bc0] ;  /* 0x001bc00001ca7983 */ /* 0x000ee20000300a00 */
[----:B------:R-:W-:-:S03]  /*7b870*/  IADD3 R206, R243, 0x300000, RZ ;  /* 0x00300000f3ce7810 */ /* 0x000fc60007ffe0ff */
[----:B------:R1:W-:Y:S04]  /*7b880*/  STL.64 [R1+0x1d68], R198 ;  /* 0x001d68c601007387 */ /* 0x0003e80000100a00 */
[----:B------:R-:W3:Y:S04]  /*7b890*/  LDL.LU.64 R200, [R1+0x1bb8] ;  /* 0x001bb80001c87983 */ /* 0x000ee80000300a00 */
[----:B------:R2:W-:Y:S04]  /*7b8a0*/  LDGSTS.E [R207+-0x2bff4], desc[UR60][R212.64], !P3 ;  /* 0xd400c000d4cf7fae */ /* 0x0005e8000d92187c */
[----:B------:R4:W-:Y:S04]  /*7b8b0*/  LDGSTS.E [R206+-0x28000], desc[UR60][R208.64], !P1 ;  /* 0xd8000000d0ce7fae */ /* 0x0009e8000c92187c */
[----:B------:R-:W-:Y:S04]  /*7b8c0*/  LDGSTS.E [R252+-0x24000], desc[UR60][R198.64], !P1 ;  /* 0xdc000000c6fc7fae */ /* 0x000fe8000c92187c */
[----:B-1----:R-:W3:Y:S01]  /*7b8d0*/  LDL.LU.64 R198, [R1+0x1bb0] ;  /* 0x001bb00001c67983 */ /* 0x002ee20000300a00 */
[----:B--2---:R-:W-:-:S03]  /*7b8e0*/  IMAD.WIDE R212, R8, 0x4, R196 ;  /* 0x0000000408d47825 */ /* 0x004fc600078e02c4 */
[----:B------:R-:W2:Y:S01]  /*7b8f0*/  LDL.LU.64 R196, [R1+0x1ba8] ;  /* 0x001ba80001c47983 */ /* 0x000ea20000300a00 */
[----:B----4-:R-:W-:-:S03]  /*7b900*/  VIADD R6, R6, 0xfffffc9d ;  /* 0xfffffc9d06067836 */ /* 0x010fc60000000000 */
[----:B------:R-:W-:Y:S04]  /*7b910*/  STL.64 [R1+0x1d70], R212 ;  /* 0x001d70d401007387 */ /* 0x000fe80000100a00 */
[----:B------:R-:W-:Y:S01]  /*7b920*/  LDGSTS.E [R207+-0x27ffc], desc[UR60][R212.64], !P2 ;  /* 0xd8004000d4cf7fae */ /* 0x000fe2000d12187c */
[----:B------:R-:W-:Y:S02]  /*7b930*/  ISETP.GE.U32.AND P1, PT, R6, 0x7ffffc1e, PT ;  /* 0x7ffffc1e0600780c */ /* 0x000fe40003f26070 */
[----:B------:R-:W1:Y:S01]  /*7b940*/  LDC R6, c[0x0][0x230] ;  /* 0x00008c00ff067b82 */ /* 0x000e620000000800 */
[----:B------:R-:W-:-:S05]  /*7b950*/  IMAD.WIDE R208, R8, 0x4, R204 ;  /* 0x0000000408d07825 */ /* 0x000fca00078e02cc */
[----:B------:R4:W-:Y:S01]  /*7b960*/  LDGSTS.E [R206+-0x23ffc], desc[UR60][R208.64], !P2 ;  /* 0xdc004000d0ce7fae */ /* 0x0009e2000d12187c */
[----:B------:R-:W-:-:S03]  /*7b970*/  IMAD.WIDE R204, R8, 0x4, R194 ;  /* 0x0000000408cc7825 */ /* 0x000fc600078e02c2 */
[----:B------:R-:W2:Y:S01]  /*7b980*/  LDL.LU.64 R194, [R1+0x1ba0] ;  /* 0x001ba00001c27983 */ /* 0x000ea20000300a00 */
[----:B------:R-:W-:-:S03]  /*7b990*/  ISETP.GE.U32.AND P2, PT, R13, 0x7ffffc1d, PT ;  /* 0x7ffffc1d0d00780c */ /* 0x000fc60003f46070 */
[----:B------:R4:W-:Y:S04]  /*7b9a0*/  STL.64 [R1+0x1d78], R208 ;  /* 0x001d78d001007387 */ /* 0x0009e80000100a00 */
[----:B------:R1:W-:Y:S04]  /*7b9b0*/  STL.64 [R1+0x1d80], R204 ;  /* 0x001d80cc01007387 */ /* 0x0003e80000100a00 */
[----:B------:R-:W-:Y:S04]  /*7b9c0*/  LDGSTS.E [R252+-0x27ff8], desc[UR60][R204.64], !P1 ;  /* 0xd8008000ccfc7fae */ /* 0x000fe8000c92187c */
[----:B------:R-:W2:Y:S01]  /*7b9d0*/  LDL.LU.64 R206, [R1+0x1b98] ;  /* 0x001b980001ce7983 */ /* 0x000ea20000300a00 */
[C---:B----4-:R-:W-:Y:S01]  /*7b9e0*/  VIADD R208, R243.reuse, 0x300000 ;  /* 0x00300000f3d07836 */ /* 0x050fe20000000000 */
[----:B------:R-:W-:-:S02]  /*7b9f0*/  IADD3 R243, R243, 0x300000, RZ ;  /* 0x00300000f3f37810 */ /* 0x000fc40007ffe0ff */
[----:B-1----:R-:W4:Y:S01]  /*7ba00*/  LDL.LU.64 R204, [R1+0x1b90] ;  /* 0x001b900001cc7983 */ /* 0x002f220000300a00 */
[----:B---3--:R-:W-:-:S04]  /*7ba10*/  IMAD.WIDE R210, R8, 0x4, R210 ;  /* 0x0000000408d27825 */ /* 0x008fc800078e02d2 */
[----:B------:R-:W-:-:S04]  /*7ba20*/  IMAD.WIDE R202, R8, 0x4, R202 ;  /* 0x0000000408ca7825 */ /* 0x000fc800078e02ca */
[C---:B------:R-:W-:Y:S01]  /*7ba30*/  IMAD.WIDE R200, R8.reuse, 0x4, R200 ;  /* 0x0000000408c87825 */ /* 0x040fe200078e02c8 */
[----:B------:R-:W-:Y:S04]  /*7ba40*/  STL.64 [R1+0x1d88], R210 ;  /* 0x001d88d201007387 */ /* 0x000fe80000100a00 */
[----:B------:R-:W-:Y:S04]  /*7ba50*/  LDGSTS.E [R208+-0x23ff8], desc[UR60][R210.64], !P1 ;  /* 0xdc008000d2d07fae */ /* 0x000fe8000c92187c */
[----:B------:R1:W-:Y:S04]  /*7ba60*/  STL.64 [R1+0x1da8], R202 ;  /* 0x001da8ca01007387 */ /* 0x0003e80000100a00 */
[----:B------:R-:W-:Y:S04]  /*7ba70*/  LDGSTS.E [R252+-0x27ff4], desc[UR60][R202.64], !P2 ;  /* 0xd800c000cafc7fae */ /* 0x000fe8000d12187c */
[----:B------:R3:W-:Y:S04]  /*7ba80*/  STL.64 [R1+0x1d90], R200 ;  /* 0x001d90c801007387 */ /* 0x0007e80000100a00 */
[----:B------:R3:W-:Y:S04]  /*7ba90*/  LDGSTS.E [R243+-0x23ff4], desc[UR60][R200.64], !P2 ;  /* 0xdc00c000c8f37fae */ /* 0x0007e8000d12187c */
[----:B-1----:R-:W4:Y:S01]  /*7baa0*/  LDL.LU.64 R202, [R1+0x1b88] ;  /* 0x001b880001ca7983 */ /* 0x002f220000300a00 */
[----:B---3--:R-:W-:-:S05]  /*7bab0*/  IMAD.WIDE R200, R8, 0x4, R198 ;  /* 0x0000000408c87825 */ /* 0x008fca00078e02c6 */
[----:B------:R1:W-:Y:S04]  /*7bac0*/  STL.64 [R1+0xe40], R200 ;  /* 0x000e40c801007387 */ /* 0x0003e80000100a00 */
[----:B------:R-:W3:Y:S01]  /*7bad0*/  LDL.LU.64 R198, [R1+0x1b80] ;  /* 0x001b800001c67983 */ /* 0x000ee20000300a00 */
[----:B--2---:R-:W-:-:S05]  /*7bae0*/  IMAD.WIDE R208, R8, 0x4, R196 ;  /* 0x0000000408d07825 */ /* 0x004fca00078e02c4 */
[----:B------:R-:W-:Y:S04]  /*7baf0*/  STL.64 [R1+0xe48], R208 ;  /* 0x000e48d001007387 */ /* 0x000fe80000100a00 */
[----:B------:R-:W2:Y:S01]  /*7bb00*/  LDL.LU.64 R196, [R1+0x1b78] ;  /* 0x001b780001c47983 */ /* 0x000ea20000300a00 */
[----:B------:R-:W-:Y:S01]  /*7bb10*/  VIADD R12, R12, 0xfffffcfb ;  /* 0xfffffcfb0c0c7836 */ /* 0x000fe20000000000 */
[----:B------:R-:W-:Y:S01]  /*7bb20*/  IADD3 R13, R7, -0x306, RZ ;  /* 0xfffffcfa070d7810 */ /* 0x000fe20007ffe0ff */
[----:B------:R-:W-:Y:S02]  /*7bb30*/  VIADD R6, R6, 0xfffffcf9 ;  /* 0xfffffcf906067836 */ /* 0x000fe40000000000 */
[C---:B------:R-:W-:Y:S01]  /*7bb40*/  VIADD R252, R242.reuse, 0x300000 ;  /* 0x00300000f2fc7836 */ /* 0x040fe20000000000 */
[----:B------:R-:W-:-:S02]  /*7bb50*/  IADD3 R243, R242, 0x300000, RZ ;  /* 0x00300000f2f37810 */ /* 0x000fc40007ffe0ff */
[----:B------:R-:W-:Y:S02]  /*7bb60*/  ISETP.GE.U32.AND P3, PT, R12, 0x7ffffc7c, PT ;  /* 0x7ffffc7c0c00780c */ /* 0x000fe40003f66070 */
[----:B------:R-:W-:Y:S02]  /*7bb70*/  ISETP.GE.U32.AND P1, PT, R13, 0x7ffffc7b, PT ;  /* 0x7ffffc7b0d00780c */ /* 0x000fe40003f26070 */
[----:B------:R-:W-:Y:S02]  /*7bb80*/  IADD3 R13, R242, 0x300000, RZ ;  /* 0x00300000f20d7810 */ /* 0x000fe40007ffe0ff */
[----:B------:R-:W-:Y:S01]  /*7bb90*/  ISETP.GE.U32.AND P2, PT, R6, 0x7ffffc7a, PT ;  /* 0x7ffffc7a0600780c */ /* 0x000fe20003f46070 */
[----:B------:R-:W2:Y:S08]  /*7bba0*/  LDC R12, c[0x0][0x230] ;  /* 0x00008c00ff0c7b82 */ /* 0x000eb00000000800 */
[----:B------:R-:W2:Y:S08]  /*7bbb0*/  LDC R7, c[0x0][0x230] ;  /* 0x00008c00ff077b82 */ /* 0x000eb00000000800 */
[----:B------:R-:W2:Y:S01]  /*7bbc0*/  LDC R6, c[0x0][0x230] ;  /* 0x00008c00ff067b82 */ /* 0x000ea20000000800 */
[----:B------:R1:W-:Y:S04]  /*7bbd0*/  LDGSTS.E [R13+-0x40000], desc[UR60][R200.64], !P3 ;  /* 0xc0000000c80d7fae */ /* 0x0003e8000d92187c */
[----:B------:R-:W-:Y:S01]  /*7bbe0*/  LDGSTS.E [R252+-0x3c000], desc[UR60][R208.64], !P3 ;  /* 0xc4000000d0fc7fae */ /* 0x000fe2000d92187c */
[----:B------:R-:W-:-:S05]  /*7bbf0*/  IMAD.WIDE R194, R8, 0x4, R194 ;  /* 0x0000000408c27825 */ /* 0x000fca00078e02c2 */
[----:B------:R4:W-:Y:S01]  /*7bc00*/  STL.64 [R1+0xe50], R194 ;  /* 0x000e50c201007387 */ /* 0x0009e20000100a00 */
[----:B------:R-:W-:-:S03]  /*7bc10*/  IMAD.WIDE R206, R8, 0x4, R206 ;  /* 0x0000000408ce7825 */ /* 0x000fc600078e02ce */
[----:B------:R4:W-:Y:S04]  /*7bc20*/  LDGSTS.E [R243+-0x3fffc], desc[UR60][R194.64], !P1 ;  /* 0xc0004000c2f37fae */ /* 0x0009e8000c92187c */
[----:B-1----:R-:W2:Y:S04]  /*7bc30*/  LDL.LU.64 R200, [R1+0x1b70] ;  /* 0x001b700001c87983 */ /* 0x002ea80000300a00 */
[----:B------:R1:W-:Y:S04]  /*7bc40*/  STL.64 [R1+0xe58], R206 ;  /* 0x000e58ce01007387 */ /* 0x0003e80000100a00 */
[----:B------:R-:W-:Y:S01]  /*7bc50*/  LDGSTS.E [R252+-0x3bffc], desc[UR60][R206.64], !P1 ;  /* 0xc4004000cefc7fae */ /* 0x000fe2000c92187c */
[----:B------:R-:W2:Y:S01]  /*7bc60*/  LDC R13, c[0x0][0x230] ;  /* 0x00008c00ff0d7b82 */ /* 0x000ea20000000800 */
[----:B----4-:R-:W-:-:S07]  /*7bc70*/  IMAD.WIDE R204, R8, 0x4, R204 ;  /* 0x0000000408cc7825 */ /* 0x010fce00078e02cc */
[----:B------:R-:W4:Y:S01]  /*7bc80*/  LDC R194, c[0x0][0x230] ;  /* 0x00008c00ffc27b82 */ /* 0x000f220000000800 */
[----:B------:R1:W-:Y:S04]  /*7bc90*/  STL.64 [R1+0xe60], R204 ;  /* 0x000e60cc01007387 */ /* 0x0003e80000100a00 */
[----:B------:R-:W4:Y:S04]  /*7bca0*/  LDL.LU.64 R210, [R1+0x1b68] ;  /* 0x001b680001d27983 */ /* 0x000f280000300a00 */
[----:B------:R-:W-:Y:S04]  /*7bcb0*/  LDGSTS.E [R243+-0x3fff8], desc[UR60][R204.64], !P2 ;  /* 0xc0008000ccf37fae */ /* 0x000fe8000d12187c */
[----:B-1----:R-:W4:Y:S04]  /*7bcc0*/  LDL.LU.64 R206, [R1+0x1b60] ;  /* 0x001b600001ce7983 */ /* 0x002f280000300a00 */
[----:B------:R-:W4:Y:S01]  /*7bcd0*/  LDL.LU.64 R204, [R1+0x1b58] ;  /* 0x001b580001cc7983 */ /* 0x000f220000300a00 */
[----:B------:R-:W-:-:S04]  /*7bce0*/  IMAD.WIDE R212, R8, 0x4, R202 ;  /* 0x0000000408d47825 */ /* 0x000fc800078e02ca */
[C---:B---3--:R-:W-:Y:S02]  /*7bcf0*/  IMAD.WIDE R208, R8.reuse, 0x4, R198 ;  /* 0x0000000408d07825 */ /* 0x048fe400078e02c6 */
[----:B------:R-:W3:Y:S04]  /*7bd00*/  LDL.LU.64 R198, [R1+0x1b50] ;  /* 0x001b500001c67983 */ /* 0x000ee80000300a00 */
[----:B------:R-:W-:Y:S01]  /*7bd10*/  STL.64 [R1+0xe68], R212 ;  /* 0x000e68d401007387 */ /* 0x000fe20000100a00 */
[----:B--2---:R-:W-:-:S03]  /*7bd20*/  IMAD.WIDE R202, R8, 0x4, R196 ;  /* 0x0000000408ca7825 */ /* 0x004fc600078e02c4 */
[----:B------:R-:W2:Y:S01]  /*7bd30*/  LDL.LU.64 R196, [R1+0x1b48] ;  /* 0x001b480001c47983 */ /* 0x000ea20000300a00 */
[----:B------:R-:W-:Y:S01]  /*7bd40*/  VIADD R12, R12, 0xfffffcf8 ;  /* 0xfffffcf80c0c7836 */ /* 0x000fe20000000000 */
[----:B------:R-:W-:-:S04]  /*7bd50*/  IADD3 R7, R7, -0x325, RZ ;  /* 0xfffffcdb07077810 */ /* 0x000fc80007ffe0ff */
[----:B------:R-:W-:Y:S02]  /*7bd60*/  ISETP.GE.U32.AND P1, PT, R12, 0x7ffffc79, PT ;  /* 0x7ffffc790c00780c */ /* 0x000fe40003f26070 */
[----:B------:R-:W-:Y:S01]  /*7bd70*/  ISETP.GE.U32.AND P3, PT, R7, 0x7ffffc5c, PT ;  /* 0x7ffffc5c0700780c */ /* 0x000fe20003f66070 */
[C---:B------:R-:W-:Y:S01]  /*7bd80*/  VIADD R195, R242.reuse, 0x300000 ;  /* 0x00300000f2c37836 */ /* 0x040fe20000000000 */
[----:B------:R-:W-:Y:S01]  /*7bd90*/  IADD3 R12, R242, 0x300000, RZ ;  /* 0x00300000f20c7810 */ /* 0x000fe20007ffe0ff */
[----:B------:R4:W-:Y:S04]  /*7bda0*/  STL.64 [R1+0xe70], R208 ;  /* 0x000e70d001007387 */ /* 0x0009e80000100a00 */
[----:B------:R-:W-:Y:S04]  /*7bdb0*/  LDGSTS.E [R195+-0x3bff8], desc[UR60][R212.64], !P2 ;  /* 0xc4008000d4c37fae */ /* 0x000fe8000d12187c */
[----:B------:R1:W-:Y:S01]  /*7bdc0*/  STL.64 [R1+0xe78], R202 ;  /* 0x000e78ca01007387 */ /* 0x0003e20000100a00 */
[----:B------:R-:W-:Y:S01]  /*7bdd0*/  VIADD R6, R6, 0xfffffcda ;  /* 0xfffffcda06067836 */ /* 0x000fe20000000000 */
[----:B------:R-:W2:Y:S02]  /*7bde0*/  LDC R7, c[0x0][0x230] ;  /* 0x00008c00ff077b82 */ /* 0x000ea40000000800 */
[----:B------:R4:W-:Y:S04]  /*7bdf0*/  LDGSTS.E [R12+-0x3fff4], desc[UR60][R208.64], !P1 ;  /* 0xc000c000d00c7fae */ /* 0x0009e8000c92187c */
[----:B------:R-:W-:Y:S01]  /*7be00*/  LDGSTS.E [R252+-0x3bff4], desc[UR60][R202.64], !P1 ;  /* 0xc400c000cafc7fae */ /* 0x000fe2000c92187c */
[----:B------:R-:W-:Y:S01]  /*7be10*/  IMAD.WIDE R200, R8, 0x4, R200 ;  /* 0x0000000408c87825 */ /* 0x000fe200078e02c8 */
[----:B------:R-:W-:-:S03]  /*7be20*/  ISETP.GE.U32.AND P1, PT, R6, 0x7ffffc5b, PT ;  /* 0x7ffffc5b0600780c */ /* 0x000fc60003f26070 */
[----:B------:R-:W-:Y:S01]  /*7be30*/  VIADD R13, R13, 0xfffffcd8 ;  /* 0xfffffcd80d0d7836 */ /* 0x000fe20000000000 */
[----:B------:R-:W2:Y:S01]  /*7be40*/  LDC R6, c[0x0][0x230] ;  /* 0x00008c00ff067b82 */ /* 0x000ea20000000800 */
[----:B----4-:R-:W-:Y:S01]  /*7be50*/  IADD3 R209, R194, -0x327, RZ ;  /* 0xfffffcd9c2d17810 */ /* 0x010fe20007ffe0ff */
[----:B------:R4:W-:Y:S04]  /*7be60*/  STL.64 [R1+0x1060], R200 ;  /* 0x001060c801007387 */ /* 0x0009e80000100a00 */
[----:B-1----:R-:W2:Y:S04]  /*7be70*/  LDL.LU.64 R202, [R1+0x1b40] ;  /* 0x001b400001ca7983 */ /* 0x002ea80000300a00 */
[----:B------:R-:W-:Y:S04]  /*7be80*/  LDGSTS.E [R243+-0x38000], desc[UR60][R200.64], !P3 ;  /* 0xc8000000c8f37fae */ /* 0x000fe8000d92187c */
[----:B------:R-:W2:Y:S01]  /*7be90*/  LDL.LU.64 R194, [R1+0x1b38] ;  /* 0x001b380001c27983 */ /* 0x000ea20000300a00 */
[----:B------:R-:W-:Y:S01]  /*7bea0*/  IADD3 R208, R242, 0x300000, RZ ;  /* 0x00300000f2d07810 */ /* 0x000fe20007ffe0ff */
[----:B------:R-:W1:Y:S02]  /*7beb0*/  LDC R12, c[0x0][0x230] ;  /* 0x00008c00ff0c7b82 */ /* 0x000e640000000800 */
[----:B----4-:R-:W4:Y:S01]  /*7bec0*/  LDL.LU.64 R200, [R1+0x1b30] ;  /* 0x001b300001c87983 */ /* 0x010f220000300a00 */
[----:B------:R-:W-:-:S04]  /*7bed0*/  IMAD.WIDE R210, R8, 0x4, R210 ;  /* 0x0000000408d27825 */ /* 0x000fc800078e02d2 */
[C---:B------:R-:W-:Y:S01]  /*7bee0*/  IMAD.WIDE R206, R8.reuse, 0x4, R206 ;  /* 0x0000000408ce7825 */ /* 0x040fe200078e02ce */
[----:B------:R3:W-:Y:S04]  /*7bef0*/  STL.64 [R1+0x1068], R210 ;  /* 0x001068d201007387 */ /* 0x0007e80000100a00 */
[----:B------:R3:W-:Y:S01]  /*7bf00*/  LDGSTS.E [R208+-0x34000], desc[UR60][R210.64], !P3 ;  /* 0xcc000000d2d07fae */ /* 0x0007e2000d92187c */
[----:B------:R-:W-:-:S03]  /*7bf10*/  IMAD.WIDE R204, R8, 0x4, R204 ;  /* 0x0000000408cc7825 */ /* 0x000fc600078e02cc */
[----:B------:R-:W-:Y:S04]  /*7bf20*/  STL.64 [R1+0x1070], R206 ;  /* 0x001070ce01007387 */ /* 0x000fe80000100a00 */
[----:B------:R2:W-:Y:S01]  /*7bf30*/  LDGSTS.E [R252+-0x37ffc], desc[UR60][R206.64], !P1 ;  /* 0xc8004000cefc7fae */ /* 0x0005e2000c92187c */
[----:B------:R-:W-:-:S03]  /*7bf40*/  ISETP.GE.U32.AND P2, PT, R209, 0x7ffffc5a, PT ;  /* 0x7ffffc5ad100780c */ /* 0x000fc60003f46070 */
[----:B------:R3:W-:Y:S04]  /*7bf50*/  STL.64 [R1+0x1078], R204 ;  /* 0x001078cc01007387 */ /* 0x0007e80000100a00 */
[----:B------:R-:W-:Y:S01]  /*7bf60*/  LDGSTS.E [R243+-0x33ffc], desc[UR60][R204.64], !P1 ;  /* 0xcc004000ccf37fae */ /* 0x000fe2000c92187c */
[----:B---3--:R-:W-:-:S03]  /*7bf70*/  IMAD.WIDE R210, R8, 0x4, R198 ;  /* 0x0000000408d27825 */ /* 0x008fc600078e02c6 */
[----:B------:R-:W3:Y:S04]  /*7bf80*/  LDL.LU.64 R204, [R1+0x1308] ;  /* 0x0013080001cc7983 */ /* 0x000ee80000300a00 */
[----:B------:R-:W3:Y:S04]  /*7bf90*/  LDL.LU.64 R208, [R1+0x1318] ;  /* 0x0013180001d07983 */ /* 0x000ee80000300a00 */
[----:B------:R4:W-:Y:S01]  /*7bfa0*/  STL.64 [R1+0x1080], R210 ;  /* 0x001080d201007387 */ /* 0x0009e20000100a00 */
[----:B--2---:R-:W-:-:S03]  /*7bfb0*/  IMAD.WIDE R206, R8, 0x4, R196 ;  /* 0x0000000408ce7825 */ /* 0x004fc600078e02c4 */
[----:B------:R-:W2:Y:S04]  /*7bfc0*/  LDL.LU.64 R196, [R1+0x1b28] ;  /* 0x001b280001c47983 */ /* 0x000ea80000300a00 */
[----:B------:R-:W2:Y:S01]  /*7bfd0*/  LDL.LU.64 R198, [R1+0x1b20] ;  /* 0x001b200001c67983 */ /* 0x000ea20000300a00 */
[----:B------:R-:W-:Y:S01]  /*7bfe0*/  ISETP.GE.U32.AND P3, PT, R13, 0x7ffffc59, PT ;  /* 0x7ffffc590d00780c */ /* 0x000fe20003f66070 */
[----:B------:R-:W-:Y:S01]  /*7bff0*/  VIADD R13, R7, 0xfffffcbb ;  /* 0xfffffcbb070d7836 */ /* 0x000fe20000000000 */
[----:B------:R-:W-:Y:S01]  /*7c000*/  IADD3 R7, R242, 0x300000, RZ ;  /* 0x00300000f2077810 */ /* 0x000fe20007ffe0ff */
[----:B------:R4:W-:Y:S04]  /*7c010*/  STL.64 [R1+0x1090], R206 ;  /* 0x001090ce01007387 */ /* 0x0009e80000100a00 */
[----:B------:R1:W-:Y:S01]  /*7c020*/  LDGSTS.E [R7+-0x37ff8], desc[UR60][R210.64], !P2 ;  /* 0xc8008000d2077fae */ /* 0x0003e2000d12187c */
[----:B------:R-:W-:-:S03]  /*7c030*/  ISETP.GE.U32.AND P1, PT, R13, 0x7ffffc3c, PT ;  /* 0x7ffffc3c0d00780c */ /* 0x000fc60003f26070 */
[----:B------:R-:W-:Y:S01]  /*7c040*/  LDGSTS.E [R252+-0x33ff8], desc[UR60][R206.64], !P2 ;  /* 0xcc008000cefc7fae */ /* 0x000fe2000d12187c */
[----:B-1----:R-:W-:Y:S01]  /*7c050*/  VIADD R12, R12, 0xfffffcba ;  /* 0xfffffcba0c0c7836 */ /* 0x002fe20000000000 */
[----:B------:R-:W-:Y:S01]  /*7c060*/  IADD3 R6, R6, -0x347, RZ ;  /* 0xfffffcb906067810 */ /* 0x000fe20007ffe0ff */
[----:B------:R-:W1:Y:S08]  /*7c070*/  LDC R13, c[0x0][0x230] ;  /* 0x00008c00ff0d7b82 */ /* 0x000e700000000800 */
[----:B------:R-:W1:Y:S01]  /*7c080*/  LDC R7, c[0x0][0x230] ;  /* 0x00008c00ff077b82 */ /* 0x000e620000000800 */
[----:B------:R-:W-:Y:S01]  /*7c090*/  ISETP.GE.U32.AND P2, PT, R12, 0x7ffffc3b, PT ;  /* 0x7ffffc3b0c00780c */ /* 0x000fe20003f46070 */
[----:B------:R-:W-:-:S04]  /*7c0a0*/  IMAD.WIDE R202, R8, 0x4, R202 ;  /* 0x0000000408ca7825 */ /* 0x000fc800078e02ca */
[C---:B------:R-:W-:Y:S01]  /*7c0b0*/  IMAD.WIDE R194, R8.reuse, 0x4, R194 ;  /* 0x0000000408c27825 */ /* 0x040fe200078e02c2 */
[----:B------:R1:W-:Y:S04]  /*7c0c0*/  STL.64 [R1+0x1098], R202 ;  /* 0x001098ca01007387 */ /* 0x0003e80000100a00 */
[----:B------:R1:W-:Y:S04]  /*7c0d0*/  STL.64 [R1+0x10a0], R194 ;  /* 0x0010a0c201007387 */ /* 0x0003e80000100a00 */
[----:B------:R-:W-:Y:S04]  /*7c0e0*/  LDGSTS.E [R243+-0x37ff4], desc[UR60][R202.64], !P3 ;  /* 0xc800c000caf37fae */ /* 0x000fe8000d92187c */
[----:B------:R-:W-:Y:S01]  /*7c0f0*/  LDGSTS.E [R252+-0x33ff4], desc[UR60][R194.64], !P3 ;  /* 0xcc00c000c2fc7fae */ /* 0x000fe2000d92187c */
[----:B----4-:R-:W-:-:S04]  /*7c100*/  IMAD.WIDE R210, R8, 0x4, R200 ;  /* 0x0000000408d27825 */ /* 0x010fc800078e02c8 */
[C---:B------:R-:W-:Y:S01]  /*7c110*/  VIADD R201, R242.reuse, 0x300000 ;  /* 0x00300000f2c97836 */ /* 0x040fe20000000000 */
[----:B------:R-:W-:Y:S01]  /*7c120*/  IADD3 R12, R242, 0x300000, RZ ;  /* 0x00300000f20c7810 */ /* 0x000fe20007ffe0ff */
[----:B------:R-:W4:Y:S01]  /*7c130*/  LDC R200, c[0x0][0x230] ;  /* 0x00008c00ffc87b82 */ /* 0x000f220000000800 */
[----:B------:R3:W-:Y:S04]  /*7c140*/  STL.64 [R1+0x12f0], R210 ;  /* 0x0012f0d201007387 */ /* 0x0007e80000100a00 */
[----:B------:R-:W4:Y:S04]  /*7c150*/  LDL.LU.64 R206, [R1+0x1358] ;  /* 0x0013580001ce7983 */ /* 0x000f280000300a00 */
[----:B-1----:R-:W4:Y:S04]  /*7c160*/  LDL.LU.64 R202, [R1+0x1368] ;  /* 0x0013680001ca7983 */ /* 0x002f280000300a00 */
[----:B------:R-:W4:Y:S04]  /*7c170*/  LDL.LU.64 R194, [R1+0x1b18] ;  /* 0x001b180001c27983 */ /* 0x000f280000300a00 */
[----:B------:R1:W-:Y:S01]  /*7c180*/  LDGSTS.E [R243+-0x30000], desc[UR60][R210.64], !P1 ;  /* 0xd0000000d2f37fae */ /* 0x0003e2000c92187c */
[----:B---3--:R-:W-:-:S04]  /*7c190*/  IMAD.WIDE R204, R8, 0x4, R204 ;  /* 0x0000000408cc7825 */ /* 0x008fc800078e02cc */
[C---:B-1----:R-:W-:Y:S01]  /*7c1a0*/  IMAD.WIDE R210, R8.reuse, 0x4, R208 ;  /* 0x0000000408d27825 */ /* 0x042fe200078e02d0 */
[----:B------:R1:W-:Y:S04]  /*7c1b0*/  STL.64 [R1+0x1308], R204 ;  /* 0x001308cc01007387 */ /* 0x0003e80000100a00 */
[----:B------:R-:W-:Y:S04]  /*7c1c0*/  LDGSTS.E [R201+-0x2c000], desc[UR60][R204.64], !P1 ;  /* 0xd4000000ccc97fae */ /* 0x000fe8000c92187c */
[----:B------:R3:W-:Y:S01]  /*7c1d0*/  LDGSTS.E [R12+-0x2fffc], desc[UR60][R210.64], !P2 ;  /* 0xd0004000d20c7fae */ /* 0x0007e2000d12187c */
[----:B--2---:R-:W-:-:S04]  /*7c1e0*/  IMAD.WIDE R196, R8, 0x4, R196 ;  /* 0x0000000408c47825 */ /* 0x004fc800078e02c4 */
[----:B------:R-:W-:Y:S01]  /*7c1f0*/  IMAD.WIDE R208, R8, 0x4, R198 ;  /* 0x0000000408d07825 */ /* 0x000fe200078e02c6 */
[----:B------:R-:W-:Y:S01]  /*7c200*/  ISETP.GE.U32.AND P3, PT, R6, 0x7ffffc3a, PT ;  /* 0x7ffffc3a0600780c */ /* 0x000fe20003f66070 */
[----:B------:R-:W2:Y:S04]  /*7c210*/  LDL.LU.64 R198, [R1+0x1b10] ;  /* 0x001b100001c67983 */ /* 0x000ea80000300a00 */
[----:B------:R-:W-:Y:S04]  /*7c220*/  STL.64 [R1+0x1318], R210 ;  /* 0x001318d201007387 */ /* 0x000fe80000100a00 */
[----:B------:R3:W-:Y:S04]  /*7c230*/  STL.64 [R1+0x1330], R196 ;  /* 0x001330c401007387 */ /* 0x0007e80000100a00 */
[----:B------:R3:W-:Y:S04]  /*7c240*/  STL.64 [R1+0x1340], R208 ;  /* 0x001340d001007387 */ /* 0x0007e80000100a00 */
[----:B-1----:R-:W2:Y:S04]  /*7c250*/  LDL.LU.64 R204, [R1+0x1b08] ;  /* 0x001b080001cc7983 */ /* 0x002ea80000300a00 */
[----:B------:R-:W-:Y:S01]  /*7c260*/  LDGSTS.E [R252+-0x2bffc], desc[UR60][R196.64], !P2 ;  /* 0xd4004000c4fc7fae */ /* 0x000fe2000d12187c */
[----:B------:R-:W-:Y:S01]  /*7c270*/  VIADD R7, R7, 0xfffffcb8 ;  /* 0xfffffcb807077836 */ /* 0x000fe20000000000 */
[----:B----4-:R-:W-:Y:S01]  /*7c280*/  IADD3 R200, R200, -0x365, RZ ;  /* 0xfffffc9bc8c87810 */ /* 0x010fe20007ffe0ff */
[----:B------:R-:W1:Y:S01]  /*7c290*/  LDC R6, c[0x0][0x230] ;  /* 0x00008c00ff067b82 */ /* 0x000e620000000800 */
[----:B------:R-:W-:-:S07]  /*7c2a0*/  VIADD R13, R13, 0xfffffc99 ;  /* 0xfffffc990d0d7836 */ /* 0x000fce0000000000 */
[----:B---3--:R-:W3:Y:S01]  /*7c2b0*/  LDC R12, c[0x0][0x230] ;  /* 0x00008c00ff0c7b82 */ /* 0x008ee20000000800 */
[----:B------:R-:W4:Y:S01]  /*7c2c0*/  LDL.LU.64 R196, [R1+0x1b00] ;  /* 0x001b000001c47983 */ /* 0x000f220000300a00 */
[----:B------:R-:W-:-:S03]  /*7c2d0*/  ISETP.GE.U32.AND P1, PT, R7, 0x7ffffc39, PT ;  /* 0x7ffffc390700780c */ /* 0x000fc60003f26070 */
[----:B------:R1:W-:Y:S01]  /*7c2e0*/  LDGSTS.E [R243+-0x2fff8], desc[UR60][R208.64], !P3 ;  /* 0xd0008000d0f37fae */ /* 0x0003e2000d92187c */
[----:B------:R-:W-:Y:S02]  /*7c2f0*/  ISETP.GE.U32.AND P2, PT, R200, 0x7ffffc1c, PT ;  /* 0x7ffffc1cc800780c */ /* 0x000fe40003f46070 */
[----:B------:R-:W3:Y:S01]  /*7c300*/  LDC R7, c[0x0][0x230] ;  /* 0x00008c00ff077b82 */ /* 0x000ee20000000800 */
[----:B-1----:R-:W-:Y:S02]  /*7c310*/  VIADD R208, R242, 0x300000 ;  /* 0x00300000f2d07836 */ /* 0x002fe40000000000 */
[----:B------:R-:W-:-:S04]  /*7c320*/  IMAD.WIDE R212, R8, 0x4, R206 ;  /* 0x0000000408d47825 */ /* 0x000fc800078e02ce */
[----:B------:R-:W-:-:S04]  /*7c330*/  IMAD.WIDE R206, R8, 0x4, R202 ;  /* 0x0000000408ce7825 */ /* 0x000fc800078e02ca */
[C---:B------:R-:W-:Y:S01]  /*7c340*/  IMAD.WIDE R194, R8.reuse, 0x4, R194 ;  /* 0x0000000408c27825 */ /* 0x040fe200078e02c2 */
[----:B------:R-:W-:Y:S04]  /*7c350*/  STL.64 [R1+0x1358], R212 ;  /* 0x001358d401007387 */ /* 0x000fe80000100a00 */
[----:B------:R-:W3:Y:S04]  /*7c360*/  LDL.LU.64 R210, [R1+0x1af8] ;  /* 0x001af80001d27983 */ /* 0x000ee80000300a00 */
[----:B------:R-:W-:Y:S04]  /*7c370*/  STL.64 [R1+0x1368], R206 ;  /* 0x001368ce01007387 */ /* 0x000fe80000100a00 */
[----:B------:R-:W3:Y:S04]  /*7c380*/  LDL.LU.64 R202, [R1+0x1af0] ;  /* 0x001af00001ca7983 */ /* 0x000ee80000300a00 */
[----:B------:R1:W-:Y:S04]  /*7c390*/  STL.64 [R1+0x1380], R194 ;  /* 0x001380c201007387 */ /* 0x0003e80000100a00 */
[----:B------:R2:W-:Y:S04]  /*7c3a0*/  LDGSTS.E [R208+-0x2bff8], desc[UR60][R212.64], !P3 ;  /* 0xd4008000d4d07fae */ /* 0x0005e8000d92187c */
[----:B------:R-:W3:Y:S04]  /*7c3b0*/  LDL.LU.64 R200, [R1+0x1ae8] ;  /* 0x001ae80001c87983 */ /* 0x000ee80000300a00 */
[----:B------:R2:W-:Y:S04]  /*7c3c0*/  LDGSTS.E [R252+-0x2fff4], desc[UR60][R206.64], !P1 ;  /* 0xd000c000cefc7fae */ /* 0x0005e8000c92187c */
[----:B------:R-:W-:Y:S04]  /*7c3d0*/  LDGSTS.E [R243+-0x2bff4], desc[UR60][R194.64], !P1 ;  /* 0xd400c000c2f37fae */ /* 0x000fe8000c92187c */
[----:B-1----:R-:W3:Y:S01]  /*7c3e0*/  LDL.LU.64 R194, [R1+0x1ae0] ;  /* 0x001ae00001c27983 */ /* 0x002ee20000300a00 */
[----:B--2---:R-:W-:-:S03]  /*7c3f0*/  IMAD.WIDE R212, R8, 0x4, R198 ;  /* 0x0000000408d47825 */ /* 0x004fc600078e02c6 */
[----:B------:R-:W2:Y:S04]  /*7c400*/  LDL.LU.64 R198, [R1+0x1ad8] ;  /* 0x001ad80001c67983 */ /* 0x000ea80000300a00 */
[----:B------:R-:W-:Y:S01]  /*7c410*/  STL.64 [R1+0x1b98], R212 ;  /* 0x001b98d401007387 */ /* 0x000fe20000100a00 */
[----:B------:R-:W-:Y:S01]  /*7c420*/  IMAD.WIDE R206, R8, 0x4, R204 ;  /* 0x0000000408ce7825 */ /* 0x000fe200078e02cc */
[----:B------:R-:W-:Y:S02]  /*7c430*/  IADD3 R6, R6, -0x366, RZ ;  /* 0xfffffc9a06067810 */ /* 0x000fe40007ffe0ff */
[----:B------:R-:W-:Y:S04]  /*7c440*/  LDGSTS.E [R208+-0x28000], desc[UR60][R212.64], !P2 ;  /* 0xd8000000d4d07fae */ /* 0x000fe8000d12187c */
[----:B------:R-:W-:Y:S01]  /*7c450*/  LDGSTS.E [R252+-0x24000], desc[UR60][R206.64], !P2 ;  /* 0xdc000000cefc7fae */ /* 0x000fe2000d12187c */
[----:B----4-:R-:W-:-:S03]  /*7c460*/  IMAD.WIDE R204, R8, 0x4, R196 ;  /* 0x0000000408cc7825 */ /* 0x010fc600078e02c4 */
[----:B------:R-:W4:Y:S01]  /*7c470*/  LDL.LU.64 R196, [R1+0x1ad0] ;  /* 0x001ad00001c47983 */ /* 0x000f220000300a00 */
[----:B------:R-:W-:Y:S02]  /*7c480*/  ISETP.GE.U32.AND P1, PT, R6, 0x7ffffc1b, PT ;  /* 0x7ffffc1b0600780c */ /* 0x000fe40003f26070 */
[----:B------:R-:W1:Y:S01]  /*7c490*/  LDC R6, c[0x0][0x230] ;  /* 0x00008c00ff067b82 */ /* 0x000e620000000800 */
[----:B------:R-:W-:Y:S01]  /*7c4a0*/  ISETP.GE.U32.AND P2, PT, R13, 0x7ffffc1a, PT ;  /* 0x7ffffc1a0d00780c */ /* 0x000fe20003f46070 */
[----:B------:R3:W-:Y:S04]  /*7c4b0*/  STL.64 [R1+0x1ba0], R206 ;  /* 0x001ba0ce01007387 */ /* 0x0007e80000100a00 */
[----:B------:R3:W-:Y:S05]  /*7c4c0*/  STL.64 [R1+0x1ba8], R204 ;  /* 0x001ba8cc01007387 */ /* 0x0007ea0000100a00 */
[----:B------:R-:W-:Y:S04]  /*7c4d0*/  LDGSTS.E [R243+-0x27ffc], desc[UR60][R204.64], !P1 ;  /* 0xd8004000ccf37fae */ /* 0x000fe8000c92187c */
[----:B---3--:R-:W3:Y:S01]  /*7c4e0*/  LDL.LU.64 R206, [R1+0x1ac8] ;  /* 0x001ac80001ce7983 */ /* 0x008ee20000300a00 */
[----:B------:R-:W-:Y:S01]  /*7c4f0*/  VIADD R13, R7, 0xfffffcf7 ;  /* 0xfffffcf7070d7836 */ /* 0x000fe20000000000 */
[----:B------:R-:W-:Y:S01]  /*7c500*/  IADD3 R12, R12, -0x368, RZ ;  /* 0xfffffc980c0c7810 */ /* 0x000fe20007ffe0ff */
[----:B------:R-:W3:Y:S01]  /*7c510*/  LDC R7, c[0x0][0x230] ;  /* 0x00008c00ff077b82 */ /* 0x000ee20000000800 */
[----:B------:R-:W3:Y:S01]  /*7c520*/  LDL.LU.64 R204, [R1+0x1ac0] ;  /* 0x001ac00001cc7983 */ /* 0x000ee20000300a00 */
[----:B------:R-:W-:-:S04]  /*7c530*/  IMAD.WIDE R210, R8, 0x4, R210 ;  /* 0x0000000408d27825 */ /* 0x000fc800078e02d2 */
[----:B------:R-:W-:-:S04]  /*7c540*/  IMAD.WIDE R202, R8, 0x4, R202 ;  /* 0x0000000408ca7825 */ /* 0x000fc800078e02ca */
[C---:B------:R-:W-:Y:S01]  /*7c550*/  IMAD.WIDE R200, R8.reuse, 0x4, R200 ;  /* 0x0000000408c87825 */ /* 0x040fe200078e02c8 */
[----:B------:R1:W-:Y:S04]  /*7c560*/  LDGSTS.E [R208+-0x23ffc], desc[UR60][R210.64], !P1 ;  /* 0xdc004000d2d07fae */ /* 0x0003e8000c92187c */
[----:B------:R-:W-:Y:S04]  /*7c570*/  STL.64 [R1+0x1bb0], R210 ;  /* 0x001bb0d201007387 */ /* 0x000fe80000100a00 */
[----:B------:R1:W-:Y:S04]  /*7c580*/  STL.64 [R1+0x1bb8], R202 ;  /* 0x001bb8ca01007387 */ /* 0x0003e80000100a00 */
[----:B------:R1:W-:Y:S04]  /*7c590*/  LDGSTS.E [R252+-0x27ff8], desc[UR60][R202.64], !P2 ;  /* 0xd8008000cafc7fae */ /* 0x0003e8000d12187c */
[----:B------:R2:W-:Y:S04]  /*7c5a0*/  STL.64 [R1+0x1bc0], R200 ;  /* 0x001bc0c801007387 */ /* 0x0005e80000100a00 */
[----:B------:R2:W-:Y:S01]  /*7c5b0*/  LDGSTS.E [R243+-0x23ff8], desc[UR60][R200.64], !P2 ;  /* 0xdc008000c8f37fae */ /* 0x0005e2000d12187c */
[----:B------:R-:W-:Y:S01]  /*7c5c0*/  ISETP.GE.U32.AND P1, PT, R13, 0x7ffffc78, PT ;  /* 0x7ffffc780d00780c */ /* 0x000fe20003f26070 */
[----:B-1----:R-:W-:-:S02]  /*7c5d0*/  IMAD.WIDE R208, R8, 0x4, R194 ;  /* 0x0000000408d07825 */ /* 0x002fc400078e02c2 */
[----:B------:R-:W3:Y:S04]  /*7c5e0*/  LDL.LU.64 R194, [R1+0x1ab8] ;  /* 0x001ab80001c27983 */ /* 0x000ee80000300a00 */
[----:B------:R-:W-:Y:S01]  /*7c5f0*/  STL.64 [R1+0x1bc8], R208 ;  /* 0x001bc8d001007387 */ /* 0x000fe20000100a00 */
[----:B------:R-:W-:Y:S01]  /*7c600*/  IADD3 R13, R6, -0x30a, RZ ;  /* 0xfffffcf6060d7810 */ /* 0x000fe20007ffe0ff */
[C---:B------:R-:W-:Y:S01]  /*7c610*/  VIADD R202, R242.reuse, 0x300000 ;  /* 0x00300000f2ca7836 */ /* 0x040fe20000000000 */
[----:B------:R-:W-:Y:S01]  /*7c620*/  IADD3 R6, R242, 0x300000, RZ ;  /* 0x00300000f2067810 */ /* 0x000fe20007ffe0ff */
[C---:B--2---:R-:W-:Y:S02]  /*7c630*/  IMAD.WIDE R200, R8.reuse, 0x4, R198 ;  /* 0x0000000408c87825 */ /* 0x044fe400078e02c6 */
[----:B------:R-:W2:Y:S04]  /*7c640*/  LDL.LU.64 R198, [R1+0x1ab0] ;  /* 0x001ab00001c67983 */ /* 0x000ea80000300a00 */
[----:B------:R1:W-:Y:S01]  /*7c650*/  STL.64 [R1+0x1bd0], R200 ;  /* 0x001bd0c801007387 */ /* 0x0003e20000100a00 */
[----:B----4-:R-:W-:-:S03]  /*7c660*/  IMAD.WIDE R242, R8, 0x4, R196 ;  /* 0x0000000408f27825 */ /* 0x010fc600078e02c4 */
[----:B------:R-:W4:Y:S01]  /*7c670*/  LDL.LU.64 R196, [R1+0x1aa8] ;  /* 0x001aa80001c47983 */ /* 0x000f220000300a00 */
[----:B------:R-:W-:Y:S01]  /*7c680*/  ISETP.GE.U32.AND P3, PT, R12, 0x7ffffc19, PT ;  /* 0x7ffffc190c00780c */ /* 0x000fe20003f66070 */
[----:B------:R-:W-:Y:S01]  /*7c690*/  VIADD R252, R15, 0x300000 ;  /* 0x003000000ffc7836 */ /* 0x000fe20000000000 */
[----:B------:R-:W-:Y:S01]  /*7c6a0*/  ISETP.GE.U32.AND P2, PT, R13, 0x7ffffc77, PT ;  /* 0x7ffffc770d00780c */ /* 0x000fe20003f46070 */
[----:B------:R-:W2:Y:S01]  /*7c6b0*/  LDC R12, c[0x0][0x230] ;  /* 0x00008c00ff0c7b82 */ /* 0x000ea20000000800 */
[----:B---3--:R-:W-:-:S09]  /*7c6c0*/  IMAD.WIDE R206, R8, 0x4, R206 ;  /* 0x0000000408ce7825 */ /* 0x008fd200078e02ce */
[----:B------:R-:W-:Y:S04]  /*7c6d0*/  LDGSTS.E [R202+-0x27ff4], desc[UR60][R208.64], !P3 ;  /* 0xd800c000d0ca7fae */ /* 0x000fe8000d92187c */
[----:B------:R1:W-:Y:S04]  /*7c6e0*/  LDGSTS.E [R6+-0x23ff4], desc[UR60][R200.64], !P3 ;  /* 0xdc00c000c8067fae */ /* 0x0003e8000d92187c */
[----:B------:R-:W-:Y:S01]  /*7c6f0*/  LDGSTS.E [R252+-0x40000], desc[UR60][R242.64], !P1 ;  /* 0xc0000000f2fc7fae */ /* 0x000fe2000c92187c */
[----:B------:R-:W-:Y:S01]  /*7c700*/  IADD3 R7, R7, -0x30c, RZ ;  /* 0xfffffcf407077810 */ /* 0x000fe20007ffe0ff */
[C---:B------:R-:W-:Y:S01]  /*7c710*/  VIADD R214, R15.reuse, 0x300000 ;  /* 0x003000000fd67836 */ /* 0x040fe20000000000 */
[----:B------:R-:W3:Y:S01]  /*7c720*/  LDC R13, c[0x0][0x230] ;  /* 0x00008c00ff0d7b82 */ /* 0x000ee20000000800 */
[----:B------:R-:W3:Y:S01]  /*7c730*/  LDL.LU.64 R202, [R1+0x1aa0] ;  /* 0x001aa00001ca7983 */ /* 0x000ee20000300a00 */
[----:B------:R-:W-:Y:S01]  /*7c740*/  IMAD.WIDE R204, R8, 0x4, R204 ;  /* 0x0000000408cc7825 */ /* 0x000fe200078e02cc */
[----:B-1----:R-:W-:-:S02]  /*7c750*/  IADD3 R201, R15, 0x300000, RZ ;  /* 0x003000000fc97810 */ /* 0x002fc40007ffe0ff */
[----:B------:R1:W-:Y:S03]  /*7c760*/  STL.64 [R1+0xe80], R206 ;  /* 0x000e80ce01007387 */ /* 0x0003e60000100a00 */
[----:B------:R-:W4:Y:S08]  /*7c770*/  LDC R6, c[0x0][0x230] ;  /* 0x00008c00ff067b82 */ /* 0x000f300000000800 */
[----:B------:R-:W4:Y:S01]  /*7c780*/  LDC R200, c[0x0][0x230] ;  /* 0x00008c00ffc87b82 */ /* 0x000f220000000800 */
[----:B------:R4:W-:Y:S04]  /*7c790*/  STL.64 [R1+0xe88], R204 ;  /* 0x000e88cc01007387 */ /* 0x0009e80000100a00 */
[----:B------:R-:W3:Y:S04]  /*7c7a0*/  LDL.LU.64 R212, [R1+0x1a98] ;  /* 0x001a980001d47983 */ /* 0x000ee80000300a00 */
[----:B------:R-:W3:Y:S04]  /*7c7b0*/  LDL.LU.64 R210, [R1+0x1a90] ;  /* 0x001a900001d27983 */ /* 0x000ee80000300a00 */
[----:B------:R-:W-:Y:S04]  /*7c7c0*/  LDGSTS.E [R201+-0x3c000], desc[UR60][R206.64], !P1 ;  /* 0xc4000000cec97fae */ /* 0x000fe8000c92187c */
[----:B------:R4:W-:Y:S04]  /*7c7d0*/  LDGSTS.E [R252+-0x3fffc], desc[UR60][R204.64], !P2 ;  /* 0xc0004000ccfc7fae */ /* 0x0009e8000d12187c */
[----:B-1----:R-:W3:Y:S01]  /*7c7e0*/  LDL.LU.64 R206, [R1+0x1a88] ;  /* 0x001a880001ce7983 */ /* 0x002ee20000300a00 */
[----:B------:R-:W-:-:S04]  /*7c7f0*/  IMAD.WIDE R194, R8, 0x4, R194 ;  /* 0x0000000408c27825 */ /* 0x000fc800078e02c2 */
[----:B--2---:R-:W-:-:S04]  /*7c800*/  IMAD.WIDE R208, R8, 0x4, R198 ;  /* 0x0000000408d07825 */ /* 0x004fc800078e02c6 */
[----:B------:R-:W-:Y:S01]  /*7c810*/  VIADD R12, R12, 0xfffffcf5 ;  /* 0xfffffcf50c0c7836 */ /* 0x000fe20000000000 */
[----:B------:R-:W2:Y:S04]  /*7c820*/  LDL.LU.64 R198, [R1+0x1a80] ;  /* 0x001a800001c67983 */ /* 0x000ea80000300a00 */
[----:B------:R1:W-:Y:S01]  /*7c830*/  STL.64 [R1+0xe90], R194 ;  /* 0x000e90c201007387 */ /* 0x0003e20000100a00 */
[----:B------:R-:W-:-:S03]  /*7c840*/  ISETP.GE.U32.AND P3, PT, R7, 0x7ffffc75, PT ;  /* 0x7ffffc750700780c */ /* 0x000fc60003f66070 */
[----:B------:R1:W-:Y:S01]  /*7c850*/  LDGSTS.E [R214+-0x3bffc], desc[UR60][R194.64], !P2 ;  /* 0xc4004000c2d67fae */ /* 0x0003e2000d12187c */
[----:B----4-:R-:W-:Y:S01]  /*7c860*/  IMAD.WIDE R204, R8, 0x4, R196 ;  /* 0x0000000408cc7825 */ /* 0x010fe200078e02c4 */
[----:B------:R-:W-:Y:S02]  /*7c870*/  ISETP.GE.U32.AND P1, PT, R12, 0x7ffffc76, PT ;  /* 0x7ffffc760c00780c */ /* 0x000fe40003f26070 */
[----:B------:R-:W4:Y:S01]  /*7c880*/  LDL.LU.64 R196, [R1+0x1a78] ;  /* 0x001a780001c47983 */ /* 0x000f220000300a00 */
[----:B------:R-:W-:-:S03]  /*7c890*/  IADD3 R12, R15, 0x300000, RZ ;  /* 0x003000000f0c7810 */ /* 0x000fc60007ffe0ff */
[----:B------:R3:W-:Y:S04]  /*7c8a0*/  STL.64 [R1+0xe98], R208 ;  /* 0x000e98d001007387 */ /* 0x0007e80000100a00 */
[----:B-1----:R-:W4:Y:S04]  /*7c8b0*/  LDL.LU.64 R194, [R1+0x2d68] ;  /* 0x002d680001c27983 */ /* 0x002f280000300a00 */
[----:B------:R1:W-:Y:S01]  /*7c8c0*/  STL.64 [R1+0xea0], R204 ;  /* 0x000ea0cc01007387 */ /* 0x0003e20000100a00 */
[----:B------:R-:W-:Y:S01]  /*7c8d0*/  VIADD R6, R6, 0xfffffcd7 ;  /* 0xfffffcd706067836 */ /* 0x000fe20000000000 */
[----:B------:R-:W-:Y:S01]  /*7c8e0*/  IADD3 R214, R200, -0x32a, RZ ;  /* 0xfffffcd6c8d67810 */ /* 0x000fe20007ffe0ff */
[----:B------:R-:W4:Y:S01]  /*7c8f0*/  LDC R7, c[0x0][0x230] ;  /* 0x00008c00ff077b82 */ /* 0x000f220000000800 */
[----:B------:R1:W-:Y:S04]  /*7c900*/  LDGSTS.E [R201+-0x3fff8], desc[UR60][R208.64], !P1 ;  /* 0xc0008000d0c97fae */ /* 0x0003e8000c92187c */
[----:B------:R1:W-:Y:S01]  /*7c910*/  LDGSTS.E [R12+-0x3bff8], desc[UR60][R204.64], !P1 ;  /* 0xc4008000cc0c7fae */ /* 0x0003e2000c92187c */
[----:B---3--:R-:W-:Y:S01]  /*7c920*/  IMAD.WIDE R202, R8, 0x4, R202 ;  /* 0x0000000408ca7825 */ /* 0x008fe200078e02ca */
[----:B-1----:R-:W-:-:S03]  /*7c930*/  IADD3 R209, R15, 0x300000, RZ ;  /* 0x003000000fd17810 */ /* 0x002fc60007ffe0ff */
[----:B------:R-:W-:Y:S02]  /*7c940*/  VIADD R208, R15, 0x300000 ;  /* 0x003000000fd07836 */ /* 0x000fe40000000000 */
[----:B------:R-:W-:Y:S01]  /*7c950*/  VIADD R13, R13, 0xfffffcd5 ;  /* 0xfffffcd50d0d7836 */ /* 0x000fe20000000000 */
[----:B------:R-:W1:Y:S01]  /*7c960*/  LDC R12, c[0x0][0x230] ;  /* 0x00008c00ff0c7b82 */ /* 0x000e620000000800 */
[----:B------:R3:W-:Y:S04]  /*7c970*/  STL.64 [R1+0xea8], R202 ;  /* 0x000ea8ca01007387 */ /* 0x0007e80000100a00 */
[----:B------:R-:W4:Y:S04]  /*7c980*/  LDL.LU.64 R204, [R1+0x1a70] ;  /* 0x001a700001cc7983 */ /* 0x000f280000300a00 */
[----:B------:R-:W-:Y:S01]  /*7c990*/  LDGSTS.E [R252+-0x3fff4], desc[UR60][R202.64], !P3 ;  /* 0xc000c000cafc7fae */ /* 0x000fe2000d92187c */
[----:B------:R-:W-:-:S03]  /*7c9a0*/  ISETP.GE.U32.AND P1, PT, R6, 0x7ffffc58, PT ;  /* 0x7ffffc580600780c */ /* 0x000fc60003f26070 */
[----:B------:R-:W4:Y:S01]  /*7c9b0*/  LDL.LU.64 R200, [R1+0x1a68] ;  /* 0x001a680001c87983 */ /* 0x000f220000300a00 */
[----:B------:R-:W-:-:S04]  /*7c9c0*/  IMAD.WIDE R212, R8, 0x4, R212 ;  /* 0x0000000408d47825 */ /* 0x000fc800078e02d4 */
[----:B------:R-:W-:-:S04]  /*7c9d0*/  IMAD.WIDE R210, R8, 0x4, R210 ;  /* 0x0000000408d27825 */ /* 0x000fc800078e02d2 */
[----:B------:R-:W-:Y:S01]  /*7c9e0*/  IMAD.WIDE R206, R8, 0x4, R206 ;  /* 0x0000000408ce7825 */ /* 0x000fe200078e02ce */
[----:B---3--:R-:W3:Y:S04]  /*7c9f0*/  LDL.LU.64 R202, [R1+0x1a60] ;  /* 0x001a600001ca7983 */ /* 0x008ee80000300a00 */
[----:B------:R1:W-:Y:S04]  /*7ca00*/  STL.64 [R1+0xeb0], R212 ;  /* 0x000eb0d401007387 */ /* 0x0003e80000100a00 */
[----:B------:R-:W-:Y:S04]  /*7ca10*/  LDGSTS.E [R209+-0x3bff4], desc[UR60][R212.64], !P3 ;  /* 0xc400c000d4d17fae */ /* 0x000fe8000d92187c */
[----:B------:R-:W-:Y:S04]  /*7ca20*/  STL.64 [R1+0x10a8], R210 ;  /* 0x0010a8d201007387 */ /* 0x000fe80000100a00 */
[----:B------:R2:W-:Y:S04]  /*7ca30*/  LDGSTS.E [R208+-0x38000], desc[UR60][R210.64], !P1 ;  /* 0xc8000000d2d07fae */ /* 0x0005e8000c92187c */
[----:B------:R1:W-:Y:S04]  /*7ca40*/  STL.64 [R1+0x10b0], R206 ;  /* 0x0010b0ce01007387 */ /* 0x0003e80000100a00 */
[----:B------:R-:W-:Y:S01]  /*7ca50*/  LDGSTS.E [R252+-0x34000], desc[UR60][R206.64], !P1 ;  /* 0xcc000000cefc7fae */ /* 0x000fe2000c92187c */
[----:B------:R-:W-:Y:S01]  /*7ca60*/  ISETP.GE.U32.AND P2, PT, R214, 0x7ffffc57, PT ;  /* 0x7ffffc57d600780c */ /* 0x000fe20003f46070 */
[----:B-1----:R-:W-:Y:S01]  /*7ca70*/  VIADD R12, R12, 0xfffffcb7 ;  /* 0xfffffcb70c0c7836 */ /* 0x002fe20000000000 */
[----:B------:R-:W1:Y:S01]  /*7ca80*/  LDC R6, c[0x0][0x230] ;  /* 0x00008c00ff067b82 */ /* 0x000e620000000800 */
[----:B------:R-:W3:Y:S04]  /*7ca90*/  LDL.LU.64 R212, [R1+0x1a58] ;  /* 0x001a580001d47983 */ /* 0x000ee80000300a00 */
[----:B------:R-:W3:Y:S01]  /*7caa0*/  LDL.LU.64 R206, [R1+0x1388] ;  /* 0x0013880001ce7983 */ /* 0x000ee20000300a00 */
[----:B--2---:R-:W-:-:S05]  /*7cab0*/  IMAD.WIDE R210, R8, 0x4, R198 ;  /* 0x0000000408d27825 */ /* 0x004fca00078e02c6 */
[----:B------:R-:W-:Y:S01]  /*7cac0*/  STL.64 [R1+0x10b8], R210 ;  /* 0x0010b8d201007387 */ /* 0x000fe20000100a00 */
[----:B----4-:R-:W-:-:S03]  /*7cad0*/  IMAD.WIDE R208, R8, 0x4, R196 ;  /* 0x0000000408d07825 */ /* 0x010fc600078e02c4 */
[----:B------:R-:W2:Y:S04]  /*7cae0*/  LDL.LU.64 R196, [R1+0x1a50] ;  /* 0x001a500001c47983 */ /* 0x000ea80000300a00 */
[----:B------:R-:W4:Y:S01]  /*7caf0*/  LDL.LU.64 R198, [R1+0x1a48] ;  /* 0x001a480001c67983 */ /* 0x000f220000300a00 */
[----:B------:R-:W-:Y:S02]  /*7cb00*/  ISETP.GE.U32.AND P3, PT, R13, 0x7ffffc56, PT ;  /* 0x7ffffc560d00780c */ /* 0x000fe40003f66070 */
[----:B------:R-:W-:Y:S01]  /*7cb10*/  IADD3 R214, R7, -0x32c, RZ ;  /* 0xfffffcd407d67810 */ /* 0x000fe20007ffe0ff */
[C---:B------:R-:W-:Y:S01]  /*7cb20*/  VIADD R13, R15.reuse, 0x300000 ;  /* 0x003000000f0d7836 */ /* 0x040fe20000000000 */
[----:B------:R-:W-:Y:S01]  /*7cb30*/  IADD3 R7, R15, 0x300000, RZ ;  /* 0x003000000f077810 */ /* 0x000fe20007ffe0ff */
[----:B------:R-:W-:Y:S04]  /*7cb40*/  STL.64 [R1+0x10c0], R208 ;  /* 0x0010c0d001007387 */ /* 0x000fe80000100a00 */
[----:B------:R-:W-:Y:S04]  /*7cb50*/  LDGSTS.E [R13+-0x37ffc], desc[UR60][R210.64], !P2 ;  /* 0xc8004000d20d7fae */ /* 0x000fe8000d12187c */
[----:B------:R1:W-:Y:S01]  /*7cb60*/  LDGSTS.E [R7+-0x33ffc], desc[UR60][R208.64], !P2 ;  /* 0xcc004000d0077fae */ /* 0x0003e2000d12187c */
[----:B------:R-:W-:-:S02]  /*7cb70*/  ISETP.GE.U32.AND P1, PT, R214, 0x7ffffc55, PT ;  /* 0x7ffffc55d600780c */ /* 0x000fc40003f26070 */
[----:B------:R-:W-:Y:S01]  /*7cb80*/  ISETP.GE.U32.AND P2, PT, R12, 0x7ffffc38, PT ;  /* 0x7ffffc380c00780c */ /* 0x000fe20003f46070 */
[----:B------:R-:W-:-:S04]  /*7cb90*/  IMAD.WIDE R204, R8, 0x4, R204 ;  /* 0x0000000408cc7825 */ /* 0x000fc800078e02cc */
[C---:B------:R-:W-:Y:S01]  /*7cba0*/  IMAD.WIDE R200, R8.reuse, 0x4, R200 ;  /* 0x0000000408c87825 */ /* 0x040fe200078e02c8 */
[----:B-1----:R-:W1:Y:S01]  /*7cbb0*/  LDC R7, c[0x0][0x230] ;  /* 0x00008c00ff077b82 */ /* 0x002e620000000800 */
[----:B------:R3:W-:Y:S04]  /*7cbc0*/  STL.64 [R1+0x10c8], R204 ;  /* 0x0010c8cc01007387 */ /* 0x0007e80000100a00 */
[----:B------:R3:W-:Y:S04]  /*7cbd0*/  LDGSTS.E [R252+-0x37ff8], desc[UR60][R204.64], !P3 ;  /* 0xc8008000ccfc7fae */ /* 0x0007e8000d92187c */
[----:B------:R3:W-:Y:S04]  /*7cbe0*/  STL.64 [R1+0x10d0], R200 ;  /* 0x0010d0c801007387 */ /* 0x0007e80000100a00 */
[----:B------:R-:W-:Y:S01]  /*7cbf0*/  LDGSTS.E [R13+-0x33ff8], desc[UR60][R200.64], !P3 ;  /* 0xcc008000c80d7fae */ /* 0x000fe2000d92187c */
[----:B---3--:R-:W-:Y:S01]  /*7cc00*/  IMAD.WIDE R204, R8, 0x4, R202 ;  /* 0x0000000408cc7825 */ /* 0x008fe200078e02ca */
[----:B------:R-:W-:-:S03]  /*7cc10*/  IADD3 R203, R15, 0x300000, RZ ;  /* 0x003000000fcb7810 */ /* 0x000fc60007ffe0ff */
[----:B------:R-:W-:Y:S01]  /*7cc20*/  VIADD R12, R15, 0x300000 ;  /* 0x003000000f0c7836 */ /* 0x000fe20000000000 */
[----:B------:R-:W3:Y:S01]  /*7cc30*/  LDC R202, c[0x0][0x230] ;  /* 0x00008c00ffca7b82 */ /* 0x000ee20000000800 */
[----:B------:R-:W-:Y:S01]  /*7cc40*/  IADD3 R6, R6, -0x34a, RZ ;  /* 0xfffffcb606067810 */ /* 0x000fe20007ffe0ff */
[----:B------:R2:W-:Y:S04]  /*7cc50*/  STL.64 [R1+0x10e0], R204 ;  /* 0x0010e0cc01007387 */ /* 0x0005e80000100a00 */
[----:B------:R-:W3:Y:S04]  /*7cc60*/  LDL.LU.64 R210, [R1+0x13c8] ;  /* 0x0013c80001d27983 */ /* 0x000ee80000300a00 */
[----:B------:R-:W3:Y:S04]  /*7cc70*/  LDL.LU.64 R208, [R1+0x13d8] ;  /* 0x0013d80001d07983 */ /* 0x000ee80000300a00 */
[----:B------:R-:W3:Y:S04]  /*7cc80*/  LDL.LU.64 R200, [R1+0x1a40] ;  /* 0x001a400001c87983 */ /* 0x000ee80000300a00 */
[----:B------:R1:W-:Y:S01]  /*7cc90*/  LDGSTS.E [R252+-0x37ff4], desc[UR60][R204.64], !P1 ;  /* 0xc800c000ccfc7fae */ /* 0x0003e2000c92187c */
[----:B------:R-:W-:-:S04]  /*7cca0*/  IMAD.WIDE R214, R8, 0x4, R212 ;  /* 0x0000000408d67825 */ /* 0x000fc800078e02d4 */
[----:B--2---:R-:W-:-:S04]  /*7ccb0*/  IMAD.WIDE R196, R8, 0x4, R196 ;  /* 0x0000000408c47825 */ /* 0x004fc800078e02c4 */
[----:B------:R-:W-:-:S04]  /*7ccc0*/  IMAD.WIDE R212, R8, 0x4, R206 ;  /* 0x0000000408d47825 */ /* 0x000fc800078e02ce */
[----:B-1----:R-:W-:Y:S02]  /*7ccd0*/  VIADD R204, R15, 0x300000 ;  /* 0x003000000fcc7836 */ /* 0x002fe40000000000 */
[----:B----4-:R-:W-:Y:S01]  /*7cce0*/  IMAD.WIDE R206, R8, 0x4, R198 ;  /* 0x0000000408ce7825 */ /* 0x010fe200078e02c6 */
[----:B------:R-:W-:Y:S04]  /*7ccf0*/  STL.64 [R1+0x10e8], R214 ;  /* 0x0010e8d601007387 */ /* 0x000fe80000100a00 */
[----:B------:R-:W2:Y:S04]  /*7cd00*/  LDL.LU.64 R198, [R1+0x1a38] ;  /* 0x001a380001c67983 */ /* 0x000ea80000300a00 */
[----:B------:R-:W-:Y:S04]  /*7cd10*/  STL.64 [R1+0x1388], R212 ;  /* 0x001388d401007387 */ /* 0x000fe80000100a00 */
[----:B------:R-:W-:Y:S04]  /*7cd20*/  LDGSTS.E [R204+-0x33ff4], desc[UR60][R214.64], !P1 ;  /* 0xcc00c000d6cc7fae */ /* 0x000fe8000c92187c */
[----:B------:R1:W-:Y:S04]  /*7cd30*/  STL.64 [R1+0x13a0], R196 ;  /* 0x0013a0c401007387 */ /* 0x0003e80000100a00 */
[----:B------:R4:W-:Y:S04]  /*7cd40*/  STL.64 [R1+0x13b0], R206 ;  /* 0x0013b0ce01007387 */ /* 0x0009e80000100a00 */
[----:B------:R-:W-:Y:S04]  /*7cd50*/  LDGSTS.E [R203+-0x30000], desc[UR60][R212.64], !P2 ;  /* 0xd0000000d4cb7fae */ /* 0x000fe8000d12187c */
[----:B------:R4:W-:Y:S01]  /*7cd60*/  LDGSTS.E [R12+-0x2c000], desc[UR60][R196.64], !P2 ;  /* 0xd4000000c40c7fae */ /* 0x0009e2000d12187c */
[----:B------:R-:W-:Y:S01]  /*7cd70*/  IADD3 R7, R7, -0x34b, RZ ;  /* 0xfffffcb507077810 */ /* 0x000fe20007ffe0ff */
[----:B------:R-:W2:Y:S02]  /*7cd80*/  LDC R13, c[0x0][0x230] ;  /* 0x00008c00ff0d7b82 */ /* 0x000ea40000000800 */
[----:B------:R-:W2:Y:S04]  /*7cd90*/  LDL.LU.64 R204, [R1+0x1418] ;  /* 0x0014180001cc7983 */ /* 0x000ea80000300a00 */
[----:B-1----:R-:W2:Y:S01]  /*7cda0*/  LDL.LU.64 R196, [R1+0x1a30] ;  /* 0x001a300001c47983 */ /* 0x002ea20000300a00 */
[----:B------:R-:W-:-:S02]  /*7cdb0*/  ISETP.GE.U32.AND P3, PT, R6, 0x7ffffc37, PT ;  /* 0x7ffffc370600780c */ /* 0x000fc40003f66070 */
[----:B------:R-:W-:Y:S01]  /*7cdc0*/  ISETP.GE.U32.AND P1, PT, R7, 0x7ffffc36, PT ;  /* 0x7ffffc360700780c */ /* 0x000fe20003f26070 */
[----:B---3--:R-:W-:Y:S01]  /*7cdd0*/  VIADD R202, R202, 0xfffffcb4 ;  /* 0xfffffcb4caca7836 */ /* 0x008fe20000000000 */
[----:B------:R-:W1:Y:S08]  /*7cde0*/  LDC R6, c[0x0][0x230] ;  /* 0x00008c00ff067b82 */ /* 0x000e700000000800 */
[----:B----4-:R-:W3:Y:S08]  /*7cdf0*/  LDC R12, c[0x0][0x230] ;  /* 0x00008c00ff0c7b82 */ /* 0x010ef00000000800 */
[----:B------:R-:W4:Y:S01]  /*7ce00*/  LDC R7, c[0x0][0x230] ;  /* 0x00008c00ff077b82 */ /* 0x000f220000000800 */
[----:B------:R-:W-:Y:S01]  /*7ce10*/  ISETP.GE.U32.AND P2, PT, R202, 0x7ffffc35, PT ;  /* 0x7ffffc35ca00780c */ /* 0x000fe20003f46070 */
[----:B------:R1:W-:Y:S01]  /*7ce20*/  LDGSTS.E [R252+-0x2fffc], desc[UR60][R206.64], !P3 ;  /* 0xd0004000cefc7fae */ /* 0x0003e2000d92187c */
[----:B------:R-:W-:-:S04]  /*7ce30*/  IMAD.WIDE R214, R8, 0x4, R210 ;  /* 0x0000000408d67825 */ /* 0x000fc800078e02d2 */
[----:B------:R-:W-:Y:S01]  /*7ce40*/  IMAD.WIDE R208, R8, 0x4, R208 ;  /* 0x0000000408d07825 */ /* 0x000fe200078e02d0 */
[----:B-1----:R-:W-:-:S03]  /*7ce50*/  IADD3 R207, R15, 0x300000, RZ ;  /* 0x003000000fcf7810 */ /* 0x002fc60007ffe0ff */
[----:B------:R-:W-:-:S04]  /*7ce60*/  IMAD.WIDE R200, R8, 0x4, R200 ;  /* 0x0000000408c87825 */ /* 0x000fc800078e02c8 */
[----:B------:R-:W-:Y:S01]  /*7ce70*/  VIADD R206, R15, 0x300000 ;  /* 0x003000000fce7836 */ /* 0x000fe20000000000 */
[----:B------:R-:W-:Y:S04]  /*7ce80*/  STL.64 [R1+0x13c8], R214 ;  /* 0x0013c8d601007387 */ /* 0x000fe80000100a00 */
[----:B------:R-:W3:Y:S04]  /*7ce90*/  LDL.LU.64 R212, [R1+0x1a28] ;  /* 0x001a280001d47983 */ /* 0x000ee80000300a00 */
[----:B------:R-:W-:Y:S04]  /*7cea0*/  STL.64 [R1+0x13d8], R208 ;  /* 0x0013d8d001007387 */ /* 0x000fe80000100a00 */
[----:B------:R-:W4:Y:S04]  /*7ceb0*/  LDL.LU.64 R210, [R1+0x1a20] ;  /* 0x001a200001d27983 */ /* 0x000f280000300a00 */
[----:B------:R1:W-:Y:S04]  /*7cec0*/  STL.64 [R1+0x13f0], R200 ;  /* 0x0013f0c801007387 */ /* 0x0003e80000100a00 */
[----:B------:R2:W-:Y:S04]  /*7ced0*/  LDGSTS.E [R207+-0x2bffc], desc[UR60][R214.64], !P3 ;  /* 0xd4004000d6cf7fae */ /* 0x0005e8000d92187c */
[----:B------:R-:W4:Y:S04]  /*7cee0*/  LDL.LU.64 R202, [R1+0x1a18] ;  /* 0x001a180001ca7983 */ /* 0x000f280000300a00 */
[----:B------:R2:W-:Y:S04]  /*7cef0*/  LDGSTS.E [R206+-0x2fff8], desc[UR60][R208.64], !P1 ;  /* 0xd0008000d0ce7fae */ /* 0x0005e8000c92187c */
[----:B------:R-:W-:Y:S04]  /*7cf00*/  LDGSTS.E [R252+-0x2bff8], desc[UR60][R200.64], !P1 ;  /* 0xd4008000c8fc7fae */ /* 0x000fe8000c92187c */
[----:B-1----:R-:W4:Y:S01]  /*7cf10*/  LDL.LU.64 R200, [R1+0x1a10] ;  /* 0x001a100001c87983 */ /* 0x002f220000300a00 */
[----:B--2---:R-:W-:-:S03]  /*7cf20*/  IMAD.WIDE R214, R8, 0x4, R198 ;  /* 0x0000000408d67825 */ /* 0x004fc600078e02c6 */
[----:B------:R-:W2:Y:S04]  /*7cf30*/  LDL.LU.64 R198, [R1+0x1a08] ;  /* 0x001a080001c67983 */ /* 0x000ea80000300a00 */
[----:B------:R-:W-:Y:S01]  /*7cf40*/  STL.64 [R1+0x1400], R214 ;  /* 0x001400d601007387 */ /* 0x000fe20000100a00 */
[----:B------:R-:W-:Y:S01]  /*7cf50*/  IADD3 R6, R6, -0x369, RZ ;  /* 0xfffffc9706067810 */ /* 0x000fe20007ffe0ff */
[----:B------:R-:W-:Y:S02]  /*7cf60*/  VIADD R13, R13, 0xfffffc96 ;  /* 0xfffffc960d0d7836 */ /* 0x000fe40000000000 */
[----:B------:R-:W-:Y:S01]  /*7cf70*/  LDGSTS.E [R207+-0x2fff4], desc[UR60][R214.64], !P2 ;  /* 0xd000c000d6cf7fae */ /* 0x000fe2000d12187c */
[----:B------:R-:W-:-:S04]  /*7cf80*/  IMAD.WIDE R208, R8, 0x4, R204 ;  /* 0x0000000408d07825 */ /* 0x000fc800078e02cc */
[----:B------:R-:W-:Y:S01]  /*7cf90*/  IMAD.WIDE R204, R8, 0x4, R196 ;  /* 0x0000000408cc7825 */ /* 0x000fe200078e02c4 */
[----:B------:R-:W-:Y:S01]  /*7cfa0*/  ISETP.GE.U32.AND P1, PT, R6, 0x7ffffc18, PT ;  /* 0x7ffffc180600780c */ /* 0x000fe20003f26070 */
[----:B------:R-:W2:Y:S04]  /*7cfb0*/  LDL.LU.64 R196, [R1+0x1a00] ;  /* 0x001a000001c47983 */ /* 0x000ea80000300a00 */
[----:B------:R-:W-:Y:S01]  /*7cfc0*/  LDGSTS.E [R206+-0x2bff4], desc[UR60][R208.64], !P2 ;  /* 0xd400c000d0ce7fae */ /* 0x000fe2000d12187c */
[----:B------:R-:W-:-:S03]  /*7cfd0*/  ISETP.GE.U32.AND P2, PT, R13, 0x7ffffc17, PT ;  /* 0x7ffffc170d00780c */ /* 0x000fc60003f46070 */
[----:B------:R1:W-:Y:S04]  /*7cfe0*/  STL.64 [R1+0x1418], R208 ;  /* 0x001418d001007387 */ /* 0x0003e80000100a00 */
[----:B------:R1:W-:Y:S01]  /*7cff0*/  STL.64 [R1+0x1bd8], R204 ;  /* 0x001bd8cc01007387 */ /* 0x0003e20000100a00 */
[----:B------:R-:W2:Y:S03]  /*7d000*/  LDC R6, c[0x0][0x230] ;  /* 0x00008c00ff067b82 */ /* 0x000ea60000000800 */
[----:B------:R1:W-:Y:S04]  /*7d010*/  LDGSTS.E [R252+-0x28000], desc[UR60][R204.64], !P1 ;  /* 0xd8000000ccfc7fae */ /* 0x0003e8000c92187c */
[----:B-1----:R-:W2:Y:S04]  /*7d020*/  LDL.LU.64 R208, [R1+0x19f8] ;  /* 0x0019f80001d07983 */ /* 0x002ea80000300a00 */
[----:B------:R-:W2:Y:S01]  /*7d030*/  LDL.LU.64 R206, [R1+0x19f0] ;  /* 0x0019f00001ce7983 */ /* 0x000ea20000300a00 */
[C---:B------:R-:W-:Y:S01]  /*7d040*/  IADD3 R205, R15.reuse, 0x300000, RZ ;  /* 0x003000000fcd7810 */ /* 0x040fe20007ffe0ff */
[----:B------:R-:W-:-:S02]  /*7d050*/  VIADD R204, R15, 0x300000 ;  /* 0x003000000fcc7836 */ /* 0x000fc40000000000 */
[----:B---3--:R-:W-:-:S04]  /*7d060*/  IMAD.WIDE R212, R8, 0x4, R212 ;  /* 0x0000000408d47825 */ /* 0x008fc800078e02d4 */
[----:B----4-:R-:W-:-:S04]  /*7d070*/  IMAD.WIDE R210, R8, 0x4, R210 ;  /* 0x0000000408d27825 */ /* 0x010fc800078e02d2 */
[----:B------:R-:W-:Y:S01]  /*7d080*/  IMAD.WIDE R202, R8, 0x4, R202 ;  /* 0x0000000408ca7825 */ /* 0x000fe200078e02ca */
[----:B------:R1:W-:Y:S04]  /*7d090*/  STL.64 [R1+0x1be0], R212 ;  /* 0x001be0d401007387 */ /* 0x0003e80000100a00 */
[----:B------:R1:W-:Y:S04]  /*7d0a0*/  LDGSTS.E [R205+-0x24000], desc[UR60][R212.64], !P1 ;  /* 0xdc000000d4cd7fae */ /* 0x0003e8000c92187c */
[----:B------:R2:W-:Y:S04]  /*7d0b0*/  STL.64 [R1+0x1be8], R210 ;  /* 0x001be8d201007387 */ /* 0x0005e80000100a00 */
[----:B------:R2:W-:Y:S04]  /*7d0c0*/  LDGSTS.E [R204+-0x27ffc], desc[UR60][R210.64], !P2 ;  /* 0xd8004000d2cc7fae */ /* 0x0005e8000d12187c */
[----:B------:R3:W-:Y:S01]  /*7d0d0*/  STL.64 [R1+0x1bf0], R202 ;  /* 0x001bf0ca01007387 */ /* 0x0007e20000100a00 */
[----:B------:R-:W-:-:S03]  /*7d0e0*/  IADD3 R12, R12, -0x36b, RZ ;  /* 0xfffffc950c0c7810 */ /* 0x000fc60007ffe0ff */
[----:B------:R3:W-:Y:S01]  /*7d0f0*/  LDGSTS.E [R252+-0x23ffc], desc[UR60][R202.64], !P2 ;  /* 0xdc004000cafc7fae */ /* 0x0007e2000d12187c */
[----:B-1----:R-:W-:-:S03]  /*7d100*/  IMAD.WIDE R212, R8, 0x4, R200 ;  /* 0x0000000408d47825 */ /* 0x002fc600078e02c8 */
[----:B------:R-:W4:Y:S04]  /*7d110*/  LDL.LU.64 R204, [R1+0x19e8] ;  /* 0x0019e80001cc7983 */ /* 0x000f280000300a00 */
[----:B------:R1:W-:Y:S01]  /*7d120*/  STL.64 [R1+0x1bf8], R212 ;  /* 0x001bf8d401007387 */ /* 0x0003e20000100a00 */
[----:B--2---:R-:W-:-:S03]  /*7d130*/  IMAD.WIDE R210, R8, 0x4, R198 ;  /* 0x0000000408d27825 */ /* 0x004fc600078e02c6 */
[----:B------:R-:W2:Y:S04]  /*7d140*/  LDL.LU.64 R198, [R1+0x19e0] ;  /* 0x0019e00001c67983 */ /* 0x000ea80000300a00 */
[----:B------:R-:W-:Y:S01]  /*7d150*/  STL.64 [R1+0x1c00], R210 ;  /* 0x001c00d201007387 */ /* 0x000fe20000100a00 */
[----:B------:R-:W-:-:S03]  /*7d160*/  IMAD.WIDE R200, R8, 0x4, R196 ;  /* 0x0000000408c87825 */ /* 0x000fc600078e02c4 */
[----:B------:R-:W2:Y:S01]  /*7d170*/  LDL.LU.64 R196, [R1+0x19d8] ;  /* 0x0019d80001c47983 */ /* 0x000ea20000300a00 */
[----:B------:R-:W-:Y:S01]  /*7d180*/  ISETP.GE.U32.AND P3, PT, R12, 0x7ffffc16, PT ;  /* 0x7ffffc160c00780c */ /* 0x000fe20003f66070 */
[----:B---3--:R-:W-:Y:S02]  /*7d190*/  VIADD R202, R15, 0x300000 ;  /* 0x003000000fca7836 */ /* 0x008fe40000000000 */
[----:B------:R-:W-:Y:S01]  /*7d1a0*/  VIADD R13, R7, 0xfffffc94 ;  /* 0xfffffc94070d7836 */ /* 0x000fe20000000000 */
[----:B------:R-:W-:Y:S01]  /*7d1b0*/  STL.64 [R1+0x1c08], R200 ;  /* 0x001c08c801007387 */ /* 0x000fe20000100a00 */
[----:B------:R-:W3:Y:S08]  /*7d1c0*/  LDC R12, c[0x0][0x230] ;  /* 0x00008c00ff0c7b82 */ /* 0x000ef00000000800 */
[----:B------:R-:W3:Y:S01]  /*7d1d0*/  LDC R7, c[0x0][0x230] ;  /* 0x00008c00ff077b82 */ /* 0x000ee20000000800 */
[----:B------:R-:W-:-:S02]  /*7d1e0*/  ISETP.GE.U32.AND P1, PT, R13, 0x7ffffc15, PT ;  /* 0x7ffffc150d00780c */ /* 0x000fc40003f26070 */
[----:B------:R-:W-:Y:S01]  /*7d1f0*/  IADD3 R13, R6, -0x30d, RZ ;  /* 0xfffffcf3060d7810 */ /* 0x000fe20007ffe0ff */
[----:B------:R-:W-:Y:S03]  /*7d200*/  LDGSTS.E [R202+-0x27ff8], desc[UR60][R212.64], !P3 ;  /* 0xd8008000d4ca7fae */ /* 0x000fe6000d92187c */
[----:B------:R-:W-:Y:S02]  /*7d210*/  ISETP.GE.U32.AND P2, PT, R13, 0x7ffffc74, PT ;  /* 0x7ffffc740d00780c */ /* 0x000fe40003f46070 */
[----:B------:R-:W-:Y:S01]  /*7d220*/  IADD3 R6, R15, 0x300000, RZ ;  /* 0x003000000f067810 */ /* 0x000fe20007ffe0ff */
[----:B------:R-:W2:Y:S01]  /*7d230*/  LDL.LU.64 R202, [R1+0x19d0] ;  /* 0x0019d00001ca7983 */ /* 0x000ea20000300a00 */
[----:B------:R-:W-:-:S04]  /*7d240*/  IMAD.WIDE R208, R8, 0x4, R208 ;  /* 0x0000000408d07825 */ /* 0x000fc800078e02d0 */
[----:B------:R-:W-:-:S04]  /*7d250*/  IMAD.WIDE R206, R8, 0x4, R206 ;  /* 0x0000000408ce7825 */ /* 0x000fc800078e02ce */
[----:B------:R-:W-:Y:S01]  /*7d260*/  VIADD R15, R11, 0x300000 ;  /* 0x003000000b0f7836 */ /* 0x000fe20000000000 */
[----:B------:R-:W-:Y:S04]  /*7d270*/  LDGSTS.E [R6+-0x23ff8], desc[UR60][R210.64], !P3 ;  /* 0xdc008000d2067fae */ /* 0x000fe8000d92187c */
[----:B------:R4:W-:Y:S04]  /*7d280*/  STL.64 [R1+0x1c10], R208 ;  /* 0x001c10d001007387 */ /* 0x0009e80000100a00 */
[----:B------:R3:W-:Y:S04]  /*7d290*/  LDGSTS.E [R252+-0x27ff4], desc[UR60][R200.64], !P1 ;  /* 0xd800c000c8fc7fae */ /* 0x0007e8000c92187c */
[----:B------:R3:W-:Y:S04]  /*7d2a0*/  STL.64 [R1+0xeb8], R206 ;  /* 0x000eb8ce01007387 */ /* 0x0007e80000100a00 */
[----:B------:R2:W-:Y:S04]  /*7d2b0*/  LDGSTS.E [R252+-0x23ff4], desc[UR60][R208.64], !P1 ;  /* 0xdc00c000d0fc7fae */ /* 0x0005e8000c92187c */
[----:B-1----:R-:W2:Y:S04]  /*7d2c0*/  LDL.LU.64 R212, [R1+0x19c8] ;  /* 0x0019c80001d47983 */ /* 0x002ea80000300a00 */
[----:B------:R-:W-:Y:S01]  /*7d2d0*/  LDGSTS.E [R15+-0x40000], desc[UR60][R206.64], !P2 ;  /* 0xc0000000ce0f7fae */ /* 0x000fe2000d12187c */
[----:B----4-:R-:W-:-:S03]  /*7d2e0*/  IMAD.WIDE R214, R8, 0x4, R204 ;  /* 0x0000000408d67825 */ /* 0x010fc600078e02cc */
[----:B------:R-:W4:Y:S04]  /*7d2f0*/  LDL.LU.64 R208, [R1+0x19c0] ;  /* 0x0019c00001d07983 */ /* 0x000f280000300a00 */
[----:B---3--:R-:W3:Y:S01]  /*7d300*/  LDL.LU.64 R206, [R1+0x19b8] ;  /* 0x0019b80001ce7983 */ /* 0x008ee20000300a00 */
[----:B------:R-:W1:Y:S08]  /*7d310*/  LDC R200, c[0x0][0x230] ;  /* 0x00008c00ffc87b82 */ /* 0x000e700000000800 */
[----:B------:R-:W1:Y:S01]  /*7d320*/  LDC R6, c[0x0][0x230] ;  /* 0x00008c00ff067b82 */ /* 0x000e620000000800 */
[----:B------:R-:W-:Y:S01]  /*7d330*/  IADD3 R12, R12, -0x30e, RZ ;  /* 0xfffffcf20c0c7810 */ /* 0x000fe20007ffe0ff */
[----:B------:R-:W-:-:S06]  /*7d340*/  VIADD R7, R7, 0xfffffcf1 ;  /* 0xfffffcf107077836 */ /* 0x000fcc0000000000 */
[----:B------:R-:W3:Y:S01]  /*7d350*/  LDC R13, c[0x0][0x230] ;  /* 0x00008c00ff0d7b82 */ /* 0x000ee20000000800 */
[C---:B--2---:R-:W-:Y:S02]  /*7d360*/  IMAD.WIDE R210, R8.reuse, 0x4, R198 ;  /* 0x0000000408d27825 */ /* 0x044fe400078e02c6 */
[----:B------:R-:W2:Y:S04]  /*7d370*/  LDL.LU.64 R198, [R1+0x19b0] ;  /* 0x0019b00001c67983 */ /* 0x000ea80000300a00 */
[----:B------:R-:W-:Y:S01]  /*7d380*/  STL.64 [R1+0xec0], R214 ;  /* 0x000ec0d601007387 */ /* 0x000fe20000100a00 */
[----:B------:R-:W-:-:S03]  /*7d390*/  IMAD.WIDE R204, R8, 0x4, R196 ;  /* 0x0000000408cc7825 */ /* 0x000fc600078e02c4 */
[----:B------:R-:W2:Y:S01]  /*7d3a0*/  LDL.LU.64 R196, [R1+0x19a8] ;  /* 0x0019a80001c47983 */ /* 0x000ea20000300a00 */
[----:B------:R-:W-:Y:S02]  /*7d3b0*/  ISETP.GE.U32.AND P1, PT, R12, 0x7ffffc73, PT ;  /* 0x7ffffc730c00780c */ /* 0x000fe40003f26070 */
[----:B------:R-:W-:Y:S02]  /*7d3c0*/  ISETP.GE.U32.AND P3, PT, R7, 0x7ffffc72, PT ;  /* 0x7ffffc720700780c */ /* 0x000fe40003f66070 */
[C---:B------:R-:W-:Y:S01]  /*7d3d0*/  IADD3 R201, R11.reuse, 0x300000, RZ ;  /* 0x003000000bc97810 */ /* 0x040fe20007ffe0ff */
[C---:B------:R-:W-:Y:S01]  /*7d3e0*/  VIADD R12, R11.reuse, 0x300000 ;  /* 0x003000000b0c7836 */ /* 0x040fe20000000000 */
[----:B------:R-:W-:Y:S01]  /*7d3f0*/  IADD3 R252, R11, 0x300000, RZ ;  /* 0x003000000bfc7810 */ /* 0x000fe20007ffe0ff */
[----:B------:R1:W-:Y:S04]  /*7d400*/  STL.64 [R1+0xec8], R210 ;  /* 0x000ec8d201007387 */ /* 0x0003e80000100a00 */
[----:B------:R-:W-:Y:S04]  /*7d410*/  LDGSTS.E [R201+-0x3c000], desc[UR60][R214.64], !P2 ;  /* 0xc4000000d6c97fae */ /* 0x000fe8000d12187c */
[----:B------:R1:W-:Y:S02]  /*7d420*/  STL.64 [R1+0xed0], R204 ;  /* 0x000ed0cc01007387 */ /* 0x0003e40000100a00 */
[----:B-1----:R-:W-:Y:S01]  /*7d430*/  VIADD R6, R6, 0xfffffcf0 ;  /* 0xfffffcf006067836 */ /* 0x002fe20000000000 */
[----:B------:R-:W1:Y:S01]  /*7d440*/  LDC R7, c[0x0][0x230] ;  /* 0x00008c00ff077b82 */ /* 0x000e620000000800 */
[----:B------:R1:W-:Y:S04]  /*7d450*/  LDGSTS.E [R12+-0x3fffc], desc[UR60][R210.64], !P1 ;  /* 0xc0004000d20c7fae */ /* 0x0003e8000c92187c */
[----:B------:R-:W-:Y:S01]  /*7d460*/  LDGSTS.E [R252+-0x3bffc], desc[UR60][R204.64], !P1 ;  /* 0xc4004000ccfc7fae */ /* 0x000fe2000c92187c */
[----:B------:R-:W-:Y:S01]  /*7d470*/  IMAD.WIDE R202, R8, 0x4, R202 ;  /* 0x0000000408ca7825 */ /* 0x000fe200078e02ca */
[----:B-1----:R-:W-:-:S03]  /*7d480*/  IADD3 R211, R200, -0x32d, RZ ;  /* 0xfffffcd3c8d37810 */ /* 0x002fc60007ffe0ff */
[----:B------:R-:W-:Y:S01]  /*7d490*/  IMAD.WIDE R212, R8, 0x4, R212 ;  /* 0x0000000408d47825 */ /* 0x000fe200078e02d4 */
[----:B------:R1:W-:Y:S04]  /*7d4a0*/  STL.64 [R1+0xed8], R202 ;  /* 0x000ed8ca01007387 */ /* 0x0003e80000100a00 */
[----:B------:R-:W2:Y:S04]  /*7d4b0*/  LDL.LU.64 R204, [R1+0x19a0] ;  /* 0x0019a00001cc7983 */ /* 0x000ea80000300a00 */
[----:B------:R-:W-:Y:S04]  /*7d4c0*/  LDGSTS.E [R15+-0x3fff8], desc[UR60][R202.64], !P3 ;  /* 0xc0008000ca0f7fae */ /* 0x000fe8000d92187c */
[----:B------:R-:W2:Y:S01]  /*7d4d0*/  LDL.LU.64 R200, [R1+0x1998] ;  /* 0x0019980001c87983 */ /* 0x000ea20000300a00 */
[----:B------:R-:W-:-:S02]  /*7d4e0*/  ISETP.GE.U32.AND P1, PT, R6, 0x7ffffc71, PT ;  /* 0x7ffffc710600780c */ /* 0x000fc40003f26070 */
[----:B------:R-:W-:Y:S02]  /*7d4f0*/  IADD3 R210, R11, 0x300000, RZ ;  /* 0x003000000bd27810 */ /* 0x000fe40007ffe0ff */
[----:B------:R-:W-:Y:S01]  /*7d500*/  ISETP.GE.U32.AND P2, PT, R211, 0x7ffffc54, PT ;  /* 0x7ffffc54d300780c */ /* 0x000fe20003f46070 */
[C---:B----4-:R-:W-:Y:S01]  /*7d510*/  IMAD.WIDE R208, R8.reuse, 0x4, R208 ;  /* 0x0000000408d07825 */ /* 0x050fe200078e02d0 */
[----:B-1----:R-:W4:Y:S03]  /*7d520*/  LDL.LU.64 R202, [R1+0x1990] ;  /* 0x0019900001ca7983 */ /* 0x002f260000300a00 */
[C---:B---3--:R-:W-:Y:S01]  /*7d530*/  IMAD.WIDE R206, R8.reuse, 0x4, R206 ;  /* 0x0000000408ce7825 */ /* 0x048fe200078e02ce */
[----:B------:R1:W-:Y:S04]  /*7d540*/  STL.64 [R1+0xee0], R212 ;  /* 0x000ee0d401007387 */ /* 0x0003e80000100a00 */
[----:B------:R-:W-:Y:S04]  /*7d550*/  LDGSTS.E [R210+-0x3bff8], desc[UR60][R212.64], !P3 ;  /* 0xc4008000d4d27fae */ /* 0x000fe8000d92187c */
[----:B------:R2:W-:Y:S04]  /*7d560*/  STL.64 [R1+0xee8], R208 ;  /* 0x000ee8d001007387 */ /* 0x0005e80000100a00 */
[----:B------:R2:W-:Y:S04]  /*7d570*/  LDGSTS.E [R252+-0x3fff4], desc[UR60][R208.64], !P1 ;  /* 0xc000c000d0fc7fae */ /* 0x0005e8000c92187c */
[----:B------:R3:W-:Y:S04]  /*7d580*/  STL.64 [R1+0xef0], R206 ;  /* 0x000ef0ce01007387 */ /* 0x0007e80000100a00 */
[----:B------:R3:W-:Y:S01]  /*7d590*/  LDGSTS.E [R15+-0x3bff4], desc[UR60][R206.64], !P1 ;  /* 0xc400c000ce0f7fae */ /* 0x0007e2000c92187c */
[----:B------:R-:W-:Y:S01]  /*7d5a0*/  VIADD R13, R13, 0xfffffcd2 ;  /* 0xfffffcd20d0d7836 */ /* 0x000fe20000000000 */
[----:B------:R-:W4:Y:S08]  /*7d5b0*/  LDC R12, c[0x0][0x230] ;  /* 0x00008c00ff0c7b82 */ /* 0x000f300000000800 */
[----:B------:R-:W4:Y:S01]  /*7d5c0*/  LDC R6, c[0x0][0x230] ;  /* 0x00008c00ff067b82 */ /* 0x000f220000000800 */
[----:B-1----:R-:W4:Y:S04]  /*7d5d0*/  LDL.LU.64 R212, [R1+0x1988] ;  /* 0x0019880001d47983 */ /* 0x002f280000300a00 */
[----:B------:R-:W4:Y:S01]  /*7d5e0*/  LDL.LU.64 R210, [R1+0x1980] ;  /* 0x0019800001d27983 */ /* 0x000f220000300a00 */
[----:B--2---:R-:W-:-:S05]  /*7d5f0*/  IMAD.WIDE R208, R8, 0x4, R198 ;  /* 0x0000000408d07825 */ /* 0x004fca00078e02c6 */
[----:B------:R1:W-:Y:S01]  /*7d600*/  STL.64 [R1+0x10f0], R208 ;  /* 0x0010f0d001007387 */ /* 0x0003e20000100a00 */
[----:B---3--:R-:W-:-:S03]  /*7d610*/  IMAD.WIDE R206, R8, 0x4, R196 ;  /* 0x0000000408ce7825 */ /* 0x008fc600078e02c4 */
[----:B------:R-:W2:Y:S04]  /*7d620*/  LDL.LU.64 R196, [R1+0x1978] ;  /* 0x0019780001c47983 */ /* 0x000ea80000300a00 */
[----:B------:R-:W3:Y:S01]  /*7d630*/  LDL.LU.64 R198, [R1+0x1970] ;  /* 0x0019700001c67983 */ /* 0x000ee20000300a00 */
[----:B------:R-:W-:Y:S01]  /*7d640*/  ISETP.GE.U32.AND P3, PT, R13, 0x7ffffc53, PT ;  /* 0x7ffffc530d00780c */ /* 0x000fe20003f66070 */
[----:B------:R-:W-:Y:S01]  /*7d650*/  VIADD R13, R7, 0xfffffcd1 ;  /* 0xfffffcd1070d7836 */ /* 0x000fe20000000000 */
[----:B------:R-:W-:Y:S01]  /*7d660*/  IADD3 R7, R11, 0x300000, RZ ;  /* 0x003000000b077810 */ /* 0x000fe20007ffe0ff */
[----:B------:R1:W-:Y:S04]  /*7d670*/  STL.64 [R1+0x10f8], R206 ;  /* 0x0010f8ce01007387 */ /* 0x0003e80000100a00 */
[----:B------:R1:W-:Y:S04]  /*7d680*/  LDGSTS.E [R7+-0x38000], desc[UR60][R208.64], !P2 ;  /* 0xc8000000d0077fae */ /* 0x0003e8000d12187c */
[----:B------:R-:W-:Y:S01]  /*7d690*/  LDGSTS.E [R252+-0x34000], desc[UR60][R206.64], !P2 ;  /* 0xcc000000cefc7fae */ /* 0x000fe2000d12187c */
[----:B------:R-:W-:-:S04]  /*7d6a0*/  IMAD.WIDE R204, R8, 0x4, R204 ;  /* 0x0000000408cc7825 */ /* 0x000fc800078e02cc */
[C---:B------:R-:W-:Y:S01]  /*7d6b0*/  IMAD.WIDE R200, R8.reuse, 0x4, R200 ;  /* 0x0000000408c87825 */ /* 0x040fe200078e02c8 */
[----:B-1----:R-:W1:Y:S01]  /*7d6c0*/  LDC R7, c[0x0][0x230] ;  /* 0x00008c00ff077b82 */ /* 0x002e620000000800 */
[----:B------:R-:W-:Y:S04]  /*7d6d0*/  STL.64 [R1+0x1100], R204 ;  /* 0x001100cc01007387 */ /* 0x000fe80000100a00 */
[----:B------:R1:W-:Y:S04]  /*7d6e0*/  STL.64 [R1+0x1108], R200 ;  /* 0x001108c801007387 */ /* 0x0003e80000100a00 */
[----:B------:R1:W-:Y:S04]  /*7d6f0*/  LDGSTS.E [R15+-0x37ffc], desc[UR60][R204.64], !P3 ;  /* 0xc8004000cc0f7fae */ /* 0x0003e8000d92187c */
[----:B------:R-:W-:Y:S01]  /*7d700*/  LDGSTS.E [R252+-0x33ffc], desc[UR60][R200.64], !P3 ;  /* 0xcc004000c8fc7fae */ /* 0x000fe2000d92187c */
[----:B----4-:R-:W-:-:S04]  /*7d710*/  IMAD.WIDE R202, R8, 0x4, R202 ;  /* 0x0000000408ca7825 */ /* 0x010fc800078e02ca */
[C---:B------:R-:W-:Y:S01]  /*7d720*/  IMAD.WIDE R214, R8.reuse, 0x4, R212 ;  /* 0x0000000408d67825 */ /* 0x040fe200078e02d4 */
[----:B------:R4:W-:Y:S04]  /*7d730*/  STL.64 [R1+0x1110], R202 ;  /* 0x001110ca01007387 */ /* 0x0009e80000100a00 */
[----:B------:R-:W4:Y:S04]  /*7d740*/  LDL.LU.64 R208, [R1+0x1968] ;  /* 0x0019680001d07983 */ /* 0x000f280000300a00 */
[----:B------:R-:W4:Y:S04]  /*7d750*/  LDL.LU.64 R206, [R1+0x1960] ;  /* 0x0019600001ce7983 */ /* 0x000f280000300a00 */
[----:B-1----:R-:W4:Y:S01]  /*7d760*/  LDL.LU.64 R200, [R1+0x1958] ;  /* 0x0019580001c87983 */ /* 0x002f220000300a00 */
[----:B------:R-:W-:-:S03]  /*7d770*/  IMAD.WIDE R212, R8, 0x4, R210 ;  /* 0x0000000408d47825 */ /* 0x000fc600078e02d2 */
[----:B------:R-:W-:Y:S01]  /*7d780*/  STL.64 [R1+0x1120], R214 ;  /* 0x001120d601007387 */ /* 0x000fe20000100a00 */
[----:B------:R-:W-:Y:S01]  /*7d790*/  ISETP.GE.U32.AND P1, PT, R13, 0x7ffffc52, PT ;  /* 0x7ffffc520d00780c */ /* 0x000fe20003f26070 */
[----:B------:R-:W1:Y:S01]  /*7d7a0*/  LDC R204, c[0x0][0x230] ;  /* 0x00008c00ffcc7b82 */ /* 0x000e620000000800 */
[----:B------:R-:W-:Y:S01]  /*7d7b0*/  VIADD R12, R12, 0xfffffcd0 ;  /* 0xfffffcd00c0c7836 */ /* 0x000fe20000000000 */
[----:B------:R-:W-:Y:S01]  /*7d7c0*/  IADD3 R6, R6, -0x34d, RZ ;  /* 0xfffffcb306067810 */ /* 0x000fe20007ffe0ff */
[----:B------:R-:W-:-:S05]  /*7d7d0*/  VIADD R7, R7, 0xfffffcb2 ;  /* 0xfffffcb207077836 */ /* 0x000fca0000000000 */
[----:B------:R-:W4:Y:S01]  /*7d7e0*/  LDC R13, c[0x0][0x230] ;  /* 0x00008c00ff0d7b82 */ /* 0x000f220000000800 */
[----:B---3--:R-:W-:-:S03]  /*7d7f0*/  IMAD.WIDE R210, R8, 0x4, R198 ;  /* 0x0000000408d27825 */ /* 0x008fc600078e02c6 */
[----:B------:R4:W-:Y:S04]  /*7d800*/  LDGSTS.E [R15+-0x37ff8], desc[UR60][R202.64], !P1 ;  /* 0xc8008000ca0f7fae */ /* 0x0009e8000c92187c */
[----:B------:R-:W3:Y:S01]  /*7d810*/  LDL.LU.64 R198, [R1+0x1950] ;  /* 0x0019500001c67983 */ /* 0x000ee20000300a00 */
[----:B------:R-:W-:Y:S01]  /*7d820*/  ISETP.GE.U32.AND P2, PT, R12, 0x7ffffc51, PT ;  /* 0x7ffffc510c00780c */ /* 0x000fe20003f46070 */
[----:B--2---:R-:W-:Y:S02]  /*7d830*/  IMAD.WIDE R196, R8, 0x4, R196 ;  /* 0x0000000408c47825 */ /* 0x004fe400078e02c4 */
[----:B------:R-:W-:Y:S01]  /*7d840*/  STL.64 [R1+0x1128], R212 ;  /* 0x001128d401007387 */ /* 0x000fe20000100a00 */
[----:B------:R-:W-:Y:S02]  /*7d850*/  ISETP.GE.U32.AND P3, PT, R6, 0x7ffffc34, PT ;  /* 0x7ffffc340600780c */ /* 0x000fe40003f66070 */
[----:B------:R-:W-:-:S02]  /*7d860*/  IADD3 R12, R11, 0x300000, RZ ;  /* 0x003000000b0c7810 */ /* 0x000fc40007ffe0ff */
[----:B-1----:R-:W-:Y:S01]  /*7d870*/  IADD3 R204, R204, -0x34f, RZ ;  /* 0xfffffcb1cccc7810 */ /* 0x002fe20007ffe0ff */
[----:B------:R1:W-:Y:S01]  /*7d880*/  STL.64 [R1+0x1130], R196 ;  /* 0x001130c401007387 */ /* 0x0003e20000100a00 */
[----:B----4-:R-:W-:-:S03]  /*7d890*/  VIADD R202, R11, 0x300000 ;  /* 0x003000000bca7836 */ /* 0x010fc60000000000 */
[----:B------:R2:W-:Y:S01]  /*7d8a0*/  STL.64 [R1+0x1420], R210 ;  /* 0x001420d201007387 */ /* 0x0005e20000100a00 */
[----:B------:R-:W4:Y:S03]  /*7d8b0*/  LDC R6, c[0x0][0x230] ;  /* 0x00008c00ff067b82 */ /* 0x000f260000000800 */
[----:B------:R-:W-:Y:S04]  /*7d8c0*/  LDGSTS.E [R202+-0x33ff8], desc[UR60][R214.64], !P1 ;  /* 0xcc008000d6ca7fae */ /* 0x000fe8000c92187c */
[----:B------:R-:W-:Y:S04]  /*7d8d0*/  LDGSTS.E [R12+-0x37ff4], desc[UR60][R212.64], !P2 ;  /* 0xc800c000d40c7fae */ /* 0x000fe8000d12187c */
[----:B------:R-:W-:Y:S01]  /*7d8e0*/  LDGSTS.E [R252+-0x33ff4], desc[UR60][R196.64], !P2 ;  /* 0xcc00c000c4fc7fae */ /* 0x000fe2000d12187c */
[----:B------:R-:W-:-:S03]  /*7d8f0*/  ISETP.GE.U32.AND P1, PT, R7, 0x7ffffc33, PT ;  /* 0x7ffffc330700780c */ /* 0x000fc60003f26070 */
[----:B------:R2:W-:Y:S04]  /*7d900*/  LDGSTS.E [R15+-0x30000], desc[UR60][R210.64], !P3 ;  /* 0xd0000000d20f7fae */ /* 0x0005e8000d92187c */
[----:B------:R-:W3:Y:S04]  /*7d910*/  LDL.LU.64 R202, [R1+0x1948] ;  /* 0x0019480001ca7983 */ /* 0x000ee80000300a00 */
[----:B-1----:R-:W3:Y:S01]  /*7d920*/  LDL.LU.64 R196, [R1+0x1940] ;  /* 0x0019400001c47983 */ /* 0x002ee20000300a00 */
[----:B--2---:R-:W-:Y:S01]  /*7d930*/  VIADD R210, R11, 0x300000 ;  /* 0x003000000bd27836 */ /* 0x004fe20000000000 */
[----:B------:R-:W-:Y:S01]  /*7d940*/  ISETP.GE.U32.AND P2, PT, R204, 0x7ffffc32, PT ;  /* 0x7ffffc32cc00780c */ /* 0x000fe20003f46070 */
[----:B------:R-:W-:-:S04]  /*7d950*/  IMAD.WIDE R200, R8, 0x4, R200 ;  /* 0x0000000408c87825 */ /* 0x000fc800078e02c8 */
[----:B------:R-:W-:-:S04]  /*7d960*/  IMAD.WIDE R214, R8, 0x4, R208 ;  /* 0x0000000408d67825 */ /* 0x000fc800078e02d0 */
[----:B------:R-:W-:Y:S01]  /*7d970*/  IMAD.WIDE R208, R8, 0x4, R206 ;  /* 0x0000000408d07825 */ /* 0x000fe200078e02ce */
[----:B----4-:R-:W-:-:S03]  /*7d980*/  IADD3 R6, R6, -0x350, RZ ;  /* 0xfffffcb006067810 */ /* 0x010fc60007ffe0ff */
[----:B------:R-:W-:Y:S01]  /*7d990*/  VIADD R13, R13, 0xfffffc93 ;  /* 0xfffffc930d0d7836 */ /* 0x000fe20000000000 */
[----:B------:R-:W1:Y:S01]  /*7d9a0*/  LDC R12, c[0x0][0x230] ;  /* 0x00008c00ff0c7b82 */ /* 0x000e620000000800 */
[----:B------:R-:W-:Y:S04]  /*7d9b0*/  STL.64 [R1+0x1440], R214 ;  /* 0x001440d601007387 */ /* 0x000fe80000100a00 */
[----:B------:R-:W2:Y:S04]  /*7d9c0*/  LDL.LU.64 R212, [R1+0x1938] ;  /* 0x0019380001d47983 */ /* 0x000ea80000300a00 */
[----:B------:R-:W-:Y:S04]  /*7d9d0*/  STL.64 [R1+0x1448], R208 ;  /* 0x001448d001007387 */ /* 0x000fe80000100a00 */
[----:B------:R-:W4:Y:S04]  /*7d9e0*/  LDL.LU.64 R206, [R1+0x1930] ;  /* 0x0019300001ce7983 */ /* 0x000f280000300a00 */
[----:B------:R1:W-:Y:S04]  /*7d9f0*/  STL.64 [R1+0x1460], R200 ;  /* 0x001460c801007387 */ /* 0x0003e80000100a00 */
[----:B------:R-:W4:Y:S04]  /*7da00*/  LDL.LU.64 R204, [R1+0x1928] ;  /* 0x0019280001cc7983 */ /* 0x000f280000300a00 */
[----:B------:R3:W-:Y:S04]  /*7da10*/  LDGSTS.E [R210+-0x2c000], desc[UR60][R214.64], !P3 ;  /* 0xd4000000d6d27fae */ /* 0x0007e8000d92187c */
[----:B------:R3:W-:Y:S04]  /*7da20*/  LDGSTS.E [R252+-0x2fffc], desc[UR60][R208.64], !P1 ;  /* 0xd0004000d0fc7fae */ /* 0x0007e8000c92187c */
[----:B------:R-:W-:Y:S01]  /*7da30*/  LDGSTS.E [R15+-0x2bffc], desc[UR60][R200.64], !P1 ;  /* 0xd4004000c80f7fae */ /* 0x000fe2000c92187c */
[----:B------:R-:W4:Y:S03]  /*7da40*/  LDC R7, c[0x0][0x230] ;  /* 0x00008c00ff077b82 */ /* 0x000f260000000800 */
[----:B-1----:R-:W4:Y:S01]  /*7da50*/  LDL.LU.64 R200, [R1+0x1920] ;  /* 0x0019200001c87983 */ /* 0x002f220000300a00 */
[----:B---3--:R-:W-:-:S03]  /*7da60*/  IMAD.WIDE R214, R8, 0x4, R198 ;  /* 0x0000000408d67825 */ /* 0x008fc600078e02c6 */
[----:B------:R-:W3:Y:S01]  /*7da70*/  LDL.LU.64 R198, [R1+0x1918] ;  /* 0x0019180001c67983 */ /* 0x000ee20000300a00 */
[----:B------:R-:W-:-:S03]  /*7da80*/  ISETP.GE.U32.AND P1, PT, R6, 0x7ffffc31, PT ;  /* 0x7ffffc310600780c */ /* 0x000fc60003f26070 */
[----:B------:R-:W-:Y:S04]  /*7da90*/  LDGSTS.E [R210+-0x2fff8], desc[UR60][R214.64], !P2 ;  /* 0xd0008000d6d27fae */ /* 0x000fe8000d12187c */
[----:B------:R-:W-:Y:S01]  /*7daa0*/  STL.64 [R1+0x1478], R214 ;  /* 0x001478d601007387 */ /* 0x000fe20000100a00 */
[----:B------:R-:W1:Y:S01]  /*7dab0*/  LDC R6, c[0x0][0x230] ;  /* 0x00008c00ff067b82 */ /* 0x000e620000000800 */
[----:B------:R-:W-:-:S04]  /*7dac0*/  IMAD.WIDE R208, R8, 0x4, R202 ;  /* 0x0000000408d07825 */ /* 0x000fc800078e02ca */
[----:B------:R-:W-:Y:S02]  /*7dad0*/  IMAD.WIDE R202, R8, 0x4, R196 ;  /* 0x0000000408ca7825 */ /* 0x000fe400078e02c4 */
[----:B------:R-:W3:Y:S04]  /*7dae0*/  LDL.LU.64 R196, [R1+0x1910] ;  /* 0x0019100001c47983 */ /* 0x000ee80000300a00 */
[----:B------:R-:W-:Y:S01]  /*7daf0*/  LDGSTS.E [R252+-0x2bff8], desc[UR60][R208.64], !P2 ;  /* 0xd4008000d0fc7fae */ /* 0x000fe2000d12187c */
[----:B------:R-:W-:-:S03]  /*7db00*/  ISETP.GE.U32.AND P2, PT, R13, 0x7ffffc14, PT ;  /* 0x7ffffc140d00780c */ /* 0x000fc60003f46070 */
[----:B------:R1:W-:Y:S04]  /*7db10*/  STL.64 [R1+0x1490], R208 ;  /* 0x001490d001007387 */ /* 0x0003e80000100a00 */
[----:B------:R1:W-:Y:S04]  /*7db20*/  STL.64 [R1+0x14a0], R202 ;  /* 0x0014a0ca01007387 */ /* 0x0003e80000100a00 */
[----:B------:R-:W-:Y:S04]  /*7db30*/  LDGSTS.E [R15+-0x2fff4], desc[UR60][R202.64], !P1 ;  /* 0xd000c000ca0f7fae */ /* 0x000fe8000c92187c */
[----:B-1----:R-:W3:Y:S04]  /*7db40*/  LDL.LU.64 R208, [R1+0x1908] ;  /* 0x0019080001d07983 */ /* 0x002ee80000300a00 */
[----:B------:R-:W3:Y:S01]  /*7db50*/  LDL.LU.64 R202, [R1+0x1900] ;  /* 0x0019000001ca7983 */ /* 0x000ee20000300a00 */
[----:B--2---:R-:W-:-:S04]  /*7db60*/  IMAD.WIDE R212, R8, 0x4, R212 ;  /* 0x0000000408d47825 */ /* 0x004fc800078e02d4 */
[----:B----4-:R-:W-:-:S04]  /*7db70*/  IMAD.WIDE R206, R8, 0x4, R206 ;  /* 0x0000000408ce7825 */ /* 0x010fc800078e02ce */
        /* <DEDUP_REMOVED lines=8> */
[----:B--2---:R-:W-:-:S05]  /*7dc00*/  IMAD.WIDE R204, R8, 0x4, R200 ;  /* 0x0000000408cc7825 */ /* 0x004fca00078e02c8 */
[----:B------:R1:W-:Y:S04]  /*7dc10*/  STL.64 [R1+0x1c28], R204 ;  /* 0x001c28cc01007387 */ /* 0x0003e80000100a00 */
[----:B------:R-:W2:Y:S01]  /*7dc20*/  LDL.LU.64 R200, [R1+0x18f0] ;  /* 0x0018f00001c87983 */ /* 0x000ea20000300a00 */
[----:B---3--:R-:W-:-:S05]  /*7dc30*/  IMAD.WIDE R210, R8, 0x4, R198 ;  /* 0x0000000408d27825 */ /* 0x008fca00078e02c6 */
[----:B------:R3:W-:Y:S04]  /*7dc40*/  STL.64 [R1+0x1c30], R210 ;  /* 0x001c30d201007387 */ /* 0x0007e80000100a00 */
[----:B------:R-:W2:Y:S01]  /*7dc50*/  LDL.LU.64 R198, [R1+0x18e8] ;  /* 0x0018e80001c67983 */ /* 0x000ea20000300a00 */
[----:B------:R-:W-:Y:S01]  /*7dc60*/  IADD3 R12, R12, -0x36e, RZ ;  /* 0xfffffc920c0c7810 */ /* 0x000fe20007ffe0ff */
[----:B------:R-:W-:Y:S01]  /*7dc70*/  VIADD R13, R7, 0xfffffc91 ;  /* 0xfffffc91070d7836 */ /* 0x000fe20000000000 */
[----:B------:R-:W-:Y:S01]  /*7dc80*/  IADD3 R6, R6, -0x370, RZ ;  /* 0xfffffc9006067810 */ /* 0x000fe20007ffe0ff */
[----:B------:R-:W2:Y:S01]  /*7dc90*/  LDC R7, c[0x0][0x230] ;  /* 0x00008c00ff077b82 */ /* 0x000ea20000000800 */
[----:B------:R-:W-:-:S07]  /*7dca0*/  ISETP.GE.U32.AND P3, PT, R12, 0x7ffffc13, PT ;  /* 0x7ffffc130c00780c */ /* 0x000fce0003f66070 */
[----:B------:R-:W2:Y:S01]  /*7dcb0*/  LDC R12, c[0x0][0x230] ;  /* 0x00008c00ff0c7b82 */ /* 0x000ea20000000800 */
[----:B------:R-:W-:Y:S01]  /*7dcc0*/  ISETP.GE.U32.AND P1, PT, R13, 0x7ffffc12, PT ;  /* 0x7ffffc120d00780c */ /* 0x000fe20003f26070 */
[----:B------:R-:W-:Y:S01]  /*7dcd0*/  VIADD R13, R11, 0x300000 ;  /* 0x003000000b0d7836 */ /* 0x000fe20000000000 */
[----:B------:R-:W-:-:S05]  /*7dce0*/  ISETP.GE.U32.AND P2, PT, R6, 0x7ffffc11, PT ;  /* 0x7ffffc110600780c */ /* 0x000fca0003f46070 */
[----:B------:R-:W2:Y:S01]  /*7dcf0*/  LDC R6, c[0x0][0x230] ;  /* 0x00008c00ff067b82 */ /* 0x000ea20000000800 */
[----:B------:R-:W-:Y:S04]  /*7dd00*/  LDGSTS.E [R13+-0x27ffc], desc[UR60][R204.64], !P3 ;  /* 0xd8004000cc0d7fae */ /* 0x000fe8000d92187c */
[----:B------:R-:W-:Y:S01]  /*7dd10*/  LDGSTS.E [R252+-0x23ffc], desc[UR60][R210.64], !P3 ;  /* 0xdc004000d2fc7fae */ /* 0x000fe2000d92187c */
[----:B------:R-:W-:-:S05]  /*7dd20*/  IMAD.WIDE R196, R8, 0x4, R196 ;  /* 0x0000000408c47825 */ /* 0x000fca00078e02c4 */
[----:B------:R2:W-:Y:S04]  /*7dd30*/  STL.64 [R1+0x1c38], R196 ;  /* 0x001c38c401007387 */ /* 0x0005e80000100a00 */
[----:B-1----:R-:W2:Y:S04]  /*7dd40*/  LDL.LU.64 R204, [R1+0x18e0] ;  /* 0x0018e00001cc7983 */ /* 0x002ea80000300a00 */
[----:B------:R1:W-:Y:S01]  /*7dd50*/  LDGSTS.E [R15+-0x27ff8], desc[UR60][R196.64], !P1 ;  /* 0xd8008000c40f7fae */ /* 0x0003e2000c92187c */
[----:B------:R-:W-:-:S04]  /*7dd60*/  IMAD.WIDE R208, R8, 0x4, R208 ;  /* 0x0000000408d07825 */ /* 0x000fc800078e02d0 */
[----:B------:R-:W-:-:S04]  /*7dd70*/  IMAD.WIDE R202, R8, 0x4, R202 ;  /* 0x0000000408ca7825 */ /* 0x000fc800078e02ca */
[C---:B----4-:R-:W-:Y:S01]  /*7dd80*/  IMAD.WIDE R214, R8.reuse, 0x4, R206 ;  /* 0x0000000408d67825 */ /* 0x050fe200078e02ce */
[----:B------:R4:W-:Y:S04]  /*7dd90*/  STL.64 [R1+0x1c40], R208 ;  /* 0x001c40d001007387 */ /* 0x0009e80000100a00 */
[----:B------:R4:W-:Y:S04]  /*7dda0*/  STL.64 [R1+0x1c48], R202 ;  /* 0x001c48ca01007387 */ /* 0x0009e80000100a00 */
[----:B------:R4:W-:Y:S04]  /*7ddb0*/  LDGSTS.E [R252+-0x23ff8], desc[UR60][R208.64], !P1 ;  /* 0xdc008000d0fc7fae */ /* 0x0009e8000c92187c */
[----:B---3--:R-:W3:Y:S04]  /*7ddc0*/  LDL.LU.64 R210, [R1+0x18d8] ;  /* 0x0018d80001d27983 */ /* 0x008ee80000300a00 */
[----:B------:R4:W-:Y:S01]  /*7ddd0*/  LDGSTS.E [R15+-0x27ff4], desc[UR60][R202.64], !P2 ;  /* 0xd800c000ca0f7fae */ /* 0x0009e2000d12187c */
[----:B--2---:R-:W-:Y:S01]  /*7dde0*/  IMAD.WIDE R212, R8, 0x4, R200 ;  /* 0x0000000408d47825 */ /* 0x004fe200078e02c8 */
[----:B-1----:R-:W1:Y:S01]  /*7ddf0*/  LDC R196, c[0x0][0x230] ;  /* 0x00008c00ffc47b82 */ /* 0x002e620000000800 */
[----:B------:R-:W-:-:S02]  /*7de00*/  IADD3 R12, R12, -0x311, RZ ;  /* 0xfffffcef0c0c7810 */ /* 0x000fc40007ffe0ff */
[----:B------:R-:W-:-:S05]  /*7de10*/  VIADD R7, R7, 0xfffffcee ;  /* 0xfffffcee07077836 */ /* 0x000fca0000000000 */
[----:B------:R-:W2:Y:S01]  /*7de20*/  LDC R13, c[0x0][0x230] ;  /* 0x00008c00ff0d7b82 */ /* 0x000ea20000000800 */
[----:B----4-:R-:W4:Y:S04]  /*7de30*/  LDL.LU.64 R208, [R1+0x18d0] ;  /* 0x0018d00001d07983 */ /* 0x010f280000300a00 */
[----:B------:R-:W4:Y:S04]  /*7de40*/  LDL.LU.64 R202, [R1+0x18c8] ;  /* 0x0018c80001ca7983 */ /* 0x000f280000300a00 */
[----:B------:R-:W4:Y:S04]  /*7de50*/  LDL.LU.64 R200, [R1+0x18c0] ;  /* 0x0018c00001c87983 */ /* 0x000f280000300a00 */
[----:B------:R-:W-:Y:S01]  /*7de60*/  STL.64 [R1+0x1c50], R214 ;  /* 0x001c50d601007387 */ /* 0x000fe20000100a00 */
[----:B------:R-:W-:-:S03]  /*7de70*/  IMAD.WIDE R206, R8, 0x4, R198 ;  /* 0x0000000408ce7825 */ /* 0x000fc600078e02c6 */
[----:B------:R-:W4:Y:S01]  /*7de80*/  LDL.LU.64 R198, [R1+0x18b8] ;  /* 0x0018b80001c67983 */ /* 0x000f220000300a00 */
[----:B------:R-:W-:Y:S02]  /*7de90*/  ISETP.GE.U32.AND P1, PT, R12, 0x7ffffc70, PT ;  /* 0x7ffffc700c00780c */ /* 0x000fe40003f26070 */
[----:B------:R-:W-:Y:S02]  /*7dea0*/  ISETP.GE.U32.AND P3, PT, R7, 0x7ffffc6f, PT ;  /* 0x7ffffc6f0700780c */ /* 0x000fe40003f66070 */
[----:B------:R-:W-:Y:S01]  /*7deb0*/  IADD3 R7, R11, 0x300000, RZ ;  /* 0x003000000b077810 */ /* 0x000fe20007ffe0ff */
[C---:B------:R-:W-:Y:S01]  /*7dec0*/  VIADD R252, R4.reuse, 0x300000 ;  /* 0x0030000004fc7836 */ /* 0x040fe20000000000 */
[----:B------:R-:W2:Y:S01]  /*7ded0*/  LDC R12, c[0x0][0x230] ;  /* 0x00008c00ff0c7b82 */ /* 0x000ea20000000800 */
[----:B------:R-:W-:Y:S02]  /*7dee0*/  IADD3 R15, R4, 0x300000, RZ ;  /* 0x00300000040f7810 */ /* 0x000fe40007ffe0ff */
[----:B------:R-:W-:Y:S01]  /*7def0*/  IADD3 R6, R6, -0x313, RZ ;  /* 0xfffffced06067810 */ /* 0x000fe20007ffe0ff */
[----:B------:R-:W-:Y:S01]  /*7df00*/  LDGSTS.E [R7+-0x23ff4], desc[UR60][R214.64], !P2 ;  /* 0xdc00c000d6077fae */ /* 0x000fe2000d12187c */
[----:B------:R-:W-:-:S03]  /*7df10*/  VIADD R11, R4, 0x300000 ;  /* 0x00300000040b7836 */ /* 0x000fc60000000000 */
[----:B------:R1:W-:Y:S04]  /*7df20*/  STL.64 [R1+0xef8], R212 ;  /* 0x000ef8d401007387 */ /* 0x0003e80000100a00 */
[----:B------:R1:W-:Y:S04]  /*7df30*/  LDGSTS.E [R252+-0x40000], desc[UR60][R212.64], !P1 ;  /* 0xc0000000d4fc7fae */ /* 0x0003e8000c92187c */
[----:B------:R-:W-:Y:S01]  /*7df40*/  LDGSTS.E [R15+-0x3c000], desc[UR60][R206.64], !P1 ;  /* 0xc4000000ce0f7fae */ /* 0x000fe2000c92187c */
[----:B------:R-:W-:-:S03]  /*7df50*/  ISETP.GE.U32.AND P1, PT, R6, 0x7ffffc6e, PT ;  /* 0x7ffffc6e0600780c */ /* 0x000fc60003f26070 */
[----:B------:R2:W-:Y:S01]  /*7df60*/  STL.64 [R1+0xf00], R206 ;  /* 0x000f00ce01007387 */ /* 0x0005e20000100a00 */
[----:B------:R-:W-:-:S04]  /*7df70*/  IMAD.WIDE R204, R8, 0x4, R204 ;  /* 0x0000000408cc7825 */ /* 0x000fc800078e02cc */
[----:B-1----:R-:W-:Y:S01]  /*7df80*/  VIADD R212, R196, 0xfffffcec ;  /* 0xfffffcecc4d47836 */ /* 0x002fe20000000000 */
[----:B--2---:R-:W-:Y:S01]  /*7df90*/  IADD3 R13, R13, -0x331, RZ ;  /* 0xfffffccf0d0d7810 */ /* 0x004fe20007ffe0ff */
[----:B------:R-:W1:Y:S08]  /*7dfa0*/  LDC R6, c[0x0][0x230] ;  /* 0x00008c00ff067b82 */ /* 0x000e700000000800 */
[----:B------:R-:W2:Y:S01]  /*7dfb0*/  LDC R7, c[0x0][0x230] ;  /* 0x00008c00ff077b82 */ /* 0x000ea20000000800 */
[----:B------:R1:W-:Y:S04]  /*7dfc0*/  STL.64 [R1+0xf08], R204 ;  /* 0x000f08cc01007387 */ /* 0x0003e80000100a00 */
[----:B------:R-:W2:Y:S04]  /*7dfd0*/  LDL.LU.64 R206, [R1+0x18b0] ;  /* 0x0018b00001ce7983 */ /* 0x000ea80000300a00 */
[----:B------:R-:W-:Y:S04]  /*7dfe0*/  LDGSTS.E [R11+-0x3fffc], desc[UR60][R204.64], !P3 ;  /* 0xc0004000cc0b7fae */ /* 0x000fe8000d92187c */
[----:B------:R-:W2:Y:S01]  /*7dff0*/  LDL.LU.64 R196, [R1+0x18a8] ;  /* 0x0018a80001c47983 */ /* 0x000ea20000300a00 */
[----:B------:R-:W-:-:S03]  /*7e000*/  ISETP.GE.U32.AND P2, PT, R212, 0x7ffffc6d, PT ;  /* 0x7ffffc6dd400780c */ /* 0x000fc60003f46070 */
[----:B-1----:R-:W2:Y:S01]  /*7e010*/  LDL.LU.64 R204, [R1+0x18a0] ;  /* 0x0018a00001cc7983 */ /* 0x002ea20000300a00 */
[----:B------:R-:W-:Y:S02]  /*7e020*/  VIADD R212, R12, 0xfffffcce ;  /* 0xfffffcce0cd47836 */ /* 0x000fe40000000000 */
[----:B---3--:R-:W-:-:S05]  /*7e030*/  IMAD.WIDE R210, R8, 0x4, R210 ;  /* 0x0000000408d27825 */ /* 0x008fca00078e02d2 */
[----:B------:R-:W-:Y:S04]  /*7e040*/  STL.64 [R1+0xf10], R210 ;  /* 0x000f10d201007387 */ /* 0x000fe80000100a00 */
[----:B------:R-:W-:Y:S01]  /*7e050*/  LDGSTS.E [R252+-0x3bffc], desc[UR60][R210.64], !P3 ;  /* 0xc4004000d2fc7fae */ /* 0x000fe2000d92187c */
[----:B----4-:R-:W-:-:S04]  /*7e060*/  IMAD.WIDE R208, R8, 0x4, R208 ;  /* 0x0000000408d07825 */ /* 0x010fc800078e02d0 */
[C---:B------:R-:W-:Y:S01]  /*7e070*/  IMAD.WIDE R202, R8.reuse, 0x4, R202 ;  /* 0x0000000408ca7825 */ /* 0x040fe200078e02ca */
[----:B------:R1:W-:Y:S04]  /*7e080*/  STL.64 [R1+0xf18], R208 ;  /* 0x000f18d001007387 */ /* 0x0003e80000100a00 */
[----:B------:R1:W-:Y:S04]  /*7e090*/  LDGSTS.E [R15+-0x3fff8], desc[UR60][R208.64], !P1 ;  /* 0xc0008000d00f7fae */ /* 0x0003e8000c92187c */
[----:B------:R3:W-:Y:S04]  /*7e0a0*/  STL.64 [R1+0xf20], R202 ;  /* 0x000f20ca01007387 */ /* 0x0007e80000100a00 */
[----:B------:R-:W-:Y:S01]  /*7e0b0*/  LDGSTS.E [R11+-0x3bff8], desc[UR60][R202.64], !P1 ;  /* 0xc4008000ca0b7fae */ /* 0x000fe2000c92187c */
[----:B------:R-:W-:Y:S01]  /*7e0c0*/  ISETP.GE.U32.AND P3, PT, R13, 0x7ffffc50, PT ;  /* 0x7ffffc500d00780c */ /* 0x000fe20003f66070 */
[----:B-1----:R-:W-:-:S02]  /*7e0d0*/  IMAD.WIDE R208, R8, 0x4, R200 ;  /* 0x0000000408d07825 */ /* 0x002fc400078e02c8 */
[----:B---3--:R-:W3:Y:S04]  /*7e0e0*/  LDL.LU.64 R202, [R1+0x1898] ;  /* 0x0018980001ca7983 */ /* 0x008ee80000300a00 */
[----:B------:R-:W4:Y:S04]  /*7e0f0*/  LDL.LU.64 R210, [R1+0x1890] ;  /* 0x0018900001d27983 */ /* 0x000f280000300a00 */
[----:B------:R1:W-:Y:S01]  /*7e100*/  STL.64 [R1+0xf28], R208 ;  /* 0x000f28d001007387 */ /* 0x0003e20000100a00 */
[----:B------:R-:W-:Y:S02]  /*7e110*/  ISETP.GE.U32.AND P1, PT, R212, 0x7ffffc4f, PT ;  /* 0x7ffffc4fd400780c */ /* 0x000fe40003f26070 */
[----:B------:R-:W-:Y:S01]  /*7e120*/  IADD3 R6, R6, -0x333, RZ ;  /* 0xfffffccd06067810 */ /* 0x000fe20007ffe0ff */
[----:B------:R2:W-:Y:S01]  /*7e130*/  LDGSTS.E [R252+-0x3fff4], desc[UR60][R208.64], !P2 ;  /* 0xc000c000d0fc7fae */ /* 0x0005e2000d12187c */
[----:B------:R-:W-:-:S04]  /*7e140*/  IMAD.WIDE R12, R8, 0x4, R198 ;  /* 0x00000004080c7825 */ /* 0x000fc800078e02c6 */
[----:B--2---:R-:W-:Y:S01]  /*7e150*/  VIADD R252, R7, 0xfffffccc ;  /* 0xfffffccc07fc7836 */ /* 0x004fe20000000000 */
[----:B------:R-:W2:Y:S04]  /*7e160*/  LDL.LU.64 R198, [R1+0x1888] ;  /* 0x0018880001c67983 */ /* 0x000ea80000300a00 */
[----:B------:R-:W2:Y:S04]  /*7e170*/  LDL.LU.64 R200, [R1+0x1880] ;  /* 0x0018800001c87983 */ /* 0x000ea80000300a00 */
[----:B------:R1:W-:Y:S04]  /*7e180*/  STL.64 [R1+0xf30], R12 ;  /* 0x000f300c01007387 */ /* 0x0003e80000100a00 */
[----:B------:R1:W-:Y:S01]  /*7e190*/  LDGSTS.E [R15+-0x3bff4], desc[UR60][R12.64], !P2 ;  /* 0xc400c0000c0f7fae */ /* 0x0003e2000d12187c */
[----:B------:R-:W-:Y:S01]  /*7e1a0*/  ISETP.GE.U32.AND P2, PT, R6, 0x7ffffc4e, PT ;  /* 0x7ffffc4e0600780c */ /* 0x000fe20003f46070 */
[----:B-1----:R-:W1:Y:S08]  /*7e1b0*/  LDC R208, c[0x0][0x230] ;  /* 0x00008c00ffd07b82 */ /* 0x002e700000000800 */
[----:B------:R-:W1:Y:S08]  /*7e1c0*/  LDC R7, c[0x0][0x230] ;  /* 0x00008c00ff077b82 */ /* 0x000e700000000800 */
[----:B------:R-:W1:Y:S01]  /*7e1d0*/  LDC R6, c[0x0][0x230] ;  /* 0x00008c00ff067b82 */ /* 0x000e620000000800 */
[----:B------:R-:W-:-:S07]  /*7e1e0*/  IADD3 R13, R4, 0x300000, RZ ;  /* 0x00300000040d7810 */ /* 0x000fce0007ffe0ff */
[----:B------:R-:W1:Y:S01]  /*7e1f0*/  LDC R12, c[0x0][0x230] ;  /* 0x00008c00ff0c7b82 */ /* 0x000e620000000800 */
[----:B------:R-:W-:-:S04]  /*7e200*/  IMAD.WIDE R206, R8, 0x4, R206 ;  /* 0x0000000408ce7825 */ /* 0x000fc800078e02ce */
[C---:B------:R-:W-:Y:S01]  /*7e210*/  IMAD.WIDE R196, R8.reuse, 0x4, R196 ;  /* 0x0000000408c47825 */ /* 0x040fe200078e02c4 */
[----:B------:R1:W-:Y:S04]  /*7e220*/  STL.64 [R1+0x1138], R206 ;  /* 0x001138ce01007387 */ /* 0x0003e80000100a00 */
[----:B------:R1:W-:Y:S04]  /*7e230*/  STL.64 [R1+0x1140], R196 ;  /* 0x001140c401007387 */ /* 0x0003e80000100a00 */
[----:B------:R-:W-:Y:S04]  /*7e240*/  LDGSTS.E [R11+-0x38000], desc[UR60][R206.64], !P3 ;  /* 0xc8000000ce0b7fae */ /* 0x000fe8000d92187c */
[----:B------:R-:W-:Y:S01]  /*7e250*/  LDGSTS.E [R15+-0x34000], desc[UR60][R196.64], !P3 ;  /* 0xcc000000c40f7fae */ /* 0x000fe2000d92187c */
[----:B------:R-:W-:-:S05]  /*7e260*/  IMAD.WIDE R212, R8, 0x4, R204 ;  /* 0x0000000408d47825 */ /* 0x000fca00078e02cc */
[----:B------:R4:W-:Y:S04]  /*7e270*/  STL.64 [R1+0x1148], R212 ;  /* 0x001148d401007387 */ /* 0x0009e80000100a00 */
[----:B-1----:R-:W2:Y:S04]  /*7e280*/  LDL.LU.64 R206, [R1+0x1878] ;  /* 0x0018780001ce7983 */ /* 0x002ea80000300a00 */
[----:B------:R-:W2:Y:S04]  /*7e290*/  LDL.LU.64 R204, [R1+0x14c0] ;  /* 0x0014c00001cc7983 */ /* 0x000ea80000300a00 */
[----:B------:R-:W2:Y:S04]  /*7e2a0*/  LDL.LU.64 R196, [R1+0x14d8] ;  /* 0x0014d80001c47983 */ /* 0x000ea80000300a00 */
[----:B------:R4:W-:Y:S01]  /*7e2b0*/  LDGSTS.E [R11+-0x37ffc], desc[UR60][R212.64], !P1 ;  /* 0xc8004000d40b7fae */ /* 0x0009e2000c92187c */
[----:B------:R-:W-:Y:S01]  /*7e2c0*/  ISETP.GE.U32.AND P3, PT, R252, 0x7ffffc4d, PT ;  /* 0x7ffffc4dfc00780c */ /* 0x000fe20003f66070 */
[----:B------:R-:W-:-:S02]  /*7e2d0*/  VIADD R252, R4, 0x300000 ;  /* 0x0030000004fc7836 */ /* 0x000fc40000000000 */
[----:B---3--:R-:W-:-:S04]  /*7e2e0*/  IMAD.WIDE R202, R8, 0x4, R202 ;  /* 0x0000000408ca7825 */ /* 0x008fc800078e02ca */
[C---:B----4-:R-:W-:Y:S01]  /*7e2f0*/  IMAD.WIDE R212, R8.reuse, 0x4, R210 ;  /* 0x0000000408d47825 */ /* 0x050fe200078e02d2 */
[----:B------:R1:W-:Y:S04]  /*7e300*/  STL.64 [R1+0x1150], R202 ;  /* 0x001150ca01007387 */ /* 0x0003e80000100a00 */
[----:B------:R3:W-:Y:S04]  /*7e310*/  LDGSTS.E [R13+-0x33ffc], desc[UR60][R202.64], !P1 ;  /* 0xcc004000ca0d7fae */ /* 0x0007e8000c92187c */
[----:B------:R-:W-:Y:S01]  /*7e320*/  LDGSTS.E [R252+-0x37ff8], desc[UR60][R212.64], !P2 ;  /* 0xc8008000d4fc7fae */ /* 0x000fe2000d12187c */
[----:B--2---:R-:W-:-:S04]  /*7e330*/  IMAD.WIDE R198, R8, 0x4, R198 ;  /* 0x0000000408c67825 */ /* 0x004fc800078e02c6 */
[----:B------:R-:W-:Y:S01]  /*7e340*/  IMAD.WIDE R210, R8, 0x4, R200 ;  /* 0x0000000408d27825 */ /* 0x000fe200078e02c8 */
[----:B------:R-:W-:Y:S01]  /*7e350*/  IADD3 R12, R12, -0x351, RZ ;  /* 0xfffffcaf0c0c7810 */ /* 0x000fe20007ffe0ff */
[----:B------:R-:W2:Y:S04]  /*7e360*/  LDL.LU.64 R200, [R1+0x14f0] ;  /* 0x0014f00001c87983 */ /* 0x000ea80000300a00 */
[----:B------:R-:W-:Y:S04]  /*7e370*/  STL.64 [R1+0x1160], R212 ;  /* 0x001160d401007387 */ /* 0x000fe80000100a00 */
[----:B------:R4:W-:Y:S04]  /*7e380*/  STL.64 [R1+0x1168], R198 ;  /* 0x001168c601007387 */ /* 0x0009e80000100a00 */
[----:B------:R4:W-:Y:S04]  /*7e390*/  STL.64 [R1+0x1178], R210 ;  /* 0x001178d201007387 */ /* 0x0009e80000100a00 */
[----:B-1----:R-:W2:Y:S04]  /*7e3a0*/  LDL.LU.64 R202, [R1+0x1500] ;  /* 0x0015000001ca7983 */ /* 0x002ea80000300a00 */
[----:B------:R-:W-:Y:S01]  /*7e3b0*/  LDGSTS.E [R15+-0x33ff8], desc[UR60][R198.64], !P2 ;  /* 0xcc008000c60f7fae */ /* 0x000fe2000d12187c */
[----:B------:R-:W-:Y:S01]  /*7e3c0*/  ISETP.GE.U32.AND P1, PT, R12, 0x7ffffc30, PT ;  /* 0x7ffffc300c00780c */ /* 0x000fe20003f26070 */
[----:B------:R-:W-:-:S02]  /*7e3d0*/  VIADD R208, R208, 0xfffffcae ;  /* 0xfffffcaed0d07836 */ /* 0x000fc40000000000 */
[----:B------:R-:W-:Y:S01]  /*7e3e0*/  LDGSTS.E [R11+-0x37ff4], desc[UR60][R210.64], !P3 ;  /* 0xc800c000d20b7fae */ /* 0x000fe2000d92187c */
[----:B---3--:R-:W1:Y:S08]  /*7e3f0*/  LDC R13, c[0x0][0x230] ;  /* 0x00008c00ff0d7b82 */ /* 0x008e700000000800 */
[----:B------:R-:W3:Y:S01]  /*7e400*/  LDC R12, c[0x0][0x230] ;  /* 0x00008c00ff0c7b82 */ /* 0x000ee20000000800 */
[----:B----4-:R-:W4:Y:S01]  /*7e410*/  LDL.LU.64 R198, [R1+0x1510] ;  /* 0x0015100001c67983 */ /* 0x010f220000300a00 */
[----:B------:R-:W-:Y:S01]  /*7e420*/  ISETP.GE.U32.AND P2, PT, R208, 0x7ffffc2f, PT ;  /* 0x7ffffc2fd000780c */ /* 0x000fe20003f46070 */
        /* <DEDUP_REMOVED lines=15> */
[----:B------:R1:W-:Y:S01]  /*7e520*/  STL.64 [R1+0x14f0], R206 ;  /* 0x0014f0ce01007387 */ /* 0x0003e20000100a00 */
[----:B------:R-:W-:Y:S01]  /*7e530*/  IMAD.WIDE R204, R8, 0x4, R202 ;  /* 0x0000000408cc7825 */ /* 0x000fe200078e02ca */
[----:B------:R-:W-:-:S03]  /*7e540*/  IADD3 R7, R7, -0x353, RZ ;  /* 0xfffffcad07077810 */ /* 0x000fc60007ffe0ff */
[----:B------:R-:W-:Y:S01]  /*7e550*/  VIADD R6, R6, 0xfffffcac ;  /* 0xfffffcac06067836 */ /* 0x000fe20000000000 */
[----:B------:R1:W-:Y:S04]  /*7e560*/  LDGSTS.E [R252+-0x2fffc], desc[UR60][R206.64], !P2 ;  /* 0xd0004000cefc7fae */ /* 0x0003e8000d12187c */
[----:B------:R-:W-:Y:S01]  /*7e570*/  LDGSTS.E [R15+-0x2bffc], desc[UR60][R204.64], !P2 ;  /* 0xd4004000cc0f7fae */ /* 0x000fe2000d12187c */
[----:B----4-:R-:W-:-:S03]  /*7e580*/  IMAD.WIDE R202, R8, 0x4, R198 ;  /* 0x0000000408ca7825 */ /* 0x010fc600078e02c6 */
[----:B------:R-:W4:Y:S01]  /*7e590*/  LDL.LU.64 R198, [R1+0x1858] ;  /* 0x0018580001c67983 */ /* 0x000f220000300a00 */
[----:B------:R-:W-:Y:S02]  /*7e5a0*/  ISETP.GE.U32.AND P1, PT, R7, 0x7ffffc2e, PT ;  /* 0x7ffffc2e0700780c */ /* 0x000fe40003f26070 */
[----:B------:R-:W-:Y:S02]  /*7e5b0*/  ISETP.GE.U32.AND P2, PT, R6, 0x7ffffc2d, PT ;  /* 0x7ffffc2d0600780c */ /* 0x000fe40003f46070 */
[----:B-1----:R-:W-:Y:S01]  /*7e5c0*/  IADD3 R252, R13, -0x371, RZ ;  /* 0xfffffc8f0dfc7810 */ /* 0x002fe20007ffe0ff */
[----:B------:R1:W-:Y:S04]  /*7e5d0*/  STL.64 [R1+0x1500], R204 ;  /* 0x001500cc01007387 */ /* 0x0003e80000100a00 */
[----:B------:R3:W-:Y:S04]  /*7e5e0*/  STL.64 [R1+0x1510], R202 ;  /* 0x001510ca01007387 */ /* 0x0007e80000100a00 */
[----:B------:R-:W4:Y:S01]  /*7e5f0*/  LDL.LU.64 R206, [R1+0x1850] ;  /* 0x0018500001ce7983 */ /* 0x000f220000300a00 */
[----:B------:R-:W-:-:S02]  /*7e600*/  ISETP.GE.U32.AND P3, PT, R252, 0x7ffffc10, PT ;  /* 0x7ffffc10fc00780c */ /* 0x000fc40003f66070 */
[----:B------:R-:W-:Y:S01]  /*7e610*/  IADD3 R252, R4, 0x300000, RZ ;  /* 0x0030000004fc7810 */ /* 0x000fe20007ffe0ff */
[----:B------:R-:W4:Y:S08]  /*7e620*/  LDC R7, c[0x0][0x230] ;  /* 0x00008c00ff077b82 */ /* 0x000f300000000800 */
[----:B------:R-:W4:Y:S01]  /*7e630*/  LDC R6, c[0x0][0x230] ;  /* 0x00008c00ff067b82 */ /* 0x000f220000000800 */
[----:B------:R3:W-:Y:S04]  /*7e640*/  LDGSTS.E [R11+-0x2fff8], desc[UR60][R202.64], !P1 ;  /* 0xd0008000ca0b7fae */ /* 0x0007e8000c92187c */
[----:B-1----:R-:W4:Y:S01]  /*7e650*/  LDL.LU.64 R204, [R1+0x1848] ;  /* 0x0018480001cc7983 */ /* 0x002f220000300a00 */
[----:B---3--:R-:W-:-:S02]  /*7e660*/  VIADD R202, R12, 0xfffffc8e ;  /* 0xfffffc8e0cca7836 */ /* 0x008fc40000000000 */
[----:B------:R-:W-:-:S04]  /*7e670*/  IMAD.WIDE R212, R8, 0x4, R212 ;  /* 0x0000000408d47825 */ /* 0x000fc800078e02d4 */
[----:B------:R-:W-:-:S04]  /*7e680*/  IMAD.WIDE R210, R8, 0x4, R210 ;  /* 0x0000000408d27825 */ /* 0x000fc800078e02d2 */
[----:B------:R-:W-:Y:S01]  /*7e690*/  IMAD.WIDE R12, R8, 0x4, R208 ;  /* 0x00000004080c7825 */ /* 0x000fe200078e02d0 */
[----:B------:R-:W-:Y:S04]  /*7e6a0*/  STL.64 [R1+0x1528], R212 ;  /* 0x001528d401007387 */ /* 0x000fe80000100a00 */
[----:B------:R-:W-:Y:S04]  /*7e6b0*/  LDGSTS.E [R252+-0x2bff8], desc[UR60][R212.64], !P1 ;  /* 0xd4008000d4fc7fae */ /* 0x000fe8000c92187c */
[----:B------:R2:W-:Y:S04]  /*7e6c0*/  STL.64 [R1+0x1538], R210 ;  /* 0x001538d201007387 */ /* 0x0005e80000100a00 */
[----:B------:R2:W-:Y:S04]  /*7e6d0*/  LDGSTS.E [R15+-0x2fff4], desc[UR60][R210.64], !P2 ;  /* 0xd000c000d20f7fae */ /* 0x0005e8000d12187c */
[----:B------:R4:W-:Y:S01]  /*7e6e0*/  STL.64 [R1+0x1a90], R12 ;  /* 0x001a900c01007387 */ /* 0x0009e20000100a00 */
[----:B------:R-:W-:-:S03]  /*7e6f0*/  ISETP.GE.U32.AND P1, PT, R202, 0x7ffffc0f, PT ;  /* 0x7ffffc0fca00780c */ /* 0x000fc60003f26070 */
[----:B------:R4:W-:Y:S04]  /*7e700*/  LDGSTS.E [R11+-0x2bff4], desc[UR60][R12.64], !P2 ;  /* 0xd400c0000c0b7fae */ /* 0x0009e8000d12187c */
[----:B------:R-:W3:Y:S01]  /*7e710*/  LDL.LU.64 R202, [R1+0x1840] ;  /* 0x0018400001ca7983 */ /* 0x000ee20000300a00 */
[----:B------:R-:W1:Y:S01]  /*7e720*/  LDC R208, c[0x0][0x230] ;  /* 0x00008c00ffd07b82 */ /* 0x000e620000000800 */
[----:B------:R-:W-:-:S05]  /*7e730*/  IMAD.WIDE R196, R8, 0x4, R196 ;  /* 0x0000000408c47825 */ /* 0x000fca00078e02c4 */
[----:B------:R4:W-:Y:S04]  /*7e740*/  STL.64 [R1+0x1c58], R196 ;  /* 0x001c58c401007387 */ /* 0x0009e80000100a00 */
[----:B------:R1:W-:Y:S01]  /*7e750*/  LDGSTS.E [R252+-0x28000], desc[UR60][R196.64], !P3 ;  /* 0xd8000000c4fc7fae */ /* 0x0003e2000d92187c */
[----:B--2---:R-:W-:-:S03]  /*7e760*/  IMAD.WIDE R210, R8, 0x4, R200 ;  /* 0x0000000408d27825 */ /* 0x004fc600078e02c8 */
[----:B------:R-:W2:Y:S04]  /*7e770*/  LDL.LU.64 R200, [R1+0x1838] ;  /* 0x0018380001c87983 */ /* 0x000ea80000300a00 */
[----:B------:R-:W-:Y:S01]  /*7e780*/  STL.64 [R1+0x1c60], R210 ;  /* 0x001c60d201007387 */ /* 0x000fe20000100a00 */
[----:B----4-:R-:W-:-:S04]  /*7e790*/  IMAD.WIDE R12, R8, 0x4, R198 ;  /* 0x00000004080c7825 */ /* 0x010fc800078e02c6 */
[----:B------:R-:W-:Y:S01]  /*7e7a0*/  VIADD R7, R7, 0xfffffc8d ;  /* 0xfffffc8d07077836 */ /* 0x000fe20000000000 */
[----:B------:R-:W4:Y:S04]  /*7e7b0*/  LDL.LU.64 R198, [R1+0x1830] ;  /* 0x0018300001c67983 */ /* 0x000f280000300a00 */
[----:B------:R1:W-:Y:S04]  /*7e7c0*/  STL.64 [R1+0x1c68], R12 ;  /* 0x001c680c01007387 */ /* 0x0003e80000100a00 */
[----:B------:R-:W4:Y:S01]  /*7e7d0*/  LDL.LU.64 R196, [R1+0x1828] ;  /* 0x0018280001c47983 */ /* 0x000f220000300a00 */
[----:B------:R-:W-:Y:S01]  /*7e7e0*/  IMAD.WIDE R206, R8, 0x4, R206 ;  /* 0x0000000408ce7825 */ /* 0x000fe200078e02ce */
[----:B------:R-:W-:-:S02]  /*7e7f0*/  ISETP.GE.U32.AND P2, PT, R7, 0x7ffffc0e, PT ;  /* 0x7ffffc0e0700780c */ /* 0x000fc40003f46070 */
[----:B------:R-:W-:Y:S01]  /*7e800*/  IADD3 R6, R6, -0x374, RZ ;  /* 0xfffffc8c06067810 */ /* 0x000fe20007ffe0ff */
[----:B-1----:R-:W-:Y:S01]  /*7e810*/  VIADD R252, R208, 0xfffffceb ;  /* 0xfffffcebd0fc7836 */ /* 0x002fe20000000000 */
[----:B------:R-:W-:Y:S04]  /*7e820*/  LDGSTS.E [R15+-0x24000], desc[UR60][R210.64], !P3 ;  /* 0xdc000000d20f7fae */ /* 0x000fe8000d92187c */
[----:B------:R1:W-:Y:S04]  /*7e830*/  STL.64 [R1+0x1c70], R206 ;  /* 0x001c70ce01007387 */ /* 0x0003e80000100a00 */
[----:B------:R1:W-:Y:S04]  /*7e840*/  LDGSTS.E [R11+-0x27ffc], desc[UR60][R12.64], !P1 ;  /* 0xd80040000c0b7fae */ /* 0x0003e8000c92187c */
[----:B------:R-:W-:Y:S01]  /*7e850*/  LDGSTS.E [R15+-0x23ffc], desc[UR60][R206.64], !P1 ;  /* 0xdc004000ce0f7fae */ /* 0x000fe2000c92187c */
[----:B------:R-:W-:Y:S01]  /*7e860*/  IMAD.WIDE R204, R8, 0x4, R204 ;  /* 0x0000000408cc7825 */ /* 0x000fe200078e02cc */
[----:B------:R-:W-:-:S02]  /*7e870*/  ISETP.GE.U32.AND P1, PT, R6, 0x7ffffc0d, PT ;  /* 0x7ffffc0d0600780c */ /* 0x000fc40003f26070 */
[----:B------:R-:W-:Y:S01]  /*7e880*/  ISETP.GE.U32.AND P3, PT, R252, 0x7ffffc6c, PT ;  /* 0x7ffffc6cfc00780c */ /* 0x000fe20003f66070 */
[----:B------:R-:W4:Y:S08]  /*7e890*/  LDC R7, c[0x0][0x230] ;  /* 0x00008c00ff077b82 */ /* 0x000f300000000800 */
[----:B-1----:R-:W1:Y:S01]  /*7e8a0*/  LDC R13, c[0x0][0x230] ;  /* 0x00008c00ff0d7b82 */ /* 0x002e620000000800 */
[----:B------:R1:W-:Y:S04]  /*7e8b0*/  STL.64 [R1+0x1c78], R204 ;  /* 0x001c78cc01007387 */ /* 0x0003e80000100a00 */
[----:B------:R-:W4:Y:S04]  /*7e8c0*/  LDL.LU.64 R208, [R1+0x1820] ;  /* 0x0018200001d07983 */ /* 0x000f280000300a00 */
[----:B------:R-:W-:Y:S01]  /*7e8d0*/  LDGSTS.E [R11+-0x27ff8], desc[UR60][R204.64], !P2 ;  /* 0xd8008000cc0b7fae */ /* 0x000fe2000d12187c */
[----:B------:R-:W4:Y:S08]  /*7e8e0*/  LDC R12, c[0x0][0x230] ;  /* 0x00008c00ff0c7b82 */ /* 0x000f300000000800 */
[----:B------:R-:W4:Y:S01]  /*7e8f0*/  LDC R6, c[0x0][0x230] ;  /* 0x00008c00ff067b82 */ /* 0x000f220000000800 */
[----:B------:R-:W4:Y:S04]  /*7e900*/  LDL.LU.64 R206, [R1+0x1818] ;  /* 0x0018180001ce7983 */ /* 0x000f280000300a00 */
[----:B------:R-:W4:Y:S01]  /*7e910*/  LDL.LU.64 R210, [R1+0x1810] ;  /* 0x0018100001d27983 */ /* 0x000f220000300a00 */
[----:B------:R-:W-:Y:S01]  /*7e920*/  IADD3 R252, R4, 0x300000, RZ ;  /* 0x0030000004fc7810 */ /* 0x000fe20007ffe0ff */
[----:B------:R-:W-:-:S02]  /*7e930*/  VIADD R4, R3, 0x300000 ;  /* 0x0030000003047836 */ /* 0x000fc40000000000 */
[----:B-1----:R-:W4:Y:S01]  /*7e940*/  LDL.LU.64 R204, [R1+0x1808] ;  /* 0x0018080001cc7983 */ /* 0x002f220000300a00 */
[----:B---3--:R-:W-:-:S05]  /*7e950*/  IMAD.WIDE R212, R8, 0x4, R202 ;  /* 0x0000000408d47825 */ /* 0x008fca00078e02ca */
[----:B------:R-:W-:Y:S04]  /*7e960*/  STL.64 [R1+0x1c80], R212 ;  /* 0x001c80d401007387 */ /* 0x000fe80000100a00 */
[----:B------:R1:W-:Y:S01]  /*7e970*/  LDGSTS.E [R252+-0x23ff8], desc[UR60][R212.64], !P2 ;  /* 0xdc008000d4fc7fae */ /* 0x0003e2000d12187c */
[----:B--2---:R-:W-:-:S03]  /*7e980*/  IMAD.WIDE R202, R8, 0x4, R200 ;  /* 0x0000000408ca7825 */ /* 0x004fc600078e02c8 */
[----:B------:R-:W2:Y:S04]  /*7e990*/  LDL.LU.64 R200, [R1+0x1800] ;  /* 0x0018000001c87983 */ /* 0x000ea80000300a00 */
[----:B------:R-:W-:Y:S04]  /*7e9a0*/  STL.64 [R1+0x1c88], R202 ;  /* 0x001c88ca01007387 */ /* 0x000fe80000100a00 */
[----:B------:R3:W-:Y:S01]  /*7e9b0*/  LDGSTS.E [R11+-0x27ff4], desc[UR60][R202.64], !P1 ;  /* 0xd800c000ca0b7fae */ /* 0x0007e2000c92187c */
[----:B----4-:R-:W-:-:S04]  /*7e9c0*/  IMAD.WIDE R198, R8, 0x4, R198 ;  /* 0x0000000408c67825 */ /* 0x010fc800078e02c6 */
[----:B------:R-:W-:Y:S01]  /*7e9d0*/  IMAD.WIDE R196, R8, 0x4, R196 ;  /* 0x0000000408c47825 */ /* 0x000fe200078e02c4 */
[----:B------:R4:W-:Y:S04]  /*7e9e0*/  STL.64 [R1+0x1c90], R198 ;  /* 0x001c90c601007387 */ /* 0x0009e80000100a00 */
[----:B------:R4:W-:Y:S04]  /*7e9f0*/  STL.64 [R1+0xf38], R196 ;  /* 0x000f38c401007387 */ /* 0x0009e80000100a00 */
[----:B------:R-:W2:Y:S04]  /*7ea00*/  LDL.LU.64 R214, [R1+0x17f8] ;  /* 0x0017f80001d67983 */ /* 0x000ea80000300a00 */
[----:B------:R4:W-:Y:S04]  /*7ea10*/  LDGSTS.E [R15+-0x23ff4], desc[UR60][R198.64], !P1 ;  /* 0xdc00c000c60f7fae */ /* 0x0009e8000c92187c */
[----:B------:R-:W-:Y:S01]  /*7ea20*/  LDGSTS.E [R4+-0x40000], desc[UR60][R196.64], !P3 ;  /* 0xc0000000c4047fae */ /* 0x000fe2000d92187c */
[----:B-1----:R-:W-:-:S02]  /*7ea30*/  IADD3 R252, R7, -0x316, RZ ;  /* 0xfffffcea07fc7810 */ /* 0x002fc40007ffe0ff */
[----:B---3--:R-:W-:Y:S01]  /*7ea40*/  IADD3 R11, R3, 0x300000, RZ ;  /* 0x00300000030b7810 */ /* 0x008fe20007ffe0ff */
[----:B------:R-:W1:Y:S01]  /*7ea50*/  LDC R7, c[0x0][0x230] ;  /* 0x00008c00ff077b82 */ /* 0x000e620000000800 */
[----:B------:R-:W-:-:S04]  /*7ea60*/  IMAD.WIDE R208, R8, 0x4, R208 ;  /* 0x0000000408d07825 */ /* 0x000fc800078e02d0 */
[----:B----4-:R-:W-:Y:S02]  /*7ea70*/  VIADD R199, R13, 0xfffffce9 ;  /* 0xfffffce90dc77836 */ /* 0x010fe40000000000 */
[----:B------:R-:W-:Y:S01]  /*7ea80*/  VIADD R15, R3, 0x300000 ;  /* 0x00300000030f7836 */ /* 0x000fe20000000000 */
[----:B------:R-:W3:Y:S04]  /*7ea90*/  LDL.LU.64 R196, [R1+0x17f0] ;  /* 0x0017f00001c47983 */ /* 0x000ee80000300a00 */
[----:B------:R-:W4:Y:S01]  /*7eaa0*/  LDL.LU.64 R202, [R1+0x17e8] ;  /* 0x0017e80001ca7983 */ /* 0x000f220000300a00 */
[----:B------:R-:W-:Y:S02]  /*7eab0*/  ISETP.GE.U32.AND P1, PT, R252, 0x7ffffc6b, PT ;  /* 0x7ffffc6bfc00780c */ /* 0x000fe40003f26070 */
[----:B------:R-:W-:Y:S01]  /*7eac0*/  IADD3 R252, R12, -0x318, RZ ;  /* 0xfffffce80cfc7810 */ /* 0x000fe20007ffe0ff */
[----:B------:R-:W1:Y:S01]  /*7ead0*/  LDC R198, c[0x0][0x230] ;  /* 0x00008c00ffc67b82 */ /* 0x000e620000000800 */
[----:B------:R-:W-:Y:S01]  /*7eae0*/  IMAD.WIDE R206, R8, 0x4, R206 ;  /* 0x0000000408ce7825 */ /* 0x000fe200078e02ce */
[----:B------:R-:W-:-:S03]  /*7eaf0*/  ISETP.GE.U32.AND P2, PT, R199, 0x7ffffc6a, PT ;  /* 0x7ffffc6ac700780c */ /* 0x000fc60003f46070 */
[----:B------:R-:W-:Y:S01]  /*7eb00*/  IMAD.WIDE R12, R8, 0x4, R210 ;  /* 0x00000004080c7825 */ /* 0x000fe200078e02d2 */
[----:B------:R-:W-:Y:S01]  /*7eb10*/  LDGSTS.E [R15+-0x3c000], desc[UR60][R208.64], !P3 ;  /* 0xc4000000d00f7fae */ /* 0x000fe2000d92187c */
[----:B------:R-:W-:-:S03]  /*7eb20*/  ISETP.GE.U32.AND P3, PT, R252, 0x7ffffc69, PT ;  /* 0x7ffffc69fc00780c */ /* 0x000fc60003f66070 */
[----:B------:R-:W-:Y:S01]  /*7eb30*/  STL.64 [R1+0xf40], R208 ;  /* 0x000f40d001007387 */ /* 0x000fe20000100a00 */
[----:B------:R-:W-:-:S03]  /*7eb40*/  IMAD.WIDE R212, R8, 0x4, R204 ;  /* 0x0000000408d47825 */ /* 0x000fc600078e02cc */
[----:B------:R1:W-:Y:S04]  /*7eb50*/  STL.64 [R1+0xf48], R206 ;  /* 0x000f48ce01007387 */ /* 0x0003e80000100a00 */
[----:B------:R2:W-:Y:S04]  /*7eb60*/  STL.64 [R1+0xf50], R12 ;  /* 0x000f500c01007387 */ /* 0x0005e80000100a00 */
[----:B------:R-:W-:Y:S04]  /*7eb70*/  LDGSTS.E [R11+-0x3fffc], desc[UR60][R206.64], !P1 ;  /* 0xc0004000ce0b7fae */ /* 0x000fe8000c92187c */
[----:B------:R2:W-:Y:S04]  /*7eb80*/  LDGSTS.E [R4+-0x3bffc], desc[UR60][R12.64], !P1 ;  /* 0xc40040000c047fae */ /* 0x0005e8000c92187c */
[----:B------:R-:W-:Y:S04]  /*7eb90*/  LDGSTS.E [R15+-0x3fff8], desc[UR60][R212.64], !P2 ;  /* 0xc0008000d40f7fae */ /* 0x000fe8000d12187c */
[----:B-1----:R-:W4:Y:S01]  /*7eba0*/  LDL.LU.64 R206, [R1+0x17e0] ;  /* 0x0017e00001ce7983 */ /* 0x002f220000300a00 */
[----:B------:R-:W-:-:S02]  /*7ebb0*/  VIADD R252, R6, 0xfffffccb ;  /* 0xfffffccb06fc7836 */ /* 0x000fc40000000000 */
[----:B------:R-:W1:Y:S03]  /*7ebc0*/  LDC R6, c[0x0][0x230] ;  /* 0x00008c00ff067b82 */ /* 0x000e660000000800 */
[----:B------:R-:W-:Y:S02]  /*7ebd0*/  ISETP.GE.U32.AND P1, PT, R252, 0x7ffffc4c, PT ;  /* 0x7ffffc4cfc00780c */ /* 0x000fe40003f26070 */
[----:B------:R-:W-:Y:S01]  /*7ebe0*/  IADD3 R252, R198, -0x336, RZ ;  /* 0xfffffccac6fc7810 */ /* 0x000fe20007ffe0ff */
[C---:B--2---:R-:W-:Y:S02]  /*7ebf0*/  IMAD.WIDE R204, R8.reuse, 0x4, R200 ;  /* 0x0000000408cc7825 */ /* 0x044fe400078e02c8 */
[----:B------:R-:W2:Y:S04]  /*7ec00*/  LDL.LU.64 R200, [R1+0x1198] ;  /* 0x0011980001c87983 */ /* 0x000ea80000300a00 */
[----:B------:R-:W-:Y:S04]  /*7ec10*/  STL.64 [R1+0xf58], R212 ;  /* 0x000f58d401007387 */ /* 0x000fe80000100a00 */
[----:B------:R-:W2:Y:S04]  /*7ec20*/  LDL.LU.64 R210, [R1+0x17d8] ;  /* 0x0017d80001d27983 */ /* 0x000ea80000300a00 */
[----:B------:R-:W2:Y:S04]  /*7ec30*/  LDL.LU.64 R208, [R1+0x11a8] ;  /* 0x0011a80001d07983 */ /* 0x000ea80000300a00 */
[----:B------:R1:W-:Y:S04]  /*7ec40*/  STL.64 [R1+0xf60], R204 ;  /* 0x000f60cc01007387 */ /* 0x0003e80000100a00 */
[----:B------:R1:W-:Y:S01]  /*7ec50*/  LDGSTS.E [R11+-0x3bff8], desc[UR60][R204.64], !P2 ;  /* 0xc4008000cc0b7fae */ /* 0x0003e2000d12187c */
[C---:B------:R-:W-:Y:S01]  /*7ec60*/  IMAD.WIDE R12, R8.reuse, 0x4, R214 ;  /* 0x00000004080c7825 */ /* 0x040fe200078e02d6 */
[----:B-1----:R-:W1:Y:S04]  /*7ec70*/  LDC R204, c[0x0][0x230] ;  /* 0x00008c00ffcc7b82 */ /* 0x002e680000000800 */
[----:B------:R4:W-:Y:S04]  /*7ec80*/  STL.64 [R1+0xf68], R12 ;  /* 0x000f680c01007387 */ /* 0x0009e80000100a00 */
[----:B------:R4:W-:Y:S01]  /*7ec90*/  LDGSTS.E [R4+-0x3fff4], desc[UR60][R12.64], !P3 ;  /* 0xc000c0000c047fae */ /* 0x0009e2000d92187c */
[----:B---3--:R-:W-:-:S04]  /*7eca0*/  IMAD.WIDE R196, R8, 0x4, R196 ;  /* 0x0000000408c47825 */ /* 0x008fc800078e02c4 */
[----:B----4-:R-:W-:Y:S01]  /*7ecb0*/  IMAD.WIDE R12, R8, 0x4, R202 ;  /* 0x00000004080c7825 */ /* 0x010fe200078e02ca */
[----:B------:R3:W-:Y:S04]  /*7ecc0*/  STL.64 [R1+0xf70], R196 ;  /* 0x000f70c401007387 */ /* 0x0007e80000100a00 */
[----:B------:R-:W-:Y:S04]  /*7ecd0*/  LDGSTS.E [R11+-0x3bff4], desc[UR60][R196.64], !P3 ;  /* 0xc400c000c40b7fae */ /* 0x000fe8000d92187c */
[----:B------:R4:W-:Y:S04]  /*7ece0*/  STL.64 [R1+0x1188], R12 ;  /* 0x0011880c01007387 */ /* 0x0009e80000100a00 */
[----:B------:R-:W2:Y:S04]  /*7ecf0*/  LDL.LU.64 R202, [R1+0x17d0] ;  /* 0x0017d00001ca7983 */ /* 0x000ea80000300a00 */
[----:B------:R-:W2:Y:S01]  /*7ed00*/  LDL.LU.64 R198, [R1+0x17c8] ;  /* 0x0017c80001c67983 */ /* 0x000ea20000300a00 */
[----:B------:R-:W-:Y:S01]  /*7ed10*/  ISETP.GE.U32.AND P2, PT, R252, 0x7ffffc4b, PT ;  /* 0x7ffffc4bfc00780c */ /* 0x000fe20003f46070 */
[----:B------:R-:W-:-:S02]  /*7ed20*/  VIADD R15, R7, 0xfffffcc9 ;  /* 0xfffffcc9070f7836 */ /* 0x000fc40000000000 */
[----:B------:R4:W-:Y:S04]  /*7ed30*/  LDGSTS.E [R4+-0x38000], desc[UR60][R12.64], !P1 ;  /* 0xc80000000c047fae */ /* 0x0009e8000c92187c */
[----:B---3--:R-:W3:Y:S01]  /*7ed40*/  LDL.LU.64 R196, [R1+0x11c8] ;  /* 0x0011c80001c47983 */ /* 0x008ee20000300a00 */
[----:B------:R-:W-:Y:S02]  /*7ed50*/  ISETP.GE.U32.AND P3, PT, R15, 0x7ffffc4a, PT ;  /* 0x7ffffc4a0f00780c */ /* 0x000fe40003f66070 */
[C---:B------:R-:W-:Y:S01]  /*7ed60*/  IADD3 R252, R3.reuse, 0x300000, RZ ;  /* 0x0030000003fc7810 */ /* 0x040fe20007ffe0ff */
[----:B------:R-:W-:Y:S01]  /*7ed70*/  VIADD R15, R3, 0x300000 ;  /* 0x00300000030f7836 */ /* 0x000fe20000000000 */
[----:B------:R-:W3:Y:S08]  /*7ed80*/  LDC R7, c[0x0][0x230] ;  /* 0x00008c00ff077b82 */ /* 0x000ef00000000800 */
[----:B----4-:R-:W4:Y:S08]  /*7ed90*/  LDC R13, c[0x0][0x230] ;  /* 0x00008c00ff0d7b82 */ /* 0x010f300000000800 */
[----:B------:R-:W4:Y:S01]  /*7eda0*/  LDC R12, c[0x0][0x230] ;  /* 0x00008c00ff0c7b82 */ /* 0x000f220000000800 */
[----:B------:R-:W-:-:S05]  /*7edb0*/  IMAD.WIDE R206, R8, 0x4, R206 ;  /* 0x0000000408ce7825 */ /* 0x000fca00078e02ce */
[----:B------:R2:W-:Y:S04]  /*7edc0*/  STL.64 [R1+0x1190], R206 ;  /* 0x001190ce01007387 */ /* 0x0005e80000100a00 */
[----:B------:R1:W-:Y:S02]  /*7edd0*/  LDGSTS.E [R252+-0x34000], desc[UR60][R206.64], !P1 ;  /* 0xcc000000cefc7fae */ /* 0x0003e4000c92187c */
[----:B-1----:R-:W-:Y:S02]  /*7ede0*/  IADD3 R252, R6, -0x338, RZ ;  /* 0xfffffcc806fc7810 */ /* 0x002fe40007ffe0ff */
[----:B------:R-:W1:Y:S02]  /*7edf0*/  LDC R6, c[0x0][0x230] ;  /* 0x00008c00ff067b82 */ /* 0x000e640000000800 */
[----:B------:R-:W-:Y:S01]  /*7ee00*/  ISETP.GE.U32.AND P1, PT, R252, 0x7ffffc49, PT ;  /* 0x7ffffc49fc00780c */ /* 0x000fe20003f26070 */
[----:B------:R-:W-:-:S02]  /*7ee10*/  VIADD R252, R204, 0xfffffcab ;  /* 0xfffffcabccfc7836 */ /* 0x000fc40000000000 */
[----:B--2---:R-:W-:-:S04]  /*7ee20*/  IMAD.WIDE R200, R8, 0x4, R200 ;  /* 0x0000000408c87825 */ /* 0x004fc800078e02c8 */
[----:B------:R-:W-:-:S04]  /*7ee30*/  IMAD.WIDE R212, R8, 0x4, R210 ;  /* 0x0000000408d47825 */ /* 0x000fc800078e02d2 */
[C---:B------:R-:W-:Y:S02]  /*7ee40*/  IMAD.WIDE R210, R8.reuse, 0x4, R208 ;  /* 0x0000000408d27825 */ /* 0x040fe400078e02d0 */
[----:B------:R-:W2:Y:S04]  /*7ee50*/  LDL.LU.64 R208, [R1+0x17c0] ;  /* 0x0017c00001d07983 */ /* 0x000ea80000300a00 */
[----:B------:R4:W-:Y:S04]  /*7ee60*/  STL.64 [R1+0x1198], R200 ;  /* 0x001198c801007387 */ /* 0x0009e80000100a00 */
[----:B------:R1:W-:Y:S04]  /*7ee70*/  STL.64 [R1+0x11a0], R212 ;  /* 0x0011a0d401007387 */ /* 0x0003e80000100a00 */
[----:B------:R-:W2:Y:S04]  /*7ee80*/  LDL.LU.64 R206, [R1+0x17b8] ;  /* 0x0017b80001ce7983 */ /* 0x000ea80000300a00 */
[----:B------:R1:W-:Y:S04]  /*7ee90*/  STL.64 [R1+0x11a8], R210 ;  /* 0x0011a8d201007387 */ /* 0x0003e80000100a00 */
[----:B------:R-:W-:Y:S04]  /*7eea0*/  LDGSTS.E [R15+-0x37ffc], desc[UR60][R200.64], !P2 ;  /* 0xc8004000c80f7fae */ /* 0x000fe8000d12187c */
[----:B------:R1:W-:Y:S04]  /*7eeb0*/  LDGSTS.E [R11+-0x33ffc], desc[UR60][R212.64], !P2 ;  /* 0xcc004000d40b7fae */ /* 0x0003e8000d12187c */
[----:B------:R1:W-:Y:S04]  /*7eec0*/  LDGSTS.E [R4+-0x37ff8], desc[UR60][R210.64], !P3 ;  /* 0xc8008000d2047fae */ /* 0x0003e8000d92187c */
[----:B----4-:R-:W4:Y:S04]  /*7eed0*/  LDL.LU.64 R200, [R1+0x17b0] ;  /* 0x0017b00001c87983 */ /* 0x010f280000300a00 */
[----:B------:R-:W4:Y:S01]  /*7eee0*/  LDL.LU.64 R204, [R1+0x17a8] ;  /* 0x0017a80001cc7983 */ /* 0x000f220000300a00 */
[----:B-1----:R-:W-:-:S04]  /*7eef0*/  IMAD.WIDE R212, R8, 0x4, R202 ;  /* 0x0000000408d47825 */ /* 0x002fc800078e02ca */
[C---:B------:R-:W-:Y:S01]  /*7ef00*/  IMAD.WIDE R210, R8.reuse, 0x4, R198 ;  /* 0x0000000408d27825 */ /* 0x040fe200078e02c6 */
[----:B------:R-:W-:Y:S04]  /*7ef10*/  STL.64 [R1+0x11b0], R212 ;  /* 0x0011b0d401007387 */ /* 0x000fe80000100a00 */
[----:B------:R-:W4:Y:S01]  /*7ef20*/  LDL.LU.64 R198, [R1+0x17a0] ;  /* 0x0017a00001c67983 */ /* 0x000f220000300a00 */
[----:B---3--:R-:W-:-:S03]  /*7ef30*/  IMAD.WIDE R196, R8, 0x4, R196 ;  /* 0x0000000408c47825 */ /* 0x008fc600078e02c4 */
[----:B------:R-:W-:Y:S04]  /*7ef40*/  STL.64 [R1+0x11c0], R210 ;  /* 0x0011c0d201007387 */ /* 0x000fe80000100a00 */
[----:B------:R-:W-:Y:S04]  /*7ef50*/  LDGSTS.E [R15+-0x33ff8], desc[UR60][R212.64], !P3 ;  /* 0xcc008000d40f7fae */ /* 0x000fe8000d92187c */
[----:B------:R1:W-:Y:S04]  /*7ef60*/  STL.64 [R1+0x11c8], R196 ;  /* 0x0011c8c401007387 */ /* 0x0003e80000100a00 */
[----:B------:R-:W3:Y:S04]  /*7ef70*/  LDL.LU.64 R202, [R1+0x1798] ;  /* 0x0017980001ca7983 */ /* 0x000ee80000300a00 */
[----:B------:R-:W-:Y:S04]  /*7ef80*/  LDGSTS.E [R11+-0x37ff4], desc[UR60][R210.64], !P1 ;  /* 0xc800c000d20b7fae */ /* 0x000fe8000c92187c */
[----:B------:R-:W-:Y:S04]  /*7ef90*/  LDGSTS.E [R4+-0x33ff4], desc[UR60][R196.64], !P1 ;  /* 0xcc00c000c4047fae */ /* 0x000fe8000c92187c */
[----:B-1----:R-:W3:Y:S01]  /*7efa0*/  LDL.LU.64 R196, [R1+0x1790] ;  /* 0x0017900001c47983 */ /* 0x002ee20000300a00 */
[----:B------:R-:W-:-:S02]  /*7efb0*/  ISETP.GE.U32.AND P2, PT, R252, 0x7ffffc2c, PT ;  /* 0x7ffffc2cfc00780c */ /* 0x000fc40003f46070 */
[----:B------:R-:W-:Y:S02]  /*7efc0*/  IADD3 R252, R7, -0x356, RZ ;  /* 0xfffffcaa07fc7810 */ /* 0x000fe40007ffe0ff */
[----:B------:R-:W1:Y:S02]  /*7efd0*/  LDC R7, c[0x0][0x230] ;  /* 0x00008c00ff077b82 */ /* 0x000e640000000800 */
[----:B------:R-:W-:Y:S01]  /*7efe0*/  ISETP.GE.U32.AND P1, PT, R252, 0x7ffffc2b, PT ;  /* 0x7ffffc2bfc00780c */ /* 0x000fe20003f26070 */
[----:B------:R-:W-:Y:S02]  /*7eff0*/  VIADD R252, R13, 0xfffffca9 ;  /* 0xfffffca90dfc7836 */ /* 0x000fe40000000000 */
[----:B--2---:R-:W-:-:S04]  /*7f000*/  IMAD.WIDE R208, R8, 0x4, R208 ;  /* 0x0000000408d07825 */ /* 0x004fc800078e02d0 */
[----:B------:R-:W-:Y:S01]  /*7f010*/  IMAD.WIDE R206, R8, 0x4, R206 ;  /* 0x0000000408ce7825 */ /* 0x000fe200078e02ce */
[----:B------:R-:W-:Y:S04]  /*7f020*/  STL.64 [R1+0x1a98], R208 ;  /* 0x001a98d001007387 */ /* 0x000fe80000100a00 */
[----:B------:R-:W-:Y:S04]  /*7f030*/  STL.64 [R1+0x1aa0], R206 ;  /* 0x001aa0ce01007387 */ /* 0x000fe80000100a00 */
[----:B------:R2:W-:Y:S04]  /*7f040*/  LDGSTS.E [R15+-0x30000], desc[UR60][R208.64], !P2 ;  /* 0xd0000000d00f7fae */ /* 0x0005e8000d12187c */
[----:B------:R-:W3:Y:S04]  /*7f050*/  LDL.LU.64 R212, [R1+0x1788] ;  /* 0x0017880001d47983 */ /* 0x000ee80000300a00 */
[----:B------:R-:W-:Y:S01]  /*7f060*/  LDGSTS.E [R11+-0x2c000], desc[UR60][R206.64], !P2 ;  /* 0xd4000000ce0b7fae */ /* 0x000fe2000d12187c */
[----:B------:R-:W-:Y:S01]  /*7f070*/  ISETP.GE.U32.AND P2, PT, R252, 0x7ffffc2a, PT ;  /* 0x7ffffc2afc00780c */ /* 0x000fe20003f46070 */
[----:B----4-:R-:W-:Y:S01]  /*7f080*/  IMAD.WIDE R200, R8, 0x4, R200 ;  /* 0x0000000408c87825 */ /* 0x010fe200078e02c8 */
[----:B--2---:R-:W-:-:S03]  /*7f090*/  IADD3 R15, R6, -0x358, RZ ;  /* 0xfffffca8060f7810 */ /* 0x004fc60007ffe0ff */
[----:B------:R-:W-:-:S04]  /*7f0a0*/  IMAD.WIDE R204, R8, 0x4, R204 ;  /* 0x0000000408cc7825 */ /* 0x000fc800078e02cc */
[----:B------:R-:W-:Y:S01]  /*7f0b0*/  VIADD R252, R12, 0xfffffc8b ;  /* 0xfffffc8b0cfc7836 */ /* 0x000fe20000000000 */
[----:B------:R2:W-:Y:S04]  /*7f0c0*/  STL.64 [R1+0x1aa8], R200 ;  /* 0x001aa8c801007387 */ /* 0x0005e80000100a00 */
[----:B------:R-:W4:Y:S04]  /*7f0d0*/  LDL.LU.64 R214, [R1+0x1780] ;  /* 0x0017800001d67983 */ /* 0x000f280000300a00 */
[----:B------:R-:W-:Y:S01]  /*7f0e0*/  LDGSTS.E [R4+-0x2fffc], desc[UR60][R200.64], !P1 ;  /* 0xd0004000c8047fae */ /* 0x000fe2000c92187c */
[----:B------:R-:W-:-:S02]  /*7f0f0*/  ISETP.GE.U32.AND P3, PT, R15, 0x7ffffc29, PT ;  /* 0x7ffffc290f00780c */ /* 0x000fc40003f66070 */
[----:B------:R-:W-:Y:S01]  /*7f100*/  IADD3 R15, R3, 0x300000, RZ ;  /* 0x00300000030f7810 */ /* 0x000fe20007ffe0ff */
[----:B------:R-:W1:Y:S04]  /*7f110*/  LDC R6, c[0x0][0x230] ;  /* 0x00008c00ff067b82 */ /* 0x000e680000000800 */
[----:B------:R3:W-:Y:S04]  /*7f120*/  LDGSTS.E [R15+-0x2bffc], desc[UR60][R204.64], !P1 ;  /* 0xd4004000cc0f7fae */ /* 0x0007e8000c92187c */
[----:B--2---:R-:W2:Y:S04]  /*7f130*/  LDL.LU.64 R200, [R1+0x1778] ;  /* 0x0017780001c87983 */ /* 0x004ea80000300a00 */
[----:B------:R-:W2:Y:S04]  /*7f140*/  LDL.LU.64 R206, [R1+0x1770] ;  /* 0x0017700001ce7983 */ /* 0x000ea80000300a00 */
[----:B------:R1:W-:Y:S01]  /*7f150*/  STL.64 [R1+0x1ab0], R204 ;  /* 0x001ab0cc01007387 */ /* 0x0003e20000100a00 */
[----:B------:R-:W-:-:S04]  /*7f160*/  IMAD.WIDE R198, R8, 0x4, R198 ;  /* 0x0000000408c67825 */ /* 0x000fc800078e02c6 */
[----:B---3--:R-:W-:Y:S01]  /*7f170*/  IMAD.WIDE R12, R8, 0x4, R202 ;  /* 0x00000004080c7825 */ /* 0x008fe200078e02ca */
[----:B------:R3:W-:Y:S04]  /*7f180*/  STL.64 [R1+0x1ab8], R198 ;  /* 0x001ab8c601007387 */ /* 0x0007e80000100a00 */
[----:B------:R-:W-:Y:S04]  /*7f190*/  LDGSTS.E [R11+-0x2fff8], desc[UR60][R198.64], !P2 ;  /* 0xd0008000c60b7fae */ /* 0x000fe8000d12187c */
[----:B------:R-:W-:Y:S04]  /*7f1a0*/  STL.64 [R1+0x1ac0], R12 ;  /* 0x001ac00c01007387 */ /* 0x000fe80000100a00 */
[----:B------:R-:W2:Y:S01]  /*7f1b0*/  LDL.LU.64 R208, [R1+0x1768] ;  /* 0x0017680001d07983 */ /* 0x000ea20000300a00 */
[----:B------:R-:W3:Y:S01]  /*7f1c0*/  LDC R202, c[0x0][0x230] ;  /* 0x00008c00ffca7b82 */ /* 0x000ee20000000800 */
[----:B------:R-:W-:-:S02]  /*7f1d0*/  ISETP.GE.U32.AND P1, PT, R252, 0x7ffffc0c, PT ;  /* 0x7ffffc0cfc00780c */ /* 0x000fc40003f26070 */
[----:B------:R-:W-:Y:S01]  /*7f1e0*/  LDGSTS.E [R4+-0x2bff8], desc[UR60][R12.64], !P2 ;  /* 0xd40080000c047fae */ /* 0x000fe2000d12187c */
[----:B-1----:R-:W-:-:S03]  /*7f1f0*/  IMAD.WIDE R204, R8, 0x4, R196 ;  /* 0x0000000408cc7825 */ /* 0x002fc600078e02c4 */
[----:B---3--:R-:W3:Y:S04]  /*7f200*/  LDL.LU.64 R198, [R1+0x1760] ;  /* 0x0017600001c67983 */ /* 0x008ee80000300a00 */
[----:B------:R-:W3:Y:S04]  /*7f210*/  LDL.LU.64 R196, [R1+0x1758] ;  /* 0x0017580001c47983 */ /* 0x000ee80000300a00 */
[----:B------:R1:W-:Y:S04]  /*7f220*/  STL.64 [R1+0x1ac8], R204 ;  /* 0x001ac8cc01007387 */ /* 0x0003e80000100a00 */
[----:B------:R-:W3:Y:S01]  /*7f230*/  LDL.LU.64 R210, [R1+0x1750] ;  /* 0x0017500001d27983 */ /* 0x000ee20000300a00 */
[----:B------:R-:W-:-:S03]  /*7f240*/  VIADD R252, R7, 0xfffffc8a ;  /* 0xfffffc8a07fc7836 */ /* 0x000fc60000000000 */
[----:B------:R1:W-:Y:S02]  /*7f250*/  LDGSTS.E [R15+-0x2fff4], desc[UR60][R204.64], !P3 ;  /* 0xd000c000cc0f7fae */ /* 0x0003e4000d92187c */
[----:B------:R-:W-:Y:S02]  /*7f260*/  ISETP.GE.U32.AND P2, PT, R252, 0x7ffffc0b, PT ;  /* 0x7ffffc0bfc00780c */ /* 0x000fe40003f46070 */
[----:B------:R-:W-:Y:S01]  /*7f270*/  IADD3 R252, R6, -0x377, RZ ;  /* 0xfffffc8906fc7810 */ /* 0x000fe20007ffe0ff */
[----:B-1----:R-:W1:Y:S01]  /*7f280*/  LDC R204, c[0x0][0x230] ;  /* 0x00008c00ffcc7b82 */ /* 0x002e620000000800 */
[----:B------:R-:W-:Y:S02]  /*7f290*/  VIADD R15, R202, 0xfffffc88 ;  /* 0xfffffc88ca0f7836 */ /* 0x000fe40000000000 */
[----:B------:R-:W-:-:S05]  /*7f2a0*/  IMAD.WIDE R212, R8, 0x4, R212 ;  /* 0x0000000408d47825 */ /* 0x000fca00078e02d4 */
[----:B------:R-:W-:Y:S04]  /*7f2b0*/  STL.64 [R1+0x1ad0], R212 ;  /* 0x001ad0d401007387 */ /* 0x000fe80000100a00 */
[----:B------:R-:W-:Y:S01]  /*7f2c0*/  LDGSTS.E [R11+-0x2bff4], desc[UR60][R212.64], !P3 ;  /* 0xd400c000d40b7fae */ /* 0x000fe2000d92187c */
[----:B----4-:R-:W-:-:S05]  /*7f2d0*/  IMAD.WIDE R12, R8, 0x4, R214 ;  /* 0x00000004080c7825 */ /* 0x010fca00078e02d6 */
[----:B------:R4:W-:Y:S04]  /*7f2e0*/  STL.64 [R1+0x1c98], R12 ;  /* 0x001c980c01007387 */ /* 0x0009e80000100a00 */
[----:B------:R4:W-:Y:S01]  /*7f2f0*/  LDGSTS.E [R4+-0x28000], desc[UR60][R12.64], !P1 ;  /* 0xd80000000c047fae */ /* 0x0009e2000c92187c */
[----:B--2---:R-:W-:-:S04]  /*7f300*/  IMAD.WIDE R200, R8, 0x4, R200 ;  /* 0x0000000408c87825 */ /* 0x004fc800078e02c8 */
[----:B------:R-:W-:Y:S01]  /*7f310*/  IMAD.WIDE R6, R8, 0x4, R206 ;  /* 0x0000000408067825 */ /* 0x000fe200078e02ce */
[----:B------:R2:W-:Y:S04]  /*7f320*/  STL.64 [R1+0x1ca0], R200 ;  /* 0x001ca0c801007387 */ /* 0x0005e80000100a00 */
[----:B------:R1:W-:Y:S04]  /*7f330*/  STL.64 [R1+0x1ca8], R6 ;  /* 0x001ca80601007387 */ /* 0x0003e80000100a00 */
[----:B------:R-:W-:Y:S04]  /*7f340*/  LDGSTS.E [R11+-0x24000], desc[UR60][R200.64], !P1 ;  /* 0xdc000000c80b7fae */ /* 0x000fe8000c92187c */
[----:B------:R-:W3:Y:S01]  /*7f350*/  LDL.LU.64 R202, [R1+0x1748] ;  /* 0x0017480001ca7983 */ /* 0x000ee20000300a00 */
[----:B------:R-:W-:-:S02]  /*7f360*/  ISETP.GE.U32.AND P1, PT, R252, 0x7ffffc0a, PT ;  /* 0x7ffffc0afc00780c */ /* 0x000fc40003f26070 */
[----:B------:R-:W-:Y:S01]  /*7f370*/  IADD3 R252, R3, 0x300000, RZ ;  /* 0x0030000003fc7810 */ /* 0x000fe20007ffe0ff */
[----:B------:R1:W-:Y:S01]  /*7f380*/  LDGSTS.E [R4+-0x27ffc], desc[UR60][R6.64], !P2 ;  /* 0xd800400006047fae */ /* 0x0003e2000d12187c */
[----:B------:R-:W-:Y:S01]  /*7f390*/  ISETP.GE.U32.AND P3, PT, R15, 0x7ffffc09, PT ;  /* 0x7ffffc090f00780c */ /* 0x000fe20003f66070 */
[----:B----4-:R-:W4:Y:S08]  /*7f3a0*/  LDC R13, c[0x0][0x230] ;  /* 0x00008c00ff0d7b82 */ /* 0x010f300000000800 */
[----:B------:R-:W4:Y:S01]  /*7f3b0*/  LDC R12, c[0x0][0x230] ;  /* 0x00008c00ff0c7b82 */ /* 0x000f220000000800 */
[----:B--2---:R-:W2:Y:S04]  /*7f3c0*/  LDL.LU.64 R200, [R1+0x1740] ;  /* 0x0017400001c87983 */ /* 0x004ea80000300a00 */
[----:B------:R-:W2:Y:S01]  /*7f3d0*/  LDL.LU.64 R206, [R1+0x1738] ;  /* 0x0017380001ce7983 */ /* 0x000ea20000300a00 */
[----:B------:R-:W-:-:S04]  /*7f3e0*/  IMAD.WIDE R208, R8, 0x4, R208 ;  /* 0x0000000408d07825 */ /* 0x000fc800078e02d0 */
[----:B------:R-:W-:Y:S01]  /*7f3f0*/  VIADD R15, R3, 0x300000 ;  /* 0x00300000030f7836 */ /* 0x000fe20000000000 */
[----:B------:R-:W-:Y:S04]  /*7f400*/  STL.64 [R1+0x1cb0], R208 ;  /* 0x001cb0d001007387 */ /* 0x000fe80000100a00 */
[----:B------:R4:W-:Y:S01]  /*7f410*/  LDGSTS.E [R252+-0x23ffc], desc[UR60][R208.64], !P2 ;  /* 0xdc004000d0fc7fae */ /* 0x0009e2000d12187c */
[----:B---3--:R-:W-:-:S04]  /*7f420*/  IMAD.WIDE R198, R8, 0x4, R198 ;  /* 0x0000000408c67825 */ /* 0x008fc800078e02c6 */
[----:B------:R-:W-:-:S04]  /*7f430*/  IMAD.WIDE R196, R8, 0x4, R196 ;  /* 0x0000000408c47825 */ /* 0x000fc800078e02c4 */
[----:B-1----:R-:W-:Y:S01]  /*7f440*/  IMAD.WIDE R6, R8, 0x4, R210 ;  /* 0x0000000408067825 */ /* 0x002fe200078e02d2 */
[----:B------:R1:W-:Y:S04]  /*7f450*/  STL.64 [R1+0x1cb8], R198 ;  /* 0x001cb8c601007387 */ /* 0x0003e80000100a00 */
[----:B------:R3:W-:Y:S01]  /*7f460*/  STL.64 [R1+0x1cc0], R196 ;  /* 0x001cc0c401007387 */ /* 0x0007e20000100a00 */
[----:B----4-:R-:W-:-:S03]  /*7f470*/  IADD3 R252, R204, -0x319, RZ ;  /* 0xfffffce7ccfc7810 */ /* 0x010fc60007ffe0ff */
[----:B------:R4:W-:Y:S04]  /*7f480*/  LDGSTS.E [R15+-0x27ff8], desc[UR60][R198.64], !P1 ;  /* 0xd8008000c60f7fae */ /* 0x0009e8000c92187c */
[----:B------:R-:W2:Y:S04]  /*7f490*/  LDL.LU.64 R204, [R1+0x1730] ;  /* 0x0017300001cc7983 */ /* 0x000ea80000300a00 */
[----:B------:R-:W-:Y:S04]  /*7f4a0*/  STL.64 [R1+0x1cc8], R6 ;  /* 0x001cc80601007387 */ /* 0x000fe80000100a00 */
[----:B------:R-:W-:Y:S01]  /*7f4b0*/  LDGSTS.E [R11+-0x23ff8], desc[UR60][R196.64], !P1 ;  /* 0xdc008000c40b7fae */ /* 0x000fe2000c92187c */
[----:B------:R-:W2:Y:S03]  /*7f4c0*/  LDC R210, c[0x0][0x230] ;  /* 0x00008c00ffd27b82 */ /* 0x000ea60000000800 */
[----:B-1----:R-:W2:Y:S01]  /*7f4d0*/  LDL.LU.64 R198, [R1+0xf90] ;  /* 0x000f900001c67983 */ /* 0x002ea20000300a00 */
[----:B------:R-:W-:Y:S01]  /*7f4e0*/  ISETP.GE.U32.AND P1, PT, R252, 0x7ffffc68, PT ;  /* 0x7ffffc68fc00780c */ /* 0x000fe20003f26070 */
[----:B------:R-:W-:Y:S01]  /*7f4f0*/  VIADD R252, R13, 0xfffffce6 ;  /* 0xfffffce60dfc7836 */ /* 0x000fe20000000000 */
[----:B----4-:R-:W-:Y:S01]  /*7f500*/  IADD3 R15, R12, -0x31b, RZ ;  /* 0xfffffce50c0f7810 */ /* 0x010fe20007ffe0ff */
[----:B---3--:R-:W3:Y:S04]  /*7f510*/  LDL.LU.64 R196, [R1+0x1728] ;  /* 0x0017280001c47983 */ /* 0x008ee80000300a00 */
[----:B------:R-:W4:Y:S04]  /*7f520*/  LDL.LU.64 R214, [R1+0x1720] ;  /* 0x0017200001d67983 */ /* 0x000f280000300a00 */
[----:B------:R1:W-:Y:S02]  /*7f530*/  LDGSTS.E [R4+-0x27ff4], desc[UR60][R6.64], !P3 ;  /* 0xd800c00006047fae */ /* 0x0003e4000d92187c */
[----:B-1----:R-:W-:-:S02]  /*7f540*/  VIADD R4, R2, 0x300000 ;  /* 0x0030000002047836 */ /* 0x002fc40000000000 */
[----:B------:R-:W-:-:S04]  /*7f550*/  IMAD.WIDE R202, R8, 0x4, R202 ;  /* 0x0000000408ca7825 */ /* 0x000fc800078e02ca */
[----:B--2---:R-:W-:-:S04]  /*7f560*/  IMAD.WIDE R200, R8, 0x4, R200 ;  /* 0x0000000408c87825 */ /* 0x004fc800078e02c8 */
[C---:B------:R-:W-:Y:S01]  /*7f570*/  IMAD.WIDE R12, R8.reuse, 0x4, R206 ;  /* 0x00000004080c7825 */ /* 0x040fe200078e02ce */
[----:B------:R1:W-:Y:S04]  /*7f580*/  STL.64 [R1+0x1cd0], R202 ;  /* 0x001cd0ca01007387 */ /* 0x0003e80000100a00 */
[----:B------:R2:W-:Y:S04]  /*7f590*/  STL.64 [R1+0xf78], R200 ;  /* 0x000f78c801007387 */ /* 0x0005e80000100a00 */
[----:B------:R2:W-:Y:S04]  /*7f5a0*/  LDGSTS.E [R11+-0x23ff4], desc[UR60][R202.64], !P3 ;  /* 0xdc00c000ca0b7fae */ /* 0x0005e8000d92187c */
[----:B------:R4:W-:Y:S04]  /*7f5b0*/  STL.64 [R1+0xf80], R12 ;  /* 0x000f800c01007387 */ /* 0x0009e80000100a00 */
[----:B------:R-:W4:Y:S04]  /*7f5c0*/  LDL.LU.64 R208, [R1+0x1718] ;  /* 0x0017180001d07983 */ /* 0x000f280000300a00 */
[----:B------:R-:W4:Y:S04]  /*7f5d0*/  LDL.LU.64 R206, [R1+0x1710] ;  /* 0x0017100001ce7983 */ /* 0x000f280000300a00 */
[----:B------:R-:W-:Y:S01]  /*7f5e0*/  LDGSTS.E [R4+-0x40000], desc[UR60][R200.64], !P1 ;  /* 0xc0000000c8047fae */ /* 0x000fe2000c92187c */
[----:B------:R-:W-:-:S03]  /*7f5f0*/  IMAD.WIDE R212, R8, 0x4, R204 ;  /* 0x0000000408d47825 */ /* 0x000fc600078e02cc */
[----:B-1----:R-:W4:Y:S04]  /*7f600*/  LDL.LU.64 R202, [R1+0x11d0] ;  /* 0x0011d00001ca7983 */ /* 0x002f280000300a00 */
[----:B--2---:R-:W2:Y:S01]  /*7f610*/  LDL.LU.64 R200, [R1+0x11d8] ;  /* 0x0011d80001c87983 */ /* 0x004ea20000300a00 */
[----:B------:R-:W-:Y:S01]  /*7f620*/  ISETP.GE.U32.AND P2, PT, R252, 0x7ffffc67, PT ;  /* 0x7ffffc67fc00780c */ /* 0x000fe20003f46070 */
[----:B------:R-:W1:Y:S08]  /*7f630*/  LDC R7, c[0x0][0x230] ;  /* 0x00008c00ff077b82 */ /* 0x000e700000000800 */
[----:B------:R-:W1:Y:S01]  /*7f640*/  LDC R6, c[0x0][0x230] ;  /* 0x00008c00ff067b82 */ /* 0x000e620000000800 */
[----:B------:R-:W-:-:S02]  /*7f650*/  IMAD.WIDE R204, R8, 0x4, R198 ;  /* 0x0000000408cc7825 */ /* 0x000fc400078e02c6 */
[----:B------:R-:W2:Y:S01]  /*7f660*/  LDL.LU.64 R198, [R1+0x11e0] ;  /* 0x0011e00001c67983 */ /* 0x000ea20000300a00 */
[C---:B------:R-:W-:Y:S02]  /*7f670*/  IADD3 R3, R2.reuse, 0x300000, RZ ;  /* 0x0030000002037810 */ /* 0x040fe40007ffe0ff */
[----:B------:R-:W-:Y:S01]  /*7f680*/  ISETP.GE.U32.AND P3, PT, R15, 0x7ffffc66, PT ;  /* 0x7ffffc660f00780c */ /* 0x000fe20003f66070 */
[C---:B------:R-:W-:Y:S02]  /*7f690*/  VIADD R15, R2.reuse, 0x300000 ;  /* 0x00300000020f7836 */ /* 0x040fe40000000000 */
[----:B------:R-:W-:Y:S04]  /*7f6a0*/  LDGSTS.E [R3+-0x3c000], desc[UR60][R12.64], !P1 ;  /* 0xc40000000c037fae */ /* 0x000fe8000c92187c */
[----:B------:R4:W-:Y:S01]  /*7f6b0*/  LDGSTS.E [R15+-0x3fffc], desc[UR60][R212.64], !P2 ;  /* 0xc0004000d40f7fae */ /* 0x0009e2000d12187c */
[----:B------:R-:W-:Y:S01]  /*7f6c0*/  IADD3 R11, R2, 0x300000, RZ ;  /* 0x00300000020b7810 */ /* 0x000fe20007ffe0ff */
[----:B---3--:R-:W-:-:S02]  /*7f6d0*/  IMAD.WIDE R196, R8, 0x4, R196 ;  /* 0x0000000408c47825 */ /* 0x008fc400078e02c4 */
[----:B------:R-:W-:Y:S04]  /*7f6e0*/  STL.64 [R1+0xf88], R212 ;  /* 0x000f88d401007387 */ /* 0x000fe80000100a00 */
[----:B------:R3:W-:Y:S04]  /*7f6f0*/  STL.64 [R1+0xf90], R204 ;  /* 0x000f90cc01007387 */ /* 0x0007e80000100a00 */
[----:B------:R3:W-:Y:S01]  /*7f700*/  LDGSTS.E [R11+-0x3bffc], desc[UR60][R204.64], !P2 ;  /* 0xc4004000cc0b7fae */ /* 0x0007e2000d12187c */
[----:B----4-:R-:W-:Y:S02]  /*7f710*/  VIADD R15, R210, 0xfffffce4 ;  /* 0xfffffce4d20f7836 */ /* 0x010fe40000000000 */
[----:B------:R-:W-:Y:S01]  /*7f720*/  IMAD.WIDE R12, R8, 0x4, R214 ;  /* 0x00000004080c7825 */ /* 0x000fe200078e02d6 */
[----:B------:R4:W-:Y:S04]  /*7f730*/  STL.64 [R1+0xf98], R196 ;  /* 0x000f98c401007387 */ /* 0x0009e80000100a00 */
[----:B------:R1:W-:Y:S01]  /*7f740*/  LDGSTS.E [R4+-0x3fff8], desc[UR60][R196.64], !P3 ;  /* 0xc0008000c4047fae */ /* 0x0003e2000d92187c */
[----:B------:R-:W-:-:S03]  /*7f750*/  ISETP.GE.U32.AND P1, PT, R15, 0x7ffffc65, PT ;  /* 0x7ffffc650f00780c */ /* 0x000fc60003f26070 */
[----:B------:R1:W-:Y:S04]  /*7f760*/  STL.64 [R1+0xfa0], R12 ;  /* 0x000fa00c01007387 */ /* 0x0003e80000100a00 */
[----:B------:R1:W-:Y:S01]  /*7f770*/  LDGSTS.E [R3+-0x3bff8], desc[UR60][R12.64], !P3 ;  /* 0xc40080000c037fae */ /* 0x0003e2000d92187c */
[C---:B------:R-:W-:Y:S01]  /*7f780*/  IADD3 R252, R2.reuse, 0x300000, RZ ;  /* 0x0030000002fc7810 */ /* 0x040fe20007ffe0ff */
[----:B------:R-:W-:Y:S01]  /*7f790*/  VIADD R15, R2, 0x300000 ;  /* 0x00300000020f7836 */ /* 0x000fe20000000000 */
[----:B---3--:R-:W3:Y:S01]  /*7f7a0*/  LDC R204, c[0x0][0x230] ;  /* 0x00008c00ffcc7b82 */ /* 0x008ee20000000800 */
[----:B----4-:R-:W4:Y:S01]  /*7f7b0*/  LDL.LU.64 R196, [R1+0x11f0] ;  /* 0x0011f00001c47983 */ /* 0x010f220000300a00 */
[----:B-1----:R-:W-:Y:S01]  /*7f7c0*/  IADD3 R4, R7, -0x339, RZ ;  /* 0xfffffcc707047810 */ /* 0x002fe20007ffe0ff */
[----:B------:R-:W-:-:S05]  /*7f7d0*/  VIADD R3, R6, 0xfffffcc6 ;  /* 0xfffffcc606037836 */ /* 0x000fca0000000000 */
[----:B------:R-:W1:Y:S08]  /*7f7e0*/  LDC R13, c[0x0][0x230] ;  /* 0x00008c00ff0d7b82 */ /* 0x000e700000000800 */
[----:B------:R-:W4:Y:S01]  /*7f7f0*/  LDC R12, c[0x0][0x230] ;  /* 0x00008c00ff0c7b82 */ /* 0x000f220000000800 */
[----:B------:R-:W-:-:S04]  /*7f800*/  IMAD.WIDE R210, R8, 0x4, R208 ;  /* 0x0000000408d27825 */ /* 0x000fc800078e02d0 */
[C---:B------:R-:W-:Y:S01]  /*7f810*/  IMAD.WIDE R208, R8.reuse, 0x4, R206 ;  /* 0x0000000408d07825 */ /* 0x040fe200078e02ce */
[----:B------:R3:W-:Y:S04]  /*7f820*/  STL.64 [R1+0xfa8], R210 ;  /* 0x000fa8d201007387 */ /* 0x0007e80000100a00 */
[----:B------:R-:W-:Y:S04]  /*7f830*/  LDGSTS.E [R252+-0x3fff4], desc[UR60][R210.64], !P1 ;  /* 0xc000c000d2fc7fae */ /* 0x000fe8000c92187c */
[----:B------:R-:W-:Y:S01]  /*7f840*/  LDGSTS.E [R15+-0x3bff4], desc[UR60][R208.64], !P1 ;  /* 0xc400c000d00f7fae */ /* 0x000fe2000c92187c */
[----:B------:R-:W-:-:S04]  /*7f850*/  IMAD.WIDE R212, R8, 0x4, R202 ;  /* 0x0000000408d47825 */ /* 0x000fc800078e02ca */
[C---:B--2---:R-:W-:Y:S01]  /*7f860*/  IMAD.WIDE R206, R8.reuse, 0x4, R200 ;  /* 0x0000000408ce7825 */ /* 0x044fe200078e02c8 */
[----:B------:R-:W2:Y:S04]  /*7f870*/  LDL.LU.64 R202, [R1+0x11f8] ;  /* 0x0011f80001ca7983 */ /* 0x000ea80000300a00 */
[----:B------:R1:W-:Y:S04]  /*7f880*/  STL.64 [R1+0xfb0], R208 ;  /* 0x000fb0d001007387 */ /* 0x0003e80000100a00 */
[----:B------:R-:W2:Y:S04]  /*7f890*/  LDL.LU.64 R200, [R1+0x1208] ;  /* 0x0012080001c87983 */ /* 0x000ea80000300a00 */
[----:B------:R-:W-:Y:S04]  /*7f8a0*/  STL.64 [R1+0x11d0], R212 ;  /* 0x0011d0d401007387 */ /* 0x000fe80000100a00 */
[----:B------:R-:W-:Y:S01]  /*7f8b0*/  STL.64 [R1+0x11d8], R206 ;  /* 0x0011d8ce01007387 */ /* 0x000fe20000100a00 */
[----:B------:R-:W-:-:S03]  /*7f8c0*/  IMAD.WIDE R6, R8, 0x4, R198 ;  /* 0x0000000408067825 */ /* 0x000fc600078e02c6 */
[----:B------:R-:W2:Y:S04]  /*7f8d0*/  LDL.LU.64 R198, [R1+0x1210] ;  /* 0x0012100001c67983 */ /* 0x000ea80000300a00 */
[----:B---3--:R-:W3:Y:S04]  /*7f8e0*/  LDL.LU.64 R210, [R1+0x1218] ;  /* 0x0012180001d27983 */ /* 0x008ee80000300a00 */
[----:B------:R4:W-:Y:S04]  /*7f8f0*/  STL.64 [R1+0x11e0], R6 ;  /* 0x0011e00601007387 */ /* 0x0009e80000100a00 */
[----:B-1----:R-:W3:Y:S01]  /*7f900*/  LDL.LU.64 R208, [R1+0x1708] ;  /* 0x0017080001d07983 */ /* 0x002ee20000300a00 */
[----:B------:R-:W-:-:S02]  /*7f910*/  ISETP.GE.U32.AND P2, PT, R4, 0x7ffffc48, PT ;  /* 0x7ffffc480400780c */ /* 0x000fc40003f46070 */
[----:B------:R-:W-:Y:S02]  /*7f920*/  ISETP.GE.U32.AND P3, PT, R3, 0x7ffffc47, PT ;  /* 0x7ffffc470300780c */ /* 0x000fe40003f66070 */
[C---:B------:R-:W-:Y:S01]  /*7f930*/  IADD3 R4, R2.reuse, 0x300000, RZ ;  /* 0x0030000002047810 */ /* 0x040fe20007ffe0ff */
[----:B------:R-:W-:-:S08]  /*7f940*/  VIADD R3, R2, 0x300000 ;  /* 0x0030000002037836 */ /* 0x000fd00000000000 */
[----:B------:R1:W-:Y:S04]  /*7f950*/  LDGSTS.E [R11+-0x38000], desc[UR60][R212.64], !P2 ;  /* 0xc8000000d40b7fae */ /* 0x0003e8000d12187c */
[----:B------:R4:W-:Y:S04]  /*7f960*/  LDGSTS.E [R4+-0x34000], desc[UR60][R206.64], !P2 ;  /* 0xcc000000ce047fae */ /* 0x0009e8000d12187c */
[----:B------:R4:W-:Y:S01]  /*7f970*/  LDGSTS.E [R3+-0x37ffc], desc[UR60][R6.64], !P3 ;  /* 0xc800400006037fae */ /* 0x0009e2000d92187c */
[----:B-1----:R-:W-:Y:S01]  /*7f980*/  IADD3 R11, R204, -0x33b, RZ ;  /* 0xfffffcc5cc0b7810 */ /* 0x002fe20007ffe0ff */
[----:B----4-:R-:W-:Y:S01]  /*7f990*/  VIADD R4, R13, 0xfffffcc4 ;  /* 0xfffffcc40d047836 */ /* 0x010fe20000000000 */
[----:B------:R-:W1:Y:S01]  /*7f9a0*/  LDC R7, c[0x0][0x230] ;  /* 0x00008c00ff077b82 */ /* 0x000e620000000800 */
[----:B------:R-:W-:Y:S01]  /*7f9b0*/  IMAD.WIDE R196, R8, 0x4, R196 ;  /* 0x0000000408c47825 */ /* 0x000fe200078e02c4 */
[----:B------:R-:W-:-:S06]  /*7f9c0*/  ISETP.GE.U32.AND P1, PT, R11, 0x7ffffc46, PT ;  /* 0x7ffffc460b00780c */ /* 0x000fcc0003f26070 */
[----:B------:R-:W4:Y:S01]  /*7f9d0*/  LDC R6, c[0x0][0x230] ;  /* 0x00008c00ff067b82 */ /* 0x000f220000000800 */
[----:B------:R-:W-:-:S07]  /*7f9e0*/  ISETP.GE.U32.AND P2, PT, R4, 0x7ffffc45, PT ;  /* 0x7ffffc450400780c */ /* 0x000fce0003f46070 */
[----:B------:R-:W1:Y:S01]  /*7f9f0*/  LDC R13, c[0x0][0x230] ;  /* 0x00008c00ff0d7b82 */ /* 0x000e620000000800 */
[----:B------:R4:W-:Y:S04]  /*7fa00*/  STL.64 [R1+0x11f0], R196 ;  /* 0x0011f0c401007387 */ /* 0x0009e80000100a00 */
[----:B------:R3:W-:Y:S01]  /*7fa10*/  LDGSTS.E [R3+-0x33ffc], desc[UR60][R196.64], !P3 ;  /* 0xcc004000c4037fae */ /* 0x0007e2000d92187c */
[----:B------:R-:W-:-:S03]  /*7fa20*/  VIADD R11, R2, 0x300000 ;  /* 0x00300000020b7836 */ /* 0x000fc60000000000 */
[----:B----4-:R-:W4:Y:S04]  /*7fa30*/  LDL.LU.64 R196, [R1+0x1700] ;  /* 0x0017000001c47983 */ /* 0x010f280000300a00 */
[----:B------:R-:W4:Y:S04]  /*7fa40*/  LDL.LU.64 R204, [R1+0x16f8] ;  /* 0x0016f80001cc7983 */ /* 0x000f280000300a00 */
[----:B------:R-:W4:Y:S01]  /*7fa50*/  LDL.LU.64 R206, [R1+0x16f0] ;  /* 0x0016f00001ce7983 */ /* 0x000f220000300a00 */
[----:B--2---:R-:W-:-:S04]  /*7fa60*/  IMAD.WIDE R212, R8, 0x4, R202 ;  /* 0x0000000408d47825 */ /* 0x004fc800078e02ca */
[C---:B------:R-:W-:Y:S01]  /*7fa70*/  IMAD.WIDE R200, R8.reuse, 0x4, R200 ;  /* 0x0000000408c87825 */ /* 0x040fe200078e02c8 */
[----:B------:R-:W2:Y:S04]  /*7fa80*/  LDL.LU.64 R202, [R1+0x16e8] ;  /* 0x0016e80001ca7983 */ /* 0x000ea80000300a00 */
[----:B------:R-:W-:Y:S04]  /*7fa90*/  STL.64 [R1+0x11f8], R212 ;  /* 0x0011f8d401007387 */ /* 0x000fe80000100a00 */
[----:B------:R1:W-:Y:S04]  /*7faa0*/  LDGSTS.E [R252+-0x37ff8], desc[UR60][R212.64], !P1 ;  /* 0xc8008000d4fc7fae */ /* 0x0003e8000c92187c */
[----:B------:R1:W-:Y:S04]  /*7fab0*/  STL.64 [R1+0x1208], R200 ;  /* 0x001208c801007387 */ /* 0x0003e80000100a00 */
[----:B------:R-:W-:Y:S01]  /*7fac0*/  LDGSTS.E [R15+-0x33ff8], desc[UR60][R200.64], !P1 ;  /* 0xcc008000c80f7fae */ /* 0x000fe2000c92187c */
[----:B------:R-:W-:-:S04]  /*7fad0*/  IMAD.WIDE R198, R8, 0x4, R198 ;  /* 0x0000000408c67825 */ /* 0x000fc800078e02c6 */
[----:B---3--:R-:W-:-:S04]  /*7fae0*/  IMAD.WIDE R210, R8, 0x4, R210 ;  /* 0x0000000408d27825 */ /* 0x008fc800078e02d2 */
[----:B------:R-:W-:Y:S01]  /*7faf0*/  IMAD.WIDE R208, R8, 0x4, R208 ;  /* 0x0000000408d07825 */ /* 0x000fe200078e02d0 */
[----:B------:R3:W-:Y:S04]  /*7fb00*/  STL.64 [R1+0x1210], R198 ;  /* 0x001210c601007387 */ /* 0x0007e80000100a00 */
[----:B------:R4:W-:Y:S04]  /*7fb10*/  STL.64 [R1+0x1218], R210 ;  /* 0x001218d201007387 */ /* 0x0009e80000100a00 */
[----:B------:R4:W-:Y:S04]  /*7fb20*/  STL.64 [R1+0x1ad8], R208 ;  /* 0x001ad8d001007387 */ /* 0x0009e80000100a00 */
[----:B------:R-:W-:Y:S04]  /*7fb30*/  LDGSTS.E [R11+-0x37ff4], desc[UR60][R198.64], !P2 ;  /* 0xc800c000c60b7fae */ /* 0x000fe8000d12187c */
[----:B-1----:R-:W2:Y:S04]  /*7fb40*/  LDL.LU.64 R200, [R1+0x16e0] ;  /* 0x0016e00001c87983 */ /* 0x002ea80000300a00 */
[----:B---3--:R-:W3:Y:S01]  /*7fb50*/  LDL.LU.64 R198, [R1+0x16d8] ;  /* 0x0016d80001c67983 */ /* 0x008ee20000300a00 */
[----:B------:R-:W-:-:S02]  /*7fb60*/  IADD3 R3, R12, -0x359, RZ ;  /* 0xfffffca70c037810 */ /* 0x000fc40007ffe0ff */
[C---:B------:R-:W-:Y:S02]  /*7fb70*/  IADD3 R4, R2.reuse, 0x300000, RZ ;  /* 0x0030000002047810 */ /* 0x040fe40007ffe0ff */
[----:B------:R-:W-:Y:S01]  /*7fb80*/  IADD3 R252, R13, -0x35c, RZ ;  /* 0xfffffca40dfc7810 */ /* 0x000fe20007ffe0ff */
[----:B------:R-:W1:Y:S01]  /*7fb90*/  LDC R12, c[0x0][0x230] ;  /* 0x00008c00ff0c7b82 */ /* 0x000e620000000800 */
[----:B------:R-:W-:Y:S01]  /*7fba0*/  ISETP.GE.U32.AND P3, PT, R3, 0x7ffffc28, PT ;  /* 0x7ffffc280300780c */ /* 0x000fe20003f66070 */
[----:B------:R-:W-:Y:S01]  /*7fbb0*/  VIADD R3, R2, 0x300000 ;  /* 0x0030000002037836 */ /* 0x000fe20000000000 */
[----:B------:R4:W-:Y:S01]  /*7fbc0*/  LDGSTS.E [R4+-0x33ff4], desc[UR60][R210.64], !P2 ;  /* 0xcc00c000d2047fae */ /* 0x0009e2000d12187c */
[----:B------:R-:W-:-:S04]  /*7fbd0*/  ISETP.GE.U32.AND P4, PT, R252, 0x7ffffc25, PT ;  /* 0x7ffffc25fc00780c */ /* 0x000fc80003f86070 */
[----:B------:R-:W1:Y:S06]  /*7fbe0*/  LDC R13, c[0x0][0x230] ;  /* 0x00008c00ff0d7b82 */ /* 0x000e6c0000000800 */
[----:B------:R4:W-:Y:S02]  /*7fbf0*/  LDGSTS.E [R3+-0x30000], desc[UR60][R208.64], !P3 ;  /* 0xd0000000d0037fae */ /* 0x0009e4000d92187c */
[----:B----4-:R-:W-:Y:S02]  /*7fc00*/  IADD3 R4, R7, -0x35a, RZ ;  /* 0xfffffca607047810 */ /* 0x010fe40007ffe0ff */
[----:B------:R-:W4:Y:S02]  /*7fc10*/  LDC R7, c[0x0][0x230] ;  /* 0x00008c00ff077b82 */ /* 0x000f240000000800 */
[----:B------:R-:W-:Y:S01]  /*7fc20*/  ISETP.GE.U32.AND P1, PT, R4, 0x7ffffc27, PT ;  /* 0x7ffffc270400780c */ /* 0x000fe20003f26070 */
[----:B------:R-:W-:-:S02]  /*7fc30*/  VIADD R3, R6, 0xfffffca5 ;  /* 0xfffffca506037836 */ /* 0x000fc40000000000 */
[----:B------:R-:W-:-:S04]  /*7fc40*/  IMAD.WIDE R196, R8, 0x4, R196 ;  /* 0x0000000408c47825 */ /* 0x000fc800078e02c4 */
[----:B------:R-:W-:-:S04]  /*7fc50*/  IMAD.WIDE R214, R8, 0x4, R204 ;  /* 0x0000000408d67825 */ /* 0x000fc800078e02cc */
[----:B------:R-:W-:Y:S01]  /*7fc60*/  VIADD R4, R2, 0x300000 ;  /* 0x0030000002047836 */ /* 0x000fe20000000000 */
[----:B------:R-:W4:Y:S01]  /*7fc70*/  LDL.LU.64 R204, [R1+0x16d0] ;  /* 0x0016d00001cc7983 */ /* 0x000f220000300a00 */
[----:B------:R-:W-:-:S03]  /*7fc80*/  ISETP.GE.U32.AND P2, PT, R3, 0x7ffffc26, PT ;  /* 0x7ffffc260300780c */ /* 0x000fc60003f46070 */
[----:B------:R-:W4:Y:S01]  /*7fc90*/  LDL.LU.64 R210, [R1+0x16c8] ;  /* 0x0016c80001d27983 */ /* 0x000f220000300a00 */
[----:B------:R-:W-:-:S03]  /*7fca0*/  IMAD.WIDE R212, R8, 0x4, R206 ;  /* 0x0000000408d47825 */ /* 0x000fc600078e02ce */
[----:B------:R1:W-:Y:S04]  /*7fcb0*/  STL.64 [R1+0x1ae0], R196 ;  /* 0x001ae0c401007387 */ /* 0x0003e80000100a00 */
[----:B------:R-:W-:Y:S04]  /*7fcc0*/  STL.64 [R1+0x1ae8], R214 ;  /* 0x001ae8d601007387 */ /* 0x000fe80000100a00 */
[----:B------:R-:W4:Y:S04]  /*7fcd0*/  LDL.LU.64 R208, [R1+0x16c0] ;  /* 0x0016c00001d07983 */ /* 0x000f280000300a00 */
[----:B------:R-:W-:Y:S01]  /*7fce0*/  LDGSTS.E [R15+-0x2c000], desc[UR60][R196.64], !P3 ;  /* 0xd4000000c40f7fae */ /* 0x000fe2000d92187c */
[----:B------:R-:W-:-:S03]  /*7fcf0*/  IADD3 R3, R2, 0x300000, RZ ;  /* 0x0030000002037810 */ /* 0x000fc60007ffe0ff */
[----:B------:R-:W4:Y:S04]  /*7fd00*/  LDL.LU.64 R206, [R1+0x16b8] ;  /* 0x0016b80001ce7983 */ /* 0x000f280000300a00 */
[----:B------:R-:W-:Y:S04]  /*7fd10*/  LDGSTS.E [R11+-0x2fffc], desc[UR60][R214.64], !P1 ;  /* 0xd0004000d60b7fae */ /* 0x000fe8000c92187c */
[----:B------:R-:W-:Y:S04]  /*7fd20*/  STL.64 [R1+0x1af0], R212 ;  /* 0x001af0d401007387 */ /* 0x000fe80000100a00 */
[----:B------:R2:W-:Y:S01]  /*7fd30*/  LDGSTS.E [R4+-0x2bffc], desc[UR60][R212.64], !P1 ;  /* 0xd4004000d4047fae */ /* 0x0005e2000c92187c */
[----:B------:R-:W4:Y:S03]  /*7fd40*/  LDC R6, c[0x0][0x230] ;  /* 0x00008c00ff067b82 */ /* 0x000f260000000800 */
[----:B-1----:R-:W4:Y:S01]  /*7fd50*/  LDL.LU.64 R196, [R1+0x2d60] ;  /* 0x002d600001c47983 */ /* 0x002f220000300a00 */
[----:B--2---:R-:W-:-:S05]  /*7fd60*/  IMAD.WIDE R202, R8, 0x4, R202 ;  /* 0x0000000408ca7825 */ /* 0x004fca00078e02ca */
[----:B------:R1:W-:Y:S04]  /*7fd70*/  STL.64 [R1+0x1af8], R202 ;  /* 0x001af8ca01007387 */ /* 0x0003e80000100a00 */
[----:B------:R-:W-:Y:S04]  /*7fd80*/  LDGSTS.E [R3+-0x2fff8], desc[UR60][R202.64], !P2 ;  /* 0xd0008000ca037fae */ /* 0x000fe8000d12187c */
[----:B-1----:R-:W2:Y:S01]  /*7fd90*/  LDL.LU.64 R202, [R1+0x16b0] ;  /* 0x0016b00001ca7983 */ /* 0x002ea20000300a00 */
[----:B------:R-:W-:-:S05]  /*7fda0*/  IMAD.WIDE R212, R8, 0x4, R200 ;  /* 0x0000000408d47825 */ /* 0x000fca00078e02c8 */
[----:B------:R-:W-:Y:S04]  /*7fdb0*/  STL.64 [R1+0x1b00], R212 ;  /* 0x001b00d401007387 */ /* 0x000fe80000100a00 */
[----:B------:R-:W-:Y:S01]  /*7fdc0*/  LDGSTS.E [R4+-0x2bff8], desc[UR60][R212.64], !P2 ;  /* 0xd4008000d4047fae */ /* 0x000fe2000d12187c */
[----:B---3--:R-:W-:-:S05]  /*7fdd0*/  IMAD.WIDE R198, R8, 0x4, R198 ;  /* 0x0000000408c67825 */ /* 0x008fca00078e02c6 */
[----:B------:R1:W-:Y:S04]  /*7fde0*/  STL.64 [R1+0x1b08], R198 ;  /* 0x001b08c601007387 */ /* 0x0003e80000100a00 */
[----:B------:R-:W3:Y:S04]  /*7fdf0*/  LDL.LU.64 R200, [R1+0x16a8] ;  /* 0x0016a80001c87983 */ /* 0x000ee80000300a00 */
[----:B------:R-:W-:Y:S04]  /*7fe00*/  LDGSTS.E [R3+-0x2fff4], desc[UR60][R198.64], !P4 ;  /* 0xd000c000c6037fae */ /* 0x000fe8000e12187c */
[----:B-1----:R-:W3:Y:S01]  /*7fe10*/  LDL.LU.64 R198, [R1+0x16a0] ;  /* 0x0016a00001c67983 */ /* 0x002ee20000300a00 */
[----:B------:R-:W-:Y:S01]  /*7fe20*/  VIADD R15, R12, 0xfffffc87 ;  /* 0xfffffc870c0f7836 */ /* 0x000fe20000000000 */
[----:B----4-:R-:W-:Y:S01]  /*7fe30*/  IADD3 R11, R7, -0x37a, RZ ;  /* 0xfffffc86070b7810 */ /* 0x010fe20007ffe0ff */
[----:B------:R-:W-:Y:S01]  /*7fe40*/  VIADD R252, R6, 0xfffffc85 ;  /* 0xfffffc8506fc7836 */ /* 0x000fe20000000000 */
[----:B------:R-:W1:Y:S08]  /*7fe50*/  LDC R7, c[0x0][0x230] ;  /* 0x00008c00ff077b82 */ /* 0x000e700000000800 */
[----:B------:R-:W4:Y:S01]  /*7fe60*/  LDC R12, c[0x0][0x230] ;  /* 0x00008c00ff0c7b82 */ /* 0x000f220000000800 */
[----:B------:R-:W-:-:S02]  /*7fe70*/  ISETP.GE.U32.AND P1, PT, R15, 0x7ffffc08, PT ;  /* 0x7ffffc080f00780c */ /* 0x000fc40003f26070 */
[----:B------:R-:W-:Y:S02]  /*7fe80*/  ISETP.GE.U32.AND P2, PT, R11, 0x7ffffc07, PT ;  /* 0x7ffffc070b00780c */ /* 0x000fe40003f46070 */
[C---:B------:R-:W-:Y:S01]  /*7fe90*/  IADD3 R15, R2.reuse, 0x300000, RZ ;  /* 0x00300000020f7810 */ /* 0x040fe20007ffe0ff */
[----:B------:R-:W-:Y:S02]  /*7fea0*/  VIADD R11, R2, 0x300000 ;  /* 0x00300000020b7836 */ /* 0x000fe40000000000 */
[----:B------:R-:W-:-:S04]  /*7feb0*/  IMAD.WIDE R204, R8, 0x4, R204 ;  /* 0x0000000408cc7825 */ /* 0x000fc800078e02cc */
[C---:B------:R-:W-:Y:S01]  /*7fec0*/  IMAD.WIDE R210, R8.reuse, 0x4, R210 ;  /* 0x0000000408d27825 */ /* 0x040fe200078e02d2 */
[----:B------:R-:W4:Y:S03]  /*7fed0*/  LDC R6, c[0x0][0x230] ;  /* 0x00008c00ff067b82 */ /* 0x000f260000000800 */
[----:B------:R-:W-:-:S04]  /*7fee0*/  IMAD.WIDE R208, R8, 0x4, R208 ;  /* 0x0000000408d07825 */ /* 0x000fc800078e02d0 */
[----:B------:R-:W-:Y:S01]  /*7fef0*/  IMAD.WIDE R206, R8, 0x4, R206 ;  /* 0x0000000408ce7825 */ /* 0x000fe200078e02ce */
[----:B------:R1:W-:Y:S04]  /*7ff00*/  STL.64 [R1+0x1b10], R204 ;  /* 0x001b10cc01007387 */ /* 0x0003e80000100a00 */
[----:B------:R-:W-:Y:S04]  /*7ff10*/  STL.64 [R1+0x1cd8], R210 ;  /* 0x001cd8d201007387 */ /* 0x000fe80000100a00 */
[----:B------:R-:W-:Y:S04]  /*7ff20*/  LDGSTS.E [R15+-0x2bff4], desc[UR60][R204.64], !P4 ;  /* 0xd400c000cc0f7fae */ /* 0x000fe8000e12187c */
[----:B------:R-:W-:Y:S04]  /*7ff30*/  LDGSTS.E [R11+-0x28000], desc[UR60][R210.64], !P1 ;  /* 0xd8000000d20b7fae */ /* 0x000fe8000c92187c */
[----:B------:R-:W-:Y:S04]  /*7ff40*/  LDGSTS.E [R4+-0x24000], desc[UR60][R208.64], !P1 ;  /* 0xdc000000d0047fae */ /* 0x000fe8000c92187c */
[----:B------:R2:W-:Y:S04]  /*7ff50*/  LDGSTS.E [R3+-0x27ffc], desc[UR60][R206.64], !P2 ;  /* 0xd8004000ce037fae */ /* 0x0005e8000d12187c */
[----:B-1----:R-:W4:Y:S04]  /*7ff60*/  LDL.LU.64 R204, [R1+0x1698] ;  /* 0x0016980001cc7983 */ /* 0x002f280000300a00 */
[----:B------:R-:W-:Y:S04]  /*7ff70*/  STL.64 [R1+0x1ce0], R208 ;  /* 0x001ce0d001007387 */ /* 0x000fe80000100a00 */
[----:B------:R2:W-:Y:S04]  /*7ff80*/  STL.64 [R1+0x1ce8], R206 ;  /* 0x001ce8ce01007387 */ /* 0x0005e80000100a00 */
[----:B------:R-:W4:Y:S04]  /*7ff90*/  LDL.LU.64 R214, [R1+0x1690] ;  /* 0x0016900001d67983 */ /* 0x000f280000300a00 */
[----:B------:R-:W4:Y:S01]  /*7ffa0*/  LDL.LU.64 R212, [R1+0x1688] ;  /* 0x0016880001d47983 */ /* 0x000f220000300a00 */
[----:B------:R-:W-:Y:S01]  /*7ffb0*/  ISETP.GE.U32.AND P3, PT, R252, 0x7ffffc06, PT ;  /* 0x7ffffc06fc00780c */ /* 0x000fe20003f66070 */
[----:B--2---:R-:W-:-:S05]  /*7ffc0*/  IMAD.WIDE R206, R8, 0x4, R202 ;  /* 0x0000000408ce7825 */ /* 0x004fca00078e02ca */
[----:B------:R1:W-:Y:S01]  /*7ffd0*/  LDGSTS.E [R11+-0x23ffc], desc[UR60][R206.64], !P2 ;  /* 0xdc004000ce0b7fae */ /* 0x0003e2000d12187c */
[----:B---3--:R-:W-:-:S03]  /*7ffe0*/  IMAD.WIDE R202, R8, 0x4, R200 ;  /* 0x0000000408ca7825 */ /* 0x008fc600078e02c8 */
[----:B------:R-:W2:Y:S04]  /*7fff0*/  LDL.LU.64 R200, [R1+0x1680] ;  /* 0x0016800001c87983 */ /* 0x000ea80000300a00 */
[----:B------:R-:W-:Y:S04]  /*80000*/  STL.64 [R1+0x1cf0], R206 ;  /* 0x001cf0ce01007387 */ /* 0x000fe80000100a00 */
[----:B------:R3:W-:Y:S04]  /*80010*/  STL.64 [R1+0x1cf8], R202 ;  /* 0x001cf8ca01007387 */ /* 0x0007e80000100a00 */
[----:B------:R4:W-:Y:S01]  /*80020*/  LDGSTS.E [R4+-0x27ff8], desc[UR60][R202.64], !P3 ;  /* 0xd8008000ca047fae */ /* 0x0009e2000d92187c */
[----:B------:R-:W-:-:S05]  /*80030*/  IMAD.WIDE R198, R8, 0x4, R198 ;  /* 0x0000000408c67825 */ /* 0x000fca00078e02c6 */
[----:B------:R4:W-:Y:S04]  /*80040*/  STL.64 [R1+0x1d00], R198 ;  /* 0x001d00c601007387 */ /* 0x0009e80000100a00 */
[----:B------:R-:W2:Y:S04]  /*80050*/  LDL.LU.64 R210, [R1+0x1678] ;  /* 0x0016780001d27983 */ /* 0x000ea80000300a00 */
[----:B------:R-:W2:Y:S04]  /*80060*/  LDL.LU.64 R208, [R1+0x1670] ;  /* 0x0016700001d07983 */ /* 0x000ea80000300a00 */
[----:B---3--:R-:W3:Y:S04]  /*80070*/  LDL.LU.64 R202, [R1+0x1668] ;  /* 0x0016680001ca7983 */ /* 0x008ee80000300a00 */
[----:B------:R-:W3:Y:S01]  /*80080*/  LDL.LU.64 R206, [R1+0x1660] ;  /* 0x0016600001ce7983 */ /* 0x000ee20000300a00 */
[----:B------:R-:W-:Y:S01]  /*80090*/  IADD3 R15, R13, -0x37c, RZ ;  /* 0xfffffc840d0f7810 */ /* 0x000fe20007ffe0ff */
[----:B-1----:R-:W-:Y:S01]  /*800a0*/  VIADD R11, R7, 0xfffffce3 ;  /* 0xfffffce3070b7836 */ /* 0x002fe20000000000 */
[----:B----4-:R-:W-:Y:S01]  /*800b0*/  IADD3 R252, R12, -0x31e, RZ ;  /* 0xfffffce20cfc7810 */ /* 0x010fe20007ffe0ff */
[----:B------:R1:W-:Y:S01]  /*800c0*/  LDGSTS.E [R3+-0x23ff8], desc[UR60][R198.64], !P3 ;  /* 0xdc008000c6037fae */ /* 0x0003e2000d92187c */
[----:B------:R-:W-:Y:S01]  /*800d0*/  ISETP.GE.U32.AND P1, PT, R15, 0x7ffffc05, PT ;  /* 0x7ffffc050f00780c */ /* 0x000fe20003f26070 */
[----:B------:R-:W-:Y:S01]  /*800e0*/  VIADD R15, R2, 0x300000 ;  /* 0x00300000020f7836 */ /* 0x000fe20000000000 */
[----:B------:R-:W-:-:S02]  /*800f0*/  ISETP.GE.U32.AND P2, PT, R11, 0x7ffffc64, PT ;  /* 0x7ffffc640b00780c */ /* 0x000fc40003f46070 */
[----:B------:R-:W-:Y:S01]  /*80100*/  IADD3 R11, R2, 0x300000, RZ ;  /* 0x00300000020b7810 */ /* 0x000fe20007ffe0ff */
[----:B------:R-:W-:Y:S01]  /*80110*/  VIADD R4, R0, 0x300000 ;  /* 0x0030000000047836 */ /* 0x000fe20000000000 */
[----:B------:R-:W4:Y:S08]  /*80120*/  LDC R7, c[0x0][0x230] ;  /* 0x00008c00ff077b82 */ /* 0x000f300000000800 */
[----:B-1----:R-:W1:Y:S08]  /*80130*/  LDC R199, c[0x0][0x230] ;  /* 0x00008c00ffc77b82 */ /* 0x002e700000000800 */
[----:B------:R-:W4:Y:S01]  /*80140*/  LDC R198, c[0x0][0x230] ;  /* 0x00008c00ffc67b82 */ /* 0x000f220000000800 */
[----:B------:R-:W-:-:S04]  /*80150*/  IMAD.WIDE R204, R8, 0x4, R204 ;  /* 0x0000000408cc7825 */ /* 0x000fc800078e02cc */
[C---:B------:R-:W-:Y:S01]  /*80160*/  IMAD.WIDE R12, R8.reuse, 0x4, R214 ;  /* 0x00000004080c7825 */ /* 0x040fe200078e02d6 */
[----:B------:R1:W-:Y:S04]  /*80170*/  STL.64 [R1+0x1d08], R204 ;  /* 0x001d08cc01007387 */ /* 0x0003e80000100a00 */
[----:B------:R4:W-:Y:S04]  /*80180*/  LDGSTS.E [R15+-0x27ff4], desc[UR60][R204.64], !P1 ;  /* 0xd800c000cc0f7fae */ /* 0x0009e8000c92187c */
[----:B------:R2:W-:Y:S04]  /*80190*/  STL.64 [R1+0x1d10], R12 ;  /* 0x001d100c01007387 */ /* 0x0005e80000100a00 */
[----:B------:R4:W-:Y:S01]  /*801a0*/  LDGSTS.E [R11+-0x23ff4], desc[UR60][R12.64], !P1 ;  /* 0xdc00c0000c0b7fae */ /* 0x0009e2000c92187c */
[----:B------:R-:W-:Y:S01]  /*801b0*/  IMAD.WIDE R2, R8, 0x4, R212 ;  /* 0x0000000408027825 */ /* 0x000fe200078e02d4 */
[----:B------:R-:W-:-:S02]  /*801c0*/  ISETP.GE.U32.AND P1, PT, R252, 0x7ffffc63, PT ;  /* 0x7ffffc63fc00780c */ /* 0x000fc40003f26070 */
[----:B-1----:R-:W3:Y:S01]  /*801d0*/  LDL.LU.64 R204, [R1+0x1658] ;  /* 0x0016580001cc7983 */ /* 0x002ee20000300a00 */
[----:B----4-:R-:W-:Y:S01]  /*801e0*/  IADD3 R15, R6, -0x31f, RZ ;  /* 0xfffffce1060f7810 */ /* 0x010fe20007ffe0ff */
[C---:B------:R-:W-:Y:S02]  /*801f0*/  VIADD R252, R0.reuse, 0x300000 ;  /* 0x0030000000fc7836 */ /* 0x040fe40000000000 */
[----:B------:R-:W-:Y:S01]  /*80200*/  LDGSTS.E [R4+-0x40000], desc[UR60][R2.64], !P2 ;  /* 0xc000000002047fae */ /* 0x000fe2000d12187c */
[C---:B------:R-:W-:Y:S01]  /*80210*/  VIADD R11, R0.reuse, 0x300000 ;  /* 0x00300000000b7836 */ /* 0x040fe20000000000 */
[----:B------:R-:W-:Y:S02]  /*80220*/  ISETP.GE.U32.AND P3, PT, R15, 0x7ffffc62, PT ;  /* 0x7ffffc620f00780c */ /* 0x000fe40003f66070 */
[----:B------:R-:W-:Y:S01]  /*80230*/  IADD3 R15, R0, 0x300000, RZ ;  /* 0x00300000000f7810 */ /* 0x000fe20007ffe0ff */
[----:B------:R-:W1:Y:S01]  /*80240*/  LDC R6, c[0x0][0x230] ;  /* 0x00008c00ff067b82 */ /* 0x000e620000000800 */
[----:B--2---:R-:W-:-:S02]  /*80250*/  IMAD.WIDE R214, R8, 0x4, R200 ;  /* 0x0000000408d67825 */ /* 0x004fc400078e02c8 */
[----:B------:R-:W2:Y:S04]  /*80260*/  LDL.LU.64 R200, [R1+0xff0] ;  /* 0x000ff00001c87983 */ /* 0x000ea80000300a00 */
[----:B------:R-:W-:Y:S04]  /*80270*/  STL.64 [R1+0xfb8], R214 ;  /* 0x000fb8d601007387 */ /* 0x000fe80000100a00 */
[----:B------:R-:W4:Y:S04]  /*80280*/  LDL.LU.64 R212, [R1+0x1220] ;  /* 0x0012200001d47983 */ /* 0x000f280000300a00 */
[----:B------:R-:W-:Y:S01]  /*80290*/  LDGSTS.E [R4+-0x3c000], desc[UR60][R214.64], !P2 ;  /* 0xc4000000d6047fae */ /* 0x000fe2000d12187c */
[----:B------:R-:W-:-:S03]  /*802a0*/  IMAD.WIDE R12, R8, 0x4, R208 ;  /* 0x00000004080c7825 */ /* 0x000fc600078e02d0 */
[----:B------:R-:W4:Y:S01]  /*802b0*/  LDL.LU.64 R208, [R1+0x1228] ;  /* 0x0012280001d07983 */ /* 0x000f220000300a00 */
[----:B------:R-:W-:-:S04]  /*802c0*/  IMAD.WIDE R210, R8, 0x4, R210 ;  /* 0x0000000408d27825 */ /* 0x000fc800078e02d2 */
[C---:B---3--:R-:W-:Y:S01]  /*802d0*/  IMAD.WIDE R202, R8.reuse, 0x4, R202 ;  /* 0x0000000408ca7825 */ /* 0x048fe200078e02ca */
[----:B------:R-:W-:Y:S04]  /*802e0*/  STL.64 [R1+0xfc8], R210 ;  /* 0x000fc8d201007387 */ /* 0x000fe80000100a00 */
[----:B------:R-:W-:Y:S04]  /*802f0*/  LDGSTS.E [R252+-0x3fffc], desc[UR60][R210.64], !P1 ;  /* 0xc0004000d2fc7fae */ /* 0x000fe8000c92187c */
[----:B------:R3:W-:Y:S04]  /*80300*/  STL.64 [R1+0xfd0], R12 ;  /* 0x000fd00c01007387 */ /* 0x0007e80000100a00 */
[----:B------:R3:W-:Y:S04]  /*80310*/  LDGSTS.E [R15+-0x3bffc], desc[UR60][R12.64], !P1 ;  /* 0xc40040000c0f7fae */ /* 0x0007e8000c92187c */
[----:B------:R1:W-:Y:S04]  /*80320*/  STL.64 [R1+0xfd8], R202 ;  /* 0x000fd8ca01007387 */ /* 0x0003e80000100a00 */
[----:B------:R1:W-:Y:S01]  /*80330*/  LDGSTS.E [R11+-0x3fff8], desc[UR60][R202.64], !P3 ;  /* 0xc0008000ca0b7fae */ /* 0x0003e2000d92187c */
[----:B---3--:R-:W-:-:S03]  /*80340*/  IMAD.WIDE R12, R8, 0x4, R206 ;  /* 0x00000004080c7825 */ /* 0x008fc600078e02ce */
[----:B------:R-:W3:Y:S04]  /*80350*/  LDL.LU.64 R206, [R1+0x1230] ;  /* 0x0012300001ce7983 */ /* 0x000ee80000300a00 */
[----:B------:R1:W-:Y:S04]  /*80360*/  STL.64 [R1+0xfe0], R12 ;  /* 0x000fe00c01007387 */ /* 0x0003e80000100a00 */
[----:B-1----:R-:W3:Y:S04]  /*80370*/  LDL.LU.64 R202, [R1+0x1240] ;  /* 0x0012400001ca7983 */ /* 0x002ee80000300a00 */
[----:B------:R-:W3:Y:S01]  /*80380*/  LDL.LU.64 R210, [R1+0x1248] ;  /* 0x0012480001d27983 */ /* 0x000ee20000300a00 */
[----:B------:R-:W-:Y:S01]  /*80390*/  IADD3 R252, R199, -0x320, RZ ;  /* 0xfffffce0c7fc7810 */ /* 0x000fe20007ffe0ff */
[----:B------:R-:W-:Y:S01]  /*803a0*/  VIADD R15, R198, 0xfffffcc3 ;  /* 0xfffffcc3c60f7836 */ /* 0x000fe20000000000 */
[----:B------:R-:W-:Y:S01]  /*803b0*/  IADD3 R11, R7, -0x33e, RZ ;  /* 0xfffffcc2070b7810 */ /* 0x000fe20007ffe0ff */
[----:B------:R-:W-:Y:S01]  /*803c0*/  VIADD R199, R6, 0xfffffcc1 ;  /* 0xfffffcc106c77836 */ /* 0x000fe20000000000 */
[----:B------:R-:W-:-:S02]  /*803d0*/  ISETP.GE.U32.AND P1, PT, R252, 0x7ffffc61, PT ;  /* 0x7ffffc61fc00780c */ /* 0x000fc40003f26070 */
[C---:B------:R-:W-:Y:S02]  /*803e0*/  IADD3 R252, R0.reuse, 0x300000, RZ ;  /* 0x0030000000fc7810 */ /* 0x040fe40007ffe0ff */
[----:B------:R-:W-:Y:S01]  /*803f0*/  ISETP.GE.U32.AND P2, PT, R15, 0x7ffffc44, PT ;  /* 0x7ffffc440f00780c */ /* 0x000fe20003f46070 */
[----:B------:R-:W-:Y:S01]  /*80400*/  VIADD R15, R0, 0x300000 ;  /* 0x00300000000f7836 */ /* 0x000fe20000000000 */
[----:B------:R-:W1:Y:S01]  /*80410*/  LDC R198, c[0x0][0x230] ;  /* 0x00008c00ffc67b82 */ /* 0x000e620000000800 */
[----:B------:R1:W-:Y:S01]  /*80420*/  LDGSTS.E [R4+-0x3bff8], desc[UR60][R12.64], !P3 ;  /* 0xc40080000c047fae */ /* 0x0003e2000d92187c */
[----:B------:R-:W-:-:S06]  /*80430*/  IMAD.WIDE R204, R8, 0x4, R204 ;  /* 0x0000000408cc7825 */ /* 0x000fcc00078e02cc */
[----:B-1----:R-:W1:Y:S08]  /*80440*/  LDC R13, c[0x0][0x230] ;  /* 0x00008c00ff0d7b82 */ /* 0x002e700000000800 */
[----:B------:R-:W1:Y:S01]  /*80450*/  LDC R12, c[0x0][0x230] ;  /* 0x00008c00ff0c7b82 */ /* 0x000e620000000800 */
[----:B------:R-:W-:Y:S04]  /*80460*/  STL.64 [R1+0xfe8], R204 ;  /* 0x000fe8cc01007387 */ /* 0x000fe80000100a00 */
[----:B------:R1:W-:Y:S01]  /*80470*/  LDGSTS.E [R252+-0x3fff4], desc[UR60][R204.64], !P1 ;  /* 0xc000c000ccfc7fae */ /* 0x0003e2000c92187c */
[----:B------:R-:W-:-:S02]  /*80480*/  ISETP.GE.U32.AND P3, PT, R11, 0x7ffffc43, PT ;  /* 0x7ffffc430b00780c */ /* 0x000fc40003f66070 */
[----:B------:R-:W-:Y:S01]  /*80490*/  IADD3 R11, R0, 0x300000, RZ ;  /* 0x00300000000b7810 */ /* 0x000fe20007ffe0ff */
[----:B-1----:R-:W-:Y:S02]  /*804a0*/  VIADD R252, R198, 0xfffffcc0 ;  /* 0xfffffcc0c6fc7836 */ /* 0x002fe40000000000 */
[----:B--2---:R-:W-:-:S04]  /*804b0*/  IMAD.WIDE R200, R8, 0x4, R200 ;  /* 0x0000000408c87825 */ /* 0x004fc800078e02c8 */
[C---:B----4-:R-:W-:Y:S01]  /*804c0*/  IMAD.WIDE R212, R8.reuse, 0x4, R212 ;  /* 0x0000000408d47825 */ /* 0x050fe200078e02d4 */
[----:B------:R1:W-:Y:S04]  /*804d0*/  STL.64 [R1+0xff0], R200 ;  /* 0x000ff0c801007387 */ /* 0x0003e80000100a00 */
[----:B------:R-:W-:Y:S04]  /*804e0*/  STL.64 [R1+0x1220], R212 ;  /* 0x001220d401007387 */ /* 0x000fe80000100a00 */
[----:B------:R-:W-:Y:S04]  /*804f0*/  LDGSTS.E [R15+-0x3bff4], desc[UR60][R200.64], !P1 ;  /* 0xc400c000c80f7fae */ /* 0x000fe8000c92187c */
[----:B------:R-:W-:Y:S01]  /*80500*/  LDGSTS.E [R11+-0x38000], desc[UR60][R212.64], !P2 ;  /* 0xc8000000d40b7fae */ /* 0x000fe2000d12187c */
[----:B------:R-:W-:-:S05]  /*80510*/  IMAD.WIDE R6, R8, 0x4, R208 ;  /* 0x0000000408067825 */ /* 0x000fca00078e02d0 */
[----:B------:R2:W-:Y:S04]  /*80520*/  STL.64 [R1+0x1228], R6 ;  /* 0x0012280601007387 */ /* 0x0005e80000100a00 */
[----:B-1----:R-:W4:Y:S04]  /*80530*/  LDL.LU.64 R200, [R1+0x1250] ;  /* 0x0012500001c87983 */ /* 0x002f280000300a00 */
[----:B------:R-:W4:Y:S04]  /*80540*/  LDL.LU.64 R208, [R1+0x1258] ;  /* 0x0012580001d07983 */ /* 0x000f280000300a00 */
[----:B------:R-:W4:Y:S04]  /*80550*/  LDL.LU.64 R204, [R1+0x1260] ;  /* 0x0012600001cc7983 */ /* 0x000f280000300a00 */
[----:B------:R-:W4:Y:S04]  /*80560*/  LDL.LU.64 R214, [R1+0x1650] ;  /* 0x0016500001d67983 */ /* 0x000f280000300a00 */
[----:B------:R2:W-:Y:S01]  /*80570*/  LDGSTS.E [R4+-0x34000], desc[UR60][R6.64], !P2 ;  /* 0xcc00000006047fae */ /* 0x0005e2000d12187c */
[----:B------:R-:W-:Y:S01]  /*80580*/  ISETP.GE.U32.AND P1, PT, R199, 0x7ffffc42, PT ;  /* 0x7ffffc42c700780c */ /* 0x000fe20003f26070 */
[----:B---3--:R-:W-:-:S04]  /*80590*/  IMAD.WIDE R206, R8, 0x4, R206 ;  /* 0x0000000408ce7825 */ /* 0x008fc800078e02ce */
[----:B------:R-:W-:-:S04]  /*805a0*/  IMAD.WIDE R202, R8, 0x4, R202 ;  /* 0x0000000408ca7825 */ /* 0x000fc800078e02ca */
[----:B--2---:R-:W-:Y:S01]  /*805b0*/  IMAD.WIDE R6, R8, 0x4, R210 ;  /* 0x0000000408067825 */ /* 0x004fe200078e02d2 */
[----:B------:R1:W-:Y:S04]  /*805c0*/  STL.64 [R1+0x1230], R206 ;  /* 0x001230ce01007387 */ /* 0x0003e80000100a00 */
[----:B------:R2:W-:Y:S04]  /*805d0*/  LDGSTS.E [R15+-0x37ffc], desc[UR60][R206.64], !P3 ;  /* 0xc8004000ce0f7fae */ /* 0x0005e8000d92187c */
[----:B------:R3:W-:Y:S01]  /*805e0*/  STL.64 [R1+0x1240], R202 ;  /* 0x001240ca01007387 */ /* 0x0007e20000100a00 */
[----:B------:R-:W-:Y:S01]  /*805f0*/  ISETP.GE.U32.AND P2, PT, R252, 0x7ffffc41, PT ;  /* 0x7ffffc41fc00780c */ /* 0x000fe20003f46070 */
[----:B------:R-:W-:-:S02]  /*80600*/  VIADD R212, R12, 0xfffffca2 ;  /* 0xfffffca20cd47836 */ /* 0x000fc40000000000 */
[----:B------:R3:W-:Y:S04]  /*80610*/  LDGSTS.E [R11+-0x33ffc], desc[UR60][R202.64], !P3 ;  /* 0xcc004000ca0b7fae */ /* 0x0007e8000d92187c */
[----:B-1----:R-:W4:Y:S04]  /*80620*/  LDL.LU.64 R206, [R1+0x1648] ;  /* 0x0016480001ce7983 */ /* 0x002f280000300a00 */
[----:B------:R1:W-:Y:S04]  /*80630*/  STL.64 [R1+0x1248], R6 ;  /* 0x0012480601007387 */ /* 0x0003e80000100a00 */
[----:B------:R-:W4:Y:S04]  /*80640*/  LDL.LU.64 R198, [R1+0x1640] ;  /* 0x0016400001c67983 */ /* 0x000f280000300a00 */
[----:B------:R-:W4:Y:S01]  /*80650*/  LDL.LU.64 R210, [R1+0x1638] ;  /* 0x0016380001d27983 */ /* 0x000f220000300a00 */
[----:B--2---:R-:W-:-:S02]  /*80660*/  IADD3 R15, R13, -0x35d, RZ ;  /* 0xfffffca30d0f7810 */ /* 0x004fc40007ffe0ff */
[----:B------:R-:W-:Y:S01]  /*80670*/  IADD3 R252, R0, 0x300000, RZ ;  /* 0x0030000000fc7810 */ /* 0x000fe20007ffe0ff */
[----:B------:R1:W-:Y:S01]  /*80680*/  LDGSTS.E [R4+-0x37ff8], desc[UR60][R6.64], !P1 ;  /* 0xc800800006047fae */ /* 0x0003e2000c92187c */
[----:B------:R-:W-:Y:S02]  /*80690*/  ISETP.GE.U32.AND P4, PT, R212, 0x7ffffc23, PT ;  /* 0x7ffffc23d400780c */ /* 0x000fe40003f86070 */
[----:B------:R-:W-:Y:S01]  /*806a0*/  ISETP.GE.U32.AND P3, PT, R15, 0x7ffffc24, PT ;  /* 0x7ffffc240f00780c */ /* 0x000fe20003f66070 */
[----:B------:R-:W-:Y:S01]  /*806b0*/  VIADD R15, R0, 0x300000 ;  /* 0x00300000000f7836 */ /* 0x000fe20000000000 */
[----:B---3--:R-:W2:Y:S08]  /*806c0*/  LDC R203, c[0x0][0x230] ;  /* 0x00008c00ffcb7b82 */ /* 0x008eb00000000800 */
[----:B------:R-:W3:Y:S08]  /*806d0*/  LDC R202, c[0x0][0x230] ;  /* 0x00008c00ffca7b82 */ /* 0x000ef00000000800 */
[----:B-1----:R-:W1:Y:S08]  /*806e0*/  LDC R7, c[0x0][0x230] ;  /* 0x00008c00ff077b82 */ /* 0x002e700000000800 */
[----:B------:R-:W1:Y:S01]  /*806f0*/  LDC R6, c[0x0][0x230] ;  /* 0x00008c00ff067b82 */ /* 0x000e620000000800 */
[----:B----4-:R-:W-:-:S04]  /*80700*/  IMAD.WIDE R200, R8, 0x4, R200 ;  /* 0x0000000408c87825 */ /* 0x010fc800078e02c8 */
[----:B------:R-:W-:-:S04]  /*80710*/  IMAD.WIDE R208, R8, 0x4, R208 ;  /* 0x0000000408d07825 */ /* 0x000fc800078e02d0 */
[----:B------:R-:W-:-:S04]  /*80720*/  IMAD.WIDE R204, R8, 0x4, R204 ;  /* 0x0000000408cc7825 */ /* 0x000fc800078e02cc */
[C---:B------:R-:W-:Y:S01]  /*80730*/  IMAD.WIDE R12, R8.reuse, 0x4, R214 ;  /* 0x00000004080c7825 */ /* 0x040fe200078e02d6 */
[----:B------:R4:W-:Y:S04]  /*80740*/  STL.64 [R1+0x1250], R200 ;  /* 0x001250c801007387 */ /* 0x0009e80000100a00 */
[----:B------:R2:W-:Y:S04]  /*80750*/  STL.64 [R1+0x1258], R208 ;  /* 0x001258d001007387 */ /* 0x0005e80000100a00 */
[----:B------:R-:W-:Y:S04]  /*80760*/  LDGSTS.E [R252+-0x33ff8], desc[UR60][R200.64], !P1 ;  /* 0xcc008000c8fc7fae */ /* 0x000fe8000c92187c */
[----:B------:R3:W-:Y:S04]  /*80770*/  STL.64 [R1+0x1260], R204 ;  /* 0x001260cc01007387 */ /* 0x0007e80000100a00 */
[----:B------:R-:W-:Y:S04]  /*80780*/  LDGSTS.E [R15+-0x37ff4], desc[UR60][R208.64], !P2 ;  /* 0xc800c000d00f7fae */ /* 0x000fe8000d12187c */
[----:B------:R-:W-:Y:S04]  /*80790*/  LDGSTS.E [R11+-0x33ff4], desc[UR60][R204.64], !P2 ;  /* 0xcc00c000cc0b7fae */ /* 0x000fe8000d12187c */
[----:B------:R1:W-:Y:S04]  /*807a0*/  LDGSTS.E [R4+-0x30000], desc[UR60][R12.64], !P3 ;  /* 0xd00000000c047fae */ /* 0x0003e8000d92187c */
[----:B----4-:R-:W4:Y:S04]  /*807b0*/  LDL.LU.64 R200, [R1+0x1630] ;  /* 0x0016300001c87983 */ /* 0x010f280000300a00 */
[----:B------:R1:W-:Y:S04]  /*807c0*/  STL.64 [R1+0x1b18], R12 ;  /* 0x001b180c01007387 */ /* 0x0003e80000100a00 */
[----:B------:R-:W4:Y:S04]  /*807d0*/  LDL.LU.64 R212, [R1+0x1628] ;  /* 0x0016280001d47983 */ /* 0x000f280000300a00 */
[----:B--2---:R-:W2:Y:S04]  /*807e0*/  LDL.LU.64 R208, [R1+0x1620] ;  /* 0x0016200001d07983 */ /* 0x004ea80000300a00 */
[----:B---3--:R-:W3:Y:S01]  /*807f0*/  LDL.LU.64 R204, [R1+0x1618] ;  /* 0x0016180001cc7983 */ /* 0x008ee20000300a00 */
[----:B------:R-:W-:-:S04]  /*80800*/  IMAD.WIDE R206, R8, 0x4, R206 ;  /* 0x0000000408ce7825 */ /* 0x000fc800078e02ce */
[----:B------:R-:W-:-:S04]  /*80810*/  IMAD.WIDE R198, R8, 0x4, R198 ;  /* 0x0000000408c67825 */ /* 0x000fc800078e02c6 */
[----:B-1----:R-:W-:Y:S01]  /*80820*/  IMAD.WIDE R12, R8, 0x4, R210 ;  /* 0x00000004080c7825 */ /* 0x002fe200078e02d2 */
[----:B------:R-:W-:Y:S04]  /*80830*/  STL.64 [R1+0x1b20], R206 ;  /* 0x001b20ce01007387 */ /* 0x000fe80000100a00 */
[----:B------:R1:W-:Y:S04]  /*80840*/  LDGSTS.E [R15+-0x2c000], desc[UR60][R206.64], !P3 ;  /* 0xd4000000ce0f7fae */ /* 0x0003e8000d92187c */
[----:B------:R1:W-:Y:S04]  /*80850*/  STL.64 [R1+0x1b28], R198 ;  /* 0x001b28c601007387 */ /* 0x0003e80000100a00 */
[----:B------:R1:W-:Y:S04]  /*80860*/  LDGSTS.E [R11+-0x2fffc], desc[UR60][R198.64], !P4 ;  /* 0xd0004000c60b7fae */ /* 0x0003e8000e12187c */
[----:B------:R1:W-:Y:S04]  /*80870*/  STL.64 [R1+0x1b30], R12 ;  /* 0x001b300c01007387 */ /* 0x0003e80000100a00 */
[----:B------:R1:W-:Y:S04]  /*80880*/  LDGSTS.E [R4+-0x2bffc], desc[UR60][R12.64], !P4 ;  /* 0xd40040000c047fae */ /* 0x0003e8000e12187c */
[----:B-1----:R-:W3:Y:S04]  /*80890*/  LDL.LU.64 R198, [R1+0x1610] ;  /* 0x0016100001c67983 */ /* 0x002ee80000300a00 */
[----:B------:R-:W3:Y:S04]  /*808a0*/  LDL.LU.64 R206, [R1+0x1608] ;  /* 0x0016080001ce7983 */ /* 0x000ee80000300a00 */
[----:B------:R-:W3:Y:S01]  /*808b0*/  LDL.LU.64 R210, [R1+0x1600] ;  /* 0x0016000001d27983 */ /* 0x000ee20000300a00 */
[----:B------:R-:W-:Y:S01]  /*808c0*/  IADD3 R15, R203, -0x35f, RZ ;  /* 0xfffffca1cb0f7810 */ /* 0x000fe20007ffe0ff */
[----:B------:R-:W-:Y:S01]  /*808d0*/  VIADD R11, R202, 0xfffffca0 ;  /* 0xfffffca0ca0b7836 */ /* 0x000fe20000000000 */
[----:B------:R-:W-:Y:S01]  /*808e0*/  IADD3 R4, R7, -0x37d, RZ ;  /* 0xfffffc8307047810 */ /* 0x000fe20007ffe0ff */
[----:B------:R-:W1:Y:S01]  /*808f0*/  LDC R13, c[0x0][0x230] ;  /* 0x00008c00ff0d7b82 */ /* 0x000e620000000800 */
[----:B------:R-:W-:-:S07]  /*80900*/  ISETP.GE.U32.AND P1, PT, R15, 0x7ffffc22, PT ;  /* 0x7ffffc220f00780c */ /* 0x000fce0003f26070 */
[----:B------:R-:W1:Y:S01]  /*80910*/  LDC R12, c[0x0][0x230] ;  /* 0x00008c00ff0c7b82 */ /* 0x000e620000000800 */
[----:B------:R-:W-:Y:S01]  /*80920*/  ISETP.GE.U32.AND P2, PT, R11, 0x7ffffc21, PT ;  /* 0x7ffffc210b00780c */ /* 0x000fe20003f46070 */
[----:B------:R-:W-:Y:S01]  /*80930*/  VIADD R202, R6, 0xfffffc82 ;  /* 0xfffffc8206ca7836 */ /* 0x000fe20000000000 */
[----:B------:R-:W-:Y:S02]  /*80940*/  IADD3 R15, R0, 0x300000, RZ ;  /* 0x00300000000f7810 */ /* 0x000fe40007ffe0ff */
[----:B------:R-:W-:Y:S01]  /*80950*/  ISETP.GE.U32.AND P3, PT, R4, 0x7ffffc04, PT ;  /* 0x7ffffc040400780c */ /* 0x000fe20003f66070 */
[C---:B------:R-:W-:Y:S01]  /*80960*/  VIADD R11, R0.reuse, 0x300000 ;  /* 0x00300000000b7836 */ /* 0x040fe20000000000 */
[----:B------:R-:W-:Y:S01]  /*80970*/  IADD3 R4, R0, 0x300000, RZ ;  /* 0x0030000000047810 */ /* 0x000fe20007ffe0ff */
[----:B----4-:R-:W-:-:S04]  /*80980*/  IMAD.WIDE R200, R8, 0x4, R200 ;  /* 0x0000000408c87825 */ /* 0x010fc800078e02c8 */
[----:B------:R-:W-:-:S04]  /*80990*/  IMAD.WIDE R214, R8, 0x4, R212 ;  /* 0x0000000408d67825 */ /* 0x000fc800078e02d4 */
[----:B--2---:R-:W-:-:S04]  /*809a0*/  IMAD.WIDE R212, R8, 0x4, R208 ;  /* 0x0000000408d47825 */ /* 0x004fc800078e02d0 */
[----:B---3--:R-:W-:Y:S01]  /*809b0*/  IMAD.WIDE R6, R8, 0x4, R204 ;  /* 0x0000000408067825 */ /* 0x008fe200078e02cc */
[----:B------:R2:W-:Y:S04]  /*809c0*/  STL.64 [R1+0x1b38], R200 ;  /* 0x001b38c801007387 */ /* 0x0005e80000100a00 */
[----:B------:R-:W-:Y:S04]  /*809d0*/  STL.64 [R1+0x1b40], R214 ;  /* 0x001b40d601007387 */ /* 0x000fe80000100a00 */
[----:B------:R-:W-:Y:S04]  /*809e0*/  LDGSTS.E [R252+-0x2fff8], desc[UR60][R200.64], !P1 ;  /* 0xd0008000c8fc7fae */ /* 0x000fe8000c92187c */
[----:B------:R-:W-:Y:S01]  /*809f0*/  LDGSTS.E [R15+-0x2bff8], desc[UR60][R214.64], !P1 ;  /* 0xd4008000d60f7fae */ /* 0x000fe2000c92187c */
[----:B------:R-:W-:-:S03]  /*80a00*/  ISETP.GE.U32.AND P1, PT, R202, 0x7ffffc03, PT ;  /* 0x7ffffc03ca00780c */ /* 0x000fc60003f26070 */
[----:B------:R-:W-:Y:S04]  /*80a10*/  LDGSTS.E [R11+-0x2fff4], desc[UR60][R212.64], !P2 ;  /* 0xd000c000d40b7fae */ /* 0x000fe8000d12187c */
[----:B------:R-:W-:Y:S04]  /*80a20*/  LDGSTS.E [R4+-0x2bff4], desc[UR60][R6.64], !P2 ;  /* 0xd400c00006047fae */ /* 0x000fe8000d12187c */
[----:B--2---:R-:W2:Y:S04]  /*80a30*/  LDL.LU.64 R200, [R1+0x15f8] ;  /* 0x0015f80001c87983 */ /* 0x004ea80000300a00 */
[----:B------:R-:W-:Y:S04]  /*80a40*/  STL.64 [R1+0x1b48], R212 ;  /* 0x001b48d401007387 */ /* 0x000fe80000100a00 */
[----:B------:R-:W3:Y:S04]  /*80a50*/  LDL.LU.64 R208, [R1+0x15f0] ;  /* 0x0015f00001d07983 */ /* 0x000ee80000300a00 */
[----:B------:R4:W-:Y:S04]  /*80a60*/  STL.64 [R1+0x1b50], R6 ;  /* 0x001b500601007387 */ /* 0x0009e80000100a00 */
[----:B------:R-:W3:Y:S04]  /*80a70*/  LDL.LU.64 R204, [R1+0x15e8] ;  /* 0x0015e80001cc7983 */ /* 0x000ee80000300a00 */
[----:B------:R-:W3:Y:S04]  /*80a80*/  LDL.LU.64 R202, [R1+0x15e0] ;  /* 0x0015e00001ca7983 */ /* 0x000ee80000300a00 */
[----:B----4-:R-:W4:Y:S01]  /*80a90*/  LDL.LU.64 R6, [R1+0x15d8] ;  /* 0x0015d80001067983 */ /* 0x010f220000300a00 */
[----:B------:R-:W-:-:S04]  /*80aa0*/  IMAD.WIDE R198, R8, 0x4, R198 ;  /* 0x0000000408c67825 */ /* 0x000fc800078e02c6 */
[----:B------:R-:W-:-:S04]  /*80ab0*/  IMAD.WIDE R206, R8, 0x4, R206 ;  /* 0x0000000408ce7825 */ /* 0x000fc800078e02ce */
[----:B------:R-:W-:Y:S01]  /*80ac0*/  IMAD.WIDE R210, R8, 0x4, R210 ;  /* 0x0000000408d27825 */ /* 0x000fe200078e02d2 */
[----:B------:R1:W-:Y:S04]  /*80ad0*/  STL.64 [R1+0x1d18], R198 ;  /* 0x001d18c601007387 */ /* 0x0003e80000100a00 */
[----:B------:R1:W-:Y:S04]  /*80ae0*/  STL.64 [R1+0x1d20], R206 ;  /* 0x001d20ce01007387 */ /* 0x0003e80000100a00 */
[----:B------:R1:W-:Y:S04]  /*80af0*/  LDGSTS.E [R15+-0x28000], desc[UR60][R198.64], !P3 ;  /* 0xd8000000c60f7fae */ /* 0x0003e8000d92187c */
[----:B------:R1:W-:Y:S04]  /*80b00*/  STL.64 [R1+0x1d28], R210 ;  /* 0x001d28d201007387 */ /* 0x0003e80000100a00 */
[----:B------:R-:W-:Y:S04]  /*80b10*/  LDGSTS.E [R11+-0x24000], desc[UR60][R206.64], !P3 ;  /* 0xdc000000ce0b7fae */ /* 0x000fe8000d92187c */
[----:B------:R-:W-:Y:S04]  /*80b20*/  LDGSTS.E [R4+-0x27ffc], desc[UR60][R210.64], !P1 ;  /* 0xd8004000d2047fae */ /* 0x000fe8000c92187c */
[----:B-1----:R-:W4:Y:S04]  /*80b30*/  LDL.LU.64 R198, [R1+0x15d0] ;  /* 0x0015d00001c67983 */ /* 0x002f280000300a00 */
[----:B------:R-:W4:Y:S04]  /*80b40*/  LDL.LU.64 R206, [R1+0x15c8] ;  /* 0x0015c80001ce7983 */ /* 0x000f280000300a00 */
[----:B------:R-:W4:Y:S01]  /*80b50*/  LDL.LU.64 R212, [R1+0x15c0] ;  /* 0x0015c00001d47983 */ /* 0x000f220000300a00 */
[----:B------:R-:W-:-:S03]  /*80b60*/  VIADD R15, R13, 0xfffffc81 ;  /* 0xfffffc810d0f7836 */ /* 0x000fc60000000000 */
[----:B------:R-:W4:Y:S01]  /*80b70*/  LDL.LU.64 R210, [R1+0x15b8] ;  /* 0x0015b80001d27983 */ /* 0x000f220000300a00 */
[----:B------:R-:W-:Y:S02]  /*80b80*/  IADD3 R12, R12, -0x380, RZ ;  /* 0xfffffc800c0c7810 */ /* 0x000fe40007ffe0ff */
[----:B------:R-:W-:Y:S02]  /*80b90*/  ISETP.GE.U32.AND P2, PT, R15, 0x7ffffc02, PT ;  /* 0x7ffffc020f00780c */ /* 0x000fe40003f46070 */
[----:B------:R-:W-:Y:S01]  /*80ba0*/  ISETP.GE.U32.AND P3, PT, R12, 0x7ffffc01, PT ;  /* 0x7ffffc010c00780c */ /* 0x000fe20003f66070 */
[----:B------:R-:W-:Y:S01]  /*80bb0*/  VIADD R15, R0, 0x300000 ;  /* 0x00300000000f7836 */ /* 0x000fe20000000000 */
[----:B------:R-:W-:Y:S01]  /*80bc0*/  SHF.L.U32 R5, R5, 0x7, RZ ;  /* 0x0000000705057819 */ /* 0x000fe200000006ff */
[----:B--2---:R-:W-:-:S04]  /*80bd0*/  IMAD.WIDE R200, R8, 0x4, R200 ;  /* 0x0000000408c87825 */ /* 0x004fc800078e02c8 */
[----:B---3--:R-:W-:-:S04]  /*80be0*/  IMAD.WIDE R214, R8, 0x4, R208 ;  /* 0x0000000408d67825 */ /* 0x008fc800078e02d0 */
[----:B------:R-:W-:-:S04]  /*80bf0*/  IMAD.WIDE R208, R8, 0x4, R204 ;  /* 0x0000000408d07825 */ /* 0x000fc800078e02cc */
[C---:B------:R-:W-:Y:S01]  /*80c00*/  IMAD.WIDE R12, R8.reuse, 0x4, R202 ;  /* 0x00000004080c7825 */ /* 0x040fe200078e02ca */
[----:B------:R-:W2:Y:S04]  /*80c10*/  LDL.LU.64 R204, [R1+0x15b0] ;  /* 0x0015b00001cc7983 */ /* 0x000ea80000300a00 */
[----:B------:R1:W-:Y:S04]  /*80c20*/  STL.64 [R1+0x1d30], R200 ;  /* 0x001d30c801007387 */ /* 0x0003e80000100a00 */
[----:B------:R-:W-:Y:S04]  /*80c30*/  STL.64 [R1+0x1d38], R214 ;  /* 0x001d38d601007387 */ /* 0x000fe80000100a00 */
[----:B------:R-:W3:Y:S04]  /*80c40*/  LDL.LU.64 R202, [R1+0x15a8] ;  /* 0x0015a80001ca7983 */ /* 0x000ee80000300a00 */
[----:B------:R1:W-:Y:S04]  /*80c50*/  STL.64 [R1+0x1d40], R208 ;  /* 0x001d40d001007387 */ /* 0x0003e80000100a00 */
[----:B------:R-:W-:Y:S04]  /*80c60*/  LDGSTS.E [R252+-0x23ffc], desc[UR60][R200.64], !P1 ;  /* 0xdc004000c8fc7fae */ /* 0x000fe8000c92187c */
[----:B------:R-:W-:Y:S04]  /*80c70*/  STL.64 [R1+0x1d48], R12 ;  /* 0x001d480c01007387 */ /* 0x000fe80000100a00 */
[----:B------:R1:W-:Y:S04]  /*80c80*/  LDGSTS.E [R15+-0x27ff8], desc[UR60][R214.64], !P2 ;  /* 0xd8008000d60f7fae */ /* 0x0003e8000d12187c */
[----:B------:R1:W-:Y:S01]  /*80c90*/  LDGSTS.E [R11+-0x23ff8], desc[UR60][R208.64], !P2 ;  /* 0xdc008000d00b7fae */ /* 0x0003e2000d12187c */
[----:B----4-:R-:W-:-:S03]  /*80ca0*/  IMAD.WIDE R6, R8, 0x4, R6 ;  /* 0x0000000408067825 */ /* 0x010fc600078e0206 */
[----:B-1----:R-:W4:Y:S04]  /*80cb0*/  LDL.LU.64 R200, [R1+0x15a0] ;  /* 0x0015a00001c87983 */ /* 0x002f280000300a00 */
[----:B------:R1:W-:Y:S04]  /*80cc0*/  STL.64 [R1+0x1d50], R6 ;  /* 0x001d500601007387 */ /* 0x0003e80000100a00 */
[----:B------:R-:W3:Y:S01]  /*80cd0*/  LDL.LU.64 R208, [R1+0x1598] ;  /* 0x0015980001d07983 */ /* 0x000ee20000300a00 */
[----:B------:R-:W-:-:S03]  /*80ce0*/  IMAD.WIDE R214, R5, 0x4, R198 ;  /* 0x0000000405d67825 */ /* 0x000fc600078e02c6 */
[----:B------:R-:W4:Y:S01]  /*80cf0*/  LDL.LU.64 R198, [R1+0x1590] ;  /* 0x0015900001c67983 */ /* 0x000f220000300a00 */
[----:B------:R-:W-:-:S05]  /*80d00*/  IADD3 R0, R0, 0x300000, RZ ;  /* 0x0030000000007810 */ /* 0x000fca0007ffe0ff */
[----:B------:R-:W-:Y:S04]  /*80d10*/  LDGSTS.E [R0+-0x27ff4], desc[UR60][R12.64], !P3 ;  /* 0xd800c0000c007fae */ /* 0x000fe8000d92187c */
[----:B------:R1:W-:Y:S01]  /*80d20*/  LDGSTS.E [R4+-0x23ff4], desc[UR60][R6.64], !P3 ;  /* 0xdc00c00006047fae */ /* 0x0003e2000d92187c */
[----:B------:R-:W-:Y:S02]  /*80d30*/  VIADD R11, R244, 0x200000 ;  /* 0x00200000f40b7836 */ /* 0x000fe40000000000 */
[C---:B------:R-:W-:Y:S01]  /*80d40*/  IMAD.WIDE R212, R5.reuse, 0x4, R212 ;  /* 0x0000000405d47825 */ /* 0x040fe200078e02d4 */
[----:B------:R-:W0:Y:S04]  /*80d50*/  LDGDEPBAR ;  /* 0x00000000000079af */ /* 0x000e280000000000 */
[----:B------:R2:W-:Y:S01]  /*80d60*/  LDGSTS.E [R11+-0x80000], desc[UR60][R214.64], P0 ;  /* 0x80000000d60b7fae */ /* 0x0005e2000812187c */
[----:B-1----:R-:W-:-:S03]  /*80d70*/  IMAD.WIDE R6, R5, 0x4, R206 ;  /* 0x0000000405067825 */ /* 0x002fc600078e02ce */
[----:B------:R-:W4:Y:S04]  /*80d80*/  LDL.LU.64 R206, [R1+0x1588] ;  /* 0x0015880001ce7983 */ /* 0x000f280000300a00 */
[----:B------:R-:W-:Y:S01]  /*80d90*/  STL.64 [R1+0x1d58], R214 ;  /* 0x001d58d601007387 */ /* 0x000fe20000100a00 */
[C---:B------:R-:W-:Y:S01]  /*80da0*/  IADD3 R4, R244.reuse, 0x200000, RZ ;  /* 0x00200000f4047810 */ /* 0x040fe20007ffe0ff */
[----:B------:R-:W-:Y:S02]  /*80db0*/  IMAD.WIDE R12, R5, 0x4, R210 ;  /* 0x00000004050c7825 */ /* 0x000fe400078e02d2 */
[----:B------:R1:W-:Y:S04]  /*80dc0*/  STL.64 [R1+0x1d98], R6 ;  /* 0x001d980601007387 */ /* 0x0003e80000100a00 */
[----:B------:R-:W4:Y:S04]  /*80dd0*/  LDL.LU.64 R210, [R1+0x1580] ;  /* 0x0015800001d27983 */ /* 0x000f280000300a00 */
[----:B------:R-:W-:Y:S04]  /*80de0*/  STL.64 [R1+0x1dd8], R212 ;  /* 0x001dd8d401007387 */ /* 0x000fe80000100a00 */
[----:B------:R-:W-:Y:S04]  /*80df0*/  LDGSTS.E [R4+-0x7fc00], desc[UR60][R6.64], P0 ;  /* 0x8040000006047fae */ /* 0x000fe8000812187c */
[----:B------:R3:W-:Y:S01]  /*80e00*/  STL.64 [R1+0x1e18], R12 ;  /* 0x001e180c01007387 */ /* 0x0007e20000100a00 */
[C---:B------:R-:W-:Y:S01]  /*80e10*/  VIADD R0, R244.reuse, 0x200000 ;  /* 0x00200000f4007836 */ /* 0x040fe20000000000 */
[C---:B------:R-:W-:Y:S01]  /*80e20*/  IADD3 R252, R244.reuse, 0x200000, RZ ;  /* 0x00200000f4fc7810 */ /* 0x040fe20007ffe0ff */
[----:B------:R-:W-:-:S03]  /*80e30*/  VIADD R15, R244, 0x200000 ;  /* 0x00200000f40f7836 */ /* 0x000fc60000000000 */
[----:B------:R-:W-:Y:S04]  /*80e40*/  LDGSTS.E [R0+-0x7f800], desc[UR60][R212.64], P0 ;  /* 0x80800000d4007fae */ /* 0x000fe8000812187c */
[----:B------:R3:W-:Y:S04]  /*80e50*/  LDGSTS.E [R252+-0x7f400], desc[UR60][R12.64], P0 ;  /* 0x80c000000cfc7fae */ /* 0x0007e8000812187c */
[----:B-1----:R-:W4:Y:S01]  /*80e60*/  LDL.LU.64 R6, [R1+0x1578] ;  /* 0x0015780001067983 */ /* 0x002f220000300a00 */
[----:B--2---:R-:W-:-:S04]  /*80e70*/  IMAD.WIDE R214, R5, 0x4, R204 ;  /* 0x0000000405d67825 */ /* 0x004fc800078e02cc */
[C---:B---3--:R-:W-:Y:S01]  /*80e80*/  IMAD.WIDE R208, R5.reuse, 0x4, R208 ;  /* 0x0000000405d07825 */ /* 0x048fe200078e02d0 */
[----:B------:R-:W2:Y:S03]  /*80e90*/  LDL.LU.64 R204, [R1+0x1570] ;  /* 0x0015700001cc7983 */ /* 0x000ea60000300a00 */
[C---:B------:R-:W-:Y:S02]  /*80ea0*/  IMAD.WIDE R12, R5.reuse, 0x4, R202 ;  /* 0x00000004050c7825 */ /* 0x040fe400078e02ca */
[----:B------:R-:W3:Y:S04]  /*80eb0*/  LDL.LU.64 R202, [R1+0x1568] ;  /* 0x0015680001ca7983 */ /* 0x000ee80000300a00 */
[----:B------:R1:W-:Y:S01]  /*80ec0*/  STL.64 [R1+0x1e58], R214 ;  /* 0x001e58d601007387 */ /* 0x0003e20000100a00 */
[----:B----4-:R-:W-:-:S03]  /*80ed0*/  IMAD.WIDE R212, R5, 0x4, R200 ;  /* 0x0000000405d47825 */ /* 0x010fc600078e02c8 */
[----:B------:R1:W-:Y:S04]  /*80ee0*/  LDGSTS.E [R15+-0x7f000], desc[UR60][R214.64], P0 ;  /* 0x81000000d60f7fae */ /* 0x0003e8000812187c */
[----:B------:R-:W4:Y:S04]  /*80ef0*/  LDL.LU.64 R200, [R1+0x1560] ;  /* 0x0015600001c87983 */ /* 0x000f280000300a00 */
[----:B------:R1:W-:Y:S04]  /*80f00*/  STL.64 [R1+0x1e98], R12 ;  /* 0x001e980c01007387 */ /* 0x0003e80000100a00 */
[----:B------:R-:W-:Y:S04]  /*80f10*/  STL.64 [R1+0x1ed8], R212 ;  /* 0x001ed8d401007387 */ /* 0x000fe80000100a00 */
[----:B------:R-:W-:Y:S04]  /*80f20*/  LDGSTS.E [R11+-0x7ec00], desc[UR60][R12.64], P0 ;  /* 0x814000000c0b7fae */ /* 0x000fe8000812187c */
[----:B------:R-:W-:Y:S04]  /*80f30*/  LDGSTS.E [R4+-0x7e800], desc[UR60][R212.64], P0 ;  /* 0x81800000d4047fae */ /* 0x000fe8000812187c */
[----:B------:R1:W-:Y:S01]  /*80f40*/  LDGSTS.E [R0+-0x7e400], desc[UR60][R208.64], P0 ;  /* 0x81c00000d0007fae */ /* 0x0003e2000812187c */
[----:B------:R-:W-:Y:S01]  /*80f50*/  IADD3 R244, R244, 0x200000, RZ ;  /* 0x00200000f4f47810 */ /* 0x000fe20007ffe0ff */
[----:B------:R-:W-:-:S04]  /*80f60*/  IMAD.WIDE R238, R5, 0x4, R238 ;  /* 0x0000000405ee7825 */ /* 0x000fc800078e02ee */
[----:B------:R-:W-:-:S04]  /*80f70*/  IMAD.WIDE R230, R5, 0x4, R230 ;  /* 0x0000000405e67825 */ /* 0x000fc800078e02e6 */
[----:B-1----:R-:W-:-:S04]  /*80f80*/  IMAD.WIDE R214, R5, 0x4, R198 ;  /* 0x0000000405d67825 */ /* 0x002fc800078e02c6 */
[----:B------:R-:W-:-:S04]  /*80f90*/  IMAD.WIDE R222, R5, 0x4, R222 ;  /* 0x0000000405de7825 */ /* 0x000fc800078e02de */
[----:B------:R-:W-:-:S04]  /*80fa0*/  IMAD.WIDE R164, R5, 0x4, R164 ;  /* 0x0000000405a47825 */ /* 0x000fc800078e02a4 */
[----:B------:R-:W-:-:S04]  /*80fb0*/  IMAD.WIDE R162, R5, 0x4, R162 ;  /* 0x0000000405a27825 */ /* 0x000fc800078e02a2 */
[C---:B------:R-:W-:Y:S01]  /*80fc0*/  IMAD.WIDE R160, R5.reuse, 0x4, R160 ;  /* 0x0000000405a07825 */ /* 0x040fe200078e02a0 */
[----:B------:R2:W-:Y:S04]  /*80fd0*/  LDGSTS.E [R15+-0x7e000], desc[UR60][R214.64], P0 ;  /* 0x82000000d60f7fae */ /* 0x0005e8000812187c */
[----:B------:R-:W4:Y:S04]  /*80fe0*/  LDL.LU.64 R12, [R1+0x1558] ;  /* 0x00155800010c7983 */ /* 0x000f280000300a00 */
[----:B------:R1:W-:Y:S04]  /*80ff0*/  STL.64 [R1+0x1f18], R208 ;  /* 0x001f18d001007387 */ /* 0x0003e80000100a00 */
[----:B------:R-:W4:Y:S01]  /*81000*/  LDL.LU.64 R198, [R1+0x1550] ;  /* 0x0015500001c67983 */ /* 0x000f220000300a00 */
        /* <DEDUP_REMOVED lines=9> */
[----:B-1----:R-:W-:-:S04]  /*810a0*/  IMAD.WIDE R208, R5, 0x4, R206 ;  /* 0x0000000405d07825 */ /* 0x002fc800078e02ce */
[C---:B------:R-:W-:Y:S01]  /*810b0*/  IMAD.WIDE R140, R5.reuse, 0x4, R140 ;  /* 0x00000004058c7825 */ /* 0x040fe200078e028c */
[----:B------:R-:W4:Y:S04]  /*810c0*/  LDL.LU.64 R206, [R1+0x1548] ;  /* 0x0015480001ce7983 */ /* 0x000f280000300a00 */
[----:B------:R-:W-:Y:S04]  /*810d0*/  STL.64 [R1+0x1f58], R214 ;  /* 0x001f58d601007387 */ /* 0x000fe80000100a00 */
[----:B------:R-:W-:Y:S01]  /*810e0*/  LDGSTS.E [R11+-0x7dc00], desc[UR60][R208.64], P0 ;  /* 0x82400000d00b7fae */ /* 0x000fe2000812187c */
[----:B------:R-:W-:-:S04]  /*810f0*/  IMAD.WIDE R138, R5, 0x4, R138 ;  /* 0x00000004058a7825 */ /* 0x000fc800078e028a */
[----:B------:R-:W-:-:S04]  /*81100*/  IMAD.WIDE R212, R5, 0x4, R210 ;  /* 0x0000000405d47825 */ /* 0x000fc800078e02d2 */
[C---:B------:R-:W-:Y:S01]  /*81110*/  IMAD.WIDE R136, R5.reuse, 0x4, R136 ;  /* 0x0000000405887825 */ /* 0x040fe200078e0288 */
[----:B------:R-:W4:Y:S04]  /*81120*/  LDL.LU.64 R210, [R1+0x1540] ;  /* 0x0015400001d27983 */ /* 0x000f280000300a00 */
[----:B------:R1:W-:Y:S04]  /*81130*/  STL.64 [R1+0x1f98], R208 ;  /* 0x001f98d001007387 */ /* 0x0003e80000100a00 */
[----:B------:R-:W-:Y:S04]  /*81140*/  STL.64 [R1+0x1fd8], R212 ;  /* 0x001fd8d401007387 */ /* 0x000fe80000100a00 */
[----:B------:R-:W-:Y:S01]  /*81150*/  LDGSTS.E [R4+-0x7d800], desc[UR60][R212.64], P0 ;  /* 0x82800000d4047fae */ /* 0x000fe2000812187c */
        /* <DEDUP_REMOVED lines=9> */
[----:B-1----:R-:W4:Y:S04]  /*811f0*/  LDL.LU.64 R208, [R1+0x1530] ;  /* 0x0015300001d07983 */ /* 0x002f280000300a00 */
[----:B------:R3:W-:Y:S04]  /*81200*/  STL.64 [R1+0x2018], R6 ;  /* 0x0020180601007387 */ /* 0x0007e80000100a00 */
[----:B------:R3:W-:Y:S01]  /*81210*/  LDGSTS.E [R0+-0x7d400], desc[UR60][R6.64], P0 ;  /* 0x82c0000006007fae */ /* 0x0007e2000812187c */
        /* <DEDUP_REMOVED lines=69> */
[----:B------:R-:W1:Y:S03]  /*81670*/  LDC R252, c[0x0][0x230] ;  /* 0x00008c00fffc7b82 */ /* 0x000e660000000800 */
[C---:B--2---:R-:W-:Y:S02]  /*81680*/  IMAD.WIDE R214, R5.reuse, 0x4, R204 ;  /* 0x0000000405d67825 */ /* 0x044fe400078e02cc */
[----:B------:R-:W2:Y:S02]  /*81690*/  LDL.LU.64 R204, [R1+0x1520] ;  /* 0x0015200001cc7983 */ /* 0x000ea40000300a00 */
[C---:B---3--:R-:W-:Y:S02]  /*816a0*/  IMAD.WIDE R6, R5.reuse, 0x4, R202 ;  /* 0x0000000405067825 */ /* 0x048fe400078e02ca */
[----:B------:R-:W3:Y:S04]  /*816b0*/  LDL.LU.64 R202, [R1+0x1518] ;  /* 0x0015180001ca7983 */ /* 0x000ee80000300a00 */
[----:B------:R-:W-:Y:S01]  /*816c0*/  STL.64 [R1+0x2058], R214 ;  /* 0x002058d601007387 */ /* 0x000fe20000100a00 */
[----:B----4-:R-:W-:-:S03]  /*816d0*/  IMAD.WIDE R212, R5, 0x4, R200 ;  /* 0x0000000405d47825 */ /* 0x010fc600078e02c8 */
[----:B------:R4:W-:Y:S04]  /*816e0*/  LDGSTS.E [R15+-0x7d000], desc[UR60][R214.64], P0 ;  /* 0x83000000d60f7fae */ /* 0x0009e8000812187c */
[----:B------:R-:W3:Y:S04]  /*816f0*/  LDL.LU.64 R200, [R1+0x1508] ;  /* 0x0015080001c87983 */ /* 0x000ee80000300a00 */
[----:B------:R4:W-:Y:S04]  /*81700*/  STL.64 [R1+0x2098], R6 ;  /* 0x0020980601007387 */ /* 0x0009e80000100a00 */
[----:B------:R-:W-:Y:S04]  /*81710*/  STL.64 [R1+0x20d8], R212 ;  /* 0x0020d8d401007387 */ /* 0x000fe80000100a00 */
[----:B------:R-:W-:Y:S04]  /*81720*/  LDGSTS.E [R11+-0x7cc00], desc[UR60][R6.64], P0 ;  /* 0x83400000060b7fae */ /* 0x000fe8000812187c */
[----:B------:R-:W-:Y:S01]  /*81730*/  LDGSTS.E [R4+-0x7c800], desc[UR60][R212.64], P0 ;  /* 0x83800000d4047fae */ /* 0x000fe2000812187c */
[----:B------:R-:W-:-:S03]  /*81740*/  IMAD.WIDE R12, R5, 0x4, R12 ;  /* 0x00000004050c7825 */ /* 0x000fc600078e020c */
[----:B----4-:R-:W4:Y:S04]  /*81750*/  LDL.LU.64 R6, [R1+0x14f8] ;  /* 0x0014f80001067983 */ /* 0x010f280000300a00 */
[----:B------:R1:W-:Y:S01]  /*81760*/  STL.64 [R1+0x2118], R12 ;  /* 0x0021180c01007387 */ /* 0x0003e20000100a00 */
[----:B------:R-:W-:-:S03]  /*81770*/  IMAD.WIDE R214, R5, 0x4, R198 ;  /* 0x0000000405d67825 */ /* 0x000fc600078e02c6 */
[----:B------:R1:W-:Y:S04]  /*81780*/  LDGSTS.E [R0+-0x7c400], desc[UR60][R12.64], P0 ;  /* 0x83c000000c007fae */ /* 0x0003e8000812187c */
[----:B------:R-:W4:Y:S04]  /*81790*/  LDL.LU.64 R198, [R1+0x14e8] ;  /* 0x0014e80001c67983 */ /* 0x000f280000300a00 */
[----:B------:R2:W-:Y:S01]  /*817a0*/  LDGSTS.E [R15+-0x7c000], desc[UR60][R214.64], P0 ;  /* 0x84000000d60f7fae */ /* 0x0005e2000812187c */
[----:B-1----:R-:W-:-:S04]  /*817b0*/  IMAD.WIDE R12, R5, 0x4, R206 ;  /* 0x00000004050c7825 */ /* 0x002fc800078e02ce */
[C---:B------:R-:W-:Y:S01]  /*817c0*/  IMAD.WIDE R212, R5.reuse, 0x4, R210 ;  /* 0x0000000405d47825 */ /* 0x040fe200078e02d2 */
[----:B------:R-:W4:Y:S04]  /*817d0*/  LDL.LU.64 R206, [R1+0x14e0] ;  /* 0x0014e00001ce7983 */ /* 0x000f280000300a00 */
[----:B------:R-:W-:Y:S04]  /*817e0*/  STL.64 [R1+0x2158], R214 ;  /* 0x002158d601007387 */ /* 0x000fe80000100a00 */
[----:B------:R-:W4:Y:S04]  /*817f0*/  LDL.LU.64 R210, [R1+0x14d0] ;  /* 0x0014d00001d27983 */ /* 0x000f280000300a00 */
[----:B------:R1:W-:Y:S04]  /*81800*/  STL.64 [R1+0x2198], R12 ;  /* 0x0021980c01007387 */ /* 0x0003e80000100a00 */
[----:B------:R-:W-:Y:S04]  /*81810*/  STL.64 [R1+0x21d8], R212 ;  /* 0x0021d8d401007387 */ /* 0x000fe80000100a00 */
[----:B------:R-:W-:Y:S04]  /*81820*/  LDGSTS.E [R11+-0x7bc00], desc[UR60][R12.64], P0 ;  /* 0x844000000c0b7fae */ /* 0x000fe8000812187c */
[----:B------:R-:W-:Y:S01]  /*81830*/  LDGSTS.E [R4+-0x7b800], desc[UR60][R212.64], P0 ;  /* 0x84800000d4047fae */ /* 0x000fe2000812187c */
[----:B------:R-:W-:-:S03]  /*81840*/  IMAD.WIDE R208, R5, 0x4, R208 ;  /* 0x0000000405d07825 */ /* 0x000fc600078e02d0 */
[----:B-1----:R-:W4:Y:S04]  /*81850*/  LDL.LU.64 R12, [R1+0x14c8] ;  /* 0x0014c800010c7983 */ /* 0x002f280000300a00 */
[----:B------:R3:W-:Y:S04]  /*81860*/  STL.64 [R1+0x2218], R208 ;  /* 0x002218d001007387 */ /* 0x0007e80000100a00 */
[----:B------:R3:W-:Y:S01]  /*81870*/  LDGSTS.E [R0+-0x7b400], desc[UR60][R208.64], P0 ;  /* 0x84c00000d0007fae */ /* 0x0007e2000812187c */
[----:B--2---:R-:W-:-:S03]  /*81880*/  IMAD.WIDE R214, R5, 0x4, R204 ;  /* 0x0000000405d67825 */ /* 0x004fc600078e02cc */
[----:B------:R-:W2:Y:S01]  /*81890*/  LDL.LU.64 R204, [R1+0x14b0] ;  /* 0x0014b00001cc7983 */ /* 0x000ea20000300a00 */
[----:B---3--:R-:W-:-:S03]  /*818a0*/  IMAD.WIDE R208, R5, 0x4, R202 ;  /* 0x0000000405d07825 */ /* 0x008fc600078e02ca */
[----:B------:R-:W3:Y:S04]  /*818b0*/  LDL.LU.64 R202, [R1+0x14a8] ;  /* 0x0014a80001ca7983 */ /* 0x000ee80000300a00 */
[----:B------:R-:W-:Y:S01]  /*818c0*/  STL.64 [R1+0x2258], R214 ;  /* 0x002258d601007387 */ /* 0x000fe20000100a00 */
[----:B------:R-:W-:-:S03]  /*818d0*/  IMAD.WIDE R212, R5, 0x4, R200 ;  /* 0x0000000405d47825 */ /* 0x000fc600078e02c8 */
[----:B------:R1:W-:Y:S04]  /*818e0*/  LDGSTS.E [R15+-0x7b000], desc[UR60][R214.64], P0 ;  /* 0x85000000d60f7fae */ /* 0x0003e8000812187c */
[----:B------:R-:W3:Y:S04]  /*818f0*/  LDL.LU.64 R200, [R1+0x1498] ;  /* 0x0014980001c87983 */ /* 0x000ee80000300a00 */
[----:B------:R1:W-:Y:S04]  /*81900*/  STL.64 [R1+0x2298], R208 ;  /* 0x002298d001007387 */ /* 0x0003e80000100a00 */
[----:B------:R-:W-:Y:S04]  /*81910*/  STL.64 [R1+0x22d8], R212 ;  /* 0x0022d8d401007387 */ /* 0x000fe80000100a00 */
[----:B------:R-:W-:Y:S04]  /*81920*/  LDGSTS.E [R11+-0x7ac00], desc[UR60][R208.64], P0 ;  /* 0x85400000d00b7fae */ /* 0x000fe8000812187c */
[----:B------:R-:W-:Y:S01]  /*81930*/  LDGSTS.E [R4+-0x7a800], desc[UR60][R212.64], P0 ;  /* 0x85800000d4047fae */ /* 0x000fe2000812187c */
[----:B----4-:R-:W-:-:S03]  /*81940*/  IMAD.WIDE R6, R5, 0x4, R6 ;  /* 0x0000000405067825 */ /* 0x010fc600078e0206 */
[----:B-1----:R-:W4:Y:S04]  /*81950*/  LDL.LU.64 R208, [R1+0x1488] ;  /* 0x0014880001d07983 */ /* 0x002f280000300a00 */
        /* <DEDUP_REMOVED lines=156> */
[----:B------:R1:W-:Y:S04]  /*82320*/  LDGSTS.E [R4+-0x58c00], desc[UR60][R6.64], P0 ;  /* 0xa740000006047fae */ /* 0x0003e8000812187c */
[----:B------:R-:W-:Y:S01]  /*82330*/  LDGSTS.E [R0+-0x58800], desc[UR60][R212.64], P0 ;  /* 0xa7800000d4007fae */ /* 0x000fe2000812187c */
[----:B----4-:R-:W-:-:S03]  /*82340*/  IMAD.WIDE R12, R5, 0x4, R12 ;  /* 0x00000004050c7825 */ /* 0x010fc600078e020c */
[----:B-1----:R-:W4:Y:S04]  /*82350*/  LDL.LU.64 R6, [R1+0x1238] ;  /* 0x0012380001067983 */ /* 0x002f280000300a00 */
[----:B------:R1:W-:Y:S01]  /*82360*/  STL.64 [R1+0x2bd0], R12 ;  /* 0x002bd00c01007387 */ /* 0x0003e20000100a00 */
[----:B------:R-:W-:-:S03]  /*82370*/  IMAD.WIDE R214, R5, 0x4, R198 ;  /* 0x0000000405d67825 */ /* 0x000fc600078e02c6 */
[----:B------:R1:W-:Y:S04]  /*82380*/  LDGSTS.E [R244+-0x58400], desc[UR60][R12.64], P0 ;  /* 0xa7c000000cf47fae */ /* 0x0003e8000812187c */
[----:B------:R-:W4:Y:S01]  /*82390*/  LDL.LU.64 R198, [R1+0x1200] ;  /* 0x0012000001c67983 */ /* 0x000f220000300a00 */
[C---:B------:R-:W-:Y:S01]  /*823a0*/  VIADD R15, R245.reuse, 0x200000 ;  /* 0x00200000f50f7836 */ /* 0x040fe20000000000 */
[C---:B------:R-:W-:Y:S01]  /*823b0*/  IADD3 R11, R245.reuse, 0x200000, RZ ;  /* 0x00200000f50b7810 */ /* 0x040fe20007ffe0ff */
[----:B------:R-:W-:-:S03]  /*823c0*/  VIADD R4, R245, 0x200000 ;  /* 0x00200000f5047836 */ /* 0x000fc60000000000 */
[----:B------:R2:W-:Y:S01]  /*823d0*/  LDGSTS.E [R15+-0x7ff80], desc[UR60][R214.64], P0 ;  /* 0x80080000d60f7fae */ /* 0x0005e2000812187c */
[----:B-1----:R-:W-:-:S04]  /*823e0*/  IMAD.WIDE R12, R5, 0x4, R206 ;  /* 0x00000004050c7825 */ /* 0x002fc800078e02ce */
[----:B------:R-:W-:Y:S01]  /*823f0*/  IMAD.WIDE R212, R5, 0x4, R210 ;  /* 0x0000000405d47825 */ /* 0x000fe200078e02d2 */
[----:B------:R-:W4:Y:S04]  /*82400*/  LDL.LU.64 R206, [R1+0x11e8] ;  /* 0x0011e80001ce7983 */ /* 0x000f280000300a00 */
[----:B------:R-:W-:Y:S04]  /*82410*/  STL.64 [R1+0x1548], R214 ;  /* 0x001548d601007387 */ /* 0x000fe80000100a00 */
[----:B------:R-:W4:Y:S04]  /*82420*/  LDL.LU.64 R210, [R1+0x11b8] ;  /* 0x0011b80001d27983 */ /* 0x000f280000300a00 */
[----:B------:R1:W-:Y:S04]  /*82430*/  STL.64 [R1+0x1da0], R12 ;  /* 0x001da00c01007387 */ /* 0x0003e80000100a00 */
[----:B------:R-:W-:Y:S04]  /*82440*/  STL.64 [R1+0x1de0], R212 ;  /* 0x001de0d401007387 */ /* 0x000fe80000100a00 */
[----:B------:R-:W-:Y:S01]  /*82450*/  LDGSTS.E [R11+-0x7fb80], desc[UR60][R12.64], P0 ;  /* 0x804800000c0b7fae */ /* 0x000fe2000812187c */
[----:B------:R-:W-:-:S03]  /*82460*/  IADD3 R0, R245, 0x200000, RZ ;  /* 0x00200000f5007810 */ /* 0x000fc60007ffe0ff */
        /* <DEDUP_REMOVED lines=239> */
[----:B------:R1:W-:Y:S01]  /*83360*/  LDGSTS.E [R4+-0x58b80], desc[UR60][R12.64], P0 ;  /* 0xa74800000c047fae */ /* 0x0003e2000812187c */
[----:B------:R-:W-:-:S03]  /*83370*/  VIADD R245, R245, 0x200000 ;  /* 0x00200000f5f57836 */ /* 0x000fc60000000000 */
[----:B------:R-:W-:Y:S01]  /*83380*/  LDGSTS.E [R0+-0x58780], desc[UR60][R212.64], P0 ;  /* 0xa7880000d4007fae */ /* 0x000fe2000812187c */
[----:B----4-:R-:W-:-:S03]  /*83390*/  IMAD.WIDE R208, R5, 0x4, R208 ;  /* 0x0000000405d07825 */ /* 0x010fc600078e02d0 */
[----:B-1----:R-:W4:Y:S04]  /*833a0*/  LDL.LU.64 R12, [R1+0x9f8] ;  /* 0x0009f800010c7983 */ /* 0x002f280000300a00 */
[----:B------:R1:W-:Y:S01]  /*833b0*/  STL.64 [R1+0x2ad0], R208 ;  /* 0x002ad0d001007387 */ /* 0x0003e20000100a00 */
[----:B------:R-:W-:-:S03]  /*833c0*/  IMAD.WIDE R214, R5, 0x4, R198 ;  /* 0x0000000405d67825 */ /* 0x000fc600078e02c6 */
[----:B------:R1:W-:Y:S04]  /*833d0*/  LDGSTS.E [R245+-0x58380], desc[UR60][R208.64], P0 ;  /* 0xa7c80000d0f57fae */ /* 0x0003e8000812187c */
[----:B------:R-:W4:Y:S01]  /*833e0*/  LDL.LU.64 R198, [R1+0x9f0] ;  /* 0x0009f00001c67983 */ /* 0x000f220000300a00 */
[C---:B------:R-:W-:Y:S01]  /*833f0*/  IADD3 R15, R246.reuse, 0x200000, RZ ;  /* 0x00200000f60f7810 */ /* 0x040fe20007ffe0ff */
[C---:B------:R-:W-:Y:S01]  /*83400*/  VIADD R11, R246.reuse, 0x200000 ;  /* 0x00200000f60b7836 */ /* 0x040fe20000000000 */
[----:B------:R-:W-:-:S03]  /*83410*/  IADD3 R4, R246, 0x200000, RZ ;  /* 0x00200000f6047810 */ /* 0x000fc60007ffe0ff */
        /* <DEDUP_REMOVED lines=9> */
[----:B------:R-:W-:-:S03]  /*834b0*/  VIADD R0, R246, 0x200000 ;  /* 0x00200000f6007836 */ /* 0x000fc60000000000 */
        /* <DEDUP_REMOVED lines=240> */
[----:B------:R-:W-:-:S03]  /*843c0*/  IADD3 R246, R246, 0x200000, RZ ;  /* 0x00200000f6f67810 */ /* 0x000fc60007ffe0ff */
[----:B------:R1:W-:Y:S01]  /*843d0*/  LDGSTS.E [R0+-0x58700], desc[UR60][R212.64], P0 ;  /* 0xa7900000d4007fae */ /* 0x0003e2000812187c */
        /* <DEDUP_REMOVED lines=8> */
[C---:B------:R-:W-:Y:S01]  /*84460*/  VIADD R4, R247.reuse, 0x200000 ;  /* 0x00200000f7047836 */ /* 0x040fe20000000000 */
[----:B------:R-:W-:Y:S02]  /*84470*/  IADD3 R0, R247, 0x200000, RZ ;  /* 0x00200000f7007810 */ /* 0x000fe40007ffe0ff */
        /* <DEDUP_REMOVED lines=14> */
[----:B--2---:R-:W-:-:S04]  /*84560*/  IMAD.WIDE R214, R5, 0x4, R204 ;  /* 0x0000000405d67825 */ /* 0x004fc800078e02cc */
[C---:B---3--:R-:W-:Y:S01]  /*84570*/  IMAD.WIDE R12, R5.reuse, 0x4, R202 ;  /* 0x00000004050c7825 */ /* 0x048fe200078e02ca */
[----:B------:R-:W2:Y:S04]  /*84580*/  LDL.LU.64 R204, [R1+0x6e8] ;  /* 0x0006e80001cc7983 */ /* 0x000ea80000300a00 */
        /* <DEDUP_REMOVED lines=10> */
[----:B-1----:R-:W4:Y:S01]  /*84630*/  LDL.LU.64 R12, [R1+0x6c8] ;  /* 0x0006c800010c7983 */ /* 0x002f220000300a00 */
[----:B------:R-:W-:-:S03]  /*84640*/  IMAD.WIDE R214, R5, 0x4, R198 ;  /* 0x0000000405d67825 */ /* 0x000fc600078e02c6 */
[----:B------:R1:W-:Y:S04]  /*84650*/  STL.64 [R1+0x14d0], R208 ;  /* 0x0014d0d001007387 */ /* 0x0003e80000100a00 */
[----:B------:R-:W4:Y:S04]  /*84660*/  LDL.LU.64 R198, [R1+0x6b8] ;  /* 0x0006b80001c67983 */ /* 0x000f280000300a00 */
[----:B------:R1:W-:Y:S04]  /*84670*/  LDGSTS.E [R0+-0x7e280], desc[UR60][R208.64], P0 ;  /* 0x81d80000d0007fae */ /* 0x0003e8000812187c */
        /* <DEDUP_REMOVED lines=17> */
[----:B------:R-:W3:Y:S01]  /*84790*/  LDL.LU.64 R202, [R1+0x688] ;  /* 0x0006880001ca7983 */ /* 0x000ee20000300a00 */
[----:B------:R-:W-:-:S03]  /*847a0*/  IMAD.WIDE R212, R5, 0x4, R200 ;  /* 0x0000000405d47825 */ /* 0x000fc600078e02c8 */
[----:B------:R-:W-:Y:S04]  /*847b0*/  STL.64 [R1+0x2070], R214 ;  /* 0x002070d601007387 */ /* 0x000fe80000100a00 */
[----:B------:R-:W3:Y:S04]  /*847c0*/  LDL.LU.64 R200, [R1+0x678] ;  /* 0x0006780001c87983 */ /* 0x000ee80000300a00 */
[----:B------:R1:W-:Y:S04]  /*847d0*/  STL.64 [R1+0x20b0], R6 ;  /* 0x0020b00601007387 */ /* 0x0003e80000100a00 */
[----:B------:R1:W-:Y:S04]  /*847e0*/  LDGSTS.E [R15+-0x7ce80], desc[UR60][R214.64], P0 ;  /* 0x83180000d60f7fae */ /* 0x0003e8000812187c */
        /* <DEDUP_REMOVED lines=25> */
[----:B------:R-:W2:Y:S03]  /*84980*/  LDL.LU.64 R204, [R1+0x638] ;  /* 0x0006380001cc7983 */ /* 0x000ea60000300a00 */
[C---:B------:R-:W-:Y:S01]  /*84990*/  IMAD.WIDE R212, R5.reuse, 0x4, R200 ;  /* 0x0000000405d47825 */ /* 0x040fe200078e02c8 */
[----:B------:R-:W3:Y:S04]  /*849a0*/  LDL.LU.64 R202, [R1+0x630] ;  /* 0x0006300001ca7983 */ /* 0x000ee80000300a00 */
        /* <DEDUP_REMOVED lines=40> */
[----:B-1----:R-:W4:Y:S01]  /*84c30*/  LDL.LU.64 R12, [R1+0x5c8] ;  /* 0x0005c800010c7983 */ /* 0x002f220000300a00 */
[----:B------:R-:W-:-:S03]  /*84c40*/  IMAD.WIDE R214, R5, 0x4, R198 ;  /* 0x0000000405d67825 */ /* 0x000fc600078e02c6 */
[----:B------:R1:W-:Y:S04]  /*84c50*/  STL.64 [R1+0x2530], R208 ;  /* 0x002530d001007387 */ /* 0x0003e80000100a00 */
[----:B------:R-:W-:Y:S04]  /*84c60*/  LDGSTS.E [R0+-0x78280], desc[UR60][R208.64], P0 ;  /* 0x87d80000d0007fae */ /* 0x000fe8000812187c */
[----:B------:R-:W4:Y:S04]  /*84c70*/  LDL.LU.64 R198, [R1+0x5b8] ;  /* 0x0005b80001c67983 */ /* 0x000f280000300a00 */
[----:B------:R2:W-:Y:S04]  /*84c80*/  LDGSTS.E [R15+-0x5fe80], desc[UR60][R214.64], P0 ;  /* 0xa0180000d60f7fae */ /* 0x0005e8000812187c */
[----:B-1----:R-:W4:Y:S04]  /*84c90*/  LDL.LU.64 R208, [R1+0x5b0] ;  /* 0x0005b00001d07983 */ /* 0x002f280000300a00 */
[----:B------:R-:W-:Y:S04]  /*84ca0*/  STL.64 [R1+0x2800], R214 ;  /* 0x002800d601007387 */ /* 0x000fe80000100a00 */
[----:B------:R-:W4:Y:S01]  /*84cb0*/  LDL.LU.64 R212, [R1+0x5a8] ;  /* 0x0005a80001d47983 */ /* 0x000f220000300a00 */
[----:B------:R-:W-:-:S04]  /*84cc0*/  IMAD.WIDE R206, R5, 0x4, R206 ;  /* 0x0000000405ce7825 */ /* 0x000fc800078e02ce */
[C---:B------:R-:W-:Y:S01]  /*84cd0*/  IMAD.WIDE R210, R5.reuse, 0x4, R210 ;  /* 0x0000000405d27825 */ /* 0x040fe200078e02d2 */
        /* <DEDUP_REMOVED lines=15> */
[----:B------:R-:W-:Y:S04]  /*84dd0*/  LDGSTS.E [R15+-0x5ee80], desc[UR60][R214.64], P0 ;  /* 0xa1180000d60f7fae */ /* 0x000fe8000812187c */
[----:B------:R1:W-:Y:S04]  /*84de0*/  STL.64 [R1+0x2900], R6 ;  /* 0x0029000601007387 */ /* 0x0003e80000100a00 */
[----:B------:R-:W-:Y:S04]  /*84df0*/  LDGSTS.E [R11+-0x5ea80], desc[UR60][R6.64], P0 ;  /* 0xa1580000060b7fae */ /* 0x000fe8000812187c */
[----:B------:R1:W-:Y:S04]  /*84e00*/  STL.64 [R1+0x29c8], R200 ;  /* 0x0029c8c801007387 */ /* 0x0003e80000100a00 */
[----:B------:R1:W-:Y:S01]  /*84e10*/  LDGSTS.E [R4+-0x5e680], desc[UR60][R200.64], P0 ;  /* 0xa1980000c8047fae */ /* 0x0003e2000812187c */
[----:B----4-:R-:W-:-:S03]  /*84e20*/  IMAD.WIDE R12, R5, 0x4, R12 ;  /* 0x00000004050c7825 */ /* 0x010fc600078e020c */
[----:B-1----:R-:W4:Y:S01]  /*84e30*/  LDL.LU.64 R6, [R1+0x570] ;  /* 0x0005700001067983 */ /* 0x002f220000300a00 */
[----:B------:R-:W-:-:S03]  /*84e40*/  IMAD.WIDE R200, R5, 0x4, R198 ;  /* 0x0000000405c87825 */ /* 0x000fc600078e02c6 */
[----:B------:R1:W-:Y:S04]  /*84e50*/  STL.64 [R1+0x29c0], R12 ;  /* 0x0029c00c01007387 */ /* 0x0003e80000100a00 */
[----:B------:R-:W4:Y:S04]  /*84e60*/  LDL.LU.64 R198, [R1+0x568] ;  /* 0x0005680001c67983 */ /* 0x000f280000300a00 */
[----:B------:R-:W-:Y:S04]  /*84e70*/  LDGSTS.E [R0+-0x5e280], desc[UR60][R12.64], P0 ;  /* 0xa1d800000c007fae */ /* 0x000fe8000812187c */
[----:B------:R-:W-:Y:S01]  /*84e80*/  LDGSTS.E [R15+-0x5de80], desc[UR60][R200.64], P0 ;  /* 0xa2180000c80f7fae */ /* 0x000fe2000812187c */
[----:B------:R-:W-:-:S04]  /*84e90*/  IMAD.WIDE R214, R5, 0x4, R208 ;  /* 0x0000000405d67825 */ /* 0x000fc800078e02d0 */
[C---:B------:R-:W-:Y:S01]  /*84ea0*/  IMAD.WIDE R212, R5.reuse, 0x4, R212 ;  /* 0x0000000405d47825 */ /* 0x040fe200078e02d4 */
[----:B------:R-:W4:Y:S04]  /*84eb0*/  LDL.LU.64 R208, [R1+0x558] ;  /* 0x0005580001d07983 */ /* 0x000f280000300a00 */
[----:B------:R1:W-:Y:S04]  /*84ec0*/  STL.64 [R1+0x29b8], R200 ;  /* 0x0029b8c801007387 */ /* 0x0003e80000100a00 */
[----:B-1----:R-:W4:Y:S04]  /*84ed0*/  LDL.LU.64 R12, [R1+0x550] ;  /* 0x00055000010c7983 */ /* 0x002f280000300a00 */
[----:B------:R-:W-:Y:S04]  /*84ee0*/  STL.64 [R1+0x29b0], R214 ;  /* 0x0029b0d601007387 */ /* 0x000fe80000100a00 */
[----:B------:R-:W-:Y:S04]  /*84ef0*/  STL.64 [R1+0x29a8], R212 ;  /* 0x0029a8d401007387 */ /* 0x000fe80000100a00 */
[----:B------:R2:W-:Y:S04]  /*84f00*/  LDGSTS.E [R11+-0x5da80], desc[UR60][R214.64], P0 ;  /* 0xa2580000d60b7fae */ /* 0x0005e8000812187c */
[----:B------:R-:W-:Y:S04]  /*84f10*/  LDGSTS.E [R4+-0x5d680], desc[UR60][R212.64], P0 ;  /* 0xa2980000d4047fae */ /* 0x000fe8000812187c */
[----:B------:R-:W4:Y:S01]  /*84f20*/  LDL.LU.64 R200, [R1+0x548] ;  /* 0x0005480001c87983 */ /* 0x000f220000300a00 */
[----:B------:R-:W-:-:S05]  /*84f30*/  IMAD.WIDE R206, R5, 0x4, R206 ;  /* 0x0000000405ce7825 */ /* 0x000fca00078e02ce */
[----:B------:R1:W-:Y:S04]  /*84f40*/  STL.64 [R1+0x29a0], R206 ;  /* 0x0029a0ce01007387 */ /* 0x0003e80000100a00 */
[----:B------:R-:W-:Y:S04]  /*84f50*/  LDGSTS.E [R0+-0x5d280], desc[UR60][R206.64], P0 ;  /* 0xa2d80000ce007fae */ /* 0x000fe8000812187c */
[----:B-1----:R-:W4:Y:S01]  /*84f60*/  LDL.LU.64 R206, [R1+0x538] ;  /* 0x0005380001ce7983 */ /* 0x002f220000300a00 */
[----:B--2---:R-:W-:-:S04]  /*84f70*/  IMAD.WIDE R214, R5, 0x4, R204 ;  /* 0x0000000405d67825 */ /* 0x004fc800078e02cc */
[C---:B---3--:R-:W-:Y:S01]  /*84f80*/  IMAD.WIDE R202, R5.reuse, 0x4, R202 ;  /* 0x0000000405ca7825 */ /* 0x048fe200078e02ca */
[----:B------:R-:W2:Y:S04]  /*84f90*/  LDL.LU.64 R204, [R1+0x530] ;  /* 0x0005300001cc7983 */ /* 0x000ea80000300a00 */
[----:B------:R-:W-:Y:S01]  /*84fa0*/  STL.64 [R1+0x2998], R214 ;  /* 0x002998d601007387 */ /* 0x000fe20000100a00 */
[----:B------:R-:W-:-:S03]  /*84fb0*/  IMAD.WIDE R210, R5, 0x4, R210 ;  /* 0x0000000405d27825 */ /* 0x000fc600078e02d2 */
[----:B------:R-:W3:Y:S04]  /*84fc0*/  LDL.LU.64 R212, [R1+0x528] ;  /* 0x0005280001d47983 */ /* 0x000ee80000300a00 */
[----:B------:R1:W-:Y:S04]  /*84fd0*/  STL.64 [R1+0x2990], R202 ;  /* 0x002990ca01007387 */ /* 0x0003e80000100a00 */
[----:B------:R1:W-:Y:S04]  /*84fe0*/  LDGSTS.E [R15+-0x5ce80], desc[UR60][R214.64], P0 ;  /* 0xa3180000d60f7fae */ /* 0x0003e8000812187c */
[----:B------:R1:W-:Y:S04]  /*84ff0*/  STL.64 [R1+0x2988], R210 ;  /* 0x002988d201007387 */ /* 0x0003e80000100a00 */
        /* <DEDUP_REMOVED lines=8> */
[----:B------:R-:W4:Y:S04]  /*85080*/  LDL.LU.64 R210, [R1+0x508] ;  /* 0x0005080001d27983 */ /* 0x000f280000300a00 */
[----:B------:R-:W-:Y:S04]  /*85090*/  STL.64 [R1+0x2978], R214 ;  /* 0x002978d601007387 */ /* 0x000fe80000100a00 */
[----:B------:R2:W-:Y:S01]  /*850a0*/  LDGSTS.E [R15+-0x5be80], desc[UR60][R214.64], P0 ;  /* 0xa4180000d60f7fae */ /* 0x0005e2000812187c */
[----:B------:R-:W-:-:S04]  /*850b0*/  IMAD.WIDE R208, R5, 0x4, R208 ;  /* 0x0000000405d07825 */ /* 0x000fc800078e02d0 */
[C---:B-1----:R-:W-:Y:S01]  /*850c0*/  IMAD.WIDE R6, R5.reuse, 0x4, R12 ;  /* 0x0000000405067825 */ /* 0x042fe200078e020c */
[----:B------:R-:W-:Y:S04]  /*850d0*/  STL.64 [R1+0x2970], R208 ;  /* 0x002970d001007387 */ /* 0x000fe80000100a00 */
[----:B------:R-:W-:Y:S04]  /*850e0*/  LDGSTS.E [R11+-0x5ba80], desc[UR60][R208.64], P0 ;  /* 0xa4580000d00b7fae */ /* 0x000fe8000812187c */
[----:B------:R1:W-:Y:S01]  /*850f0*/  LDGSTS.E [R4+-0x5b680], desc[UR60][R6.64], P0 ;  /* 0xa498000006047fae */ /* 0x0003e2000812187c */
[----:B------:R-:W-:-:S03]  /*85100*/  IMAD.WIDE R12, R5, 0x4, R200 ;  /* 0x00000004050c7825 */ /* 0x000fc600078e02c8 */
[----:B------:R-:W4:Y:S04]  /*85110*/  LDL.LU.64 R200, [R1+0x4f8] ;  /* 0x0004f80001c87983 */ /* 0x000f280000300a00 */
[----:B------:R1:W-:Y:S04]  /*85120*/  STL.64 [R1+0x2968], R6 ;  /* 0x0029680601007387 */ /* 0x0003e80000100a00 */
[----:B------:R3:W-:Y:S04]  /*85130*/  STL.64 [R1+0x2960], R12 ;  /* 0x0029600c01007387 */ /* 0x0007e80000100a00 */
[----:B------:R-:W-:Y:S04]  /*85140*/  LDGSTS.E [R0+-0x5b280], desc[UR60][R12.64], P0 ;  /* 0xa4d800000c007fae */ /* 0x000fe8000812187c */
[----:B-1----:R-:W4:Y:S04]  /*85150*/  LDL.LU.64 R6, [R1+0x4f0] ;  /* 0x0004f00001067983 */ /* 0x002f280000300a00 */
[----:B------:R-:W4:Y:S01]  /*85160*/  LDL.LU.64 R208, [R1+0x4e8] ;  /* 0x0004e80001d07983 */ /* 0x000f220000300a00 */
[----:B------:R-:W-:-:S05]  /*85170*/  IMAD.WIDE R206, R5, 0x4, R206 ;  /* 0x0000000405ce7825 */ /* 0x000fca00078e02ce */
[----:B------:R-:W-:Y:S01]  /*85180*/  LDGSTS.E [R15+-0x5ae80], desc[UR60][R206.64], P0 ;  /* 0xa5180000ce0f7fae */ /* 0x000fe2000812187c */
[----:B--2---:R-:W-:-:S04]  /*85190*/  IMAD.WIDE R214, R5, 0x4, R204 ;  /* 0x0000000405d67825 */ /* 0x004fc800078e02cc */
[C---:B---3--:R-:W-:Y:S01]  /*851a0*/  IMAD.WIDE R212, R5.reuse, 0x4, R212 ;  /* 0x0000000405d47825 */ /* 0x048fe200078e02d4 */
[----:B------:R-:W2:Y:S04]  /*851b0*/  LDL.LU.64 R204, [R1+0x4d8] ;  /* 0x0004d80001cc7983 */ /* 0x000ea80000300a00 */
[----:B------:R1:W-:Y:S04]  /*851c0*/  STL.64 [R1+0x2958], R206 ;  /* 0x002958ce01007387 */ /* 0x0003e80000100a00 */
[----:B------:R-:W3:Y:S04]  /*851d0*/  LDL.LU.64 R12, [R1+0x4d0] ;  /* 0x0004d000010c7983 */ /* 0x000ee80000300a00 */
[----:B------:R-:W-:Y:S04]  /*851e0*/  STL.64 [R1+0x2950], R214 ;  /* 0x002950d601007387 */ /* 0x000fe80000100a00 */
[----:B------:R-:W-:Y:S04]  /*851f0*/  STL.64 [R1+0x2948], R212 ;  /* 0x002948d401007387 */ /* 0x000fe80000100a00 */
[----:B------:R-:W-:Y:S04]  /*85200*/  LDGSTS.E [R11+-0x5aa80], desc[UR60][R214.64], P0 ;  /* 0xa5580000d60b7fae */ /* 0x000fe8000812187c */
[----:B------:R-:W-:Y:S04]  /*85210*/  LDGSTS.E [R4+-0x5a680], desc[UR60][R212.64], P0 ;  /* 0xa5980000d4047fae */ /* 0x000fe8000812187c */
[----:B-1----:R-:W3:Y:S01]  /*85220*/  LDL.LU.64 R206, [R1+0x4c8] ;  /* 0x0004c80001ce7983 */ /* 0x002ee20000300a00 */
[----:B----4-:R-:W-:-:S04]  /*85230*/  IMAD.WIDE R202, R5, 0x4, R202 ;  /* 0x0000000405ca7825 */ /* 0x010fc800078e02ca */
[C---:B------:R-:W-:Y:S01]  /*85240*/  IMAD.WIDE R198, R5.reuse, 0x4, R198 ;  /* 0x0000000405c67825 */ /* 0x040fe200078e02c6 */
[----:B------:R1:W-:Y:S04]  /*85250*/  STL.64 [R1+0x2940], R202 ;  /* 0x002940ca01007387 */ /* 0x0003e80000100a00 */
[----:B------:R-:W-:Y:S01]  /*85260*/  LDGSTS.E [R0+-0x5a280], desc[UR60][R202.64], P0 ;  /* 0xa5d80000ca007fae */ /* 0x000fe2000812187c */
[----:B------:R-:W-:-:S03]  /*85270*/  IMAD.WIDE R244, R5, 0x4, R210 ;  /* 0x0000000405f47825 */ /* 0x000fc600078e02d2 */
[----:B------:R-:W-:Y:S04]  /*85280*/  LDGSTS.E [R15+-0x59e80], desc[UR60][R198.64], P0 ;  /* 0xa6180000c60f7fae */ /* 0x000fe8000812187c */
[----:B------:R4:W-:Y:S04]  /*85290*/  LDGSTS.E [R11+-0x59a80], desc[UR60][R244.64], P0 ;  /* 0xa6580000f40b7fae */ /* 0x0009e8000812187c */
[----:B-1----:R-:W3:Y:S04]  /*852a0*/  LDL.LU.64 R202, [R1+0x4b8] ;  /* 0x0004b80001ca7983 */ /* 0x002ee80000300a00 */
[----:B------:R-:W3:Y:S04]  /*852b0*/  LDL.LU.64 R214, [R1+0x4a8] ;  /* 0x0004a80001d67983 */ /* 0x000ee80000300a00 */
[----:B------:R1:W-:Y:S04]  /*852c0*/  STL.64 [R1+0x2938], R198 ;  /* 0x002938c601007387 */ /* 0x0003e80000100a00 */
[----:B------:R-:W3:Y:S04]  /*852d0*/  LDL.LU.64 R212, [R1+0x4a0] ;  /* 0x0004a00001d47983 */ /* 0x000ee80000300a00 */
[----:B------:R4:W-:Y:S01]  /*852e0*/  STL.64 [R1+0x2930], R244 ;  /* 0x002930f401007387 */ /* 0x0009e20000100a00 */
[----:B------:R-:W-:-:S03]  /*852f0*/  IMAD.WIDE R210, R5, 0x4, R200 ;  /* 0x0000000405d27825 */ /* 0x000fc600078e02c8 */
[----:B------:R-:W3:Y:S04]  /*85300*/  LDL.LU.64 R200, [R1+0x498] ;  /* 0x0004980001c87983 */ /* 0x000ee80000300a00 */
[----:B------:R4:W-:Y:S04]  /*85310*/  STL.64 [R1+0x2928], R210 ;  /* 0x002928d201007387 */ /* 0x0009e80000100a00 */
[----:B-1----:R-:W3:Y:S04]  /*85320*/  LDL.LU.64 R198, [R1+0x2d58] ;  /* 0x002d580001c67983 */ /* 0x002ee80000300a00 */
[----:B------:R-:W-:Y:S01]  /*85330*/  LDGSTS.E [R4+-0x59680], desc[UR60][R210.64], P0 ;  /* 0xa6980000d2047fae */ /* 0x000fe2000812187c */
[----:B------:R-:W-:-:S04]  /*85340*/  IMAD.WIDE R6, R5, 0x4, R6 ;  /* 0x0000000405067825 */ /* 0x000fc800078e0206 */
[----:B----4-:R-:W-:Y:S01]  /*85350*/  IMAD.WIDE R244, R5, 0x4, R208 ;  /* 0x0000000405f47825 */ /* 0x010fe200078e02d0 */
[----:B------:R1:W-:Y:S04]  /*85360*/  STL.64 [R1+0x2920], R6 ;  /* 0x0029200601007387 */ /* 0x0003e80000100a00 */
[----:B------:R-:W4:Y:S04]  /*85370*/  LDL.LU.64 R208, [R1+0x488] ;  /* 0x0004880001d07983 */ /* 0x000f280000300a00 */
[----:B------:R-:W4:Y:S04]  /*85380*/  LDL.LU.64 R210, [R1+0x480] ;  /* 0x0004800001d27983 */ /* 0x000f280000300a00 */
[----:B------:R-:W-:Y:S04]  /*85390*/  LDGSTS.E [R0+-0x59280], desc[UR60][R6.64], P0 ;  /* 0xa6d8000006007fae */ /* 0x000fe8000812187c */
[----:B------:R-:W-:Y:S01]  /*853a0*/  STL.64 [R1+0x2918], R244 ;  /* 0x002918f401007387 */ /* 0x000fe20000100a00 */
[----:B------:R-:W-:-:S03]  /*853b0*/  VIADD R247, R247, 0x200000 ;  /* 0x00200000f7f77836 */ /* 0x000fc60000000000 */
[----:B------:R1:W-:Y:S01]  /*853c0*/  LDGSTS.E [R11+-0x58e80], desc[UR60][R244.64], P0 ;  /* 0xa7180000f40b7fae */ /* 0x0003e2000812187c */
[C---:B------:R-:W-:Y:S01]  /*853d0*/  IADD3 R15, R248.reuse, 0x200000, RZ ;  /* 0x00200000f80f7810 */ /* 0x040fe20007ffe0ff */
[----:B-1----:R-:W-:Y:S02]  /*853e0*/  VIADD R11, R248, 0x200000 ;  /* 0x00200000f80b7836 */ /* 0x002fe40000000000 */
[----:B--2---:R-:W-:-:S04]  /*853f0*/  IMAD.WIDE R204, R5, 0x4, R204 ;  /* 0x0000000405cc7825 */ /* 0x004fc800078e02cc */
[C---:B---3--:R-:W-:Y:S01]  /*85400*/  IMAD.WIDE R12, R5.reuse, 0x4, R12 ;  /* 0x00000004050c7825 */ /* 0x048fe200078e020c */
[----:B------:R1:W-:Y:S04]  /*85410*/  STL.64 [R1+0x2910], R204 ;  /* 0x002910cc01007387 */ /* 0x0003e80000100a00 */
[----:B------:R2:W-:Y:S04]  /*85420*/  LDGSTS.E [R4+-0x58a80], desc[UR60][R204.64], P0 ;  /* 0xa7580000cc047fae */ /* 0x0005e8000812187c */
[----:B------:R3:W-:Y:S01]  /*85430*/  LDGSTS.E [R0+-0x58680], desc[UR60][R12.64], P0 ;  /* 0xa79800000c007fae */ /* 0x0007e2000812187c */
[----:B------:R-:W-:-:S03]  /*85440*/  IMAD.WIDE R6, R5, 0x4, R206 ;  /* 0x0000000405067825 */ /* 0x000fc600078e02ce */
[----:B------:R-:W4:Y:S04]  /*85450*/  LDL.LU.64 R206, [R1+0x478] ;  /* 0x0004780001ce7983 */ /* 0x000f280000300a00 */
[----:B------:R-:W-:Y:S04]  /*85460*/  STL.64 [R1+0x2908], R12 ;  /* 0x0029080c01007387 */ /* 0x000fe80000100a00 */
[----:B------:R3:W-:Y:S04]  /*85470*/  STL.64 [R1+0x28f8], R6 ;  /* 0x0028f80601007387 */ /* 0x0007e80000100a00 */
[----:B-1----:R-:W4:Y:S04]  /*85480*/  LDL.LU.64 R204, [R1+0x468] ;  /* 0x0004680001cc7983 */ /* 0x002f280000300a00 */
[----:B------:R1:W-:Y:S01]  /*85490*/  LDGSTS.E [R247+-0x58280], desc[UR60][R6.64], P0 ;  /* 0xa7d8000006f77fae */ /* 0x0003e2000812187c */
[C---:B--2---:R-:W-:Y:S01]  /*854a0*/  IADD3 R4, R248.reuse, 0x200000, RZ ;  /* 0x00200000f8047810 */ /* 0x044fe20007ffe0ff */
[----:B---3--:R-:W-:-:S02]  /*854b0*/  VIADD R0, R248, 0x200000 ;  /* 0x00200000f8007836 */ /* 0x008fc40000000000 */
[----:B------:R-:W-:-:S04]  /*854c0*/  IMAD.WIDE R244, R5, 0x4, R202 ;  /* 0x0000000405f47825 */ /* 0x000fc800078e02ca */
[----:B------:R-:W-:-:S04]  /*854d0*/  IMAD.WIDE R214, R5, 0x4, R214 ;  /* 0x0000000405d67825 */ /* 0x000fc800078e02d6 */
[C---:B-1----:R-:W-:Y:S01]  /*854e0*/  IMAD.WIDE R6, R5.reuse, 0x4, R212 ;  /* 0x0000000405067825 */ /* 0x042fe200078e02d4 */
[----:B------:R-:W2:Y:S04]  /*854f0*/  LDL.LU.64 R202, [R1+0x460] ;  /* 0x0004600001ca7983 */ /* 0x000ea80000300a00 */
[----:B------:R-:W-:Y:S04]  /*85500*/  STL.64 [R1+0x1018], R244 ;  /* 0x001018f401007387 */ /* 0x000fe80000100a00 */
[----:B------:R-:W-:Y:S04]  /*85510*/  STL.64 [R1+0x1118], R214 ;  /* 0x001118d601007387 */ /* 0x000fe80000100a00 */
[----:B------:R-:W3:Y:S04]  /*85520*/  LDL.LU.64 R12, [R1+0x458] ;  /* 0x00045800010c7983 */ /* 0x000ee80000300a00 */
[----:B------:R1:W-:Y:S04]  /*85530*/  STL.64 [R1+0x11e8], R6 ;  /* 0x0011e80601007387 */ /* 0x0003e80000100a00 */
[----:B------:R4:W-:Y:S04]  /*85540*/  LDGSTS.E [R15+-0x7fe00], desc[UR60][R244.64], P0 ;  /* 0x80200000f40f7fae */ /* 0x0009e8000812187c */
[----:B------:R-:W-:Y:S04]  /*85550*/  LDGSTS.E [R11+-0x7fa00], desc[UR60][R214.64], P0 ;  /* 0x80600000d60b7fae */ /* 0x000fe8000812187c */
[----:B------:R-:W-:Y:S01]  /*85560*/  LDGSTS.E [R4+-0x7f600], desc[UR60][R6.64], P0 ;  /* 0x80a0000006047fae */ /* 0x000fe2000812187c */
[----:B------:R-:W-:-:S03]  /*85570*/  IMAD.WIDE R212, R5, 0x4, R200 ;  /* 0x0000000405d47825 */ /* 0x000fc600078e02c8 */
[----:B------:R-:W3:Y:S04]  /*85580*/  LDL.LU.64 R200, [R1+0x448] ;  /* 0x0004480001c87983 */ /* 0x000ee80000300a00 */
[----:B------:R4:W-:Y:S04]  /*85590*/  STL.64 [R1+0x1270], R212 ;  /* 0x001270d401007387 */ /* 0x0009e80000100a00 */
[----:B------:R-:W-:Y:S04]  /*855a0*/  LDGSTS.E [R0+-0x7f200], desc[UR60][R212.64], P0 ;  /* 0x80e00000d4007fae */ /* 0x000fe8000812187c */
[----:B-1----:R-:W3:Y:S01]  /*855b0*/  LDL.LU.64 R6, [R1+0x440] ;  /* 0x0004400001067983 */ /* 0x002ee20000300a00 */
[----:B----4-:R-:W-:-:S04]  /*855c0*/  IMAD.WIDE R246, R5, 0x4, R208 ;  /* 0x0000000405f67825 */ /* 0x010fc800078e02d0 */
[C---:B------:R-:W-:Y:S01]  /*855d0*/  IMAD.WIDE R244, R5.reuse, 0x4, R210 ;  /* 0x0000000405f47825 */ /* 0x040fe200078e02d2 */
[----:B------:R-:W4:Y:S04]  /*855e0*/  LDL.LU.64 R208, [R1+0x438] ;  /* 0x0004380001d07983 */ /* 0x000f280000300a00 */
[----:B------:R-:W4:Y:S04]  /*855f0*/  LDL.LU.64 R212, [R1+0x428] ;  /* 0x0004280001d47983 */ /* 0x000f280000300a00 */
[----:B------:R-:W-:Y:S04]  /*85600*/  STL.64 [R1+0x12a8], R246 ;  /* 0x0012a8f601007387 */ /* 0x000fe80000100a00 */
[----:B------:R-:W4:Y:S04]  /*85610*/  LDL.LU.64 R210, [R1+0x420] ;  /* 0x0004200001d27983 */ /* 0x000f280000300a00 */
[----:B------:R-:W-:Y:S04]  /*85620*/  STL.64 [R1+0x1300], R244 ;  /* 0x001300f401007387 */ /* 0x000fe80000100a00 */
[----:B------:R-:W4:Y:S04]  /*85630*/  LDL.LU.64 R214, [R1+0x418] ;  /* 0x0004180001d67983 */ /* 0x000f280000300a00 */
[----:B------:R2:W-:Y:S04]  /*85640*/  LDGSTS.E [R15+-0x7ee00], desc[UR60][R246.64], P0 ;  /* 0x81200000f60f7fae */ /* 0x0005e8000812187c */
[----:B------:R3:W-:Y:S01]  /*85650*/  LDGSTS.E [R11+-0x7ea00], desc[UR60][R244.64], P0 ;  /* 0x81600000f40b7fae */ /* 0x0007e2000812187c */
[----:B------:R-:W-:-:S04]  /*85660*/  IMAD.WIDE R206, R5, 0x4, R206 ;  /* 0x0000000405ce7825 */ /* 0x000fc800078e02ce */
[C---:B------:R-:W-:Y:S01]  /*85670*/  IMAD.WIDE R204, R5.reuse, 0x4, R204 ;  /* 0x0000000405cc7825 */ /* 0x040fe200078e02cc */
[----:B------:R1:W-:Y:S04]  /*85680*/  STL.64 [R1+0x1348], R206 ;  /* 0x001348ce01007387 */ /* 0x0003e80000100a00 */
[----:B------:R-:W-:Y:S04]  /*85690*/  LDGSTS.E [R4+-0x7e600], desc[UR60][R206.64], P0 ;  /* 0x81a00000ce047fae */ /* 0x000fe8000812187c */
[----:B------:R1:W-:Y:S04]  /*856a0*/  STL.64 [R1+0x1390], R204 ;  /* 0x001390cc01007387 */ /* 0x0003e80000100a00 */
[----:B------:R-:W-:Y:S04]  /*856b0*/  LDGSTS.E [R0+-0x7e200], desc[UR60][R204.64], P0 ;  /* 0x81e00000cc007fae */ /* 0x000fe8000812187c */
[----:B-1----:R-:W4:Y:S04]  /*856c0*/  LDL.LU.64 R206, [R1+0x408] ;  /* 0x0004080001ce7983 */ /* 0x002f280000300a00 */
[----:B------:R-:W4:Y:S01]  /*856d0*/  LDL.LU.64 R204, [R1+0x400] ;  /* 0x0004000001cc7983 */ /* 0x000f220000300a00 */
[----:B--2---:R-:W-:-:S04]  /*856e0*/  IMAD.WIDE R246, R5, 0x4, R202 ;  /* 0x0000000405f67825 */ /* 0x004fc800078e02ca */
[C---:B---3--:R-:W-:Y:S01]  /*856f0*/  IMAD.WIDE R244, R5.reuse, 0x4, R12 ;  /* 0x0000000405f47825 */ /* 0x048fe200078e020c */
[----:B------:R-:W2:Y:S04]  /*85700*/  LDL.LU.64 R202, [R1+0x3f8] ;  /* 0x0003f80001ca7983 */ /* 0x000ea80000300a00 */
[----:B------:R-:W-:Y:S04]  /*85710*/  STL.64 [R1+0x13d0], R246 ;  /* 0x0013d0f601007387 */ /* 0x000fe80000100a00 */
[----:B------:R-:W-:Y:S04]  /*85720*/  LDGSTS.E [R15+-0x7de00], desc[UR60][R246.64], P0 ;  /* 0x82200000f60f7fae */ /* 0x000fe8000812187c */
[----:B------:R4:W-:Y:S01]  /*85730*/  LDGSTS.E [R11+-0x7da00], desc[UR60][R244.64], P0 ;  /* 0x82600000f40b7fae */ /* 0x0009e2000812187c */
[----:B------:R-:W-:-:S03]  /*85740*/  IMAD.WIDE R12, R5, 0x4, R200 ;  /* 0x00000004050c7825 */ /* 0x000fc600078e02c8 */
[----:B------:R-:W3:Y:S04]  /*85750*/  LDL.LU.64 R200, [R1+0x3e8] ;  /* 0x0003e80001c87983 */ /* 0x000ee80000300a00 */
[----:B------:R4:W-:Y:S01]  /*85760*/  STL.64 [R1+0x1428], R244 ;  /* 0x001428f401007387 */ /* 0x0009e20000100a00 */
[----:B------:R-:W-:-:S03]  /*85770*/  IMAD.WIDE R6, R5, 0x4, R6 ;  /* 0x0000000405067825 */ /* 0x000fc600078e0206 */
[----:B------:R-:W-:Y:S04]  /*85780*/  STL.64 [R1+0x1470], R12 ;  /* 0x0014700c01007387 */ /* 0x000fe80000100a00 */
[----:B------:R-:W-:Y:S04]  /*85790*/  LDGSTS.E [R4+-0x7d600], desc[UR60][R12.64], P0 ;  /* 0x82a000000c047fae */ /* 0x000fe8000812187c */
[----:B------:R1:W-:Y:S04]  /*857a0*/  STL.64 [R1+0x14c8], R6 ;  /* 0x0014c80601007387 */ /* 0x0003e80000100a00 */
[----:B------:R1:W-:Y:S01]  /*857b0*/  LDGSTS.E [R0+-0x7d200], desc[UR60][R6.64], P0 ;  /* 0x82e0000006007fae */ /* 0x0003e2000812187c */
[----:B----4-:R-:W-:-:S04]  /*857c0*/  IMAD.WIDE R244, R5, 0x4, R208 ;  /* 0x0000000405f47825 */ /* 0x010fc800078e02d0 */
[----:B------:R-:W-:-:S04]  /*857d0*/  IMAD.WIDE R212, R5, 0x4, R212 ;  /* 0x0000000405d47825 */ /* 0x000fc800078e02d4 */
[C---:B------:R-:W-:Y:S01]  /*857e0*/  IMAD.WIDE R210, R5.reuse, 0x4, R210 ;  /* 0x0000000405d27825 */ /* 0x040fe200078e02d2 */
[----:B------:R-:W4:Y:S04]  /*857f0*/  LDL.LU.64 R208, [R1+0x3e0] ;  /* 0x0003e00001d07983 */ /* 0x000f280000300a00 */
[----:B------:R1:W-:Y:S02]  /*85800*/  STL.64 [R1+0x1518], R244 ;  /* 0x001518f401007387 */ /* 0x0003e40000100a00 */
[C---:B-1----:R-:W-:Y:S02]  /*85810*/  IMAD.WIDE R6, R5.reuse, 0x4, R214 ;  /* 0x0000000405067825 */ /* 0x042fe400078e02d6 */
[----:B------:R1:W-:Y:S04]  /*85820*/  STL.64 [R1+0x20b8], R212 ;  /* 0x0020b8d401007387 */ /* 0x0003e80000100a00 */
[----:B------:R-:W4:Y:S04]  /*85830*/  LDL.LU.64 R12, [R1+0x3d8] ;  /* 0x0003d800010c7983 */ /* 0x000f280000300a00 */
[----:B------:R2:W-:Y:S04]  /*85840*/  STL.64 [R1+0x20f8], R210 ;  /* 0x0020f8d201007387 */ /* 0x0005e80000100a00 */
[----:B------:R-:W4:Y:S04]  /*85850*/  LDL.LU.64 R214, [R1+0x3c8] ;  /* 0x0003c80001d67983 */ /* 0x000f280000300a00 */
[----:B------:R-:W-:Y:S04]  /*85860*/  LDGSTS.E [R15+-0x7ce00], desc[UR60][R244.64], P0 ;  /* 0x83200000f40f7fae */ /* 0x000fe8000812187c */
[----:B------:R3:W-:Y:S04]  /*85870*/  STL.64 [R1+0x2138], R6 ;  /* 0x0021380601007387 */ /* 0x0007e80000100a00 */
[----:B------:R1:W-:Y:S04]  /*85880*/  LDGSTS.E [R11+-0x7ca00], desc[UR60][R212.64], P0 ;  /* 0x83600000d40b7fae */ /* 0x0003e8000812187c */
[----:B------:R2:W-:Y:S04]  /*85890*/  LDGSTS.E [R4+-0x7c600], desc[UR60][R210.64], P0 ;  /* 0x83a00000d2047fae */ /* 0x0005e8000812187c */
[----:B------:R3:W-:Y:S04]  /*858a0*/  LDGSTS.E [R0+-0x7c200], desc[UR60][R6.64], P0 ;  /* 0x83e0000006007fae */ /* 0x0007e8000812187c */
[----:B------:R-:W4:Y:S01]  /*858b0*/  LDL.LU.64 R244, [R1+0x3c0] ;  /* 0x0003c00001f47983 */ /* 0x000f220000300a00 */
[----:B-1----:R-:W-:-:S04]  /*858c0*/  IMAD.WIDE R212, R5, 0x4, R206 ;  /* 0x0000000405d47825 */ /* 0x002fc800078e02ce */
[C---:B------:R-:W-:Y:S01]  /*858d0*/  IMAD.WIDE R206, R5.reuse, 0x4, R204 ;  /* 0x0000000405ce7825 */ /* 0x040fe200078e02cc */
[----:B------:R-:W-:Y:S03]  /*858e0*/  STL.64 [R1+0x2178], R212 ;  /* 0x002178d401007387 */ /* 0x000fe60000100a00 */
[C---:B--2---:R-:W-:Y:S01]  /*858f0*/  IMAD.WIDE R210, R5.reuse, 0x4, R202 ;  /* 0x0000000405d27825 */ /* 0x044fe200078e02ca */
[----:B------:R1:W-:Y:S04]  /*85900*/  STL.64 [R1+0x21b8], R206 ;  /* 0x0021b8ce01007387 */ /* 0x0003e80000100a00 */
[----:B------:R-:W-:Y:S04]  /*85910*/  LDGSTS.E [R15+-0x7be00], desc[UR60][R212.64], P0 ;  /* 0x84200000d40f7fae */ /* 0x000fe8000812187c */
[----:B------:R-:W-:Y:S04]  /*85920*/  LDGSTS.E [R11+-0x7ba00], desc[UR60][R206.64], P0 ;  /* 0x84600000ce0b7fae */ /* 0x000fe8000812187c */
[----:B------:R-:W-:Y:S01]  /*85930*/  LDGSTS.E [R4+-0x7b600], desc[UR60][R210.64], P0 ;  /* 0x84a00000d2047fae */ /* 0x000fe2000812187c */
[----:B---3--:R-:W-:-:S03]  /*85940*/  IMAD.WIDE R6, R5, 0x4, R200 ;  /* 0x0000000405067825 */ /* 0x008fc600078e02c8 */
[----:B------:R-:W2:Y:S04]  /*85950*/  LDL.LU.64 R200, [R1+0x3b8] ;  /* 0x0003b80001c87983 */ /* 0x000ea80000300a00 */
[----:B------:R3:W-:Y:S04]  /*85960*/  STL.64 [R1+0x21f8], R210 ;  /* 0x0021f8d201007387 */ /* 0x0007e80000100a00 */
[----:B------:R-:W2:Y:S04]  /*85970*/  LDL.LU.64 R202, [R1+0x3a8] ;  /* 0x0003a80001ca7983 */ /* 0x000ea80000300a00 */
[----:B------:R-:W2:Y:S04]  /*85980*/  LDL.LU.64 R204, [R1+0x3a0] ;  /* 0x0003a00001cc7983 */ /* 0x000ea80000300a00 */
[----:B------:R3:W-:Y:S04]  /*85990*/  STL.64 [R1+0x2238], R6 ;  /* 0x0022380601007387 */ /* 0x0007e80000100a00 */
[----:B-1----:R-:W2:Y:S04]  /*859a0*/  LDL.LU.64 R206, [R1+0x398] ;  /* 0x0003980001ce7983 */ /* 0x002ea80000300a00 */
[----:B------:R1:W-:Y:S01]  /*859b0*/  LDGSTS.E [R0+-0x7b200], desc[UR60][R6.64], P0 ;  /* 0x84e0000006007fae */ /* 0x0003e2000812187c */
[----:B----4-:R-:W-:-:S03]  /*859c0*/  IMAD.WIDE R246, R5, 0x4, R208 ;  /* 0x0000000405f67825 */ /* 0x010fc600078e02d0 */
[----:B------:R-:W4:Y:S04]  /*859d0*/  LDL.LU.64 R208, [R1+0xf0] ;  /* 0x0000f00001d07983 */ /* 0x000f280000300a00 */
[----:B---3--:R-:W3:Y:S01]  /*859e0*/  LDL.LU.64 R210, [R1+0xd0] ;  /* 0x0000d00001d27983 */ /* 0x008ee20000300a00 */
[----:B------:R-:W-:-:S04]  /*859f0*/  IMAD.WIDE R12, R5, 0x4, R12 ;  /* 0x00000004050c7825 */ /* 0x000fc800078e020c */
[C---:B-1----:R-:W-:Y:S01]  /*85a00*/  IMAD.WIDE R6, R5.reuse, 0x4, R214 ;  /* 0x0000000405067825 */ /* 0x042fe200078e02d6 */
[----:B------:R-:W3:Y:S04]  /*85a10*/  LDL.LU.64 R212, [R1+0xb0] ;  /* 0x0000b00001d47983 */ /* 0x000ee80000300a00 */
[----:B------:R-:W-:Y:S04]  /*85a20*/  STL.64 [R1+0x2278], R246 ;  /* 0x002278f601007387 */ /* 0x000fe80000100a00 */
[----:B------:R-:W3:Y:S04]  /*85a30*/  LDL.LU.64 R214, [R1+0x90] ;  /* 0x0000900001d67983 */ /* 0x000ee80000300a00 */
[----:B------:R1:W-:Y:S04]  /*85a40*/  STL.64 [R1+0x22b8], R12 ;  /* 0x0022b80c01007387 */ /* 0x0003e80000100a00 */
[----:B------:R1:W-:Y:S04]  /*85a50*/  STL.64 [R1+0x22f8], R6 ;  /* 0x0022f80601007387 */ /* 0x0003e80000100a00 */
[----:B------:R-:W-:Y:S04]  /*85a60*/  LDGSTS.E [R15+-0x7ae00], desc[UR60][R246.64], P0 ;  /* 0x85200000f60f7fae */ /* 0x000fe8000812187c */
[----:B------:R3:W-:Y:S04]  /*85a70*/  LDGSTS.E [R11+-0x7aa00], desc[UR60][R12.64], P0 ;  /* 0x856000000c0b7fae */ /* 0x0007e8000812187c */
[----:B------:R3:W-:Y:S01]  /*85a80*/  LDGSTS.E [R4+-0x7a600], desc[UR60][R6.64], P0 ;  /* 0x85a0000006047fae */ /* 0x0007e2000812187c */
[----:B------:R-:W-:-:S05]  /*85a90*/  IMAD.WIDE R244, R5, 0x4, R244 ;  /* 0x0000000405f47825 */ /* 0x000fca00078e02f4 */
[----:B------:R1:W-:Y:S04]  /*85aa0*/  STL.64 [R1+0x2338], R244 ;  /* 0x002338f401007387 */ /* 0x0003e80000100a00 */
[----:B-1----:R-:W3:Y:S04]  /*85ab0*/  LDL.LU.64 R12, [R1+0x70] ;  /* 0x00007000010c7983 */ /* 0x002ee80000300a00 */
[----:B------:R-:W3:Y:S04]  /*85ac0*/  LDL.LU.64 R6, [R1+0x50] ;  /* 0x0000500001067983 */ /* 0x000ee80000300a00 */
[----:B------:R-:W3:Y:S04]  /*85ad0*/  LDL.LU.64 R246, [R1+0x30] ;  /* 0x0000300001f67983 */ /* 0x000ee80000300a00 */
[----:B------:R1:W-:Y:S04]  /*85ae0*/  LDGSTS.E [R0+-0x7a200], desc[UR60][R244.64], P0 ;  /* 0x85e00000f4007fae */ /* 0x0003e8000812187c */
[----:B------:R-:W1:Y:S01]  /*85af0*/  LDL.LU.64 R244, [R1+0x10] ;  /* 0x0000100001f47983 */ /* 0x000e620000300a00 */
[----:B--2---:R-:W-:-:S04]  /*85b00*/  IMAD.WIDE R200, R5, 0x4, R200 ;  /* 0x0000000405c87825 */ /* 0x004fc800078e02c8 */
[----:B------:R-:W-:-:S04]  /*85b10*/  IMAD.WIDE R202, R5, 0x4, R202 ;  /* 0x0000000405ca7825 */ /* 0x000fc800078e02ca */
[----:B------:R-:W-:-:S04]  /*85b20*/  IMAD.WIDE R204, R5, 0x4, R204 ;  /* 0x0000000405cc7825 */ /* 0x000fc800078e02cc */
[C---:B------:R-:W-:Y:S01]  /*85b30*/  IMAD.WIDE R206, R5.reuse, 0x4, R206 ;  /* 0x0000000405ce7825 */ /* 0x040fe200078e02ce */
[----:B------:R2:W-:Y:S04]  /*85b40*/  STL.64 [R1+0x2378], R200 ;  /* 0x002378c801007387 */ /* 0x0005e80000100a00 */
[----:B------:R2:W-:Y:S04]  /*85b50*/  STL.64 [R1+0x23e8], R202 ;  /* 0x0023e8ca01007387 */ /* 0x0005e80000100a00 */
[----:B------:R-:W-:Y:S04]  /*85b60*/  LDGSTS.E [R15+-0x79e00], desc[UR60][R200.64], P0 ;  /* 0x86200000c80f7fae */ /* 0x000fe8000812187c */
[----:B------:R-:W-:Y:S04]  /*85b70*/  LDGSTS.E [R11+-0x79a00], desc[UR60][R202.64], P0 ;  /* 0x86600000ca0b7fae */ /* 0x000fe8000812187c */
[----:B------:R-:W-:Y:S04]  /*85b80*/  LDGSTS.E [R4+-0x79600], desc[UR60][R204.64], P0 ;  /* 0x86a00000cc047fae */ /* 0x000fe8000812187c */
[----:B------:R-:W-:Y:S01]  /*85b90*/  LDGSTS.E [R0+-0x79200], desc[UR60][R206.64], P0 ;  /* 0x86e00000ce007fae */ /* 0x000fe2000812187c */
[----:B----4-:R-:W-:-:S03]  /*85ba0*/  IMAD.WIDE R208, R5, 0x4, R208 ;  /* 0x0000000405d07825 */ /* 0x010fc600078e02d0 */
[----:B--2---:R-:W2:Y:S04]  /*85bb0*/  LDL.LU.64 R200, [R1+0x2d50] ;  /* 0x002d500001c87983 */ /* 0x004ea80000300a00 */
[----:B------:R4:W-:Y:S04]  /*85bc0*/  STL.64 [R1+0x2420], R204 ;  /* 0x002420cc01007387 */ /* 0x0009e80000100a00 */
[----:B------:R-:W2:Y:S01]  /*85bd0*/  LDL.LU.64 R202, [R1+0x2d48] ;  /* 0x002d480001ca7983 */ /* 0x000ea20000300a00 */
[----:B---3--:R-:W-:-:S04]  /*85be0*/  IMAD.WIDE R210, R5, 0x4, R210 ;  /* 0x0000000405d27825 */ /* 0x008fc800078e02d2 */
[----:B------:R-:W-:-:S04]  /*85bf0*/  IMAD.WIDE R212, R5, 0x4, R212 ;  /* 0x0000000405d47825 */ /* 0x000fc800078e02d4 */
[C---:B------:R-:W-:Y:S01]  /*85c00*/  IMAD.WIDE R214, R5.reuse, 0x4, R214 ;  /* 0x0000000405d67825 */ /* 0x040fe200078e02d6 */
[----:B------:R-:W-:Y:S04]  /*85c10*/  LDGSTS.E [R15+-0x78e00], desc[UR60][R208.64], P0 ;  /* 0x87200000d00f7fae */ /* 0x000fe8000812187c */
[----:B------:R-:W-:Y:S04]  /*85c20*/  LDGSTS.E [R11+-0x78a00], desc[UR60][R210.64], P0 ;  /* 0x87600000d20b7fae */ /* 0x000fe8000812187c */
[----:B------:R-:W-:Y:S04]  /*85c30*/  LDGSTS.E [R4+-0x78600], desc[UR60][R212.64], P0 ;  /* 0x87a00000d4047fae */ /* 0x000fe8000812187c */
[----:B------:R-:W-:Y:S04]  /*85c40*/  LDGSTS.E [R0+-0x78200], desc[UR60][R214.64], P0 ;  /* 0x87e00000d6007fae */ /* 0x000fe8000812187c */
[----:B----4-:R-:W3:Y:S04]  /*85c50*/  LDL.LU.64 R204, [R1+0x2d40] ;  /* 0x002d400001cc7983 */ /* 0x010ee80000300a00 */
[----:B------:R4:W-:Y:S04]  /*85c60*/  STL.64 [R1+0x2458], R206 ;  /* 0x002458ce01007387 */ /* 0x0009e80000100a00 */
[----:B----4-:R-:W4:Y:S04]  /*85c70*/  LDL.LU.64 R206, [R1+0x2d38] ;  /* 0x002d380001ce7983 */ /* 0x010f280000300a00 */
[----:B------:R1:W-:Y:S04]  /*85c80*/  STL.64 [R1+0x2490], R208 ;  /* 0x002490d001007387 */ /* 0x0003e80000100a00 */
[----:B------:R1:W-:Y:S01]  /*85c90*/  STL.64 [R1+0x24d8], R210 ;  /* 0x0024d8d201007387 */ /* 0x0003e20000100a00 */
[----:B------:R-:W-:-:S04]  /*85ca0*/  IMAD.WIDE R12, R5, 0x4, R12 ;  /* 0x00000004050c7825 */ /* 0x000fc800078e020c */
[----:B------:R-:W-:-:S04]  /*85cb0*/  IMAD.WIDE R6, R5, 0x4, R6 ;  /* 0x0000000405067825 */ /* 0x000fc800078e0206 */
[C---:B------:R-:W-:Y:S01]  /*85cc0*/  IMAD.WIDE R246, R5.reuse, 0x4, R246 ;  /* 0x0000000405f67825 */ /* 0x040fe200078e02f6 */
[----:B------:R-:W-:Y:S04]  /*85cd0*/  LDGSTS.E [R15+-0x5fe00], desc[UR60][R12.64], P0 ;  /* 0xa02000000c0f7fae */ /* 0x000fe8000812187c */
[----:B------:R-:W-:Y:S04]  /*85ce0*/  LDGSTS.E [R11+-0x5fa00], desc[UR60][R6.64], P0 ;  /* 0xa0600000060b7fae */ /* 0x000fe8000812187c */
[----:B------:R-:W-:Y:S04]  /*85cf0*/  LDGSTS.E [R4+-0x5f600], desc[UR60][R246.64], P0 ;  /* 0xa0a00000f6047fae */ /* 0x000fe8000812187c */
[----:B-1----:R-:W4:Y:S04]  /*85d00*/  LDL.LU.64 R208, [R1+0x2d30] ;  /* 0x002d300001d07983 */ /* 0x002f280000300a00 */
[----:B------:R1:W-:Y:S04]  /*85d10*/  STL.64 [R1+0x2508], R212 ;  /* 0x002508d401007387 */ /* 0x0003e80000100a00 */
[----:B------:R-:W4:Y:S01]  /*85d20*/  LDL.LU.64 R210, [R1+0x2d28] ;  /* 0x002d280001d27983 */ /* 0x000f220000300a00 */
[----:B------:R-:W-:-:S05]  /*85d30*/  IMAD.WIDE R244, R5, 0x4, R244 ;  /* 0x0000000405f47825 */ /* 0x000fca00078e02f4 */
[----:B------:R-:W-:Y:S04]  /*85d40*/  LDGSTS.E [R0+-0x5f200], desc[UR60][R244.64], P0 ;  /* 0xa0e00000f4007fae */ /* 0x000fe8000812187c */
[----:B------:R-:W-:Y:S04]  /*85d50*/  LDGSTS.E [R15+-0x5ee00], desc[UR60][R238.64], P0 ;  /* 0xa1200000ee0f7fae */ /* 0x000fe8000812187c */
[----:B------:R-:W-:Y:S04]  /*85d60*/  LDGSTS.E [R11+-0x5ea00], desc[UR60][R230.64], P0 ;  /* 0xa1600000e60b7fae */ /* 0x000fe8000812187c */
[----:B------:R-:W-:Y:S04]  /*85d70*/  LDGSTS.E [R4+-0x5e600], desc[UR60][R222.64], P0 ;  /* 0xa1a00000de047fae */ /* 0x000fe8000812187c */
[----:B------:R-:W-:Y:S04]  /*85d80*/  LDGSTS.E [R0+-0x5e200], desc[UR60][R164.64], P0 ;  /* 0xa1e00000a4007fae */ /* 0x000fe8000812187c */
[----:B-1----:R-:W4:Y:S04]  /*85d90*/  LDL.LU.64 R212, [R1+0x2d20] ;  /* 0x002d200001d47983 */ /* 0x002f280000300a00 */
[----:B------:R1:W-:Y:S04]  /*85da0*/  STL.64 [R1+0x2538], R214 ;  /* 0x002538d601007387 */ /* 0x0003e80000100a00 */
        /* <DEDUP_REMOVED lines=11> */
[----:B-1----:R-:W4:Y:S04]  /*85e60*/  LDL.LU.64 R214, [R1+0x2d18] ;  /* 0x002d180001d67983 */ /* 0x002f280000300a00 */
[----:B------:R1:W-:Y:S04]  /*85e70*/  STL.64 [R1+0x2680], R12 ;  /* 0x0026800c01007387 */ /* 0x0003e80000100a00 */
        /* <DEDUP_REMOVED lines=9> */
[----:B------:R-:W-:-:S03]  /*85f10*/  IADD3 R248, R248, 0x200000, RZ ;  /* 0x00200000f8f87810 */ /* 0x000fc60007ffe0ff */
[----:B------:R-:W-:Y:S04]  /*85f20*/  LDGSTS.E [R0+-0x59200], desc[UR60][R124.64], P0 ;  /* 0xa6e000007c007fae */ /* 0x000fe8000812187c */
[----:B-1----:R-:W5:Y:S04]  /*85f30*/  LDL.LU.64 R12, [R1+0x2d10] ;  /* 0x002d1000010c7983 */ /* 0x002f680000300a00 */
[----:B------:R-:W-:Y:S04]  /*85f40*/  STL.64 [R1+0x2738], R246 ;  /* 0x002738f601007387 */ /* 0x000fe80000100a00 */
[----:B------:R-:W5:Y:S04]  /*85f50*/  LDL.LU.64 R6, [R1+0x2d08] ;  /* 0x002d080001067983 */ /* 0x000f680000300a00 */
[----:B------:R-:W-:Y:S04]  /*85f60*/  STL.64 [R1+0x2740], R244 ;  /* 0x002740f401007387 */ /* 0x000fe80000100a00 */
[----:B------:R-:W-:Y:S04]  /*85f70*/  STL.64 [R1+0x2748], R238 ;  /* 0x002748ee01007387 */ /* 0x000fe80000100a00 */
[----:B------:R1:W-:Y:S04]  /*85f80*/  STL.64 [R1+0x2758], R230 ;  /* 0x002758e601007387 */ /* 0x0003e80000100a00 */
        /* <DEDUP_REMOVED lines=18> */
[----:B-1----:R-:W3:Y:S04]  /*860b0*/  LDL.LU.64 R230, [R1+0x390] ;  /* 0x0003900001e67983 */ /* 0x002ee80000300a00 */
[----:B------:R-:W4:Y:S04]  /*860c0*/  LDL.LU.64 R238, [R1+0x378] ;  /* 0x0003780001ee7983 */ /* 0x000f280000300a00 */
[----:B------:R-:W4:Y:S04]  /*860d0*/  LDL.LU.64 R244, [R1+0x360] ;  /* 0x0003600001f47983 */ /* 0x000f280000300a00 */
[----:B------:R-:W3:Y:S04]  /*860e0*/  LDL.LU.64 R162, [R1+0x348] ;  /* 0x0003480001a27983 */ /* 0x000ee80000300a00 */
[----:B------:R-:W-:Y:S04]  /*860f0*/  STL.64 [R1+0x2868], R130 ;  /* 0x0028688201007387 */ /* 0x000fe80000100a00 */
[----:B------:R-:W-:Y:S04]  /*86100*/  STL.64 [R1+0x2860], R128 ;  /* 0x0028608001007387 */ /* 0x000fe80000100a00 */
[----:B------:R-:W-:Y:S04]  /*86110*/  STL.64 [R1+0x2858], R126 ;  /* 0x0028587e01007387 */ /* 0x000fe80000100a00 */
[----:B------:R-:W-:Y:S04]  /*86120*/  STL.64 [R1+0x2850], R124 ;  /* 0x0028507c01007387 */ /* 0x000fe80000100a00 */
[----:B------:R-:W4:Y:S04]  /*86130*/  LDL.LU.64 R164, [R1+0x330] ;  /* 0x0003300001a47983 */ /* 0x000f280000300a00 */
[----:B------:R-:W4:Y:S04]  /*86140*/  LDL.LU.64 R222, [R1+0x318] ;  /* 0x0003180001de7983 */ /* 0x000f280000300a00 */
[----:B------:R-:W4:Y:S04]  /*86150*/  LDL.LU.64 R246, [R1+0x300] ;  /* 0x0003000001f67983 */ /* 0x000f280000300a00 */
[----:B------:R-:W-:Y:S04]  /*86160*/  STL.64 [R1+0x2848], R122 ;  /* 0x0028487a01007387 */ /* 0x000fe80000100a00 */
[----:B------:R-:W-:Y:S04]  /*86170*/  STL.64 [R1+0x2840], R120 ;  /* 0x0028407801007387 */ /* 0x000fe80000100a00 */
[----:B------:R-:W-:Y:S04]  /*86180*/  STL.64 [R1+0x2838], R118 ;  /* 0x0028387601007387 */ /* 0x000fe80000100a00 */
[----:B------:R3:W-:Y:S04]  /*86190*/  STL.64 [R1+0x2830], R116 ;  /* 0x0028307401007387 */ /* 0x0007e80000100a00 */
[----:B--2---:R-:W2:Y:S04]  /*861a0*/  LDL.LU.64 R156, [R1+0x2e8] ;  /* 0x0002e800019c7983 */ /* 0x004ea80000300a00 */
[----:B------:R-:W-:Y:S04]  /*861b0*/  LDGSTS.E [R11+-0x58e00], desc[UR60][R122.64], P0 ;  /* 0xa72000007a0b7fae */ /* 0x000fe8000812187c */
[----:B------:R-:W-:Y:S04]  /*861c0*/  LDGSTS.E [R4+-0x58a00], desc[UR60][R120.64], P0 ;  /* 0xa760000078047fae */ /* 0x000fe8000812187c */
[----:B------:R-:W-:Y:S04]  /*861d0*/  LDGSTS.E [R0+-0x58600], desc[UR60][R118.64], P0 ;  /* 0xa7a0000076007fae */ /* 0x000fe8000812187c */
[----:B------:R3:W-:Y:S04]  /*861e0*/  LDGSTS.E [R248+-0x58200], desc[UR60][R116.64], P0 ;  /* 0xa7e0000074f87fae */ /* 0x0007e8000812187c */
[----:B------:R-:W2:Y:S04]  /*861f0*/  LDL.LU.64 R158, [R1+0x2d0] ;  /* 0x0002d000019e7983 */ /* 0x000ea80000300a00 */
[----:B------:R-:W2:Y:S04]  /*86200*/  LDL.LU.64 R150, [R1+0x2b8] ;  /* 0x0002b80001967983 */ /* 0x000ea80000300a00 */
[----:B------:R-:W2:Y:S04]  /*86210*/  LDL.LU.64 R160, [R1+0x2a0] ;  /* 0x0002a00001a07983 */ /* 0x000ea80000300a00 */
[----:B------:R-:W2:Y:S01]  /*86220*/  LDL.LU.64 R152, [R1+0x288] ;  /* 0x0002880001987983 */ /* 0x000ea20000300a00 */
[----:B---3--:R-:W-:-:S04]  /*86230*/  IMAD.WIDE R116, R5, 0x4, R162 ;  /* 0x0000000405747825 */ /* 0x008fc800078e02a2 */
[C---:B----4-:R-:W-:Y:S01]  /*86240*/  IMAD.WIDE R122, R5.reuse, 0x4, R164 ;  /* 0x00000004057a7825 */ /* 0x050fe200078e02a4 */
[----:B------:R2:W-:Y:S03]  /*86250*/  STL.64 [R1+0xfc0], R116 ;  /* 0x000fc07401007387 */ /* 0x0005e60000100a00 */
[C---:B------:R-:W-:Y:S01]  /*86260*/  IMAD.WIDE R120, R5.reuse, 0x4, R222 ;  /* 0x0000000405787825 */ /* 0x040fe200078e02de */
[----:B------:R-:W3:Y:S04]  /*86270*/  LDL.LU.64 R162, [R1+0x270] ;  /* 0x0002700001a27983 */ /* 0x000ee80000300a00 */
[----:B------:R-:W4:Y:S04]  /*86280*/  LDL.LU.64 R164, [R1+0x258] ;  /* 0x0002580001a47983 */ /* 0x000f280000300a00 */
[----:B------:R1:W-:Y:S04]  /*86290*/  STL.64 [R1+0x1008], R122 ;  /* 0x0010087a01007387 */ /* 0x0003e80000100a00 */
[----:B------:R-:W4:Y:S01]  /*862a0*/  LDL.LU.64 R222, [R1+0x240] ;  /* 0x0002400001de7983 */ /* 0x000f220000300a00 */
[----:B------:R-:W-:-:S03]  /*862b0*/  IMAD.WIDE R118, R5, 0x4, R246 ;  /* 0x0000000405767825 */ /* 0x000fc600078e02f6 */
[----:B------:R1:W-:Y:S04]  /*862c0*/  STL.64 [R1+0x10d8], R120 ;  /* 0x0010d87801007387 */ /* 0x0003e80000100a00 */
[----:B------:R-:W4:Y:S01]  /*862d0*/  LDL.LU.64 R246, [R1+0x228] ;  /* 0x0002280001f67983 */ /* 0x000f220000300a00 */
[----:B------:R-:W-:Y:S02]  /*862e0*/  VIADD R15, R249, 0x200000 ;  /* 0x00200000f90f7836 */ /* 0x000fe40000000000 */
[----:B------:R-:W-:Y:S01]  /*862f0*/  IMAD.WIDE R230, R5, 0x4, R230 ;  /* 0x0000000405e67825 */ /* 0x000fe200078e02e6 */
[----:B------:R-:W-:-:S03]  /*86300*/  IADD3 R11, R249, 0x200000, RZ ;  /* 0x00200000f90b7810 */ /* 0x000fc60007ffe0ff */
[----:B------:R-:W-:-:S04]  /*86310*/  IMAD.WIDE R238, R5, 0x4, R238 ;  /* 0x0000000405ee7825 */ /* 0x000fc800078e02ee */
[----:B------:R-:W-:Y:S02]  /*86320*/  VIADD R4, R249, 0x200000 ;  /* 0x00200000f9047836 */ /* 0x000fe40000000000 */
[----:B------:R-:W-:Y:S01]  /*86330*/  IMAD.WIDE R244, R5, 0x4, R244 ;  /* 0x0000000405f47825 */ /* 0x000fe200078e02f4 */
[----:B------:R-:W-:Y:S01]  /*86340*/  IADD3 R0, R249, 0x200000, RZ ;  /* 0x00200000f9007810 */ /* 0x000fe20007ffe0ff */
[----:B------:R-:W-:Y:S04]  /*86350*/  LDGSTS.E [R15+-0x7fd80], desc[UR60][R230.64], P0 ;  /* 0x80280000e60f7fae */ /* 0x000fe8000812187c */
[----:B------:R-:W-:Y:S04]  /*86360*/  LDGSTS.E [R11+-0x7f980], desc[UR60][R238.64], P0 ;  /* 0x80680000ee0b7fae */ /* 0x000fe8000812187c */
[----:B------:R-:W-:Y:S04]  /*86370*/  LDGSTS.E [R4+-0x7f580], desc[UR60][R244.64], P0 ;  /* 0x80a80000f4047fae */ /* 0x000fe8000812187c */
[----:B------:R2:W-:Y:S04]  /*86380*/  LDGSTS.E [R0+-0x7f180], desc[UR60][R116.64], P0 ;  /* 0x80e8000074007fae */ /* 0x0005e8000812187c */
[----:B------:R1:W-:Y:S04]  /*86390*/  LDGSTS.E [R15+-0x7ed80], desc[UR60][R122.64], P0 ;  /* 0x812800007a0f7fae */ /* 0x0003e8000812187c */
[----:B------:R1:W-:Y:S04]  /*863a0*/  STL.64 [R1+0x11b8], R118 ;  /* 0x0011b87601007387 */ /* 0x0003e80000100a00 */
[----:B------:R1:W-:Y:S04]  /*863b0*/  LDGSTS.E [R11+-0x7e980], desc[UR60][R120.64], P0 ;  /* 0x81680000780b7fae */ /* 0x0003e8000812187c */
[----:B------:R1:W-:Y:S01]  /*863c0*/  LDGSTS.E [R4+-0x7e580], desc[UR60][R118.64], P0 ;  /* 0x81a8000076047fae */ /* 0x0003e2000812187c */
[----:B--2---:R-:W-:-:S04]  /*863d0*/  IMAD.WIDE R116, R5, 0x4, R156 ;  /* 0x0000000405747825 */ /* 0x004fc800078e029c */
[----:B-1----:R-:W-:-:S04]  /*863e0*/  IMAD.WIDE R122, R5, 0x4, R158 ;  /* 0x00000004057a7825 */ /* 0x002fc800078e029e */
[C---:B------:R-:W-:Y:S01]  /*863f0*/  IMAD.WIDE R120, R5.reuse, 0x4, R150 ;  /* 0x0000000405787825 */ /* 0x040fe200078e0296 */
[----:B------:R1:W-:Y:S04]  /*86400*/  STL.64 [R1+0x1268], R116 ;  /* 0x0012687401007387 */ /* 0x0003e80000100a00 */
[----:B------:R-:W2:Y:S04]  /*86410*/  LDL.LU.64 R154, [R1+0x210] ;  /* 0x00021000019a7983 */ /* 0x000ea80000300a00 */
[----:B------:R-:W2:Y:S04]  /*86420*/  LDL.LU.64 R156, [R1+0x1f8] ;  /* 0x0001f800019c7983 */ /* 0x000ea80000300a00 */
[----:B------:R1:W-:Y:S04]  /*86430*/  LDGSTS.E [R0+-0x7e180], desc[UR60][R116.64], P0 ;  /* 0x81e8000074007fae */ /* 0x0003e8000812187c */
[----:B------:R-:W2:Y:S01]  /*86440*/  LDL.LU.64 R158, [R1+0x1e0] ;  /* 0x0001e000019e7983 */ /* 0x000ea20000300a00 */
[----:B------:R-:W-:-:S03]  /*86450*/  IMAD.WIDE R118, R5, 0x4, R160 ;  /* 0x0000000405767825 */ /* 0x000fc600078e02a0 */
[----:B------:R3:W-:Y:S04]  /*86460*/  STL.64 [R1+0x1288], R122 ;  /* 0x0012887a01007387 */ /* 0x0007e80000100a00 */
[----:B------:R-:W2:Y:S04]  /*86470*/  LDL.LU.64 R160, [R1+0x1c8] ;  /* 0x0001c80001a07983 */ /* 0x000ea80000300a00 */
[----:B------:R3:W-:Y:S04]  /*86480*/  LDGSTS.E [R15+-0x7dd80], desc[UR60][R122.64], P0 ;  /* 0x822800007a0f7fae */ /* 0x0007e8000812187c */
[----:B------:R4:W-:Y:S04]  /*86490*/  STL.64 [R1+0x12f8], R120 ;  /* 0x0012f87801007387 */ /* 0x0009e80000100a00 */
[----:B------:R4:W-:Y:S04]  /*864a0*/  LDGSTS.E [R11+-0x7d980], desc[UR60][R120.64], P0 ;  /* 0x82680000780b7fae */ /* 0x0009e8000812187c */
[----:B------:R4:W-:Y:S04]  /*864b0*/  STL.64 [R1+0x1338], R118 ;  /* 0x0013387601007387 */ /* 0x0009e80000100a00 */
[----:B------:R4:W-:Y:S01]  /*864c0*/  LDGSTS.E [R4+-0x7d580], desc[UR60][R118.64], P0 ;  /* 0x82a8000076047fae */ /* 0x0009e2000812187c */
[----:B-1----:R-:W-:-:S05]  /*864d0*/  IMAD.WIDE R116, R5, 0x4, R152 ;  /* 0x0000000405747825 */ /* 0x002fca00078e0298 */
[----:B------:R1:W-:Y:S04]  /*864e0*/  STL.64 [R1+0x1378], R116 ;  /* 0x0013787401007387 */ /* 0x0003e80000100a00 */
[----:B------:R1:W-:Y:S01]  /*864f0*/  LDGSTS.E [R0+-0x7d180], desc[UR60][R116.64], P0 ;  /* 0x82e8000074007fae */ /* 0x0003e2000812187c */
[----:B---3--:R-:W-:-:S04]  /*86500*/  IMAD.WIDE R122, R5, 0x4, R162 ;  /* 0x00000004057a7825 */ /* 0x008fc800078e02a2 */
[----:B----4-:R-:W-:-:S04]  /*86510*/  IMAD.WIDE R120, R5, 0x4, R164 ;  /* 0x0000000405787825 */ /* 0x010fc800078e02a4 */
[C---:B------:R-:W-:Y:S01]  /*86520*/  IMAD.WIDE R118, R5.reuse, 0x4, R222 ;  /* 0x0000000405767825 */ /* 0x040fe200078e02de */
[----:B------:R-:W3:Y:S04]  /*86530*/  LDL.LU.64 R162, [R1+0x1b0] ;  /* 0x0001b00001a27983 */ /* 0x000ee80000300a00 */
[----:B------:R2:W-:Y:S01]  /*86540*/  STL.64 [R1+0x13c0], R122 ;  /* 0x0013c07a01007387 */ /* 0x0005e20000100a00 */
[----:B-1----:R-:W-:-:S03]  /*86550*/  IMAD.WIDE R116, R5, 0x4, R246 ;  /* 0x0000000405747825 */ /* 0x002fc600078e02f6 */
[----:B------:R1:W-:Y:S04]  /*86560*/  STL.64 [R1+0x1410], R120 ;  /* 0x0014107801007387 */ /* 0x0003e80000100a00 */
[----:B------:R-:W4:Y:S04]  /*86570*/  LDL.LU.64 R164, [R1+0x198] ;  /* 0x0001980001a47983 */ /* 0x000f280000300a00 */
[----:B------:R1:W-:Y:S04]  /*86580*/  STL.64 [R1+0x1468], R118 ;  /* 0x0014687601007387 */ /* 0x0003e80000100a00 */
[----:B------:R-:W4:Y:S04]  /*86590*/  LDL.LU.64 R222, [R1+0x180] ;  /* 0x0001800001de7983 */ /* 0x000f280000300a00 */
[----:B------:R1:W-:Y:S04]  /*865a0*/  STL.64 [R1+0x14b0], R116 ;  /* 0x0014b07401007387 */ /* 0x0003e80000100a00 */
[----:B------:R-:W4:Y:S04]  /*865b0*/  LDL.LU.64 R246, [R1+0x168] ;  /* 0x0001680001f67983 */ /* 0x000f280000300a00 */
[----:B------:R2:W-:Y:S04]  /*865c0*/  LDGSTS.E [R15+-0x7cd80], desc[UR60][R122.64], P0 ;  /* 0x832800007a0f7fae */ /* 0x0005e8000812187c */
[----:B------:R1:W-:Y:S04]  /*865d0*/  LDGSTS.E [R11+-0x7c980], desc[UR60][R120.64], P0 ;  /* 0x83680000780b7fae */ /* 0x0003e8000812187c */
[----:B------:R1:W-:Y:S04]  /*865e0*/  LDGSTS.E [R4+-0x7c580], desc[UR60][R118.64], P0 ;  /* 0x83a8000076047fae */ /* 0x0003e8000812187c */
[----:B------:R1:W-:Y:S01]  /*865f0*/  LDGSTS.E [R0+-0x7c180], desc[UR60][R116.64], P0 ;  /* 0x83e8000074007fae */ /* 0x0003e2000812187c */
[----:B--2---:R-:W-:-:S04]  /*86600*/  IMAD.WIDE R122, R5, 0x4, R154 ;  /* 0x00000004057a7825 */ /* 0x004fc800078e029a */
[----:B-1----:R-:W-:-:S04]  /*86610*/  IMAD.WIDE R120, R5, 0x4, R156 ;  /* 0x0000000405787825 */ /* 0x002fc800078e029c */
[C---:B------:R-:W-:Y:S01]  /*86620*/  IMAD.WIDE R118, R5.reuse, 0x4, R158 ;  /* 0x0000000405767825 */ /* 0x040fe200078e029e */
[----:B------:R3:W-:Y:S03]  /*86630*/  STL.64 [R1+0x1508], R122 ;  /* 0x0015087a01007387 */ /* 0x0007e60000100a00 */
[C---:B------:R-:W-:Y:S01]  /*86640*/  IMAD.WIDE R116, R5.reuse, 0x4, R160 ;  /* 0x0000000405747825 */ /* 0x040fe200078e02a0 */
[----:B------:R4:W-:Y:S04]  /*86650*/  STL.64 [R1+0x21c0], R120 ;  /* 0x0021c07801007387 */ /* 0x0009e80000100a00 */
[----:B------:R-:W2:Y:S04]  /*86660*/  LDL.LU.64 R146, [R1+0x150] ;  /* 0x0001500001927983 */ /* 0x000ea80000300a00 */
[----:B------:R1:W-:Y:S04]  /*86670*/  STL.64 [R1+0x2200], R118 ;  /* 0x0022007601007387 */ /* 0x0003e80000100a00 */
[----:B------:R-:W2:Y:S04]  /*86680*/  LDL.LU.64 R148, [R1+0x138] ;  /* 0x0001380001947983 */ /* 0x000ea80000300a00 */
[----:B------:R-:W2:Y:S04]  /*86690*/  LDL.LU.64 R150, [R1+0x120] ;  /* 0x0001200001967983 */ /* 0x000ea80000300a00 */
[----:B------:R3:W-:Y:S04]  /*866a0*/  LDGSTS.E [R15+-0x7bd80], desc[UR60][R122.64], P0 ;  /* 0x842800007a0f7fae */ /* 0x0007e8000812187c */
[----:B------:R1:W-:Y:S04]  /*866b0*/  STL.64 [R1+0x2240], R116 ;  /* 0x0022407401007387 */ /* 0x0003e80000100a00 */
[----:B------:R4:W-:Y:S04]  /*866c0*/  LDGSTS.E [R11+-0x7b980], desc[UR60][R120.64], P0 ;  /* 0x84680000780b7fae */ /* 0x0009e8000812187c */
[----:B------:R-:W2:Y:S04]  /*866d0*/  LDL.LU.64 R152, [R1+0x108] ;  /* 0x0001080001987983 */ /* 0x000ea80000300a00 */
[----:B------:R1:W-:Y:S04]  /*866e0*/  LDGSTS.E [R4+-0x7b580], desc[UR60][R118.64], P0 ;  /* 0x84a8000076047fae */ /* 0x0003e8000812187c */
[----:B------:R-:W2:Y:S04]  /*866f0*/  LDL.LU.64 R154, [R1+0xe8] ;  /* 0x0000e800019a7983 */ /* 0x000ea80000300a00 */
[----:B------:R1:W-:Y:S04]  /*86700*/  LDGSTS.E [R0+-0x7b180], desc[UR60][R116.64], P0 ;  /* 0x84e8000074007fae */ /* 0x0003e8000812187c */
[----:B------:R-:W2:Y:S04]  /*86710*/  LDL.LU.64 R156, [R1+0xc8] ;  /* 0x0000c800019c7983 */ /* 0x000ea80000300a00 */
[----:B------:R-:W2:Y:S01]  /*86720*/  LDL.LU.64 R158, [R1+0xa8] ;  /* 0x0000a800019e7983 */ /* 0x000ea20000300a00 */
[----:B---3--:R-:W-:-:S04]  /*86730*/  IMAD.WIDE R122, R5, 0x4, R162 ;  /* 0x00000004057a7825 */ /* 0x008fc800078e02a2 */
[----:B----4-:R-:W-:-:S04]  /*86740*/  IMAD.WIDE R120, R5, 0x4, R164 ;  /* 0x0000000405787825 */ /* 0x010fc800078e02a4 */
[----:B-1----:R-:W-:-:S04]  /*86750*/  IMAD.WIDE R118, R5, 0x4, R222 ;  /* 0x0000000405767825 */ /* 0x002fc800078e02de */
[C---:B------:R-:W-:Y:S01]  /*86760*/  IMAD.WIDE R116, R5.reuse, 0x4, R246 ;  /* 0x0000000405747825 */ /* 0x040fe200078e02f6 */
[----:B------:R2:W-:Y:S04]  /*86770*/  STL.64 [R1+0x2280], R122 ;  /* 0x0022807a01007387 */ /* 0x0005e80000100a00 */
[----:B------:R-:W3:Y:S04]  /*86780*/  LDL.LU.64 R160, [R1+0x88] ;  /* 0x0000880001a07983 */ /* 0x000ee80000300a00 */
[----:B------:R1:W-:Y:S04]  /*86790*/  STL.64 [R1+0x22c0], R120 ;  /* 0x0022c07801007387 */ /* 0x0003e80000100a00 */
[----:B------:R4:W-:Y:S04]  /*867a0*/  STL.64 [R1+0x2300], R118 ;  /* 0x0023007601007387 */ /* 0x0009e80000100a00 */
[----:B------:R4:W-:Y:S04]  /*867b0*/  STL.64 [R1+0x2340], R116 ;  /* 0x0023407401007387 */ /* 0x0009e80000100a00 */
[----:B------:R-:W3:Y:S04]  /*867c0*/  LDL.LU.64 R162, [R1+0x68] ;  /* 0x0000680001a27983 */ /* 0x000ee80000300a00 */
[----:B------:R-:W3:Y:S04]  /*867d0*/  LDL.LU.64 R164, [R1+0x48] ;  /* 0x0000480001a47983 */ /* 0x000ee80000300a00 */
[----:B------:R-:W3:Y:S04]  /*867e0*/  LDL.LU.64 R222, [R1+0x28] ;  /* 0x0000280001de7983 */ /* 0x000ee80000300a00 */
[----:B------:R-:W3:Y:S04]  /*867f0*/  LDL.LU.64 R246, [R1+0x8] ;  /* 0x0000080001f67983 */ /* 0x000ee80000300a00 */
[----:B------:R2:W-:Y:S04]  /*86800*/  LDGSTS.E [R15+-0x7ad80], desc[UR60][R122.64], P0 ;  /* 0x852800007a0f7fae */ /* 0x0005e8000812187c */
[----:B------:R1:W-:Y:S04]  /*86810*/  LDGSTS.E [R11+-0x7a980], desc[UR60][R120.64], P0 ;  /* 0x85680000780b7fae */ /* 0x0003e8000812187c */
[----:B------:R4:W-:Y:S04]  /*86820*/  LDGSTS.E [R4+-0x7a580], desc[UR60][R118.64], P0 ;  /* 0x85a8000076047fae */ /* 0x0009e8000812187c */
[----:B------:R4:W-:Y:S01]  /*86830*/  LDGSTS.E [R0+-0x7a180], desc[UR60][R116.64], P0 ;  /* 0x85e8000074007fae */ /* 0x0009e2000812187c */
[----:B--2---:R-:W-:-:S04]  /*86840*/  IMAD.WIDE R122, R5, 0x4, R146 ;  /* 0x00000004057a7825 */ /* 0x004fc800078e0292 */
[----:B-1----:R-:W-:-:S04]  /*86850*/  IMAD.WIDE R120, R5, 0x4, R148 ;  /* 0x0000000405787825 */ /* 0x002fc800078e0294 */
[C---:B----4-:R-:W-:Y:S01]  /*86860*/  IMAD.WIDE R118, R5.reuse, 0x4, R150 ;  /* 0x0000000405767825 */ /* 0x050fe200078e0296 */
[----:B------:R1:W-:Y:S04]  /*86870*/  STL.64 [R1+0x2380], R122 ;  /* 0x0023807a01007387 */ /* 0x0003e80000100a00 */
[----:B------:R1:W-:Y:S01]  /*86880*/  LDGSTS.E [R15+-0x79d80], desc[UR60][R122.64], P0 ;  /* 0x862800007a0f7fae */ /* 0x0003e2000812187c */
[----:B------:R-:W-:-:S03]  /*86890*/  IMAD.WIDE R116, R5, 0x4, R152 ;  /* 0x0000000405747825 */ /* 0x000fc600078e0298 */
[----:B------:R2:W-:Y:S04]  /*868a0*/  STL.64 [R1+0x23f0], R120 ;  /* 0x0023f07801007387 */ /* 0x0005e80000100a00 */
[----:B------:R2:W-:Y:S04]  /*868b0*/  LDGSTS.E [R11+-0x79980], desc[UR60][R120.64], P0 ;  /* 0x86680000780b7fae */ /* 0x0005e8000812187c */
[----:B------:R4:W-:Y:S04]  /*868c0*/  STL.64 [R1+0x2428], R118 ;  /* 0x0024287601007387 */ /* 0x0009e80000100a00 */
[----:B------:R4:W-:Y:S04]  /*868d0*/  LDGSTS.E [R4+-0x79580], desc[UR60][R118.64], P0 ;  /* 0x86a8000076047fae */ /* 0x0009e8000812187c */
[----:B------:R3:W-:Y:S04]  /*868e0*/  STL.64 [R1+0x2460], R116 ;  /* 0x0024607401007387 */ /* 0x0007e80000100a00 */
[----:B------:R3:W-:Y:S01]  /*868f0*/  LDGSTS.E [R0+-0x79180], desc[UR60][R116.64], P0 ;  /* 0x86e8000074007fae */ /* 0x0007e2000812187c */
[----:B-1----:R-:W-:-:S04]  /*86900*/  IMAD.WIDE R122, R5, 0x4, R154 ;  /* 0x00000004057a7825 */ /* 0x002fc800078e029a */
[----:B--2---:R-:W-:-:S04]  /*86910*/  IMAD.WIDE R120, R5, 0x4, R156 ;  /* 0x0000000405787825 */ /* 0x004fc800078e029c */
[C---:B----4-:R-:W-:Y:S01]  /*86920*/  IMAD.WIDE R118, R5.reuse, 0x4, R158 ;  /* 0x0000000405767825 */ /* 0x050fe200078e029e */
[----:B------:R1:W-:Y:S04]  /*86930*/  STL.64 [R1+0x2498], R122 ;  /* 0x0024987a01007387 */ /* 0x0003e80000100a00 */
[----:B------:R1:W-:Y:S04]  /*86940*/  LDGSTS.E [R15+-0x78d80], desc[UR60][R122.64], P0 ;  /* 0x872800007a0f7fae */ /* 0x0003e8000812187c */
[----:B------:R2:W-:Y:S04]  /*86950*/  STL.64 [R1+0x24e0], R120 ;  /* 0x0024e07801007387 */ /* 0x0005e80000100a00 */
[----:B------:R2:W-:Y:S04]  /*86960*/  LDGSTS.E [R11+-0x78980], desc[UR60][R120.64], P0 ;  /* 0x87680000780b7fae */ /* 0x0005e8000812187c */
[----:B------:R4:W-:Y:S04]  /*86970*/  STL.64 [R1+0x2510], R118 ;  /* 0x0025107601007387 */ /* 0x0009e80000100a00 */
[----:B------:R4:W-:Y:S01]  /*86980*/  LDGSTS.E [R4+-0x78580], desc[UR60][R118.64], P0 ;  /* 0x87a8000076047fae */ /* 0x0009e2000812187c */
[----:B---3--:R-:W-:-:S04]  /*86990*/  IMAD.WIDE R116, R5, 0x4, R160 ;  /* 0x0000000405747825 */ /* 0x008fc800078e02a0 */
[----:B-1----:R-:W-:-:S04]  /*869a0*/  IMAD.WIDE R122, R5, 0x4, R162 ;  /* 0x00000004057a7825 */ /* 0x002fc800078e02a2 */
[C---:B--2---:R-:W-:Y:S01]  /*869b0*/  IMAD.WIDE R120, R5.reuse, 0x4, R164 ;  /* 0x0000000405787825 */ /* 0x044fe200078e02a4 */
[----:B------:R1:W-:Y:S04]  /*869c0*/  STL.64 [R1+0x2540], R116 ;  /* 0x0025407401007387 */ /* 0x0003e80000100a00 */
[----:B------:R1:W-:Y:S01]  /*869d0*/  LDGSTS.E [R0+-0x78180], desc[UR60][R116.64], P0 ;  /* 0x87e8000074007fae */ /* 0x0003e2000812187c */
[----:B----4-:R-:W-:-:S03]  /*869e0*/  IMAD.WIDE R118, R5, 0x4, R222 ;  /* 0x0000000405767825 */ /* 0x010fc600078e02de */
[----:B------:R-:W-:Y:S04]  /*869f0*/  STL.64 [R1+0x2598], R122 ;  /* 0x0025987a01007387 */ /* 0x000fe80000100a00 */
[----:B------:R-:W-:Y:S04]  /*86a00*/  LDGSTS.E [R15+-0x5fd80], desc[UR60][R122.64], P0 ;  /* 0xa02800007a0f7fae */ /* 0x000fe8000812187c */
[----:B------:R2:W-:Y:S04]  /*86a10*/  STL.64 [R1+0x2630], R120 ;  /* 0x0026307801007387 */ /* 0x0005e80000100a00 */
[----:B------:R2:W-:Y:S04]  /*86a20*/  LDGSTS.E [R11+-0x5f980], desc[UR60][R120.64], P0 ;  /* 0xa0680000780b7fae */ /* 0x0005e8000812187c */
[----:B------:R3:W-:Y:S04]  /*86a30*/  STL.64 [R1+0x2638], R118 ;  /* 0x0026387601007387 */ /* 0x0007e80000100a00 */
[----:B------:R3:W-:Y:S01]  /*86a40*/  LDGSTS.E [R4+-0x5f580], desc[UR60][R118.64], P0 ;  /* 0xa0a8000076047fae */ /* 0x0007e2000812187c */
[----:B-1----:R-:W-:-:S04]  /*86a50*/  IMAD.WIDE R116, R5, 0x4, R246 ;  /* 0x0000000405747825 */ /* 0x002fc800078e02f6 */
[C---:B--2---:R-:W-:Y:S01]  /*86a60*/  IMAD.WIDE R120, R5.reuse, 0x4, R236 ;  /* 0x0000000405787825 */ /* 0x044fe200078e02ec */
[----:B------:R1:W-:Y:S04]  /*86a70*/  STL.64 [R1+0x2640], R116 ;  /* 0x0026407401007387 */ /* 0x0003e80000100a00 */
[----:B------:R1:W-:Y:S01]  /*86a80*/  LDGSTS.E [R0+-0x5f180], desc[UR60][R116.64], P0 ;  /* 0xa0e8000074007fae */ /* 0x0003e2000812187c */
[----:B---3--:R-:W-:-:S03]  /*86a90*/  IMAD.WIDE R118, R5, 0x4, R228 ;  /* 0x0000000405767825 */ /* 0x008fc600078e02e4 */
[----:B------:R-:W-:Y:S04]  /*86aa0*/  STL.64 [R1+0x2648], R120 ;  /* 0x0026487801007387 */ /* 0x000fe80000100a00 */
[----:B------:R-:W-:Y:S04]  /*86ab0*/  LDGSTS.E [R15+-0x5ed80], desc[UR60][R120.64], P0 ;  /* 0xa1280000780f7fae */ /* 0x000fe8000812187c */
[----:B------:R-:W-:Y:S04]  /*86ac0*/  STL.64 [R1+0x2690], R118 ;  /* 0x0026907601007387 */ /* 0x000fe80000100a00 */
[----:B------:R-:W-:Y:S01]  /*86ad0*/  LDGSTS.E [R11+-0x5e980], desc[UR60][R118.64], P0 ;  /* 0xa1680000760b7fae */ /* 0x000fe2000812187c */
[----:B-1----:R-:W-:-:S05]  /*86ae0*/  IMAD.WIDE R116, R5, 0x4, R220 ;  /* 0x0000000405747825 */ /* 0x002fca00078e02dc */
        /* <DEDUP_REMOVED lines=18> */
[----:B------:R-:W2:Y:S04]  /*86c10*/  LDL.LU.64 R156, [R1+0x388] ;  /* 0x00038800019c7983 */ /* 0x000ea80000300a00 */
[----:B------:R-:W3:Y:S04]  /*86c20*/  LDL.LU.64 R158, [R1+0x370] ;  /* 0x00037000019e7983 */ /* 0x000ee80000300a00 */
        /* <DEDUP_REMOVED lines=9> */
[----:B------:R1:W-:Y:S04]  /*86cc0*/  STL.64 [R1+0x27a0], R72 ;  /* 0x0027a04801007387 */ /* 0x0003e80000100a00 */
[----:B------:R1:W-:Y:S04]  /*86cd0*/  STL.64 [R1+0x2798], R70 ;  /* 0x0027984601007387 */ /* 0x0003e80000100a00 */
[----:B------:R1:W-:Y:S04]  /*86ce0*/  STL.64 [R1+0x2790], R68 ;  /* 0x0027904401007387 */ /* 0x0003e80000100a00 */
[----:B------:R-:W4:Y:S04]  /*86cf0*/  LDL.LU.64 R148, [R1+0x2e0] ;  /* 0x0002e00001947983 */ /* 0x000f280000300a00 */
[----:B------:R1:W-:Y:S04]  /*86d00*/  STL.64 [R1+0x2788], R66 ;  /* 0x0027884201007387 */ /* 0x0003e80000100a00 */
[----:B------:R-:W1:Y:S04]  /*86d10*/  LDL.LU.64 R150, [R1+0x2c8] ;  /* 0x0002c80001967983 */ /* 0x000e680000300a00 */
[----:B------:R-:W4:Y:S04]  /*86d20*/  LDL.LU.64 R142, [R1+0x2b0] ;  /* 0x0002b000018e7983 */ /* 0x000f280000300a00 */
[----:B------:R-:W4:Y:S04]  /*86d30*/  LDL.LU.64 R152, [R1+0x298] ;  /* 0x0002980001987983 */ /* 0x000f280000300a00 */
[----:B------:R-:W4:Y:S04]  /*86d40*/  LDL.LU.64 R144, [R1+0x280] ;  /* 0x0002800001907983 */ /* 0x000f280000300a00 */
        /* <DEDUP_REMOVED lines=18> */
[----:B------:R4:W-:Y:S04]  /*86e70*/  LDGSTS.E [R15+-0x59d80], desc[UR60][R80.64], P0 ;  /* 0xa6280000500f7fae */ /* 0x0009e8000812187c */
[----:B------:R-:W-:Y:S04]  /*86e80*/  LDGSTS.E [R11+-0x59980], desc[UR60][R78.64], P0 ;  /* 0xa66800004e0b7fae */ /* 0x000fe8000812187c */
[----:B------:R-:W-:Y:S04]  /*86e90*/  LDGSTS.E [R4+-0x59580], desc[UR60][R76.64], P0 ;  /* 0xa6a800004c047fae */ /* 0x000fe8000812187c */
[----:B------:R-:W-:Y:S01]  /*86ea0*/  LDGSTS.E [R0+-0x59180], desc[UR60][R74.64], P0 ;  /* 0xa6e800004a007fae */ /* 0x000fe2000812187c */
[----:B------:R-:W-:-:S03]  /*86eb0*/  VIADD R249, R249, 0x200000 ;  /* 0x00200000f9f97836 */ /* 0x000fc60000000000 */
[----:B------:R4:W-:Y:S04]  /*86ec0*/  LDGSTS.E [R11+-0x58d80], desc[UR60][R72.64], P0 ;  /* 0xa7280000480b7fae */ /* 0x0009e8000812187c */
[----:B------:R4:W-:Y:S04]  /*86ed0*/  LDGSTS.E [R4+-0x58980], desc[UR60][R70.64], P0 ;  /* 0xa768000046047fae */ /* 0x0009e8000812187c */
[----:B------:R4:W-:Y:S04]  /*86ee0*/  LDGSTS.E [R0+-0x58580], desc[UR60][R68.64], P0 ;  /* 0xa7a8000044007fae */ /* 0x0009e8000812187c */
[----:B------:R4:W-:Y:S01]  /*86ef0*/  LDGSTS.E [R249+-0x58180], desc[UR60][R66.64], P0 ;  /* 0xa7e8000042f97fae */ /* 0x0009e2000812187c */
[----:B--2---:R-:W-:-:S04]  /*86f00*/  IMAD.WIDE R154, R5, 0x4, R156 ;  /* 0x00000004059a7825 */ /* 0x004fc800078e029c */
[C---:B---3--:R-:W-:Y:S01]  /*86f10*/  IMAD.WIDE R220, R5.reuse, 0x4, R160 ;  /* 0x0000000405dc7825 */ /* 0x048fe200078e02a0 */
[----:B------:R-:W2:Y:S04]  /*86f20*/  LDL.LU.64 R156, [R1+0x268] ;  /* 0x00026800019c7983 */ /* 0x000ea80000300a00 */
[----:B------:R-:W3:Y:S01]  /*86f30*/  LDL.LU.64 R160, [R1+0x250] ;  /* 0x0002500001a07983 */ /* 0x000ee20000300a00 */
[----:B----4-:R-:W-:-:S04]  /*86f40*/  IMAD.WIDE R228, R5, 0x4, R164 ;  /* 0x0000000405e47825 */ /* 0x010fc800078e02a4 */
[C---:B------:R-:W-:Y:S01]  /*86f50*/  IMAD.WIDE R236, R5.reuse, 0x4, R246 ;  /* 0x0000000405ec7825 */ /* 0x040fe200078e02f6 */
[----:B------:R-:W4:Y:S04]  /*86f60*/  LDL.LU.64 R164, [R1+0x238] ;  /* 0x0002380001a47983 */ /* 0x000f280000300a00 */
[----:B------:R-:W4:Y:S01]  /*86f70*/  LDL.LU.64 R246, [R1+0x220] ;  /* 0x0002200001f67983 */ /* 0x000f220000300a00 */
[C---:B------:R-:W-:Y:S01]  /*86f80*/  IADD3 R15, R250.reuse, 0x200000, RZ ;  /* 0x00200000fa0f7810 */ /* 0x040fe20007ffe0ff */
[C---:B------:R-:W-:Y:S02]  /*86f90*/  VIADD R11, R250.reuse, 0x200000 ;  /* 0x00200000fa0b7836 */ /* 0x040fe40000000000 */
[----:B------:R-:W-:Y:S01]  /*86fa0*/  IMAD.WIDE R158, R5, 0x4, R158 ;  /* 0x00000004059e7825 */ /* 0x000fe200078e029e */
[----:B------:R-:W-:-:S03]  /*86fb0*/  IADD3 R4, R250, 0x200000, RZ ;  /* 0x00200000fa047810 */ /* 0x000fc60007ffe0ff */
[----:B------:R-:W-:-:S04]  /*86fc0*/  IMAD.WIDE R162, R5, 0x4, R162 ;  /* 0x0000000405a27825 */ /* 0x000fc800078e02a2 */
[----:B------:R-:W-:Y:S02]  /*86fd0*/  VIADD R0, R250, 0x200000 ;  /* 0x00200000fa007836 */ /* 0x000fe40000000000 */
[C---:B------:R-:W-:Y:S01]  /*86fe0*/  IMAD.WIDE R222, R5.reuse, 0x4, R222 ;  /* 0x0000000405de7825 */ /* 0x040fe200078e02de */
[----:B------:R-:W-:Y:S04]  /*86ff0*/  LDGSTS.E [R15+-0x7fd00], desc[UR60][R154.64], P0 ;  /* 0x803000009a0f7fae */ /* 0x000fe8000812187c */
[----:B------:R-:W-:Y:S04]  /*87000*/  LDGSTS.E [R11+-0x7f900], desc[UR60][R158.64], P0 ;  /* 0x807000009e0b7fae */ /* 0x000fe8000812187c */
[----:B------:R-:W-:Y:S01]  /*87010*/  LDGSTS.E [R4+-0x7f500], desc[UR60][R162.64], P0 ;  /* 0x80b00000a2047fae */ /* 0x000fe2000812187c */
[----:B------:R-:W-:-:S04]  /*87020*/  IMAD.WIDE R248, R5, 0x4, R148 ;  /* 0x0000000405f87825 */ /* 0x000fc800078e0294 */
[C---:B-1----:R-:W-:Y:S01]  /*87030*/  IMAD.WIDE R72, R5.reuse, 0x4, R150 ;  /* 0x0000000405487825 */ /* 0x042fe200078e0296 */
[----:B------:R-:W-:Y:S04]  /*87040*/  LDGSTS.E [R0+-0x7f100], desc[UR60][R220.64], P0 ;  /* 0x80f00000dc007fae */ /* 0x000fe8000812187c */
[----:B------:R-:W-:Y:S04]  /*87050*/  LDGSTS.E [R15+-0x7ed00], desc[UR60][R222.64], P0 ;  /* 0x81300000de0f7fae */ /* 0x000fe8000812187c */
[----:B------:R-:W4:Y:S01]  /*87060*/  LDL.LU.64 R146, [R1+0x208] ;  /* 0x0002080001927983 */ /* 0x000f220000300a00 */
[----:B------:R-:W-:-:S03]  /*87070*/  IMAD.WIDE R70, R5, 0x4, R142 ;  /* 0x0000000405467825 */ /* 0x000fc600078e028e */
[----:B------:R-:W-:Y:S04]  /*87080*/  LDGSTS.E [R11+-0x7e900], desc[UR60][R228.64], P0 ;  /* 0x81700000e40b7fae */ /* 0x000fe8000812187c */
[----:B------:R-:W4:Y:S04]  /*87090*/  LDL.LU.64 R148, [R1+0x1f0] ;  /* 0x0001f00001947983 */ /* 0x000f280000300a00 */
[----:B------:R-:W-:Y:S04]  /*870a0*/  LDGSTS.E [R4+-0x7e500], desc[UR60][R236.64], P0 ;  /* 0x81b00000ec047fae */ /* 0x000fe8000812187c */
[----:B------:R-:W4:Y:S01]  /*870b0*/  LDL.LU.64 R150, [R1+0x1d8] ;  /* 0x0001d80001967983 */ /* 0x000f220000300a00 */
[----:B------:R-:W-:-:S03]  /*870c0*/  IMAD.WIDE R68, R5, 0x4, R152 ;  /* 0x0000000405447825 */ /* 0x000fc600078e0298 */
[----:B------:R-:W-:Y:S04]  /*870d0*/  LDGSTS.E [R0+-0x7e100], desc[UR60][R248.64], P0 ;  /* 0x81f00000f8007fae */ /* 0x000fe8000812187c */
[----:B------:R2:W-:Y:S01]  /*870e0*/  STL.64 [R1+0x1000], R72 ;  /* 0x0010004801007387 */ /* 0x0005e20000100a00 */
[----:B------:R-:W-:-:S03]  /*870f0*/  IMAD.WIDE R66, R5, 0x4, R144 ;  /* 0x0000000405427825 */ /* 0x000fc600078e0290 */
[----:B------:R-:W4:Y:S04]  /*87100*/  LDL.LU.64 R152, [R1+0x1c0] ;  /* 0x0001c00001987983 */ /* 0x000f280000300a00 */
[----:B------:R2:W-:Y:S04]  /*87110*/  LDGSTS.E [R15+-0x7dd00], desc[UR60][R72.64], P0 ;  /* 0x82300000480f7fae */ /* 0x0005e8000812187c */
[----:B------:R3:W-:Y:S04]  /*87120*/  STL.64 [R1+0x1088], R70 ;  /* 0x0010884601007387 */ /* 0x0007e80000100a00 */
[----:B------:R3:W-:Y:S04]  /*87130*/  LDGSTS.E [R11+-0x7d900], desc[UR60][R70.64], P0 ;  /* 0x82700000460b7fae */ /* 0x0007e8000812187c */
[----:B------:R4:W-:Y:S04]  /*87140*/  STL.64 [R1+0x1170], R68 ;  /* 0x0011704401007387 */ /* 0x0009e80000100a00 */
[----:B------:R4:W-:Y:S04]  /*87150*/  LDGSTS.E [R4+-0x7d500], desc[UR60][R68.64], P0 ;  /* 0x82b0000044047fae */ /* 0x0009e8000812187c */
[----:B------:R1:W-:Y:S04]  /*87160*/  STL.64 [R1+0x1238], R66 ;  /* 0x0012384201007387 */ /* 0x0003e80000100a00 */
[----:B------:R1:W-:Y:S01]  /*87170*/  LDGSTS.E [R0+-0x7d100], desc[UR60][R66.64], P0 ;  /* 0x82f0000042007fae */ /* 0x0003e2000812187c */
[----:B--2---:R-:W-:-:S04]  /*87180*/  IMAD.WIDE R72, R5, 0x4, R156 ;  /* 0x0000000405487825 */ /* 0x004fc800078e029c */
[C---:B---3--:R-:W-:Y:S01]  /*87190*/  IMAD.WIDE R70, R5.reuse, 0x4, R160 ;  /* 0x0000000405467825 */ /* 0x048fe200078e02a0 */
[----:B------:R-:W2:Y:S04]  /*871a0*/  LDL.LU.64 R156, [R1+0x1a8] ;  /* 0x0001a800019c7983 */ /* 0x000ea80000300a00 */
[----:B------:R3:W-:Y:S04]  /*871b0*/  STL.64 [R1+0x1280], R72 ;  /* 0x0012804801007387 */ /* 0x0007e80000100a00 */
[----:B------:R3:W-:Y:S04]  /*871c0*/  LDGSTS.E [R15+-0x7cd00], desc[UR60][R72.64], P0 ;  /* 0x83300000480f7fae */ /* 0x0007e8000812187c */
[----:B------:R3:W-:Y:S04]  /*871d0*/  STL.64 [R1+0x12e0], R70 ;  /* 0x0012e04601007387 */ /* 0x0007e80000100a00 */
[----:B------:R-:W2:Y:S01]  /*871e0*/  LDL.LU.64 R160, [R1+0x190] ;  /* 0x0001900001a07983 */ /* 0x000ea20000300a00 */
[----:B----4-:R-:W-:-:S04]  /*871f0*/  IMAD.WIDE R68, R5, 0x4, R164 ;  /* 0x0000000405447825 */ /* 0x010fc800078e02a4 */
[C---:B-1----:R-:W-:Y:S01]  /*87200*/  IMAD.WIDE R66, R5.reuse, 0x4, R246 ;  /* 0x0000000405427825 */ /* 0x042fe200078e02f6 */
[----:B------:R1:W-:Y:S04]  /*87210*/  LDGSTS.E [R11+-0x7c900], desc[UR60][R70.64], P0 ;  /* 0x83700000460b7fae */ /* 0x0003e8000812187c */
[----:B------:R4:W-:Y:S04]  /*87220*/  STL.64 [R1+0x1328], R68 ;  /* 0x0013284401007387 */ /* 0x0009e80000100a00 */
[----:B------:R-:W2:Y:S04]  /*87230*/  LDL.LU.64 R164, [R1+0x178] ;  /* 0x0001780001a47983 */ /* 0x000ea80000300a00 */
[----:B------:R4:W-:Y:S04]  /*87240*/  STL.64 [R1+0x1370], R66 ;  /* 0x0013704201007387 */ /* 0x0009e80000100a00 */
[----:B------:R-:W2:Y:S04]  /*87250*/  LDL.LU.64 R246, [R1+0x160] ;  /* 0x0001600001f67983 */ /* 0x000ea80000300a00 */
[----:B------:R4:W-:Y:S04]  /*87260*/  LDGSTS.E [R4+-0x7c500], desc[UR60][R68.64], P0 ;  /* 0x83b0000044047fae */ /* 0x0009e8000812187c */
[----:B------:R4:W-:Y:S01]  /*87270*/  LDGSTS.E [R0+-0x7c100], desc[UR60][R66.64], P0 ;  /* 0x83f0000042007fae */ /* 0x0009e2000812187c */
[----:B---3--:R-:W-:-:S04]  /*87280*/  IMAD.WIDE R72, R5, 0x4, R146 ;  /* 0x0000000405487825 */ /* 0x008fc800078e0292 */
[----:B-1----:R-:W-:-:S04]  /*87290*/  IMAD.WIDE R70, R5, 0x4, R148 ;  /* 0x0000000405467825 */ /* 0x002fc800078e0294 */
[C---:B----4-:R-:W-:Y:S01]  /*872a0*/  IMAD.WIDE R68, R5.reuse, 0x4, R150 ;  /* 0x0000000405447825 */ /* 0x050fe200078e0296 */
[----:B------:R2:W-:Y:S04]  /*872b0*/  STL.64 [R1+0x13b8], R72 ;  /* 0x0013b84801007387 */ /* 0x0005e80000100a00 */
[----:B------:R1:W-:Y:S01]  /*872c0*/  STL.64 [R1+0x1408], R70 ;  /* 0x0014084601007387 */ /* 0x0003e20000100a00 */
[----:B------:R-:W-:-:S03]  /*872d0*/  IMAD.WIDE R66, R5, 0x4, R152 ;  /* 0x0000000405427825 */ /* 0x000fc600078e0298 */
[----:B------:R-:W3:Y:S04]  /*872e0*/  LDL.LU.64 R138, [R1+0x148] ;  /* 0x00014800018a7983 */ /* 0x000ee80000300a00 */
[----:B------:R4:W-:Y:S04]  /*872f0*/  STL.64 [R1+0x1458], R68 ;  /* 0x0014584401007387 */ /* 0x0009e80000100a00 */
[----:B------:R-:W3:Y:S04]  /*87300*/  LDL.LU.64 R140, [R1+0x130] ;  /* 0x00013000018c7983 */ /* 0x000ee80000300a00 */
[----:B------:R-:W3:Y:S04]  /*87310*/  LDL.LU.64 R142, [R1+0x118] ;  /* 0x00011800018e7983 */ /* 0x000ee80000300a00 */
[----:B------:R2:W-:Y:S04]  /*87320*/  LDGSTS.E [R15+-0x7bd00], desc[UR60][R72.64], P0 ;  /* 0x84300000480f7fae */ /* 0x0005e8000812187c */
[----:B------:R4:W-:Y:S04]  /*87330*/  STL.64 [R1+0x14a8], R66 ;  /* 0x0014a84201007387 */ /* 0x0009e80000100a00 */
[----:B------:R1:W-:Y:S04]  /*87340*/  LDGSTS.E [R11+-0x7b900], desc[UR60][R70.64], P0 ;  /* 0x84700000460b7fae */ /* 0x0003e8000812187c */
[----:B------:R-:W3:Y:S04]  /*87350*/  LDL.LU.64 R144, [R1+0x100] ;  /* 0x0001000001907983 */ /* 0x000ee80000300a00 */
[----:B------:R4:W-:Y:S04]  /*87360*/  LDGSTS.E [R4+-0x7b500], desc[UR60][R68.64], P0 ;  /* 0x84b0000044047fae */ /* 0x0009e8000812187c */
[----:B------:R-:W3:Y:S04]  /*87370*/  LDL.LU.64 R146, [R1+0xe0] ;  /* 0x0000e00001927983 */ /* 0x000ee80000300a00 */
[----:B------:R4:W-:Y:S04]  /*87380*/  LDGSTS.E [R0+-0x7b100], desc[UR60][R66.64], P0 ;  /* 0x84f0000042007fae */ /* 0x0009e8000812187c */
[----:B------:R-:W3:Y:S04]  /*87390*/  LDL.LU.64 R148, [R1+0xc0] ;  /* 0x0000c00001947983 */ /* 0x000ee80000300a00 */
[----:B------:R-:W3:Y:S01]  /*873a0*/  LDL.LU.64 R150, [R1+0xa0] ;  /* 0x0000a00001967983 */ /* 0x000ee20000300a00 */
[----:B--2---:R-:W-:-:S04]  /*873b0*/  IMAD.WIDE R72, R5, 0x4, R156 ;  /* 0x0000000405487825 */ /* 0x004fc800078e029c */
[C---:B-1----:R-:W-:Y:S01]  /*873c0*/  IMAD.WIDE R70, R5.reuse, 0x4, R160 ;  /* 0x0000000405467825 */ /* 0x042fe200078e02a0 */
[----:B------:R3:W-:Y:S04]  /*873d0*/  STL.64 [R1+0x14f8], R72 ;  /* 0x0014f84801007387 */ /* 0x0007e80000100a00 */
[----:B------:R-:W2:Y:S01]  /*873e0*/  LDL.LU.64 R152, [R1+0x80] ;  /* 0x0000800001987983 */ /* 0x000ea20000300a00 */
[----:B----4-:R-:W-:-:S03]  /*873f0*/  IMAD.WIDE R68, R5, 0x4, R164 ;  /* 0x0000000405447825 */ /* 0x010fc600078e02a4 */
[----:B------:R3:W-:Y:S01]  /*87400*/  LDGSTS.E [R15+-0x7ad00], desc[UR60][R72.64], P0 ;  /* 0x85300000480f7fae */ /* 0x0007e2000812187c */
[----:B------:R-:W-:-:S03]  /*87410*/  IMAD.WIDE R66, R5, 0x4, R246 ;  /* 0x0000000405427825 */ /* 0x000fc600078e02f6 */
[----:B------:R1:W-:Y:S04]  /*87420*/  STL.64 [R1+0x1540], R70 ;  /* 0x0015404601007387 */ /* 0x0003e80000100a00 */
[----:B------:R4:W-:Y:S04]  /*87430*/  STL.64 [R1+0x2308], R68 ;  /* 0x0023084401007387 */ /* 0x0009e80000100a00 */
[----:B------:R1:W-:Y:S04]  /*87440*/  LDGSTS.E [R11+-0x7a900], desc[UR60][R70.64], P0 ;  /* 0x85700000460b7fae */ /* 0x0003e8000812187c */
[----:B------:R4:W-:Y:S04]  /*87450*/  STL.64 [R1+0x2348], R66 ;  /* 0x0023484201007387 */ /* 0x0009e80000100a00 */
[----:B------:R-:W2:Y:S04]  /*87460*/  LDL.LU.64 R156, [R1+0x60] ;  /* 0x00006000019c7983 */ /* 0x000ea80000300a00 */
[----:B------:R-:W2:Y:S04]  /*87470*/  LDL.LU.64 R160, [R1+0x40] ;  /* 0x0000400001a07983 */ /* 0x000ea80000300a00 */
[----:B------:R-:W2:Y:S04]  /*87480*/  LDL.LU.64 R164, [R1+0x20] ;  /* 0x0000200001a47983 */ /* 0x000ea80000300a00 */
[----:B------:R-:W2:Y:S04]  /*87490*/  LDL.LU.64 R246, [R1] ;  /* 0x0000000001f67983 */ /* 0x000ea80000300a00 */
[----:B------:R4:W-:Y:S04]  /*874a0*/  LDGSTS.E [R4+-0x7a500], desc[UR60][R68.64], P0 ;  /* 0x85b0000044047fae */ /* 0x0009e8000812187c */
[----:B------:R4:W-:Y:S01]  /*874b0*/  LDGSTS.E [R0+-0x7a100], desc[UR60][R66.64], P0 ;  /* 0x85f0000042007fae */ /* 0x0009e2000812187c */
[----:B---3--:R-:W-:-:S04]  /*874c0*/  IMAD.WIDE R72, R5, 0x4, R138 ;  /* 0x0000000405487825 */ /* 0x008fc800078e028a */
        /* <DEDUP_REMOVED lines=12> */
[----:B---3--:R-:W-:-:S04]  /*87590*/  IMAD.WIDE R70, R5, 0x4, R148 ;  /* 0x0000000405467825 */ /* 0x008fc800078e0294 */
[C---:B----4-:R-:W-:Y:S01]  /*875a0*/  IMAD.WIDE R68, R5.reuse, 0x4, R150 ;  /* 0x0000000405447825 */ /* 0x050fe200078e0296 */
[----:B------:R1:W-:Y:S04]  /*875b0*/  STL.64 [R1+0x24b8], R72 ;  /* 0x0024b84801007387 */ /* 0x0003e80000100a00 */
[----:B------:R1:W-:Y:S04]  /*875c0*/  LDGSTS.E [R15+-0x78d00], desc[UR60][R72.64], P0 ;  /* 0x87300000480f7fae */ /* 0x0003e8000812187c */
[----:B------:R3:W-:Y:S04]  /*875d0*/  STL.64 [R1+0x24e8], R70 ;  /* 0x0024e84601007387 */ /* 0x0007e80000100a00 */
[----:B------:R3:W-:Y:S04]  /*875e0*/  LDGSTS.E [R11+-0x78900], desc[UR60][R70.64], P0 ;  /* 0x87700000460b7fae */ /* 0x0007e8000812187c */
[----:B------:R4:W-:Y:S04]  /*875f0*/  STL.64 [R1+0x2518], R68 ;  /* 0x0025184401007387 */ /* 0x0009e80000100a00 */
[----:B------:R4:W-:Y:S01]  /*87600*/  LDGSTS.E [R4+-0x78500], desc[UR60][R68.64], P0 ;  /* 0x87b0000044047fae */ /* 0x0009e2000812187c */
[----:B--2---:R-:W-:-:S05]  /*87610*/  IMAD.WIDE R66, R5, 0x4, R152 ;  /* 0x0000000405427825 */ /* 0x004fca00078e0298 */
[----:B------:R2:W-:Y:S04]  /*87620*/  STL.64 [R1+0x2548], R66 ;  /* 0x0025484201007387 */ /* 0x0005e80000100a00 */
[----:B------:R2:W-:Y:S01]  /*87630*/  LDGSTS.E [R0+-0x78100], desc[UR60][R66.64], P0 ;  /* 0x87f0000042007fae */ /* 0x0005e2000812187c */
[----:B-1----:R-:W-:-:S04]  /*87640*/  IMAD.WIDE R72, R5, 0x4, R156 ;  /* 0x0000000405487825 */ /* 0x002fc800078e029c */
[----:B---3--:R-:W-:-:S04]  /*87650*/  IMAD.WIDE R70, R5, 0x4, R160 ;  /* 0x0000000405467825 */ /* 0x008fc800078e02a0 */
[C---:B----4-:R-:W-:Y:S01]  /*87660*/  IMAD.WIDE R68, R5.reuse, 0x4, R164 ;  /* 0x0000000405447825 */ /* 0x050fe200078e02a4 */
[----:B------:R-:W-:Y:S04]  /*87670*/  STL.64 [R1+0x2570], R72 ;  /* 0x0025704801007387 */ /* 0x000fe80000100a00 */
[----:B------:R-:W-:Y:S01]  /*87680*/  LDGSTS.E [R15+-0x5fd00], desc[UR60][R72.64], P0 ;  /* 0xa0300000480f7fae */ /* 0x000fe2000812187c */
[----:B--2---:R-:W-:-:S03]  /*87690*/  IMAD.WIDE R66, R5, 0x4, R246 ;  /* 0x0000000405427825 */ /* 0x004fc600078e02f6 */
        /* <DEDUP_REMOVED lines=8> */
[----:B---3--:R-:W-:Y:S01]  /*87720*/  IMAD.WIDE R66, R5, 0x4, R218 ;  /* 0x0000000405427825 */ /* 0x008fe200078e02da */
        /* <DEDUP_REMOVED lines=36> */
[----:B------:R-:W-:Y:S04]  /*87970*/  STL.64 [R1+0x2710], R30 ;  /* 0x0027101e01007387 */ /* 0x000fe80000100a00 */
[----:B------:R-:W-:Y:S04]  /*87980*/  LDGSTS.E [R15+-0x5bd00], desc[UR60][R46.64], P0 ;  /* 0xa43000002e0f7fae */ /* 0x000fe8000812187c */
[----:B------:R-:W-:Y:S04]  /*87990*/  STL.64 [R1+0x2708], R28 ;  /* 0x0027081c01007387 */ /* 0x000fe80000100a00 */
[----:B------:R-:W-:Y:S04]  /*879a0*/  LDGSTS.E [R11+-0x5b900], desc[UR60][R44.64], P0 ;  /* 0xa47000002c0b7fae */ /* 0x000fe8000812187c */
[----:B------:R-:W-:Y:S04]  /*879b0*/  STL.64 [R1+0x2700], R26 ;  /* 0x0027001a01007387 */ /* 0x000fe80000100a00 */
[----:B------:R-:W-:Y:S04]  /*879c0*/  LDGSTS.E [R4+-0x5b500], desc[UR60][R42.64], P0 ;  /* 0xa4b000002a047fae */ /* 0x000fe8000812187c */
[----:B------:R-:W-:Y:S04]  /*879d0*/  STL.64 [R1+0x26f8], R24 ;  /* 0x0026f81801007387 */ /* 0x000fe80000100a00 */
[----:B------:R-:W-:Y:S04]  /*879e0*/  LDGSTS.E [R0+-0x5b100], desc[UR60][R40.64], P0 ;  /* 0xa4f0000028007fae */ /* 0x000fe8000812187c */
[----:B------:R-:W4:Y:S04]  /*879f0*/  LDL.LU.64 R152, [R1+0x320] ;  /* 0x0003200001987983 */ /* 0x000f280000300a00 */
[----:B------:R-:W-:Y:S04]  /*87a00*/  LDGSTS.E [R15+-0x5ad00], desc[UR60][R38.64], P0 ;  /* 0xa5300000260f7fae */ /* 0x000fe8000812187c */
[----:B------:R-:W4:Y:S04]  /*87a10*/  LDL.LU.64 R156, [R1+0x308] ;  /* 0x00030800019c7983 */ /* 0x000f280000300a00 */
[----:B------:R-:W-:Y:S04]  /*87a20*/  LDGSTS.E [R11+-0x5a900], desc[UR60][R36.64], P0 ;  /* 0xa5700000240b7fae */ /* 0x000fe8000812187c */
[----:B------:R-:W4:Y:S04]  /*87a30*/  LDL.LU.64 R160, [R1+0x2f0] ;  /* 0x0002f00001a07983 */ /* 0x000f280000300a00 */
[----:B------:R-:W-:Y:S04]  /*87a40*/  LDGSTS.E [R4+-0x5a500], desc[UR60][R34.64], P0 ;  /* 0xa5b0000022047fae */ /* 0x000fe8000812187c */
[----:B------:R-:W4:Y:S04]  /*87a50*/  LDL.LU.64 R164, [R1+0x2d8] ;  /* 0x0002d80001a47983 */ /* 0x000f280000300a00 */
[----:B------:R-:W-:Y:S04]  /*87a60*/  LDGSTS.E [R0+-0x5a100], desc[UR60][R32.64], P0 ;  /* 0xa5f0000020007fae */ /* 0x000fe8000812187c */
[----:B------:R-:W-:Y:S04]  /*87a70*/  STL.64 [R1+0x26f0], R22 ;  /* 0x0026f01601007387 */ /* 0x000fe80000100a00 */
[----:B------:R-:W-:Y:S04]  /*87a80*/  LDGSTS.E [R15+-0x59d00], desc[UR60][R30.64], P0 ;  /* 0xa63000001e0f7fae */ /* 0x000fe8000812187c */
[----:B------:R-:W-:Y:S04]  /*87a90*/  STL.64 [R1+0x26e8], R20 ;  /* 0x0026e81401007387 */ /* 0x000fe80000100a00 */
[----:B------:R-:W-:Y:S04]  /*87aa0*/  LDGSTS.E [R11+-0x59900], desc[UR60][R28.64], P0 ;  /* 0xa67000001c0b7fae */ /* 0x000fe8000812187c */
[----:B------:R-:W-:Y:S04]  /*87ab0*/  STL.64 [R1+0x26e0], R18 ;  /* 0x0026e01201007387 */ /* 0x000fe80000100a00 */
[----:B------:R-:W-:Y:S01]  /*87ac0*/  LDGSTS.E [R4+-0x59500], desc[UR60][R26.64], P0 ;  /* 0xa6b000001a047fae */ /* 0x000fe2000812187c */
[----:B------:R-:W-:-:S03]  /*87ad0*/  IADD3 R250, R250, 0x200000, RZ ;  /* 0x00200000fafa7810 */ /* 0x000fc60007ffe0ff */
[----:B------:R2:W-:Y:S04]  /*87ae0*/  STL.64 [R1+0x26c8], R16 ;  /* 0x0026c81001007387 */ /* 0x0005e80000100a00 */
[----:B------:R-:W-:Y:S04]  /*87af0*/  LDGSTS.E [R0+-0x59100], desc[UR60][R24.64], P0 ;  /* 0xa6f0000018007fae */ /* 0x000fe8000812187c */
[----:B------:R-:W4:Y:S04]  /*87b00*/  LDL.LU.64 R140, [R1+0x2c0] ;  /* 0x0002c000018c7983 */ /* 0x000f280000300a00 */
[----:B------:R-:W-:Y:S04]  /*87b10*/  LDGSTS.E [R11+-0x58d00], desc[UR60][R22.64], P0 ;  /* 0xa7300000160b7fae */ /* 0x000fe8000812187c */
[----:B------:R-:W4:Y:S04]  /*87b20*/  LDL.LU.64 R134, [R1+0x2a8] ;  /* 0x0002a80001867983 */ /* 0x000f280000300a00 */
[----:B------:R-:W-:Y:S04]  /*87b30*/  LDGSTS.E [R4+-0x58900], desc[UR60][R20.64], P0 ;  /* 0xa770000014047fae */ /* 0x000fe8000812187c */
[----:B------:R-:W4:Y:S04]  /*87b40*/  LDL.LU.64 R142, [R1+0x290] ;  /* 0x00029000018e7983 */ /* 0x000f280000300a00 */
[----:B------:R-:W-:Y:S04]  /*87b50*/  LDGSTS.E [R0+-0x58500], desc[UR60][R18.64], P0 ;  /* 0xa7b0000012007fae */ /* 0x000fe8000812187c */
[----:B------:R2:W-:Y:S02]  /*87b60*/  LDGSTS.E [R250+-0x58100], desc[UR60][R16.64], P0 ;  /* 0xa7f0000010fa7fae */ /* 0x0005e4000812187c */
[----:B--2---:R-:W-:-:S04]  /*87b70*/  IMAD.WIDE R16, R5, 0x4, R146 ;  /* 0x0000000405107825 */ /* 0x004fc800078e0292 */
[C---:B---3--:R-:W-:Y:S02]  /*87b80*/  IMAD.WIDE R22, R5.reuse, 0x4, R246 ;  /* 0x0000000405167825 */ /* 0x048fe400078e02f6 */
[----:B------:R-:W2:Y:S04]  /*87b90*/  LDL.LU.64 R246, [R1+0x278] ;  /* 0x0002780001f67983 */ /* 0x000ea80000300a00 */
[----:B------:R-:W3:Y:S01]  /*87ba0*/  LDL.LU.64 R144, [R1+0x260] ;  /* 0x0002600001907983 */ /* 0x000ee20000300a00 */
[----:B------:R-:W-:-:S03]  /*87bb0*/  IMAD.WIDE R18, R5, 0x4, R148 ;  /* 0x0000000405127825 */ /* 0x000fc600078e0294 */
[----:B------:R-:W2:Y:S04]  /*87bc0*/  LDL.LU.64 R146, [R1+0x248] ;  /* 0x0002480001927983 */ /* 0x000ea80000300a00 */
[----:B------:R-:W2:Y:S01]  /*87bd0*/  LDL.LU.64 R148, [R1+0x230] ;  /* 0x0002300001947983 */ /* 0x000ea20000300a00 */
[----:B----4-:R-:W-:-:S03]  /*87be0*/  IMAD.WIDE R20, R5, 0x4, R150 ;  /* 0x0000000405147825 */ /* 0x010fc600078e0296 */
[----:B------:R-:W4:Y:S04]  /*87bf0*/  LDL.LU.64 R150, [R1+0x218] ;  /* 0x0002180001967983 */ /* 0x000f280000300a00 */
[----:B------:R-:W4:Y:S04]  /*87c00*/  LDL.LU.64 R136, [R1+0x200] ;  /* 0x0002000001887983 */ /* 0x000f280000300a00 */
[----:B------:R-:W4:Y:S01]  /*87c10*/  LDL.LU.64 R138, [R1+0x1e8] ;  /* 0x0001e800018a7983 */ /* 0x000f220000300a00 */
[----:B------:R-:W-:-:S03]  /*87c20*/  IMAD.WIDE R218, R5, 0x4, R140 ;  /* 0x0000000405da7825 */ /* 0x000fc600078e028c */
[----:B------:R-:W4:Y:S01]  /*87c30*/  LDL.LU.64 R140, [R1+0x1d0] ;  /* 0x0001d000018c7983 */ /* 0x000f220000300a00 */
[----:B------:R-:W-:-:S03]  /*87c40*/  IMAD.WIDE R234, R5, 0x4, R142 ;  /* 0x0000000405ea7825 */ /* 0x000fc600078e028e */
[----:B------:R-:W4:Y:S01]  /*87c50*/  LDL.LU.64 R142, [R1+0x1b8] ;  /* 0x0001b800018e7983 */ /* 0x000f220000300a00 */
[----:B---3--:R-:W-:-:S04]  /*87c60*/  IMAD.WIDE R30, R5, 0x4, R144 ;  /* 0x00000004051e7825 */ /* 0x008fc800078e0290 */
[----:B--2---:R-:W-:-:S04]  /*87c70*/  IMAD.WIDE R28, R5, 0x4, R146 ;  /* 0x00000004051c7825 */ /* 0x004fc800078e0292 */
[C---:B------:R-:W-:Y:S01]  /*87c80*/  IMAD.WIDE R26, R5.reuse, 0x4, R148 ;  /* 0x00000004051a7825 */ /* 0x040fe200078e0294 */
[----:B------:R-:W2:Y:S04]  /*87c90*/  LDL.LU.64 R144, [R1+0x1a0] ;  /* 0x0001a00001907983 */ /* 0x000ea80000300a00 */
[----:B------:R1:W-:Y:S01]  /*87ca0*/  STL.64 [R1+0xff8], R30 ;  /* 0x000ff81e01007387 */ /* 0x0003e20000100a00 */
[----:B----4-:R-:W-:-:S03]  /*87cb0*/  IMAD.WIDE R24, R5, 0x4, R150 ;  /* 0x0000000405187825 */ /* 0x010fc600078e0296 */
[----:B------:R-:W3:Y:S04]  /*87cc0*/  LDL.LU.64 R146, [R1+0x188] ;  /* 0x0001880001927983 */ /* 0x000ee80000300a00 */
[----:B------:R4:W-:Y:S04]  /*87cd0*/  STL.64 [R1+0x1050], R28 ;  /* 0x0010501c01007387 */ /* 0x0009e80000100a00 */
[----:B------:R4:W-:Y:S04]  /*87ce0*/  STL.64 [R1+0x1158], R26 ;  /* 0x0011581a01007387 */ /* 0x0009e80000100a00 */
[----:B------:R-:W3:Y:S04]  /*87cf0*/  LDL.LU.64 R148, [R1+0x170] ;  /* 0x0001700001947983 */ /* 0x000ee80000300a00 */
[----:B------:R4:W-:Y:S04]  /*87d00*/  STL.64 [R1+0x1200], R24 ;  /* 0x0012001801007387 */ /* 0x0009e80000100a00 */
[----:B------:R-:W3:Y:S01]  /*87d10*/  LDL.LU.64 R150, [R1+0x158] ;  /* 0x0001580001967983 */ /* 0x000ee20000300a00 */
[C---:B------:R-:W-:Y:S01]  /*87d20*/  VIADD R15, R251.reuse, 0x200000 ;  /* 0x00200000fb0f7836 */ /* 0x040fe20000000000 */
[C---:B------:R-:W-:Y:S01]  /*87d30*/  IADD3 R11, R251.reuse, 0x200000, RZ ;  /* 0x00200000fb0b7810 */ /* 0x040fe20007ffe0ff */
[C---:B------:R-:W-:Y:S01]  /*87d40*/  VIADD R4, R251.reuse, 0x200000 ;  /* 0x00200000fb047836 */ /* 0x040fe20000000000 */
[----:B------:R-:W-:Y:S01]  /*87d50*/  IADD3 R0, R251, 0x200000, RZ ;  /* 0x00200000fb007810 */ /* 0x000fe20007ffe0ff */
[C---:B------:R-:W-:Y:S01]  /*87d60*/  IMAD.WIDE R152, R5.reuse, 0x4, R152 ;  /* 0x0000000405987825 */ /* 0x040fe200078e0298 */
[----:B------:R-:W-:Y:S03]  /*87d70*/  LDGSTS.E [R15+-0x7fc80], desc[UR60][R16.64], P0 ;  /* 0x80380000100f7fae */ /* 0x000fe6000812187c */
[C---:B------:R-:W-:Y:S01]  /*87d80*/  IMAD.WIDE R156, R5.reuse, 0x4, R156 ;  /* 0x00000004059c7825 */ /* 0x040fe200078e029c */
[----:B------:R-:W-:Y:S03]  /*87d90*/  LDGSTS.E [R11+-0x7f880], desc[UR60][R18.64], P0 ;  /* 0x80780000120b7fae */ /* 0x000fe6000812187c */
[C---:B------:R-:W-:Y:S01]  /*87da0*/  IMAD.WIDE R160, R5.reuse, 0x4, R160 ;  /* 0x0000000405a07825 */ /* 0x040fe200078e02a0 */
[----:B------:R-:W-:Y:S03]  /*87db0*/  LDGSTS.E [R4+-0x7f480], desc[UR60][R20.64], P0 ;  /* 0x80b8000014047fae */ /* 0x000fe6000812187c */
[C---:B------:R-:W-:Y:S01]  /*87dc0*/  IMAD.WIDE R164, R5.reuse, 0x4, R164 ;  /* 0x0000000405a47825 */ /* 0x040fe200078e02a4 */
[----:B------:R-:W-:Y:S04]  /*87dd0*/  LDGSTS.E [R0+-0x7f080], desc[UR60][R22.64], P0 ;  /* 0x80f8000016007fae */ /* 0x000fe8000812187c */
[----:B------:R-:W-:Y:S01]  /*87de0*/  LDGSTS.E [R15+-0x7ec80], desc[UR60][R152.64], P0 ;  /* 0x81380000980f7fae */ /* 0x000fe2000812187c */
[----:B------:R-:W-:-:S03]  /*87df0*/  IMAD.WIDE R226, R5, 0x4, R134 ;  /* 0x0000000405e27825 */ /* 0x000fc600078e0286 */
[----:B------:R-:W-:Y:S04]  /*87e00*/  LDGSTS.E [R11+-0x7e880], desc[UR60][R156.64], P0 ;  /* 0x817800009c0b7fae */ /* 0x000fe8000812187c */
[----:B------:R-:W-:Y:S01]  /*87e10*/  LDGSTS.E [R4+-0x7e480], desc[UR60][R160.64], P0 ;  /* 0x81b80000a0047fae */ /* 0x000fe2000812187c */
[----:B------:R-:W-:-:S03]  /*87e20*/  IMAD.WIDE R246, R5, 0x4, R246 ;  /* 0x0000000405f67825 */ /* 0x000fc600078e02f6 */
[----:B------:R-:W-:Y:S04]  /*87e30*/  LDGSTS.E [R0+-0x7e080], desc[UR60][R164.64], P0 ;  /* 0x81f80000a4007fae */ /* 0x000fe8000812187c */
[----:B------:R-:W-:Y:S04]  /*87e40*/  LDGSTS.E [R15+-0x7dc80], desc[UR60][R218.64], P0 ;  /* 0x82380000da0f7fae */ /* 0x000fe8000812187c */
[----:B------:R-:W-:Y:S04]  /*87e50*/  LDGSTS.E [R11+-0x7d880], desc[UR60][R226.64], P0 ;  /* 0x82780000e20b7fae */ /* 0x000fe8000812187c */
[----:B------:R-:W-:Y:S04]  /*87e60*/  LDGSTS.E [R4+-0x7d480], desc[UR60][R234.64], P0 ;  /* 0x82b80000ea047fae */ /* 0x000fe8000812187c */
[----:B------:R-:W-:Y:S04]  /*87e70*/  LDGSTS.E [R0+-0x7d080], desc[UR60][R246.64], P0 ;  /* 0x82f80000f6007fae */ /* 0x000fe8000812187c */
[----:B------:R1:W-:Y:S04]  /*87e80*/  LDGSTS.E [R15+-0x7cc80], desc[UR60][R30.64], P0 ;  /* 0x833800001e0f7fae */ /* 0x0003e8000812187c */
[----:B------:R4:W-:Y:S04]  /*87e90*/  LDGSTS.E [R11+-0x7c880], desc[UR60][R28.64], P0 ;  /* 0x837800001c0b7fae */ /* 0x0009e8000812187c */
[----:B------:R4:W-:Y:S04]  /*87ea0*/  LDGSTS.E [R4+-0x7c480], desc[UR60][R26.64], P0 ;  /* 0x83b800001a047fae */ /* 0x0009e8000812187c */
[----:B------:R-:W3:Y:S04]  /*87eb0*/  LDL.LU.64 R130, [R1+0x140] ;  /* 0x0001400001827983 */ /* 0x000ee80000300a00 */
[----:B------:R4:W-:Y:S01]  /*87ec0*/  LDGSTS.E [R0+-0x7c080], desc[UR60][R24.64], P0 ;  /* 0x83f8000018007fae */ /* 0x0009e2000812187c */
[----:B-1----:R-:W-:-:S04]  /*87ed0*/  IMAD.WIDE R30, R5, 0x4, R136 ;  /* 0x00000004051e7825 */ /* 0x002fc800078e0288 */
[----:B----4-:R-:W-:-:S04]  /*87ee0*/  IMAD.WIDE R28, R5, 0x4, R138 ;  /* 0x00000004051c7825 */ /* 0x010fc800078e028a */
[----:B------:R-:W-:-:S04]  /*87ef0*/  IMAD.WIDE R26, R5, 0x4, R140 ;  /* 0x00000004051a7825 */ /* 0x000fc800078e028c */
[C---:B------:R-:W-:Y:S01]  /*87f00*/  IMAD.WIDE R24, R5.reuse, 0x4, R142 ;  /* 0x0000000405187825 */ /* 0x040fe200078e028e */
[----:B------:R2:W-:Y:S04]  /*87f10*/  STL.64 [R1+0x1278], R30 ;  /* 0x0012781e01007387 */ /* 0x0005e80000100a00 */
[----:B------:R-:W4:Y:S04]  /*87f20*/  LDL.LU.64 R132, [R1+0x128] ;  /* 0x0001280001847983 */ /* 0x000f280000300a00 */
[----:B------:R3:W-:Y:S04]  /*87f30*/  STL.64 [R1+0x12d0], R28 ;  /* 0x0012d01c01007387 */ /* 0x0007e80000100a00 */
[----:B------:R-:W4:Y:S04]  /*87f40*/  LDL.LU.64 R134, [R1+0x110] ;  /* 0x0001100001867983 */ /* 0x000f280000300a00 */
[----:B------:R1:W-:Y:S04]  /*87f50*/  STL.64 [R1+0x1320], R26 ;  /* 0x0013201a01007387 */ /* 0x0003e80000100a00 */
[----:B------:R2:W-:Y:S04]  /*87f60*/  LDGSTS.E [R15+-0x7bc80], desc[UR60][R30.64], P0 ;  /* 0x843800001e0f7fae */ /* 0x0005e8000812187c */
[----:B------:R-:W4:Y:S04]  /*87f70*/  LDL.LU.64 R136, [R1+0xf8] ;  /* 0x0000f80001887983 */ /* 0x000f280000300a00 */
[----:B------:R3:W-:Y:S04]  /*87f80*/  LDGSTS.E [R11+-0x7b880], desc[UR60][R28.64], P0 ;  /* 0x847800001c0b7fae */ /* 0x0007e8000812187c */
[----:B------:R1:W-:Y:S04]  /*87f90*/  STL.64 [R1+0x1360], R24 ;  /* 0x0013601801007387 */ /* 0x0003e80000100a00 */
[----:B------:R1:W-:Y:S04]  /*87fa0*/  LDGSTS.E [R4+-0x7b480], desc[UR60][R26.64], P0 ;  /* 0x84b800001a047fae */ /* 0x0003e8000812187c */
[----:B------:R-:W4:Y:S04]  /*87fb0*/  LDL.LU.64 R138, [R1+0xd8] ;  /* 0x0000d800018a7983 */ /* 0x000f280000300a00 */
[----:B------:R1:W-:Y:S04]  /*87fc0*/  LDGSTS.E [R0+-0x7b080], desc[UR60][R24.64], P0 ;  /* 0x84f8000018007fae */ /* 0x0003e8000812187c */
[----:B------:R-:W4:Y:S04]  /*87fd0*/  LDL.LU.64 R140, [R1+0xb8] ;  /* 0x0000b800018c7983 */ /* 0x000f280000300a00 */
[----:B------:R-:W4:Y:S01]  /*87fe0*/  LDL.LU.64 R142, [R1+0x98] ;  /* 0x00009800018e7983 */ /* 0x000f220000300a00 */
[----:B--2---:R-:W-:-:S04]  /*87ff0*/  IMAD.WIDE R30, R5, 0x4, R144 ;  /* 0x00000004051e7825 */ /* 0x004fc800078e0290 */
[C---:B---3--:R-:W-:Y:S01]  /*88000*/  IMAD.WIDE R28, R5.reuse, 0x4, R146 ;  /* 0x00000004051c7825 */ /* 0x048fe200078e0292 */
[----:B------:R-:W2:Y:S04]  /*88010*/  LDL.LU.64 R144, [R1+0x78] ;  /* 0x0000780001907983 */ /* 0x000ea80000300a00 */
[----:B------:R3:W-:Y:S01]  /*88020*/  STL.64 [R1+0x13a8], R30 ;  /* 0x0013a81e01007387 */ /* 0x0007e20000100a00 */
[----:B-1----:R-:W-:-:S03]  /*88030*/  IMAD.WIDE R26, R5, 0x4, R148 ;  /* 0x00000004051a7825 */ /* 0x002fc600078e0294 */
        /* <DEDUP_REMOVED lines=9> */
[----:B------:R1:W-:Y:S04]  /*880d0*/  LDGSTS.E [R4+-0x7a480], desc[UR60][R26.64], P0 ;  /* 0x85b800001a047fae */ /* 0x0003e8000812187c */
[----:B------:R1:W-:Y:S01]  /*880e0*/  LDGSTS.E [R0+-0x7a080], desc[UR60][R24.64], P0 ;  /* 0x85f8000018007fae */ /* 0x0003e2000812187c */
[----:B---3--:R-:W-:-:S05]  /*880f0*/  IMAD.WIDE R30, R5, 0x4, R130 ;  /* 0x00000004051e7825 */ /* 0x008fca00078e0282 */
[----:B------:R3:W-:Y:S04]  /*88100*/  STL.64 [R1+0x14e0], R30 ;  /* 0x0014e01e01007387 */ /* 0x0007e80000100a00 */
[----:B------:R3:W-:Y:S01]  /*88110*/  LDGSTS.E [R15+-0x79c80], desc[UR60][R30.64], P0 ;  /* 0x863800001e0f7fae */ /* 0x0007e2000812187c */
[----:B----4-:R-:W-:-:S04]  /*88120*/  IMAD.WIDE R28, R5, 0x4, R132 ;  /* 0x00000004051c7825 */ /* 0x010fc800078e0284 */
[----:B-1----:R-:W-:-:S04]  /*88130*/  IMAD.WIDE R26, R5, 0x4, R134 ;  /* 0x00000004051a7825 */ /* 0x002fc800078e0286 */
[C---:B------:R-:W-:Y:S01]  /*88140*/  IMAD.WIDE R24, R5.reuse, 0x4, R136 ;  /* 0x0000000405187825 */ /* 0x040fe200078e0288 */
[----:B------:R1:W-:Y:S04]  /*88150*/  STL.64 [R1+0x2400], R28 ;  /* 0x0024001c01007387 */ /* 0x0003e80000100a00 */
[----:B------:R1:W-:Y:S04]  /*88160*/  LDGSTS.E [R11+-0x79880], desc[UR60][R28.64], P0 ;  /* 0x867800001c0b7fae */ /* 0x0003e8000812187c */
[----:B------:R4:W-:Y:S01]  /*88170*/  STL.64 [R1+0x2438], R26 ;  /* 0x0024381a01007387 */ /* 0x0009e20000100a00 */
[----:B---3--:R-:W-:-:S03]  /*88180*/  IMAD.WIDE R30, R5, 0x4, R138 ;  /* 0x00000004051e7825 */ /* 0x008fc600078e028a */
[----:B------:R4:W-:Y:S04]  /*88190*/  LDGSTS.E [R4+-0x79480], desc[UR60][R26.64], P0 ;  /* 0x86b800001a047fae */ /* 0x0009e8000812187c */
[----:B------:R-:W-:Y:S04]  /*881a0*/  STL.64 [R1+0x2470], R24 ;  /* 0x0024701801007387 */ /* 0x000fe80000100a00 */
[----:B------:R-:W-:Y:S04]  /*881b0*/  LDGSTS.E [R0+-0x79080], desc[UR60][R24.64], P0 ;  /* 0x86f8000018007fae */ /* 0x000fe8000812187c */
[----:B------:R3:W-:Y:S04]  /*881c0*/  STL.64 [R1+0x24c0], R30 ;  /* 0x0024c01e01007387 */ /* 0x0007e80000100a00 */
[----:B------:R3:W-:Y:S01]  /*881d0*/  LDGSTS.E [R15+-0x78c80], desc[UR60][R30.64], P0 ;  /* 0x873800001e0f7fae */ /* 0x0007e2000812187c */
[----:B-1----:R-:W-:-:S04]  /*881e0*/  IMAD.WIDE R28, R5, 0x4, R140 ;  /* 0x00000004051c7825 */ /* 0x002fc800078e028c */
[C---:B----4-:R-:W-:Y:S01]  /*881f0*/  IMAD.WIDE R26, R5.reuse, 0x4, R142 ;  /* 0x00000004051a7825 */ /* 0x050fe200078e028e */
[----:B------:R1:W-:Y:S04]  /*88200*/  STL.64 [R1+0x24f0], R28 ;  /* 0x0024f01c01007387 */ /* 0x0003e80000100a00 */
[----:B------:R1:W-:Y:S04]  /*88210*/  LDGSTS.E [R11+-0x78880], desc[UR60][R28.64], P0 ;  /* 0x877800001c0b7fae */ /* 0x0003e8000812187c */
[----:B------:R4:W-:Y:S04]  /*88220*/  STL.64 [R1+0x2520], R26 ;  /* 0x0025201a01007387 */ /* 0x0009e80000100a00 */
[----:B------:R4:W-:Y:S01]  /*88230*/  LDGSTS.E [R4+-0x78480], desc[UR60][R26.64], P0 ;  /* 0x87b800001a047fae */ /* 0x0009e2000812187c */
[----:B---3--:R-:W-:-:S04]  /*88240*/  IMAD.WIDE R30, R5, 0x4, R192 ;  /* 0x00000004051e7825 */ /* 0x008fc800078e02c0 */
[----:B--2---:R-:W-:-:S05]  /*88250*/  IMAD.WIDE R24, R5, 0x4, R144 ;  /* 0x0000000405187825 */ /* 0x004fca00078e0290 */
[----:B------:R2:W-:Y:S04]  /*88260*/  STL.64 [R1+0x2550], R24 ;  /* 0x0025501801007387 */ /* 0x0005e80000100a00 */
[----:B------:R2:W-:Y:S01]  /*88270*/  LDGSTS.E [R0+-0x78080], desc[UR60][R24.64], P0 ;  /* 0x87f8000018007fae */ /* 0x0005e2000812187c */
[----:B-1----:R-:W-:-:S04]  /*88280*/  IMAD.WIDE R28, R5, 0x4, R146 ;  /* 0x00000004051c7825 */ /* 0x002fc800078e0292 */
[C---:B----4-:R-:W-:Y:S01]  /*88290*/  IMAD.WIDE R26, R5.reuse, 0x4, R148 ;  /* 0x00000004051a7825 */ /* 0x050fe200078e0294 */
[----:B------:R1:W-:Y:S04]  /*882a0*/  LDGSTS.E [R15+-0x5fc80], desc[UR60][R28.64], P0 ;  /* 0xa03800001c0f7fae */ /* 0x0003e8000812187c */
[----:B------:R3:W-:Y:S01]  /*882b0*/  LDGSTS.E [R11+-0x5f880], desc[UR60][R26.64], P0 ;  /* 0xa07800001a0b7fae */ /* 0x0007e2000812187c */
[----:B--2---:R-:W-:-:S05]  /*882c0*/  IMAD.WIDE R24, R5, 0x4, R150 ;  /* 0x0000000405187825 */ /* 0x004fca00078e0296 */
[----:B------:R2:W-:Y:S04]  /*882d0*/  LDGSTS.E [R4+-0x5f480], desc[UR60][R24.64], P0 ;  /* 0xa0b8000018047fae */ /* 0x0005e8000812187c */
        /* <DEDUP_REMOVED lines=12> */
[----:B------:R1:W-:Y:S04]  /*883a0*/  STL.64 [R1+0x2558], R28 ;  /* 0x0025581c01007387 */ /* 0x0003e80000100a00 */
[----:B------:R-:W-:Y:S04]  /*883b0*/  LDGSTS.E [R0+-0x5c080], desc[UR60][R182.64], P0 ;  /* 0xa3f80000b6007fae */ /* 0x000fe8000812187c */
[----:B------:R3:W-:Y:S04]  /*883c0*/  STL.64 [R1+0x2560], R26 ;  /* 0x0025601a01007387 */ /* 0x0007e80000100a00 */
[----:B------:R-:W-:Y:S04]  /*883d0*/  LDGSTS.E [R15+-0x5bc80], desc[UR60][R184.64], P0 ;  /* 0xa4380000b80f7fae */ /* 0x000fe8000812187c */
[----:B------:R2:W-:Y:S04]  /*883e0*/  STL.64 [R1+0x2568], R24 ;  /* 0x0025681801007387 */ /* 0x0005e80000100a00 */
[----:B------:R-:W-:Y:S04]  /*883f0*/  LDGSTS.E [R11+-0x5b880], desc[UR60][R186.64], P0 ;  /* 0xa4780000ba0b7fae */ /* 0x000fe8000812187c */
[----:B------:R-:W-:Y:S04]  /*88400*/  LDGSTS.E [R4+-0x5b480], desc[UR60][R188.64], P0 ;  /* 0xa4b80000bc047fae */ /* 0x000fe8000812187c */
[----:B------:R-:W-:Y:S04]  /*88410*/  LDGSTS.E [R0+-0x5b080], desc[UR60][R190.64], P0 ;  /* 0xa4f80000be007fae */ /* 0x000fe8000812187c */
[----:B------:R4:W-:Y:S04]  /*88420*/  STL.64 [R1+0x25a8], R30 ;  /* 0x0025a81e01007387 */ /* 0x0009e80000100a00 */
[----:B------:R4:W-:Y:S01]  /*88430*/  LDGSTS.E [R15+-0x5ac80], desc[UR60][R30.64], P0 ;  /* 0xa53800001e0f7fae */ /* 0x0009e2000812187c */
[----:B-1----:R-:W-:-:S04]  /*88440*/  IMAD.WIDE R28, R5, 0x4, R194 ;  /* 0x00000004051c7825 */ /* 0x002fc800078e02c2 */
[----:B---3--:R-:W-:-:S04]  /*88450*/  IMAD.WIDE R26, R5, 0x4, R196 ;  /* 0x00000004051a7825 */ /* 0x008fc800078e02c4 */
[C---:B--2---:R-:W-:Y:S01]  /*88460*/  IMAD.WIDE R24, R5.reuse, 0x4, R198 ;  /* 0x0000000405187825 */ /* 0x044fe200078e02c6 */
[----:B------:R1:W-:Y:S04]  /*88470*/  STL.64 [R1+0x25b8], R28 ;  /* 0x0025b81c01007387 */ /* 0x0003e80000100a00 */
[----:B------:R1:W-:Y:S04]  /*88480*/  LDGSTS.E [R11+-0x5a880], desc[UR60][R28.64], P0 ;  /* 0xa57800001c0b7fae */ /* 0x0003e8000812187c */
[----:B------:R2:W-:Y:S01]  /*88490*/  STL.64 [R1+0x25c0], R26 ;  /* 0x0025c01a01007387 */ /* 0x0005e20000100a00 */
[----:B----4-:R-:W-:-:S03]  /*884a0*/  IMAD.WIDE R30, R5, 0x4, R200 ;  /* 0x00000004051e7825 */ /* 0x010fc600078e02c8 */
[----:B------:R2:W-:Y:S04]  /*884b0*/  LDGSTS.E [R4+-0x5a480], desc[UR60][R26.64], P0 ;  /* 0xa5b800001a047fae */ /* 0x0005e8000812187c */
[----:B------:R3:W-:Y:S04]  /*884c0*/  STL.64 [R1+0x25c8], R24 ;  /* 0x0025c81801007387 */ /* 0x0007e80000100a00 */
[----:B------:R3:W-:Y:S04]  /*884d0*/  LDGSTS.E [R0+-0x5a080], desc[UR60][R24.64], P0 ;  /* 0xa5f8000018007fae */ /* 0x0007e8000812187c */
[----:B------:R4:W-:Y:S04]  /*884e0*/  STL.64 [R1+0x2620], R30 ;  /* 0x0026201e01007387 */ /* 0x0009e80000100a00 */
[----:B------:R4:W-:Y:S01]  /*884f0*/  LDGSTS.E [R15+-0x59c80], desc[UR60][R30.64], P0 ;  /* 0xa63800001e0f7fae */ /* 0x0009e2000812187c */
[----:B-1----:R-:W-:-:S04]  /*88500*/  IMAD.WIDE R28, R5, 0x4, R202 ;  /* 0x00000004051c7825 */ /* 0x002fc800078e02ca */
[----:B--2---:R-:W-:-:S04]  /*88510*/  IMAD.WIDE R26, R5, 0x4, R204 ;  /* 0x00000004051a7825 */ /* 0x004fc800078e02cc */
[C---:B---3--:R-:W-:Y:S01]  /*88520*/  IMAD.WIDE R24, R5.reuse, 0x4, R206 ;  /* 0x0000000405187825 */ /* 0x048fe200078e02ce */
[----:B------:R1:W-:Y:S04]  /*88530*/  STL.64 [R1+0x2618], R28 ;  /* 0x0026181c01007387 */ /* 0x0003e80000100a00 */
[----:B------:R1:W-:Y:S01]  /*88540*/  LDGSTS.E [R11+-0x59880], desc[UR60][R28.64], P0 ;  /* 0xa67800001c0b7fae */ /* 0x0003e2000812187c */
[----:B----4-:R-:W-:-:S03]  /*88550*/  IMAD.WIDE R30, R5, 0x4, R208 ;  /* 0x00000004051e7825 */ /* 0x010fc600078e02d0 */
[----:B------:R2:W-:Y:S04]  /*88560*/  STL.64 [R1+0x2610], R26 ;  /* 0x0026101a01007387 */ /* 0x0005e80000100a00 */
[----:B------:R2:W-:Y:S04]  /*88570*/  LDGSTS.E [R4+-0x59480], desc[UR60][R26.64], P0 ;  /* 0xa6b800001a047fae */ /* 0x0005e8000812187c */
[----:B------:R3:W-:Y:S04]  /*88580*/  STL.64 [R1+0x2608], R24 ;  /* 0x0026081801007387 */ /* 0x0007e80000100a00 */
[----:B------:R3:W-:Y:S04]  /*88590*/  LDGSTS.E [R0+-0x59080], desc[UR60][R24.64], P0 ;  /* 0xa6f8000018007fae */ /* 0x0007e8000812187c */
[----:B------:R-:W-:Y:S01]  /*885a0*/  STL.64 [R1+0x2600], R30 ;  /* 0x0026001e01007387 */ /* 0x000fe20000100a00 */
[----:B------:R-:W4:Y:S01]  /*885b0*/  S2R R151, SR_TID.X ;  /* 0x0000000000977919 */ /* 0x000f220000002100 */
[----:B------:R-:W-:-:S02]  /*885c0*/  VIADD R251, R251, 0x200000 ;  /* 0x00200000fbfb7836 */ /* 0x000fc40000000000 */
[----:B------:R-:W-:Y:S01]  /*885d0*/  LDGSTS.E [R11+-0x58c80], desc[UR60][R30.64], P0 ;  /* 0xa73800001e0b7fae */ /* 0x000fe2000812187c */
[----:B-1----:R-:W-:-:S04]  /*885e0*/  IMAD.WIDE R28, R5, 0x4, R210 ;  /* 0x00000004051c7825 */ /* 0x002fc800078e02d2 */
[----:B--2---:R-:W-:-:S04]  /*885f0*/  IMAD.WIDE R26, R5, 0x4, R212 ;  /* 0x00000004051a7825 */ /* 0x004fc800078e02d4 */
[----:B---3--:R-:W-:Y:S01]  /*88600*/  IMAD.WIDE R24, R5, 0x4, R214 ;  /* 0x0000000405187825 */ /* 0x008fe200078e02d6 */
[----:B------:R1:W-:Y:S04]  /*88610*/  STL.64 [R1+0x25f8], R28 ;  /* 0x0025f81c01007387 */ /* 0x0003e80000100a00 */
[----:B------:R2:W-:Y:S01]  /*88620*/  STL.64 [R1+0x25f0], R26 ;  /* 0x0025f01a01007387 */ /* 0x0005e20000100a00 */
[----:B------:R-:W-:-:S03]  /*88630*/  IADD3 R252, R252, 0x7f, RZ ;  /* 0x0000007ffcfc7810 */ /* 0x000fc60007ffe0ff */
[----:B------:R1:W-:Y:S04]  /*88640*/  LDGSTS.E [R4+-0x58880], desc[UR60][R28.64], P0 ;  /* 0xa77800001c047fae */ /* 0x0003e8000812187c */
[----:B------:R3:W-:Y:S04]  /*88650*/  STL.64 [R1+0x25e8], R24 ;  /* 0x0025e81801007387 */ /* 0x0007e80000100a00 */
[----:B------:R1:W-:Y:S04]  /*88660*/  STL [R1+0xc00], RZ ;  /* 0x000c00ff01007387 */ /* 0x0003e80000100800 */
        /* <DEDUP_REMOVED lines=767> */
[----:B------:R1:W-:Y:S04]  /*8b660*/  STL [R1], RZ ;  /* 0x000000ff01007387 */ /* 0x0003e80000100800 */
        /* <DEDUP_REMOVED lines=127> */
[----:B------:R2:W-:Y:S04]  /*8be60*/  LDGSTS.E [R0+-0x58480], desc[UR60][R26.64], P0 ;  /* 0xa7b800001a007fae */ /* 0x0005e8000812187c */
[----:B------:R3:W-:Y:S01]  /*8be70*/  LDGSTS.E [R251+-0x58080], desc[UR60][R24.64], P0 ;  /* 0xa7f8000018fb7fae */ /* 0x0007e2000812187c */
[----:B------:R-:W-:-:S02]  /*8be80*/  ISETP.GE.AND P0, PT, R252, 0x80, PT ;  /* 0x00000080fc00780c */ /* 0x000fc40003f06270 */
[----:B----4-:R-:W-:Y:S01]  /*8be90*/  LOP3.LUT R250, R151, 0x7f, RZ, 0xc0, !PT ;  /* 0x0000007f97fa7812 */ /* 0x010fe200078ec0ff */
[----:B------:R-:W0:Y:S01]  /*8bea0*/  LDGDEPBAR ;  /* 0x00000000000079af */ /* 0x000e220000000000 */
[----:B-1----:R-:W-:Y:S02]  /*8beb0*/  CS2R R28, SRZ ;  /* 0x00000000001c7805 */ /* 0x002fe4000001ff00 */
[----:B------:R-:W-:Y:S02]  /*8bec0*/  CS2R R30, SRZ ;  /* 0x00000000001e7805 */ /* 0x000fe4000001ff00 */
[----:B------:R-:W-:Y:S02]  /*8bed0*/  CS2R R32, SRZ ;  /* 0x0000000000207805 */ /* 0x000fe4000001ff00 */
[----:B------:R-:W-:Y:S02]  /*8bee0*/  CS2R R34, SRZ ;  /* 0x0000000000227805 */ /* 0x000fe4000001ff00 */
[----:B------:R-:W-:-:S02]  /*8bef0*/  CS2R R36, SRZ ;  /* 0x0000000000247805 */ /* 0x000fc4000001ff00 */
[----:B------:R-:W-:Y:S02]  /*8bf00*/  CS2R R38, SRZ ;  /* 0x0000000000267805 */ /* 0x000fe4000001ff00 */
[----:B------:R-:W-:Y:S02]  /*8bf10*/  CS2R R40, SRZ ;  /* 0x0000000000287805 */ /* 0x000fe4000001ff00 */
[----:B--2---:R-:W-:Y:S02]  /*8bf20*/  CS2R R26, SRZ ;  /* 0x00000000001a7805 */ /* 0x004fe4000001ff00 */
[----:B---3--:R-:W-:Y:S02]  /*8bf30*/  CS2R R24, SRZ ;  /* 0x0000000000187805 */ /* 0x008fe4000001ff00 */
[----:B------:R-:W-:Y:S02]  /*8bf40*/  CS2R R42, SRZ ;  /* 0x00000000002a7805 */ /* 0x000fe4000001ff00 */
[----:B------:R-:W-:-:S02]  /*8bf50*/  CS2R R44, SRZ ;  /* 0x00000000002c7805 */ /* 0x000fc4000001ff00 */
[----:B------:R-:W-:Y:S02]  /*8bf60*/  CS2R R46, SRZ ;  /* 0x00000000002e7805 */ /* 0x000fe4000001ff00 */
[----:B------:R-:W-:Y:S02]  /*8bf70*/  CS2R R48, SRZ ;  /* 0x0000000000307805 */ /* 0x000fe4000001ff00 */
[----:B------:R-:W-:Y:S02]  /*8bf80*/  CS2R R50, SRZ ;  /* 0x0000000000327805 */ /* 0x000fe4000001ff00 */
[----:B------:R-:W-:Y:S02]  /*8bf90*/  CS2R R52, SRZ ;  /* 0x0000000000347805 */ /* 0x000fe4000001ff00 */
        /* <DEDUP_REMOVED lines=48> */
[----:B------:R-:W-:Y:S01]  /*8c2a0*/  CS2R R150, SRZ ;  /* 0x0000000000967805 */ /* 0x000fe2000001ff00 */
[----:B------:R-:W-:Y:S01]  /*8c2b0*/  IMAD R11, R250, 0x10, R14 ;  /* 0x00000010fa0b7824 */ /* 0x000fe200078e020e */
[----:B------:R-:W-:Y:S06]  /*8c2c0*/  @!P0 BRA `(.L_x_0) ;  /* 0x0000038800508947 */ /* 0x000fec0003800000 */
[----:B------:R-:W2:Y:S04]  /*8c2d0*/  LDL.LU.64 R208, [R1+0xe00] ;  /* 0x000e000001d07983 */ /* 0x000ea80000300a00 */
        /* <DEDUP_REMOVED lines=10> */
[----:B--2---:R1:W-:Y:S04]  /*8c380*/  STL [R1+0x1558], R208 ;  /* 0x001558d001007387 */ /* 0x0043e80000100800 */
[----:B------:R-:W2:Y:S01]  /*8c390*/  LDL.LU.64 R210, [R1+0xe58] ;  /* 0x000e580001d27983 */ /* 0x000ea20000300a00 */
[----:B------:R-:W-:-:S03]  /*8c3a0*/  MOV R0, R209 ;  /* 0x000000d100007202 */ /* 0x000fc60000000f00 */
[----:B---3--:R-:W-:Y:S04]  /*8c3b0*/  STL [R1+0x1560], R194 ;  /* 0x001560c201007387 */ /* 0x008fe80000100800 */
[----:B------:R3:W-:Y:S04]  /*8c3c0*/  STL [R1+0x1554], R0 ;  /* 0x0015540001007387 */ /* 0x0007e80000100800 */
[----:B-1----:R-:W2:Y:S04]  /*8c3d0*/  LDL.LU.64 R208, [R1+0xe60] ;  /* 0x000e600001d07983 */ /* 0x002ea80000300a00 */
[----:B----4-:R-:W-:Y:S01]  /*8c3e0*/  STL [R1+0x1568], R192 ;  /* 0x001568c001007387 */ /* 0x010fe20000100800 */
[----:B---3--:R-:W-:-:S05]  /*8c3f0*/  IMAD.MOV.U32 R0, RZ, RZ, R195 ;  /* 0x000000ffff007224 */ /* 0x008fca00078e00c3 */
[----:B------:R1:W-:Y:S04]  /*8c400*/  STL [R1+0x155c], R0 ;  /* 0x00155c0001007387 */ /* 0x0003e80000100800 */
[----:B------:R-:W3:Y:S04]  /*8c410*/  LDL.LU.64 R194, [R1+0xe68] ;  /* 0x000e680001c27983 */ /* 0x000ee80000300a00 */
[----:B------:R-:W-:Y:S01]  /*8c420*/  STL [R1+0x1570], R206 ;  /* 0x001570ce01007387 */ /* 0x000fe20000100800 */
[----:B-1----:R-:W-:-:S05]  /*8c430*/  MOV R0, R193 ;  /* 0x000000c100007202 */ /* 0x002fca0000000f00 */
[----:B------:R1:W-:Y:S04]  /*8c440*/  STL [R1+0x1564], R0 ;  /* 0x0015640001007387 */ /* 0x0003e80000100800 */
[----:B------:R-:W4:Y:S04]  /*8c450*/  LDL.LU.64 R192, [R1+0xe70] ;  /* 0x000e700001c07983 */ /* 0x000f280000300a00 */
[----:B------:R-:W-:Y:S01]  /*8c460*/  STL [R1+0x1578], R214 ;  /* 0x001578d601007387 */ /* 0x000fe20000100800 */
[----:B-1----:R-:W-:-:S05]  /*8c470*/  IMAD.MOV.U32 R0, RZ, RZ, R207 ;  /* 0x000000ffff007224 */ /* 0x002fca00078e00cf */
[----:B------:R1:W-:Y:S04]  /*8c480*/  STL [R1+0x156c], R0 ;  /* 0x00156c0001007387 */ /* 0x0003e80000100800 */
[----:B------:R-:W4:Y:S04]  /*8c490*/  LDL.LU.64 R206, [R1+0xe78] ;  /* 0x000e780001ce7983 */ /* 0x000f280000300a00 */
[----:B------:R-:W-:Y:S01]  /*8c4a0*/  STL [R1+0x1580], R212 ;  /* 0x001580d401007387 */ /* 0x000fe20000100800 */
[----:B-1----:R-:W-:-:S05]  /*8c4b0*/  MOV R0, R215 ;  /* 0x000000d700007202 */ /* 0x002fca0000000f00 */
[----:B------:R1:W-:Y:S04]  /*8c4c0*/  STL [R1+0x1574], R0 ;  /* 0x0015740001007387 */ /* 0x0003e80000100800 */
[----:B------:R-:W-:Y:S01]  /*8c4d0*/  STL [R1+0x1588], R202 ;  /* 0x001588ca01007387 */ /* 0x000fe20000100800 */
[----:B-1----:R-:W-:-:S05]  /*8c4e0*/  IMAD.MOV.U32 R0, RZ, RZ, R213 ;  /* 0x000000ffff007224 */ /* 0x002fca00078e00d5 */
[----:B------:R1:W-:Y:S02]  /*8c4f0*/  STL [R1+0x157c], R0 ;  /* 0x00157c0001007387 */ /* 0x0003e40000100800 */
[----:B-1----:R-:W-:Y:S02]  /*8c500*/  MOV R0, R203 ;  /* 0x000000cb00007202 */ /* 0x002fe40000000f00 */
[----:B------:R-:W4:Y:S04]  /*8c510*/  LDL.LU.64 R202, [R1+0xe80] ;  /* 0x000e800001ca7983 */ /* 0x000f280000300a00 */
[----:B------:R1:W-:Y:S04]  /*8c520*/  STL [R1+0x1584], R0 ;  /* 0x0015840001007387 */ /* 0x0003e80000100800 */
[----:B------:R1:W-:Y:S02]  /*8c530*/  STL [R1+0x1590], R204 ;  /* 0x001590cc01007387 */ /* 0x0003e40000100800 */
[----:B-1----:R-:W-:-:S02]  /*8c540*/  IMAD.MOV.U32 R0, RZ, RZ, R205 ;  /* 0x000000ffff007224 */ /* 0x002fc400078e00cd */
[----:B------:R-:W4:Y:S04]  /*8c550*/  LDL.LU.64 R204, [R1+0xe88] ;  /* 0x000e880001cc7983 */ /* 0x000f280000300a00 */
[----:B------:R1:W-:Y:S04]  /*8c560*/  STL [R1+0x158c], R0 ;  /* 0x00158c0001007387 */ /* 0x0003e80000100800 */
[----:B------:R1:W-:Y:S02]  /*8c570*/  STL [R1+0x1598], R200 ;  /* 0x001598c801007387 */ /* 0x0003e40000100800 */
[----:B-1----:R-:W-:-:S02]  /*8c580*/  MOV R0, R201 ;  /* 0x000000c900007202 */ /* 0x002fc40000000f00 */
        /* <DEDUP_REMOVED lines=10> */
[----:B--2---:R2:W-:Y:S01]  /*8c630*/  STL [R1+0x15b0], R210 ;  /* 0x0015b0d201007387 */ /* 0x0045e20000100800 */
[----:B-1----:R-:W-:-:S03]  /*8c640*/  IMAD.MOV.U32 R0, RZ, RZ, R211 ;  /* 0x000000ffff007224 */ /* 0x002fc600078e00d3 */
[----:B------:R-:W4:Y:S04]  /*8c650*/  LDL.LU.64 R212, [R1+0xea8] ;  /* 0x000ea80001d47983 */ /* 0x000f280000300a00 */
[----:B------:R1:W-:Y:S04]  /*8c660*/  STL [R1+0x15ac], R0 ;  /* 0x0015ac0001007387 */ /* 0x0003e80000100800 */
[----:B------:R-:W-:Y:S04]  /*8c670*/  STL [R1+0x15b8], R208 ;  /* 0x0015b8d001007387 */ /* 0x000fe80000100800 */
[----:B--2---:R-:W2:Y:S01]  /*8c680*/  LDL.LU.64 R210, [R1+0xeb0] ;  /* 0x000eb00001d27983 */ /* 0x004ea20000300a00 */
[----:B-1----:R-:W-:-:S05]  /*8c690*/  MOV R0, R209 ;  /* 0x000000d100007202 */ /* 0x002fca0000000f00 */
[----:B------:R1:W-:Y:S04]  /*8c6a0*/  STL [R1+0x15b4], R0 ;  /* 0x0015b40001007387 */ /* 0x0003e80000100800 */
[----:B---3--:R3:W-:Y:S01]  /*8c6b0*/  STL [R1+0x15c0], R194 ;  /* 0x0015c0c201007387 */ /* 0x0087e20000100800 */
[----:B-1----:R-:W-:-:S03]  /*8c6c0*/  IMAD.MOV.U32 R0, RZ, RZ, R195 ;  /* 0x000000ffff007224 */ /* 0x002fc600078e00c3 */
[----:B---3--:R-:W3:Y:S04]  /*8c6d0*/  LDL.LU.64 R194, [R1+0xeb8] ;  /* 0x000eb80001c27983 */ /* 0x008ee80000300a00 */
[----:B------:R1:W-:Y:S04]  /*8c6e0*/  STL [R1+0x15bc], R0 ;  /* 0x0015bc0001007387 */ /* 0x0003e80000100800 */
[----:B----4-:R4:W-:Y:S01]  /*8c6f0*/  STL [R1+0x15c8], R192 ;  /* 0x0015c8c001007387 */ /* 0x0109e20000100800 */
[----:B-1----:R-:W-:-:S03]  /*8c700*/  MOV R0, R193 ;  /* 0x000000c100007202 */ /* 0x002fc60000000f00 */
[----:B----4-:R-:W4:Y:S04]  /*8c710*/  LDL.LU.64 R192, [R1+0xec0] ;  /* 0x000ec00001c07983 */ /* 0x010f280000300a00 */
[----:B------:R1:W-:Y:S04]  /*8c720*/  STL [R1+0x15c4], R0 ;  /* 0x0015c40001007387 */ /* 0x0003e80000100800 */
[----:B------:R1:W-:Y:S04]  /*8c730*/  STL [R1+0x15d0], R206 ;  /* 0x0015d0ce01007387 */ /* 0x0003e80000100800 */
[----:B------:R-:W4:Y:S01]  /*8c740*/  LDL.LU.64 R208, [R1+0xec8] ;  /* 0x000ec80001d07983 */ /* 0x000f220000300a00 */
[----:B-1----:R-:W-:-:S05]  /*8c750*/  IMAD.MOV.U32 R0, RZ, RZ, R207 ;  /* 0x000000ffff007224 */ /* 0x002fca00078e00cf */
[----:B------:R1:W-:Y:S04]  /*8c760*/  STL [R1+0x15cc], R0 ;  /* 0x0015cc0001007387 */ /* 0x0003e80000100800 */
[----:B------:R-:W-:Y:S04]  /*8c770*/  STL [R1+0x15d8], R242 ;  /* 0x0015d8f201007387 */ /* 0x000fe80000100800 */
[----:B------:R-:W-:Y:S04]  /*8c780*/  STL [R1+0x15d4], R243 ;  /* 0x0015d4f301007387 */ /* 0x000fe80000100800 */
[----:B------:R-:W4:Y:S04]  /*8c790*/  LDL.LU.64 R206, [R1+0xed0] ;  /* 0x000ed00001ce7983 */ /* 0x000f280000300a00 */
        /* <DEDUP_REMOVED lines=20> */
[----:B------:R2:W-:Y:S01]  /*8c8e0*/  STL [R1+0x1608], R212 ;  /* 0x001608d401007387 */ /* 0x0005e20000100800 */
[----:B-1----:R-:W-:-:S03]  /*8c8f0*/  IMAD.MOV.U32 R0, RZ, RZ, R213 ;  /* 0x000000ffff007224 */ /* 0x002fc600078e00d5 */
[----:B--2---:R-:W2:Y:S04]  /*8c900*/  LDL.LU.64 R212, [R1+0xf00] ;  /* 0x000f000001d47983 */ /* 0x004ea80000300a00 */
[----:B------:R1:W-:Y:S04]  /*8c910*/  STL [R1+0x1604], R0 ;  /* 0x0016040001007387 */ /* 0x0003e80000100800 */
[----:B------:R1:W-:Y:S02]  /*8c920*/  STL [R1+0x1610], R210 ;  /* 0x001610d201007387 */ /* 0x0003e40000100800 */
[----:B-1----:R-:W-:-:S02]  /*8c930*/  MOV R0, R211 ;  /* 0x000000d300007202 */ /* 0x002fc40000000f00 */
[----:B------:R-:W2:Y:S04]  /*8c940*/  LDL.LU.64 R210, [R1+0xf08] ;  /* 0x000f080001d27983 */ /* 0x000ea80000300a00 */
        /* <DEDUP_REMOVED lines=37> */
[----:B--2---:R-:W-:Y:S04]  /*8cba0*/  STL [R1+0x1660], R212 ;  /* 0x001660d401007387 */ /* 0x004fe80000100800 */
[----:B------:R-:W2:Y:S01]  /*8cbb0*/  LDL.LU.64 R214, [R1+0xf58] ;  /* 0x000f580001d67983 */ /* 0x000ea20000300a00 */
[----:B-1----:R-:W-:-:S05]  /*8cbc0*/  MOV R0, R213 ;  /* 0x000000d500007202 */ /* 0x002fca0000000f00 */
[----:B------:R1:W-:Y:S04]  /*8cbd0*/  STL [R1+0x165c], R0 ;  /* 0x00165c0001007387 */ /* 0x0003e80000100800 */
[----:B------:R3:W-:Y:S01]  /*8cbe0*/  STL [R1+0x1668], R210 ;  /* 0x001668d201007387 */ /* 0x0007e20000100800 */
[----:B-1----:R-:W-:-:S03]  /*8cbf0*/  IMAD.MOV.U32 R0, RZ, RZ, R211 ;  /* 0x000000ffff007224 */ /* 0x002fc600078e00d3 */
[----:B------:R-:W2:Y:S04]  /*8cc00*/  LDL.LU.64 R212, [R1+0xf60] ;  /* 0x000f600001d47983 */ /* 0x000ea80000300a00 */
[----:B------:R1:W-:Y:S04]  /*8cc10*/  STL [R1+0x1664], R0 ;  /* 0x0016640001007387 */ /* 0x0003e80000100800 */
[----:B---3--:R3:W-:Y:S04]  /*8cc20*/  STL [R1+0x1670], R194 ;  /* 0x001670c201007387 */ /* 0x0087e80000100800 */
[----:B------:R-:W2:Y:S01]  /*8cc30*/  LDL.LU.64 R210, [R1+0xf68] ;  /* 0x000f680001d27983 */ /* 0x000ea20000300a00 */
[----:B-1----:R-:W-:-:S03]  /*8cc40*/  MOV R0, R195 ;  /* 0x000000c300007202 */ /* 0x002fc60000000f00 */
[----:B----4-:R-:W-:Y:S04]  /*8cc50*/  STL [R1+0x1678], R192 ;  /* 0x001678c001007387 */ /* 0x010fe80000100800 */
[----:B------:R1:W-:Y:S04]  /*8cc60*/  STL [R1+0x166c], R0 ;  /* 0x00166c0001007387 */ /* 0x0003e80000100800 */
[----:B---3--:R-:W3:Y:S01]  /*8cc70*/  LDL.LU.64 R194, [R1+0xf70] ;  /* 0x000f700001c27983 */ /* 0x008ee20000300a00 */
[----:B-1----:R-:W-:-:S03]  /*8cc80*/  IMAD.MOV.U32 R0, RZ, RZ, R193 ;  /* 0x000000ffff007224 */ /* 0x002fc600078e00c1 */
[----:B------:R-:W-:Y:S04]  /*8cc90*/  STL [R1+0x1680], R208 ;  /* 0x001680d001007387 */ /* 0x000fe80000100800 */
[----:B------:R1:W-:Y:S04]  /*8cca0*/  STL [R1+0x1674], R0 ;  /* 0x0016740001007387 */ /* 0x0003e80000100800 */
[----:B------:R-:W4:Y:S01]  /*8ccb0*/  LDL.LU.64 R192, [R1+0xf78] ;  /* 0x000f780001c07983 */ /* 0x000f220000300a00 */
[----:B-1----:R-:W-:-:S03]  /*8ccc0*/  MOV R0, R209 ;  /* 0x000000d100007202 */ /* 0x002fc60000000f00 */
[----:B------:R-:W-:Y:S04]  /*8ccd0*/  STL [R1+0x1688], R206 ;  /* 0x001688ce01007387 */ /* 0x000fe80000100800 */
[----:B------:R1:W-:Y:S04]  /*8cce0*/  STL [R1+0x167c], R0 ;  /* 0x00167c0001007387 */ /* 0x0003e80000100800 */
[----:B------:R-:W4:Y:S01]  /*8ccf0*/  LDL.LU.64 R208, [R1+0xf80] ;  /* 0x000f800001d07983 */ /* 0x000f220000300a00 */
        /* <DEDUP_REMOVED lines=21> */
[----:B--2---:R-:W-:Y:S04]  /*8ce50*/  STL [R1+0x16b8], R214 ;  /* 0x0016b8d601007387 */ /* 0x004fe80000100800 */
[----:B------:R1:W-:Y:S04]  /*8ce60*/  STL [R1+0x16ac], R0 ;  /* 0x0016ac0001007387 */ /* 0x0003e80000100800 */
[----:B------:R-:W2:Y:S01]  /*8ce70*/  LDL.LU.64 R196, [R1+0xfb0] ;  /* 0x000fb00001c47983 */ /* 0x000ea20000300a00 */
[----:B-1----:R-:W-:-:S03]  /*8ce80*/  IMAD.MOV.U32 R0, RZ, RZ, R215 ;  /* 0x000000ffff007224 */ /* 0x002fc600078e00d7 */
[----:B------:R-:W-:Y:S04]  /*8ce90*/  STL [R1+0x16c0], R212 ;  /* 0x0016c0d401007387 */ /* 0x000fe80000100800 */
[----:B------:R1:W-:Y:S02]  /*8cea0*/  STL [R1+0x16b4], R0 ;  /* 0x0016b40001007387 */ /* 0x0003e40000100800 */
[----:B-1----:R-:W-:Y:S02]  /*8ceb0*/  MOV R0, R213 ;  /* 0x000000d500007202 */ /* 0x002fe40000000f00 */
[----:B------:R-:W-:Y:S04]  /*8cec0*/  STL [R1+0x16c8], R210 ;  /* 0x0016c8d201007387 */ /* 0x000fe80000100800 */
[----:B------:R1:W-:Y:S04]  /*8ced0*/  STL [R1+0x16bc], R0 ;  /* 0x0016bc0001007387 */ /* 0x0003e80000100800 */
[----:B------:R-:W2:Y:S01]  /*8cee0*/  LDL.LU.64 R212, [R1+0xfb8] ;  /* 0x000fb80001d47983 */ /* 0x000ea20000300a00 */
[----:B-1----:R-:W-:-:S05]  /*8cef0*/  IMAD.MOV.U32 R0, RZ, RZ, R211 ;  /* 0x000000ffff007224 */ /* 0x002fca00078e00d3 */
[----:B------:R1:W-:Y:S04]  /*8cf00*/  STL [R1+0x16c4], R0 ;  /* 0x0016c40001007387 */ /* 0x0003e80000100800 */
[----:B---3--:R3:W-:Y:S01]  /*8cf10*/  STL [R1+0x16d0], R194 ;  /* 0x0016d0c201007387 */ /* 0x0087e20000100800 */
[----:B-1----:R-:W-:-:S03]  /*8cf20*/  MOV R0, R195 ;  /* 0x000000c300007202 */ /* 0x002fc60000000f00 */
[----:B---3--:R-:W3:Y:S04]  /*8cf30*/  LDL.LU.64 R194, [R1+0xfc8] ;  /* 0x000fc80001c27983 */ /* 0x008ee80000300a00 */
[----:B------:R1:W-:Y:S04]  /*8cf40*/  STL [R1+0x16cc], R0 ;  /* 0x0016cc0001007387 */ /* 0x0003e80000100800 */
[----:B----4-:R4:W-:Y:S01]  /*8cf50*/  STL [R1+0x16d8], R192 ;  /* 0x0016d8c001007387 */ /* 0x0109e20000100800 */
[----:B-1----:R-:W-:-:S03]  /*8cf60*/  IMAD.MOV.U32 R0, RZ, RZ, R193 ;  /* 0x000000ffff007224 */ /* 0x002fc600078e00c1 */
[----:B----4-:R-:W4:Y:S04]  /*8cf70*/  LDL.LU.64 R192, [R1+0xfd0] ;  /* 0x000fd00001c07983 */ /* 0x010f280000300a00 */
        /* <DEDUP_REMOVED lines=13> */
[----:B------:R-:W-:Y:S04]  /*8d050*/  STL [R1+0x16f8], R204 ;  /* 0x0016f8cc01007387 */ /* 0x000fe80000100800 */
[----:B------:R-:W4:Y:S01]  /*8d060*/  LDL.LU.64 R210, [R1+0xff0] ;  /* 0x000ff00001d27983 */ /* 0x000f220000300a00 */
[----:B-1----:R-:W-:-:S05]  /*8d070*/  IMAD.MOV.U32 R0, RZ, RZ, R205 ;  /* 0x000000ffff007224 */ /* 0x002fca00078e00cd */
[----:B------:R1:W-:Y:S04]  /*8d080*/  STL [R1+0x16f4], R0 ;  /* 0x0016f40001007387 */ /* 0x0003e80000100800 */
        /* <DEDUP_REMOVED lines=8> */
[----:B--2---:R2:W-:Y:S01]  /*8d110*/  STL [R1+0x1710], R196 ;  /* 0x001710c401007387 */ /* 0x0045e20000100800 */
[----:B-1----:R-:W-:-:S03]  /*8d120*/  MOV R0, R197 ;  /* 0x000000c500007202 */ /* 0x002fc60000000f00 */
[----:B------:R-:W4:Y:S04]  /*8d130*/  LDL.LU.64 R204, [R1+0x1028] ;  /* 0x0010280001cc7983 */ /* 0x000f280000300a00 */
[----:B------:R1:W-:Y:S04]  /*8d140*/  STL [R1+0x170c], R0 ;  /* 0x00170c0001007387 */ /* 0x0003e80000100800 */
[----:B------:R-:W-:Y:S04]  /*8d150*/  STL [R1+0x1718], R2 ;  /* 0x0017180201007387 */ /* 0x000fe80000100800 */
[----:B------:R-:W-:Y:S04]  /*8d160*/  STL [R1+0x1714], R3 ;  /* 0x0017140301007387 */ /* 0x000fe80000100800 */
[----:B--2---:R-:W2:Y:S04]  /*8d170*/  LDL.LU.64 R196, [R1+0x1030] ;  /* 0x0010300001c47983 */ /* 0x004ea80000300a00 */
[----:B------:R1:W-:Y:S02]  /*8d180*/  STL [R1+0x1720], R212 ;  /* 0x001720d401007387 */ /* 0x0003e40000100800 */
[----:B-1----:R-:W-:-:S02]  /*8d190*/  IMAD.MOV.U32 R0, RZ, RZ, R213 ;  /* 0x000000ffff007224 */ /* 0x002fc400078e00d5 */
[----:B------:R-:W2:Y:S04]  /*8d1a0*/  LDL.LU.64 R212, [R1+0x1038] ;  /* 0x0010380001d47983 */ /* 0x000ea80000300a00 */
        /* <DEDUP_REMOVED lines=33> */
[----:B------:R2:W-:Y:S01]  /*8d3c0*/  STL [R1+0x1768], R204 ;  /* 0x001768cc01007387 */ /* 0x0005e20000100800 */
[----:B-1----:R-:W-:-:S03]  /*8d3d0*/  MOV R0, R205 ;  /* 0x000000cd00007202 */ /* 0x002fc60000000f00 */
[----:B--2---:R-:W2:Y:S04]  /*8d3e0*/  LDL.LU.64 R204, [R1+0x1090] ;  /* 0x0010900001cc7983 */ /* 0x004ea80000300a00 */
[----:B------:R1:W-:Y:S04]  /*8d3f0*/  STL [R1+0x1764], R0 ;  /* 0x0017640001007387 */ /* 0x0003e80000100800 */
[----:B------:R1:W-:Y:S02]  /*8d400*/  STL [R1+0x1770], R196 ;  /* 0x001770c401007387 */ /* 0x0003e40000100800 */
[----:B-1----:R-:W-:-:S02]  /*8d410*/  IMAD.MOV.U32 R0, RZ, RZ, R197 ;  /* 0x000000ffff007224 */ /* 0x002fc400078e00c5 */
[----:B------:R-:W2:Y:S04]  /*8d420*/  LDL.LU.64 R196, [R1+0x1098] ;  /* 0x0010980001c47983 */ /* 0x000ea80000300a00 */
        /* <DEDUP_REMOVED lines=39> */
[----:B--2---:R-:W2:Y:S04]  /*8d6a0*/  LDL.LU.64 R204, [R1+0x10f0] ;  /* 0x0010f00001cc7983 */ /* 0x004ea80000300a00 */
[----:B------:R1:W-:Y:S04]  /*8d6b0*/  STL [R1+0x17bc], R0 ;  /* 0x0017bc0001007387 */ /* 0x0003e80000100800 */
[----:B------:R1:W-:Y:S02]  /*8d6c0*/  STL [R1+0x17c8], R196 ;  /* 0x0017c8c401007387 */ /* 0x0003e40000100800 */
[----:B-1----:R-:W-:-:S02]  /*8d6d0*/  MOV R0, R197 ;  /* 0x000000c500007202 */ /* 0x002fc40000000f00 */
[----:B------:R-:W2:Y:S04]  /*8d6e0*/  LDL.LU.64 R196, [R1+0x10f8] ;  /* 0x0010f80001c47983 */ /* 0x000ea80000300a00 */
[----:B------:R1:W-:Y:S04]  /*8d6f0*/  STL [R1+0x17c4], R0 ;  /* 0x0017c40001007387 */ /* 0x0003e80000100800 */
        /* <DEDUP_REMOVED lines=560> */
[----:B------:R-:W-:Y:S04]  /*8fa00*/  STL [R1+0x1c30], R198 ;  /* 0x001c30c601007387 */ /* 0x000fe80000100800 */
[----:B------:R-:W4:Y:S01]  /*8fa10*/  LDL.LU.64 R210, [R1+0x1c88] ;  /* 0x001c880001d27983 */ /* 0x000f220000300a00 */
[----:B-1----:R-:W-:-:S05]  /*8fa20*/  IMAD.MOV.U32 R0, RZ, RZ, R199 ;  /* 0x000000ffff007224 */ /* 0x002fca00078e00c7 */
[----:B------:R1:W-:Y:S04]  /*8fa30*/  STL [R1+0x1c2c], R0 ;  /* 0x001c2c0001007387 */ /* 0x0003e80000100800 */
[----:B--2---:R2:W-:Y:S01]  /*8fa40*/  STL [R1+0x1c38], R204 ;  /* 0x001c38cc01007387 */ /* 0x0045e20000100800 */
[----:B-1----:R-:W-:-:S03]  /*8fa50*/  MOV R0, R205 ;  /* 0x000000cd00007202 */ /* 0x002fc60000000f00 */
[----:B------:R-:W4:Y:S04]  /*8fa60*/  LDL.LU.64 R198, [R1+0x1c90] ;  /* 0x001c900001c67983 */ /* 0x000f280000300a00 */
[----:B------:R-:W-:Y:S04]  /*8fa70*/  STL [R1+0x1c40], R196 ;  /* 0x001c40c401007387 */ /* 0x000fe80000100800 */
[----:B------:R1:W-:Y:S04]  /*8fa80*/  STL [R1+0x1c34], R0 ;  /* 0x001c340001007387 */ /* 0x0003e80000100800 */
[----:B--2---:R-:W2:Y:S01]  /*8fa90*/  LDL.LU.64 R204, [R1+0x1c98] ;  /* 0x001c980001cc7983 */ /* 0x004ea20000300a00 */
[----:B-1----:R-:W-:-:S03]  /*8faa0*/  IMAD.MOV.U32 R0, RZ, RZ, R197 ;  /* 0x000000ffff007224 */ /* 0x002fc600078e00c5 */
[----:B------:R-:W-:Y:S04]  /*8fab0*/  STL [R1+0x1c48], R212 ;  /* 0x001c48d401007387 */ /* 0x000fe80000100800 */
[----:B------:R1:W-:Y:S04]  /*8fac0*/  STL [R1+0x1c3c], R0 ;  /* 0x001c3c0001007387 */ /* 0x0003e80000100800 */
[----:B------:R-:W2:Y:S01]  /*8fad0*/  LDL.LU.64 R196, [R1+0x1ca0] ;  /* 0x001ca00001c47983 */ /* 0x000ea20000300a00 */
[----:B-1----:R-:W-:-:S03]  /*8fae0*/  MOV R0, R213 ;  /* 0x000000d500007202 */ /* 0x002fc60000000f00 */
[----:B---3--:R-:W-:Y:S04]  /*8faf0*/  STL [R1+0x1c50], R194 ;  /* 0x001c50c201007387 */ /* 0x008fe80000100800 */
[----:B------:R1:W-:Y:S02]  /*8fb00*/  STL [R1+0x1c44], R0 ;  /* 0x001c440001007387 */ /* 0x0003e40000100800 */
[----:B-1----:R-:W-:Y:S02]  /*8fb10*/  IMAD.MOV.U32 R0, RZ, RZ, R195 ;  /* 0x000000ffff007224 */ /* 0x002fe400078e00c3 */
[----:B------:R-:W3:Y:S04]  /*8fb20*/  LDL.LU.64 R194, [R1+0x1ca8] ;  /* 0x001ca80001c27983 */ /* 0x000ee80000300a00 */
[----:B------:R1:W-:Y:S04]  /*8fb30*/  STL [R1+0x1c4c], R0 ;  /* 0x001c4c0001007387 */ /* 0x0003e80000100800 */
[----:B----4-:R4:W-:Y:S01]  /*8fb40*/  STL [R1+0x1c58], R192 ;  /* 0x001c58c001007387 */ /* 0x0109e20000100800 */
[----:B-1----:R-:W-:-:S03]  /*8fb50*/  MOV R0, R193 ;  /* 0x000000c100007202 */ /* 0x002fc60000000f00 */
[----:B----4-:R-:W4:Y:S04]  /*8fb60*/  LDL.LU.64 R192, [R1+0x1cb0] ;  /* 0x001cb00001c07983 */ /* 0x010f280000300a00 */
[----:B------:R1:W-:Y:S04]  /*8fb70*/  STL [R1+0x1c54], R0 ;  /* 0x001c540001007387 */ /* 0x0003e80000100800 */
        /* <DEDUP_REMOVED lines=16> */
[----:B------:R1:W-:Y:S02]  /*8fc80*/  STL [R1+0x1c74], R0 ;  /* 0x001c740001007387 */ /* 0x0003e40000100800 */
[----:B-1----:R-:W-:Y:S02]  /*8fc90*/  IMAD.MOV.U32 R0, RZ, RZ, R201 ;  /* 0x000000ffff007224 */ /* 0x002fe400078e00c9 */
[----:B------:R-:W4:Y:S04]  /*8fca0*/  LDL.LU.64 R200, [R1+0x1cd8] ;  /* 0x001cd80001c87983 */ /* 0x000f280000300a00 */
[----:B------:R1:W-:Y:S04]  /*8fcb0*/  STL [R1+0x1c7c], R0 ;  /* 0x001c7c0001007387 */ /* 0x0003e80000100800 */
[----:B------:R1:W-:Y:S02]  /*8fcc0*/  STL [R1+0x1c88], R210 ;  /* 0x001c88d201007387 */ /* 0x0003e40000100800 */
[----:B-1----:R-:W-:-:S02]  /*8fcd0*/  MOV R0, R211 ;  /* 0x000000d300007202 */ /* 0x002fc40000000f00 */
[----:B------:R-:W-:Y:S04]  /*8fce0*/  STL [R1+0x1c90], R198 ;  /* 0x001c90c601007387 */ /* 0x000fe80000100800 */
[----:B------:R1:W-:Y:S04]  /*8fcf0*/  STL [R1+0x1c84], R0 ;  /* 0x001c840001007387 */ /* 0x0003e80000100800 */
[----:B------:R-:W4:Y:S01]  /*8fd00*/  LDL.LU.64 R210, [R1+0x1ce0] ;  /* 0x001ce00001d27983 */ /* 0x000f220000300a00 */
[----:B-1----:R-:W-:-:S03]  /*8fd10*/  IMAD.MOV.U32 R0, RZ, RZ, R199 ;  /* 0x000000ffff007224 */ /* 0x002fc600078e00c7 */
[----:B--2---:R-:W-:Y:S04]  /*8fd20*/  STL [R1+0x1c98], R204 ;  /* 0x001c98cc01007387 */ /* 0x004fe80000100800 */
[----:B------:R1:W-:Y:S04]  /*8fd30*/  STL [R1+0x1c8c], R0 ;  /* 0x001c8c0001007387 */ /* 0x0003e80000100800 */
[----:B------:R-:W2:Y:S01]  /*8fd40*/  LDL.LU.64 R198, [R1+0x1ce8] ;  /* 0x001ce80001c67983 */ /* 0x000ea20000300a00 */
[----:B-1----:R-:W-:-:S03]  /*8fd50*/  MOV R0, R205 ;  /* 0x000000cd00007202 */ /* 0x002fc60000000f00 */
[----:B------:R-:W-:Y:S04]  /*8fd60*/  STL [R1+0x1ca0], R196 ;  /* 0x001ca0c401007387 */ /* 0x000fe80000100800 */
[----:B------:R1:W-:Y:S04]  /*8fd70*/  STL [R1+0x1c94], R0 ;  /* 0x001c940001007387 */ /* 0x0003e80000100800 */
[----:B------:R-:W2:Y:S01]  /*8fd80*/  LDL.LU.64 R204, [R1+0x1cf0] ;  /* 0x001cf00001cc7983 */ /* 0x000ea20000300a00 */
[----:B-1----:R-:W-:-:S03]  /*8fd90*/  IMAD.MOV.U32 R0, RZ, RZ, R197 ;  /* 0x000000ffff007224 */ /* 0x002fc600078e00c5 */
        /* <DEDUP_REMOVED lines=8> */
[----:B------:R-:W-:Y:S04]  /*8fe20*/  STL [R1+0x1cb8], R212 ;  /* 0x001cb8d401007387 */ /* 0x000fe80000100800 */
[----:B------:R1:W-:Y:S04]  /*8fe30*/  STL [R1+0x1cac], R0 ;  /* 0x001cac0001007387 */ /* 0x0003e80000100800 */
[----:B----4-:R-:W4:Y:S01]  /*8fe40*/  LDL.LU.64 R192, [R1+0x1d08] ;  /* 0x001d080001c07983 */ /* 0x010f220000300a00 */
[----:B-1----:R-:W-:-:S03]  /*8fe50*/  MOV R0, R213 ;  /* 0x000000d500007202 */ /* 0x002fc60000000f00 */
[----:B------:R-:W-:Y:S04]  /*8fe60*/  STL [R1+0x1cc0], R208 ;  /* 0x001cc0d001007387 */ /* 0x000fe80000100800 */
[----:B------:R1:W-:Y:S04]  /*8fe70*/  STL [R1+0x1cb4], R0 ;  /* 0x001cb40001007387 */ /* 0x0003e80000100800 */
[----:B------:R-:W4:Y:S01]  /*8fe80*/  LDL.LU.64 R150, [R1+0x1d10] ;  /* 0x001d100001967983 */ /* 0x000f220000300a00 */
[----:B-1----:R-:W-:-:S05]  /*8fe90*/  IMAD.MOV.U32 R0, RZ, RZ, R209 ;  /* 0x000000ffff007224 */ /* 0x002fca00078e00d1 */
[----:B------:R1:W-:Y:S04]  /*8fea0*/  STL [R1+0x1cbc], R0 ;  /* 0x001cbc0001007387 */ /* 0x0003e80000100800 */
[----:B------:R-:W-:Y:S04]  /*8feb0*/  STL [R1+0x1cc8], R206 ;  /* 0x001cc8ce01007387 */ /* 0x000fe80000100800 */
[----:B------:R-:W4:Y:S01]  /*8fec0*/  LDL.LU.64 R250, [R1+0x1d18] ;  /* 0x001d180001fa7983 */ /* 0x000f220000300a00 */
[----:B-1----:R-:W-:-:S05]  /*8fed0*/  MOV R0, R207 ;  /* 0x000000cf00007202 */ /* 0x002fca0000000f00 */
[----:B------:R1:W-:Y:S04]  /*8fee0*/  STL [R1+0x1cc4], R0 ;  /* 0x001cc40001007387 */ /* 0x0003e80000100800 */
[----:B------:R-:W-:Y:S04]  /*8fef0*/  STL [R1+0x1cd0], R202 ;  /* 0x001cd0ca01007387 */ /* 0x000fe80000100800 */
[----:B------:R-:W4:Y:S01]  /*8ff00*/  LDL.LU.64 R214, [R1+0x1d20] ;  /* 0x001d200001d67983 */ /* 0x000f220000300a00 */
[----:B-1----:R-:W-:-:S03]  /*8ff10*/  IMAD.MOV.U32 R0, RZ, RZ, R203 ;  /* 0x000000ffff007224 */ /* 0x002fc600078e00cb */
[----:B------:R-:W4:Y:S04]  /*8ff20*/  LDL.LU.64 R208, [R1+0x1d28] ;  /* 0x001d280001d07983 */ /* 0x000f280000300a00 */
[----:B------:R1:W-:Y:S04]  /*8ff30*/  STL [R1+0x1ccc], R0 ;  /* 0x001ccc0001007387 */ /* 0x0003e80000100800 */
[----:B------:R1:W-:Y:S04]  /*8ff40*/  STL [R1+0x1cd8], R200 ;  /* 0x001cd8c801007387 */ /* 0x0003e80000100800 */
[----:B------:R-:W4:Y:S01]  /*8ff50*/  LDL.LU.64 R206, [R1+0x1d30] ;  /* 0x001d300001ce7983 */ /* 0x000f220000300a00 */
[----:B-1----:R-:W-:-:S03]  /*8ff60*/  MOV R0, R201 ;  /* 0x000000c900007202 */ /* 0x002fc60000000f00 */
[----:B------:R-:W4:Y:S04]  /*8ff70*/  LDL.LU.64 R202, [R1+0x1d38] ;  /* 0x001d380001ca7983 */ /* 0x000f280000300a00 */
[----:B------:R1:W-:Y:S04]  /*8ff80*/  STL [R1+0x1cd4], R0 ;  /* 0x001cd40001007387 */ /* 0x0003e80000100800 */
[----:B------:R-:W-:Y:S04]  /*8ff90*/  STL [R1+0x1ce0], R210 ;  /* 0x001ce0d201007387 */ /* 0x000fe80000100800 */
[----:B------:R-:W4:Y:S01]  /*8ffa0*/  LDL.LU.64 R200, [R1+0x1d40] ;  /* 0x001d400001c87983 */ /* 0x000f220000300a00 */
[----:B-1----:R-:W-:-:S03]  /*8ffb0*/  IMAD.MOV.U32 R0, RZ, RZ, R211 ;  /* 0x000000ffff007224 */ /* 0x002fc600078e00d3 */
[----:B--2---:R-:W-:Y:S04]  /*8ffc0*/  STL [R1+0x1ce8], R198 ;  /* 0x001ce8c601007387 */ /* 0x004fe80000100800 */
[----:B------:R1:W-:Y:S02]  /*8ffd0*/  STL [R1+0x1cdc], R0 ;  /* 0x001cdc0001007387 */ /* 0x0003e40000100800 */
[----:B-1----:R-:W-:Y:S02]  /*8ffe0*/  MOV R0, R199 ;  /* 0x000000c700007202 */ /* 0x002fe40000000f00 */
[----:B------:R-:W2:Y:S04]  /*8fff0*/  LDL.LU.64 R198, [R1+0x1d48] ;  /* 0x001d480001c67983 */ /* 0x000ea80000300a00 */
[----:B------:R1:W-:Y:S02]  /*90000*/  STL [R1+0x1ce4], R0 ;  /* 0x001ce40001007387 */ /* 0x0003e40000100800 */
[----:B-1----:R-:W-:-:S02]  /*90010*/  IMAD.MOV.U32 R0, RZ, RZ, R205 ;  /* 0x000000ffff007224 */ /* 0x002fc400078e00cd */
[----:B------:R-:W-:Y:S04]  /*90020*/  STL [R1+0x1cf0], R204 ;  /* 0x001cf0cc01007387 */ /* 0x000fe80000100800 */
[----:B------:R-:W-:Y:S04]  /*90030*/  STL [R1+0x1cf8], R196 ;  /* 0x001cf8c401007387 */ /* 0x000fe80000100800 */
[----:B------:R1:W-:Y:S04]  /*90040*/  STL [R1+0x1cec], R0 ;  /* 0x001cec0001007387 */ /* 0x0003e80000100800 */
[----:B------:R-:W2:Y:S01]  /*90050*/  LDL.LU.64 R212, [R1+0x1d50] ;  /* 0x001d500001d47983 */ /* 0x000ea20000300a00 */
[----:B-1----:R-:W-:-:S03]  /*90060*/  MOV R0, R197 ;  /* 0x000000c500007202 */ /* 0x002fc60000000f00 */
[----:B---3--:R-:W-:Y:S04]  /*90070*/  STL [R1+0x1d00], R194 ;  /* 0x001d00c201007387 */ /* 0x008fe80000100800 */
[----:B------:R1:W-:Y:S04]  /*90080*/  STL [R1+0x1cf4], R0 ;  /* 0x001cf40001007387 */ /* 0x0003e80000100800 */
[----:B------:R-:W3:Y:S04]  /*90090*/  LDL.LU.64 R210, [R1+0x1d58] ;  /* 0x001d580001d27983 */ /* 0x000ee80000300a00 */
[----:B------:R-:W3:Y:S01]  /*900a0*/  LDL.LU.64 R204, [R1+0x1548] ;  /* 0x0015480001cc7983 */ /* 0x000ee20000300a00 */
[----:B-1----:R-:W-:-:S05]  /*900b0*/  IMAD.MOV.U32 R0, RZ, RZ, R195 ;  /* 0x000000ffff007224 */ /* 0x002fca00078e00c3 */
[----:B------:R1:W-:Y:S04]  /*900c0*/  STL [R1+0x1cfc], R0 ;  /* 0x001cfc0001007387 */ /* 0x0003e80000100800 */
[----:B----4-:R4:W-:Y:S04]  /*900d0*/  STL [R1+0x1d08], R192 ;  /* 0x001d08c001007387 */ /* 0x0109e80000100800 */
[----:B------:R-:W3:Y:S01]  /*900e0*/  LDL.LU.64 R196, [R1+0x13f8] ;  /* 0x0013f80001c47983 */ /* 0x000ee20000300a00 */
[----:B-1----:R-:W-:-:S03]  /*900f0*/  MOV R0, R193 ;  /* 0x000000c100007202 */ /* 0x002fc60000000f00 */
[----:B------:R-:W3:Y:S04]  /*90100*/  LDL.LU.64 R194, [R1+0x12c0] ;  /* 0x0012c00001c27983 */ /* 0x000ee80000300a00 */
[----:B------:R1:W-:Y:S04]  /*90110*/  STL [R1+0x1d04], R0 ;  /* 0x001d040001007387 */ /* 0x0003e80000100800 */
[----:B------:R-:W-:Y:S04]  /*90120*/  STL [R1+0x1d10], R150 ;  /* 0x001d109601007387 */ /* 0x000fe80000100800 */
[----:B----4-:R-:W4:Y:S01]  /*90130*/  LDL.LU.64 R192, [R1+0x1018] ;  /* 0x0010180001c07983 */ /* 0x010f220000300a00 */
[----:B-1----:R-:W-:-:S03]  /*90140*/  IMAD.MOV.U32 R0, RZ, RZ, R151 ;  /* 0x000000ffff007224 */ /* 0x002fc600078e0097 */
[----:B------:R-:W-:Y:S04]  /*90150*/  STL [R1+0x1d18], R250 ;  /* 0x001d18fa01007387 */ /* 0x000fe80000100800 */
[----:B------:R1:W-:Y:S02]  /*90160*/  STL [R1+0x1d0c], R0 ;  /* 0x001d0c0001007387 */ /* 0x0003e40000100800 */
[----:B-1----:R-:W-:Y:S02]  /*90170*/  MOV R0, R251 ;  /* 0x000000fb00007202 */ /* 0x002fe40000000f00 */
[----:B------:R-:W-:Y:S04]  /*90180*/  STL [R1+0x1d20], R214 ;  /* 0x001d20d601007387 */ /* 0x000fe80000100800 */
[----:B------:R1:W-:Y:S04]  /*90190*/  STL [R1+0x1d14], R0 ;  /* 0x001d140001007387 */ /* 0x0003e80000100800 */
[----:B------:R-:W-:Y:S01]  /*901a0*/  STL [R1+0x1d28], R208 ;  /* 0x001d28d001007387 */ /* 0x000fe20000100800 */
[----:B-1----:R-:W-:-:S05]  /*901b0*/  IMAD.MOV.U32 R0, RZ, RZ, R215 ;  /* 0x000000ffff007224 */ /* 0x002fca00078e00d7 */
        /* <DEDUP_REMOVED lines=10> */
[----:B------:R-:W4:Y:S04]  /*90260*/  LDL.LU.64 R208, [R1+0x1d98] ;  /* 0x001d980001d07983 */ /* 0x000f280000300a00 */
[----:B------:R-:W4:Y:S01]  /*90270*/  LDL.LU.64 R206, [R1+0x1da0] ;  /* 0x001da00001ce7983 */ /* 0x000f220000300a00 */
[----:B-1----:R-:W-:-:S05]  /*90280*/  IMAD.MOV.U32 R0, RZ, RZ, R201 ;  /* 0x000000ffff007224 */ /* 0x002fca00078e00c9 */
[----:B------:R1:W-:Y:S04]  /*90290*/  STL [R1+0x1d3c], R0 ;  /* 0x001d3c0001007387 */ /* 0x0003e80000100800 */
[----:B--2---:R2:W-:Y:S04]  /*902a0*/  STL [R1+0x1d48], R198 ;  /* 0x001d48c601007387 */ /* 0x0045e80000100800 */
[----:B------:R-:W4:Y:S01]  /*902b0*/  LDL.LU.64 R202, [R1+0x1450] ;  /* 0x0014500001ca7983 */ /* 0x000f220000300a00 */
[----:B-1----:R-:W-:-:S03]  /*902c0*/  MOV R0, R199 ;  /* 0x000000c700007202 */ /* 0x002fc60000000f00 */
[----:B------:R-:W4:Y:S04]  /*902d0*/  LDL.LU.64 R200, [R1+0x1310] ;  /* 0x0013100001c87983 */ /* 0x000f280000300a00 */
[----:B------:R1:W-:Y:S04]  /*902e0*/  STL [R1+0x1d44], R0 ;  /* 0x001d440001007387 */ /* 0x0003e80000100800 */
[----:B------:R-:W-:Y:S04]  /*902f0*/  STL [R1+0x1d50], R212 ;  /* 0x001d50d401007387 */ /* 0x000fe80000100800 */
[----:B--2---:R-:W2:Y:S01]  /*90300*/  LDL.LU.64 R198, [R1+0x1118] ;  /* 0x0011180001c67983 */ /* 0x004ea20000300a00 */
[----:B-1----:R-:W-:-:S03]  /*90310*/  IMAD.MOV.U32 R0, RZ, RZ, R213 ;  /* 0x000000ffff007224 */ /* 0x002fc600078e00d5 */
[----:B---3--:R-:W-:Y:S04]  /*90320*/  STL [R1+0x1d58], R210 ;  /* 0x001d58d201007387 */ /* 0x008fe80000100800 */
[----:B------:R1:W-:Y:S04]  /*90330*/  STL [R1+0x1d4c], R0 ;  /* 0x001d4c0001007387 */ /* 0x0003e80000100800 */
[----:B------:R-:W-:Y:S01]  /*90340*/  STL [R1+0x1d60], R204 ;  /* 0x001d60cc01007387 */ /* 0x000fe20000100800 */
[----:B-1----:R-:W-:-:S05]  /*90350*/  MOV R0, R211 ;  /* 0x000000d300007202 */ /* 0x002fca0000000f00 */
[----:B------:R1:W-:Y:S04]  /*90360*/  STL [R1+0x1d54], R0 ;  /* 0x001d540001007387 */ /* 0x0003e80000100800 */
[----:B------:R-:W-:Y:S01]  /*90370*/  STL [R1+0x1d68], R196 ;  /* 0x001d68c401007387 */ /* 0x000fe20000100800 */
[----:B-1----:R-:W-:-:S05]  /*90380*/  IMAD.MOV.U32 R0, RZ, RZ, R205 ;  /* 0x000000ffff007224 */ /* 0x002fca00078e00cd */
[----:B------:R1:W-:Y:S04]  /*90390*/  STL [R1+0x1d5c], R0 ;  /* 0x001d5c0001007387 */ /* 0x0003e80000100800 */
[----:B------:R-:W-:Y:S01]  /*903a0*/  STL [R1+0x1d70], R194 ;  /* 0x001d70c201007387 */ /* 0x000fe20000100800 */
[----:B-1----:R-:W-:-:S05]  /*903b0*/  MOV R0, R197 ;  /* 0x000000c500007202 */ /* 0x002fca0000000f00 */
[----:B------:R1:W-:Y:S04]  /*903c0*/  STL [R1+0x1d64], R0 ;  /* 0x001d640001007387 */ /* 0x0003e80000100800 */
[----:B----4-:R-:W-:Y:S01]  /*903d0*/  STL [R1+0x1d78], R192 ;  /* 0x001d78c001007387 */ /* 0x010fe20000100800 */
[----:B-1----:R-:W-:-:S05]  /*903e0*/  IMAD.MOV.U32 R0, RZ, RZ, R195 ;  /* 0x000000ffff007224 */ /* 0x002fca00078e00c3 */
[----:B------:R1:W-:Y:S04]  /*903f0*/  STL [R1+0x1d6c], R0 ;  /* 0x001d6c0001007387 */ /* 0x0003e80000100800 */
[----:B------:R-:W3:Y:S01]  /*90400*/  LDL.LU.64 R196, [R1+0x1dd8] ;  /* 0x001dd80001c47983 */ /* 0x000ee20000300a00 */
[----:B-1----:R-:W-:-:S05]  /*90410*/  MOV R0, R193 ;  /* 0x000000c100007202 */ /* 0x002fca0000000f00 */
[----:B------:R1:W-:Y:S04]  /*90420*/  STL [R1+0x1d74], R0 ;  /* 0x001d740001007387 */ /* 0x0003e80000100800 */
[----:B------:R-:W-:Y:S04]  /*90430*/  STL [R1+0x1d80], R230 ;  /* 0x001d80e601007387 */ /* 0x000fe80000100800 */
[----:B------:R-:W-:Y:S04]  /*90440*/  STL [R1+0x1d7c], R231 ;  /* 0x001d7ce701007387 */ /* 0x000fe80000100800 */
[----:B------:R-:W-:Y:S04]  /*90450*/  STL [R1+0x1d88], R154 ;  /* 0x001d889a01007387 */ /* 0x000fe80000100800 */
[----:B------:R-:W4:Y:S04]  /*90460*/  LDL.LU.64 R210, [R1+0x1de0] ;  /* 0x001de00001d27983 */ /* 0x000f280000300a00 */
[----:B------:R-:W-:Y:S04]  /*90470*/  STL [R1+0x1d84], R155 ;  /* 0x001d849b01007387 */ /* 0x000fe80000100800 */
[----:B------:R-:W4:Y:S04]  /*90480*/  LDL.LU.64 R204, [R1+0x1498] ;  /* 0x0014980001cc7983 */ /* 0x000f280000300a00 */
[----:B------:R-:W-:Y:S04]  /*90490*/  STL [R1+0x1d90], R16 ;  /* 0x001d901001007387 */ /* 0x000fe80000100800 */
[----:B------:R-:W4:Y:S04]  /*904a0*/  LDL.LU.64 R194, [R1+0x1350] ;  /* 0x0013500001c27983 */ /* 0x000f280000300a00 */
[----:B------:R-:W-:Y:S04]  /*904b0*/  STL [R1+0x1d8c], R17 ;  /* 0x001d8c1101007387 */ /* 0x000fe80000100800 */
[----:B------:R-:W4:Y:S01]  /*904c0*/  LDL.LU.64 R192, [R1+0x11e8] ;  /* 0x0011e80001c07983 */ /* 0x000f220000300a00 */
[----:B-1----:R-:W-:-:S03]  /*904d0*/  IMAD.MOV.U32 R0, RZ, RZ, R209 ;  /* 0x000000ffff007224 */ /* 0x002fc600078e00d1 */
[----:B------:R-:W-:Y:S04]  /*904e0*/  STL [R1+0x1d98], R208 ;  /* 0x001d98d001007387 */ /* 0x000fe80000100800 */
[----:B------:R-:W-:Y:S04]  /*904f0*/  STL [R1+0x1da0], R206 ;  /* 0x001da0ce01007387 */ /* 0x000fe80000100800 */
[----:B------:R1:W-:Y:S02]  /*90500*/  STL [R1+0x1d94], R0 ;  /* 0x001d940001007387 */ /* 0x0003e40000100800 */
[----:B-1----:R-:W-:-:S02]  /*90510*/  MOV R0, R207 ;  /* 0x000000cf00007202 */ /* 0x002fc40000000f00 */
[----:B------:R-:W-:Y:S04]  /*90520*/  STL [R1+0x1da8], R202 ;  /* 0x001da8ca01007387 */ /* 0x000fe80000100800 */
[----:B------:R1:W-:Y:S04]  /*90530*/  STL [R1+0x1d9c], R0 ;  /* 0x001d9c0001007387 */ /* 0x0003e80000100800 */
[----:B------:R-:W-:Y:S01]  /*90540*/  STL [R1+0x1db0], R200 ;  /* 0x001db0c801007387 */ /* 0x000fe20000100800 */
[----:B-1----:R-:W-:-:S05]  /*90550*/  IMAD.MOV.U32 R0, RZ, RZ, R203 ;  /* 0x000000ffff007224 */ /* 0x002fca00078e00cb */
[----:B------:R1:W-:Y:S02]  /*90560*/  STL [R1+0x1da4], R0 ;  /* 0x001da40001007387 */ /* 0x0003e40000100800 */
[----:B-1----:R-:W-:Y:S02]  /*90570*/  MOV R0, R201 ;  /* 0x000000c900007202 */ /* 0x002fe40000000f00 */
[----:B--2---:R-:W-:Y:S04]  /*90580*/  STL [R1+0x1db8], R198 ;  /* 0x001db8c601007387 */ /* 0x004fe80000100800 */
[----:B------:R1:W-:Y:S04]  /*90590*/  STL [R1+0x1dac], R0 ;  /* 0x001dac0001007387 */ /* 0x0003e80000100800 */
[----:B------:R-:W-:Y:S01]  /*905a0*/  STL [R1+0x1dc0], R238 ;  /* 0x001dc0ee01007387 */ /* 0x000fe20000100800 */
[----:B-1----:R-:W-:-:S05]  /*905b0*/  IMAD.MOV.U32 R0, RZ, RZ, R199 ;  /* 0x000000ffff007224 */ /* 0x002fca00078e00c7 */
[----:B------:R1:W-:Y:S04]  /*905c0*/  STL [R1+0x1db4], R0 ;  /* 0x001db40001007387 */ /* 0x0003e80000100800 */
[----:B------:R-:W2:Y:S04]  /*905d0*/  LDL.LU.64 R202, [R1+0x1e18] ;  /* 0x001e180001ca7983 */ /* 0x000ea80000300a00 */
[----:B------:R-:W-:Y:S04]  /*905e0*/  STL [R1+0x1dbc], R239 ;  /* 0x001dbcef01007387 */ /* 0x000fe80000100800 */
[----:B------:R-:W-:Y:S04]  /*905f0*/  STL [R1+0x1dc8], R158 ;  /* 0x001dc89e01007387 */ /* 0x000fe80000100800 */
[----:B------:R-:W2:Y:S04]  /*90600*/  LDL.LU.64 R208, [R1+0x1e20] ;  /* 0x001e200001d07983 */ /* 0x000ea80000300a00 */
[----:B------:R-:W-:Y:S04]  /*90610*/  STL [R1+0x1dc4], R159 ;  /* 0x001dc49f01007387 */ /* 0x000fe80000100800 */
[----:B------:R-:W-:Y:S04]  /*90620*/  STL [R1+0x1dd0], R18 ;  /* 0x001dd01201007387 */ /* 0x000fe80000100800 */
[----:B------:R-:W2:Y:S04]  /*90630*/  LDL.LU.64 R206, [R1+0x14e8] ;  /* 0x0014e80001ce7983 */ /* 0x000ea80000300a00 */
[----:B------:R-:W-:Y:S04]  /*90640*/  STL [R1+0x1dcc], R19 ;  /* 0x001dcc1301007387 */ /* 0x000fe80000100800 */
[----:B------:R-:W2:Y:S04]  /*90650*/  LDL.LU.64 R200, [R1+0x1398] ;  /* 0x0013980001c87983 */ /* 0x000ea80000300a00 */
[----:B---3--:R3:W-:Y:S04]  /*90660*/  STL [R1+0x1dd8], R196 ;  /* 0x001dd8c401007387 */ /* 0x0087e80000100800 */
[----:B------:R-:W2:Y:S01]  /*90670*/  LDL.LU.64 R198, [R1+0x1270] ;  /* 0x0012700001c67983 */ /* 0x000ea20000300a00 */
[----:B-1----:R-:W-:-:S03]  /*90680*/  MOV R0, R197 ;  /* 0x000000c500007202 */ /* 0x002fc60000000f00 */
[----:B---3--:R-:W3:Y:S04]  /*90690*/  LDL.LU.64 R196, [R1+0xfc0] ;  /* 0x000fc00001c47983 */ /* 0x008ee80000300a00 */
[----:B------:R4:W-:Y:S02]  /*906a0*/  STL [R1+0x1dd4], R0 ;  /* 0x001dd40001007387 */ /* 0x0009e40000100800 */
[----:B----4-:R-:W-:Y:S02]  /*906b0*/  IMAD.MOV.U32 R0, RZ, RZ, R211 ;  /* 0x000000ffff007224 */ /* 0x010fe400078e00d3 */
[----:B------:R-:W-:Y:S04]  /*906c0*/  STL [R1+0x1de0], R210 ;  /* 0x001de0d201007387 */ /* 0x000fe80000100800 */
[----:B------:R-:W-:Y:S04]  /*906d0*/  STL [R1+0x1de8], R204 ;  /* 0x001de8cc01007387 */ /* 0x000fe80000100800 */
        /* <DEDUP_REMOVED lines=10> */
[----:B------:R-:W4:Y:S04]  /*90780*/  LDL.LU.64 R194, [R1+0x1e58] ;  /* 0x001e580001c27983 */ /* 0x000f280000300a00 */
[----:B------:R-:W-:Y:S04]  /*90790*/  STL [R1+0x1dfc], R245 ;  /* 0x001dfcf501007387 */ /* 0x000fe80000100800 */
[----:B------:R-:W-:Y:S04]  /*907a0*/  STL [R1+0x1e08], R162 ;  /* 0x001e08a201007387 */ /* 0x000fe80000100800 */
[----:B------:R-:W4:Y:S04]  /*907b0*/  LDL.LU.64 R212, [R1+0x1e60] ;  /* 0x001e600001d47983 */ /* 0x000f280000300a00 */
[----:B------:R-:W-:Y:S04]  /*907c0*/  STL [R1+0x1e04], R163 ;  /* 0x001e04a301007387 */ /* 0x000fe80000100800 */
[----:B------:R-:W-:Y:S04]  /*907d0*/  STL [R1+0x1e10], R20 ;  /* 0x001e101401007387 */ /* 0x000fe80000100800 */
[----:B------:R-:W4:Y:S04]  /*907e0*/  LDL.LU.64 R210, [R1+0x1530] ;  /* 0x0015300001d27983 */ /* 0x000f280000300a00 */
[----:B------:R-:W-:Y:S04]  /*907f0*/  STL [R1+0x1e0c], R21 ;  /* 0x001e0c1501007387 */ /* 0x000fe80000100800 */
[----:B------:R-:W4:Y:S04]  /*90800*/  LDL.LU.64 R204, [R1+0x13e0] ;  /* 0x0013e00001cc7983 */ /* 0x000f280000300a00 */
[----:B--2---:R2:W-:Y:S01]  /*90810*/  STL [R1+0x1e18], R202 ;  /* 0x001e18ca01007387 */ /* 0x0045e20000100800 */
[----:B-1----:R-:W-:-:S03]  /*90820*/  IMAD.MOV.U32 R0, RZ, RZ, R203 ;  /* 0x000000ffff007224 */ /* 0x002fc600078e00cb */
[----:B------:R-:W4:Y:S04]  /*90830*/  LDL.LU.64 R192, [R1+0x12a8] ;  /* 0x0012a80001c07983 */ /* 0x000f280000300a00 */
[----:B------:R-:W-:Y:S04]  /*90840*/  STL [R1+0x1e20], R208 ;  /* 0x001e20d001007387 */ /* 0x000fe80000100800 */
[----:B------:R1:W-:Y:S04]  /*90850*/  STL [R1+0x1e14], R0 ;  /* 0x001e140001007387 */ /* 0x0003e80000100800 */
[----:B--2---:R-:W2:Y:S01]  /*90860*/  LDL.LU.64 R202, [R1+0x1008] ;  /* 0x0010080001ca7983 */ /* 0x004ea20000300a00 */
[----:B-1----:R-:W-:-:S03]  /*90870*/  MOV R0, R209 ;  /* 0x000000d100007202 */ /* 0x002fc60000000f00 */
        /* <DEDUP_REMOVED lines=8> */
[----:B---3--:R-:W-:Y:S01]  /*90900*/  STL [R1+0x1e40], R196 ;  /* 0x001e40c401007387 */ /* 0x008fe20000100800 */
[----:B-1----:R-:W-:-:S05]  /*90910*/  IMAD.MOV.U32 R0, RZ, RZ, R199 ;  /* 0x000000ffff007224 */ /* 0x002fca00078e00c7 */
[----:B------:R1:W-:Y:S04]  /*90920*/  STL [R1+0x1e34], R0 ;  /* 0x001e340001007387 */ /* 0x0003e80000100800 */
[----:B------:R-:W3:Y:S01]  /*90930*/  LDL.LU.64 R200, [R1+0x1e98] ;  /* 0x001e980001c87983 */ /* 0x000ee20000300a00 */
[----:B-1----:R-:W-:-:S03]  /*90940*/  MOV R0, R197 ;  /* 0x000000c500007202 */ /* 0x002fc60000000f00 */
[----:B------:R-:W-:Y:S04]  /*90950*/  STL [R1+0x1e48], R220 ;  /* 0x001e48dc01007387 */ /* 0x000fe80000100800 */
[----:B------:R1:W-:Y:S04]  /*90960*/  STL [R1+0x1e3c], R0 ;  /* 0x001e3c0001007387 */ /* 0x0003e80000100800 */
[----:B------:R-:W-:Y:S04]  /*90970*/  STL [R1+0x1e44], R221 ;  /* 0x001e44dd01007387 */ /* 0x000fe80000100800 */
[----:B------:R-:W3:Y:S04]  /*90980*/  LDL.LU.64 R208, [R1+0x1ea0] ;  /* 0x001ea00001d07983 */ /* 0x000ee80000300a00 */
[----:B------:R-:W-:Y:S04]  /*90990*/  STL [R1+0x1e50], R22 ;  /* 0x001e501601007387 */ /* 0x000fe80000100800 */
[----:B------:R-:W3:Y:S04]  /*909a0*/  LDL.LU.64 R206, [R1+0x1ea8] ;  /* 0x001ea80001ce7983 */ /* 0x000ee80000300a00 */
[----:B------:R-:W-:Y:S04]  /*909b0*/  STL [R1+0x1e4c], R23 ;  /* 0x001e4c1701007387 */ /* 0x000fe80000100800 */
[----:B------:R-:W3:Y:S04]  /*909c0*/  LDL.LU.64 R198, [R1+0x1430] ;  /* 0x0014300001c67983 */ /* 0x000ee80000300a00 */
[----:B----4-:R4:W-:Y:S01]  /*909d0*/  STL [R1+0x1e58], R194 ;  /* 0x001e58c201007387 */ /* 0x0109e20000100800 */
[----:B-1----:R-:W-:-:S03]  /*909e0*/  IMAD.MOV.U32 R0, RZ, RZ, R195 ;  /* 0x000000ffff007224 */ /* 0x002fc600078e00c3 */
[----:B------:R-:W3:Y:S04]  /*909f0*/  LDL.LU.64 R196, [R1+0x1300] ;  /* 0x0013000001c47983 */ /* 0x000ee80000300a00 */
[----:B------:R-:W-:Y:S04]  /*90a00*/  STL [R1+0x1e60], R212 ;  /* 0x001e60d401007387 */ /* 0x000fe80000100800 */
[----:B------:R1:W-:Y:S04]  /*90a10*/  STL [R1+0x1e54], R0 ;  /* 0x001e540001007387 */ /* 0x0003e80000100800 */
[----:B----4-:R-:W4:Y:S01]  /*90a20*/  LDL.LU.64 R194, [R1+0x10d8] ;  /* 0x0010d80001c27983 */ /* 0x010f220000300a00 */
        /* <DEDUP_REMOVED lines=8> */
[----:B------:R1:W-:Y:S02]  /*90ab0*/  STL [R1+0x1e6c], R0 ;  /* 0x001e6c0001007387 */ /* 0x0003e40000100800 */
[----:B-1----:R-:W-:-:S02]  /*90ac0*/  IMAD.MOV.U32 R0, RZ, RZ, R193 ;  /* 0x000000ffff007224 */ /* 0x002fc400078e00c1 */
[----:B------:R-:W4:Y:S04]  /*90ad0*/  LDL.LU.64 R192, [R1+0x1ed8] ;  /* 0x001ed80001c07983 */ /* 0x000f280000300a00 */
[----:B------:R1:W-:Y:S04]  /*90ae0*/  STL [R1+0x1e74], R0 ;  /* 0x001e740001007387 */ /* 0x0003e80000100800 */
[----:B--2---:R2:W-:Y:S01]  /*90af0*/  STL [R1+0x1e80], R202 ;  /* 0x001e80ca01007387 */ /* 0x0045e20000100800 */
[----:B-1----:R-:W-:-:S03]  /*90b00*/  MOV R0, R203 ;  /* 0x000000cb00007202 */ /* 0x002fc60000000f00 */
[----:B------:R-:W-:Y:S04]  /*90b10*/  STL [R1+0x1e88], R222 ;  /* 0x001e88de01007387 */ /* 0x000fe80000100800 */
[----:B------:R1:W-:Y:S04]  /*90b20*/  STL [R1+0x1e7c], R0 ;  /* 0x001e7c0001007387 */ /* 0x0003e80000100800 */
[----:B------:R-:W4:Y:S04]  /*90b30*/  LDL.LU.64 R212, [R1+0x1ee0] ;  /* 0x001ee00001d47983 */ /* 0x000f280000300a00 */
[----:B------:R-:W-:Y:S04]  /*90b40*/  STL [R1+0x1e84], R223 ;  /* 0x001e84df01007387 */ /* 0x000fe80000100800 */
[----:B------:R-:W-:Y:S04]  /*90b50*/  STL [R1+0x1e90], R152 ;  /* 0x001e909801007387 */ /* 0x000fe80000100800 */
[----:B------:R-:W4:Y:S04]  /*90b60*/  LDL.LU.64 R210, [R1+0x1ee8] ;  /* 0x001ee80001d27983 */ /* 0x000f280000300a00 */
[----:B------:R-:W-:Y:S04]  /*90b70*/  STL [R1+0x1e8c], R153 ;  /* 0x001e8c9901007387 */ /* 0x000fe80000100800 */
[----:B------:R-:W4:Y:S04]  /*90b80*/  LDL.LU.64 R204, [R1+0x1480] ;  /* 0x0014800001cc7983 */ /* 0x000f280000300a00 */
[----:B---3--:R3:W-:Y:S04]  /*90b90*/  STL [R1+0x1e98], R200 ;  /* 0x001e98c801007387 */ /* 0x0087e80000100800 */
[----:B--2---:R-:W2:Y:S01]  /*90ba0*/  LDL.LU.64 R202, [R1+0x1348] ;  /* 0x0013480001ca7983 */ /* 0x004ea20000300a00 */
[----:B-1----:R-:W-:-:S03]  /*90bb0*/  IMAD.MOV.U32 R0, RZ, RZ, R201 ;  /* 0x000000ffff007224 */ /* 0x002fc600078e00c9 */
[----:B---3--:R-:W3:Y:S04]  /*90bc0*/  LDL.LU.64 R200, [R1+0x11b8] ;  /* 0x0011b80001c87983 */ /* 0x008ee80000300a00 */
[----:B------:R1:W-:Y:S04]  /*90bd0*/  STL [R1+0x1e94], R0 ;  /* 0x001e940001007387 */ /* 0x0003e80000100800 */
[----:B------:R-:W-:Y:S01]  /*90be0*/  STL [R1+0x1ea0], R208 ;  /* 0x001ea0d001007387 */ /* 0x000fe20000100800 */
        /* <DEDUP_REMOVED lines=9> */
[----:B------:R-:W3:Y:S01]  /*90c80*/  LDL.LU.64 R198, [R1+0x1f18] ;  /* 0x001f180001c67983 */ /* 0x000ee20000300a00 */
[----:B-1----:R-:W-:-:S05]  /*90c90*/  IMAD.MOV.U32 R0, RZ, RZ, R197 ;  /* 0x000000ffff007224 */ /* 0x002fca00078e00c5 */
[----:B------:R1:W-:Y:S04]  /*90ca0*/  STL [R1+0x1eb4], R0 ;  /* 0x001eb40001007387 */ /* 0x0003e80000100800 */
[----:B----4-:R4:W-:Y:S04]  /*90cb0*/  STL [R1+0x1ec0], R194 ;  /* 0x001ec0c201007387 */ /* 0x0109e80000100800 */
[----:B------:R-:W3:Y:S01]  /*90cc0*/  LDL.LU.64 R196, [R1+0x1f20] ;  /* 0x001f200001c47983 */ /* 0x000ee20000300a00 */
[----:B-1----:R-:W-:-:S05]  /*90cd0*/  MOV R0, R195 ;  /* 0x000000c300007202 */ /* 0x002fca0000000f00 */
[----:B------:R1:W-:Y:S04]  /*90ce0*/  STL [R1+0x1ebc], R0 ;  /* 0x001ebc0001007387 */ /* 0x0003e80000100800 */
[----:B------:R-:W-:Y:S04]  /*90cf0*/  STL [R1+0x1ec8], R228 ;  /* 0x001ec8e401007387 */ /* 0x000fe80000100800 */
[----:B------:R-:W-:Y:S04]  /*90d00*/  STL [R1+0x1ec4], R229 ;  /* 0x001ec4e501007387 */ /* 0x000fe80000100800 */
[----:B------:R-:W-:Y:S04]  /*90d10*/  STL [R1+0x1ed0], R156 ;  /* 0x001ed09c01007387 */ /* 0x000fe80000100800 */
[----:B----4-:R-:W4:Y:S04]  /*90d20*/  LDL.LU.64 R194, [R1+0x1f28] ;  /* 0x001f280001c27983 */ /* 0x010f280000300a00 */
[----:B------:R-:W-:Y:S04]  /*90d30*/  STL [R1+0x1ecc], R157 ;  /* 0x001ecc9d01007387 */ /* 0x000fe80000100800 */
[----:B------:R1:W-:Y:S02]  /*90d40*/  STL [R1+0x1ed8], R192 ;  /* 0x001ed8c001007387 */ /* 0x0003e40000100800 */
[----:B-1----:R-:W-:-:S02]  /*90d50*/  IMAD.MOV.U32 R0, RZ, RZ, R193 ;  /* 0x000000ffff007224 */ /* 0x002fc400078e00c1 */
[----:B------:R-:W4:Y:S04]  /*90d60*/  LDL.LU.64 R208, [R1+0x14d0] ;  /* 0x0014d00001d07983 */ /* 0x000f280000300a00 */
[----:B------:R-:W4:Y:S04]  /*90d70*/  LDL.LU.64 R206, [R1+0x1390] ;  /* 0x0013900001ce7983 */ /* 0x000f280000300a00 */
[----:B------:R1:W-:Y:S04]  /*90d80*/  STL [R1+0x1ed4], R0 ;  /* 0x001ed40001007387 */ /* 0x0003e80000100800 */
[----:B------:R-:W-:Y:S04]  /*90d90*/  STL [R1+0x1ee0], R212 ;  /* 0x001ee0d401007387 */ /* 0x000fe80000100800 */
[----:B------:R-:W4:Y:S01]  /*90da0*/  LDL.LU.64 R192, [R1+0x1268] ;  /* 0x0012680001c07983 */ /* 0x000f220000300a00 */
[----:B-1----:R-:W-:-:S03]  /*90db0*/  MOV R0, R213 ;  /* 0x000000d500007202 */ /* 0x002fc60000000f00 */
        /* <DEDUP_REMOVED lines=8> */
[----:B---3--:R-:W-:Y:S01]  /*90e40*/  STL [R1+0x1f00], R200 ;  /* 0x001f00c801007387 */ /* 0x008fe20000100800 */
[----:B-1----:R-:W-:-:S05]  /*90e50*/  IMAD.MOV.U32 R0, RZ, RZ, R203 ;  /* 0x000000ffff007224 */ /* 0x002fca00078e00cb */
[----:B------:R1:W-:Y:S04]  /*90e60*/  STL [R1+0x1ef4], R0 ;  /* 0x001ef40001007387 */ /* 0x0003e80000100800 */
[----:B------:R-:W2:Y:S01]  /*90e70*/  LDL.LU.64 R204, [R1+0x1f58] ;  /* 0x001f580001cc7983 */ /* 0x000ea20000300a00 */
[----:B-1----:R-:W-:-:S03]  /*90e80*/  MOV R0, R201 ;  /* 0x000000c900007202 */ /* 0x002fc60000000f00 */
[----:B------:R-:W-:Y:S04]  /*90e90*/  STL [R1+0x1f08], R236 ;  /* 0x001f08ec01007387 */ /* 0x000fe80000100800 */
[----:B------:R1:W-:Y:S04]  /*90ea0*/  STL [R1+0x1efc], R0 ;  /* 0x001efc0001007387 */ /* 0x0003e80000100800 */
[----:B------:R-:W3:Y:S04]  /*90eb0*/  LDL.LU.64 R202, [R1+0x1f60] ;  /* 0x001f600001ca7983 */ /* 0x000ee80000300a00 */
[----:B------:R-:W-:Y:S04]  /*90ec0*/  STL [R1+0x1f04], R237 ;  /* 0x001f04ed01007387 */ /* 0x000fe80000100800 */
[----:B------:R-:W-:Y:S04]  /*90ed0*/  STL [R1+0x1f10], R160 ;  /* 0x001f10a001007387 */ /* 0x000fe80000100800 */
[----:B------:R-:W-:Y:S04]  /*90ee0*/  STL [R1+0x1f0c], R161 ;  /* 0x001f0ca101007387 */ /* 0x000fe80000100800 */
[----:B------:R-:W3:Y:S01]  /*90ef0*/  LDL.LU.64 R200, [R1+0x1f68] ;  /* 0x001f680001c87983 */ /* 0x000ee20000300a00 */
[----:B-1----:R-:W-:-:S03]  /*90f00*/  IMAD.MOV.U32 R0, RZ, RZ, R199 ;  /* 0x000000ffff007224 */ /* 0x002fc600078e00c7 */
[----:B------:R1:W-:Y:S04]  /*90f10*/  STL [R1+0x1f18], R198 ;  /* 0x001f18c601007387 */ /* 0x0003e80000100800 */
[----:B------:R-:W3:Y:S04]  /*90f20*/  LDL.LU.64 R212, [R1+0x1520] ;  /* 0x0015200001d47983 */ /* 0x000ee80000300a00 */
[----:B------:R1:W-:Y:S04]  /*90f30*/  STL [R1+0x1f14], R0 ;  /* 0x001f140001007387 */ /* 0x0003e80000100800 */
[----:B------:R1:W-:Y:S04]  /*90f40*/  STL [R1+0x1f20], R196 ;  /* 0x001f20c401007387 */ /* 0x0003e80000100800 */
[----:B-1----:R-:W3:Y:S01]  /*90f50*/  LDL.LU.64 R198, [R1+0x13d0] ;  /* 0x0013d00001c67983 */ /* 0x002ee20000300a00 */
[----:B------:R-:W-:-:S03]  /*90f60*/  MOV R0, R197 ;  /* 0x000000c500007202 */ /* 0x000fc60000000f00 */
[----:B------:R-:W3:Y:S04]  /*90f70*/  LDL.LU.64 R196, [R1+0x1288] ;  /* 0x0012880001c47983 */ /* 0x000ee80000300a00 */
[----:B------:R1:W-:Y:S04]  /*90f80*/  STL [R1+0x1f1c], R0 ;  /* 0x001f1c0001007387 */ /* 0x0003e80000100800 */
[----:B----4-:R4:W-:Y:S01]  /*90f90*/  STL [R1+0x1f28], R194 ;  /* 0x001f28c201007387 */ /* 0x0109e20000100800 */
[----:B-1----:R-:W-:-:S03]  /*90fa0*/  IMAD.MOV.U32 R0, RZ, RZ, R195 ;  /* 0x000000ffff007224 */ /* 0x002fc600078e00c3 */
[----:B----4-:R-:W4:Y:S04]  /*90fb0*/  LDL.LU.64 R194, [R1+0x1000] ;  /* 0x0010000001c27983 */ /* 0x010f280000300a00 */
[----:B------:R1:W-:Y:S02]  /*90fc0*/  STL [R1+0x1f24], R0 ;  /* 0x001f240001007387 */ /* 0x0003e40000100800 */
[----:B-1----:R-:W-:Y:S02]  /*90fd0*/  MOV R0, R209 ;  /* 0x000000d100007202 */ /* 0x002fe40000000f00 */
[----:B------:R-:W-:Y:S04]  /*90fe0*/  STL [R1+0x1f30], R208 ;  /* 0x001f30d001007387 */ /* 0x000fe80000100800 */
[----:B------:R-:W-:Y:S04]  /*90ff0*/  STL [R1+0x1f38], R206 ;  /* 0x001f38ce01007387 */ /* 0x000fe80000100800 */
[----:B------:R1:W-:Y:S02]  /*91000*/  STL [R1+0x1f2c], R0 ;  /* 0x001f2c0001007387 */ /* 0x0003e40000100800 */
[----:B-1----:R-:W-:-:S02]  /*91010*/  IMAD.MOV.U32 R0, RZ, RZ, R207 ;  /* 0x000000ffff007224 */ /* 0x002fc400078e00cf */
[----:B------:R-:W-:Y:S04]  /*91020*/  STL [R1+0x1f40], R192 ;  /* 0x001f40c001007387 */ /* 0x000fe80000100800 */
[----:B------:R1:W-:Y:S04]  /*91030*/  STL [R1+0x1f34], R0 ;  /* 0x001f340001007387 */ /* 0x0003e80000100800 */
[----:B------:R-:W4:Y:S01]  /*91040*/  LDL.LU.64 R208, [R1+0x1f98] ;  /* 0x001f980001d07983 */ /* 0x000f220000300a00 */
[----:B-1----:R-:W-:-:S03]  /*91050*/  MOV R0, R193 ;  /* 0x000000c100007202 */ /* 0x002fc60000000f00 */
[----:B------:R-:W-:Y:S04]  /*91060*/  STL [R1+0x1f48], R248 ;  /* 0x001f48f801007387 */ /* 0x000fe80000100800 */
[----:B------:R2:W-:Y:S04]  /*91070*/  STL [R1+0x1f3c], R0 ;  /* 0x001f3c0001007387 */ /* 0x0005e80000100800 */
[----:B------:R-:W4:Y:S04]  /*91080*/  LDL.LU.64 R206, [R1+0x1fa0] ;  /* 0x001fa00001ce7983 */ /* 0x000f280000300a00 */
[----:B------:R-:W-:Y:S04]  /*91090*/  STL [R1+0x1f44], R249 ;  /* 0x001f44f901007387 */ /* 0x000fe80000100800 */
[----:B------:R-:W-:Y:S04]  /*910a0*/  STL [R1+0x1f50], R164 ;  /* 0x001f50a401007387 */ /* 0x000fe80000100800 */
[----:B------:R-:W-:Y:S04]  /*910b0*/  STL [R1+0x1f4c], R165 ;  /* 0x001f4ca501007387 */ /* 0x000fe80000100800 */
[----:B------:R-:W4:Y:S01]  /*910c0*/  LDL.LU.64 R192, [R1+0x1fa8] ;  /* 0x001fa80001c07983 */ /* 0x000f220000300a00 */
[----:B--2---:R-:W-:-:S03]  /*910d0*/  IMAD.MOV.U32 R0, RZ, RZ, R205 ;  /* 0x000000ffff007224 */ /* 0x004fc600078e00cd */
[----:B------:R1:W-:Y:S04]  /*910e0*/  STL [R1+0x1f58], R204 ;  /* 0x001f58cc01007387 */ /* 0x0003e80000100800 */
[----:B------:R-:W2:Y:S04]  /*910f0*/  LDL.LU.64 R210, [R1+0x1fb0] ;  /* 0x001fb00001d27983 */ /* 0x000ea80000300a00 */
[----:B------:R1:W-:Y:S04]  /*91100*/  STL [R1+0x1f54], R0 ;  /* 0x001f540001007387 */ /* 0x0003e80000100800 */
[----:B---3--:R3:W-:Y:S04]  /*91110*/  STL [R1+0x1f60], R202 ;  /* 0x001f60ca01007387 */ /* 0x0087e80000100800 */
[----:B-1----:R-:W2:Y:S01]  /*91120*/  LDL.LU.64 R204, [R1+0x1428] ;  /* 0x0014280001cc7983 */ /* 0x002ea20000300a00 */
[----:B------:R-:W-:-:S03]  /*91130*/  MOV R0, R203 ;  /* 0x000000cb00007202 */ /* 0x000fc60000000f00 */
[----:B---3--:R-:W3:Y:S04]  /*91140*/  LDL.LU.64 R202, [R1+0x12f8] ;  /* 0x0012f80001ca7983 */ /* 0x008ee80000300a00 */
[----:B------:R1:W-:Y:S04]  /*91150*/  STL [R1+0x1f5c], R0 ;  /* 0x001f5c0001007387 */ /* 0x0003e80000100800 */
[----:B------:R1:W-:Y:S02]  /*91160*/  STL [R1+0x1f68], R200 ;  /* 0x001f68c801007387 */ /* 0x0003e40000100800 */
[----:B-1----:R-:W-:-:S02]  /*91170*/  IMAD.MOV.U32 R0, RZ, RZ, R201 ;  /* 0x000000ffff007224 */ /* 0x002fc400078e00c9 */
[----:B------:R-:W3:Y:S04]  /*91180*/  LDL.LU.64 R200, [R1+0x1088] ;  /* 0x0010880001c87983 */ /* 0x000ee80000300a00 */
[----:B------:R1:W-:Y:S04]  /*91190*/  STL [R1+0x1f64], R0 ;  /* 0x001f640001007387 */ /* 0x0003e80000100800 */
[----:B------:R-:W-:Y:S01]  /*911a0*/  STL [R1+0x1f70], R212 ;  /* 0x001f70d401007387 */ /* 0x000fe20000100800 */
[----:B-1----:R-:W-:-:S03]  /*911b0*/  MOV R0, R213 ;  /* 0x000000d500007202 */ /* 0x002fc60000000f00 */
[----:B------:R-:W-:Y:S04]  /*911c0*/  STL [R1+0x1f78], R198 ;  /* 0x001f78c601007387 */ /* 0x000fe80000100800 */
[----:B------:R1:W-:Y:S04]  /*911d0*/  STL [R1+0x1f6c], R0 ;  /* 0x001f6c0001007387 */ /* 0x0003e80000100800 */
[----:B------:R-:W-:Y:S01]  /*911e0*/  STL [R1+0x1f80], R196 ;  /* 0x001f80c401007387 */ /* 0x000fe20000100800 */
[----:B-1----:R-:W-:-:S05]  /*911f0*/  IMAD.MOV.U32 R0, RZ, RZ, R199 ;  /* 0x000000ffff007224 */ /* 0x002fca00078e00c7 */
[----:B------:R1:W-:Y:S04]  /*91200*/  STL [R1+0x1f74], R0 ;  /* 0x001f740001007387 */ /* 0x0003e80000100800 */
[----:B------:R-:W3:Y:S01]  /*91210*/  LDL.LU.64 R198, [R1+0x1fd8] ;  /* 0x001fd80001c67983 */ /* 0x000ee20000300a00 */
[----:B-1----:R-:W-:-:S03]  /*91220*/  MOV R0, R197 ;  /* 0x000000c500007202 */ /* 0x002fc60000000f00 */
[----:B----4-:R-:W-:Y:S04]  /*91230*/  STL [R1+0x1f88], R194 ;  /* 0x001f88c201007387 */ /* 0x010fe80000100800 */
[----:B------:R1:W-:Y:S04]  /*91240*/  STL [R1+0x1f7c], R0 ;  /* 0x001f7c0001007387 */ /* 0x0003e80000100800 */
[----:B------:R-:W4:Y:S01]  /*91250*/  LDL.LU.64 R196, [R1+0x1fe0] ;  /* 0x001fe00001c47983 */ /* 0x000f220000300a00 */
[----:B-1----:R-:W-:-:S03]  /*91260*/  IMAD.MOV.U32 R0, RZ, RZ, R195 ;  /* 0x000000ffff007224 */ /* 0x002fc600078e00c3 */
[----:B------:R-:W-:Y:S04]  /*91270*/  STL [R1+0x1f90], R218 ;  /* 0x001f90da01007387 */ /* 0x000fe80000100800 */
[----:B------:R1:W-:Y:S04]  /*91280*/  STL [R1+0x1f84], R0 ;  /* 0x001f840001007387 */ /* 0x0003e80000100800 */
[----:B------:R-:W4:Y:S04]  /*91290*/  LDL.LU.64 R194, [R1+0x1fe8] ;  /* 0x001fe80001c27983 */ /* 0x000f280000300a00 */
        /* <DEDUP_REMOVED lines=8> */
[----:B------:R-:W4:Y:S04]  /*91320*/  LDL.LU.64 R206, [R1+0x1338] ;  /* 0x0013380001ce7983 */ /* 0x000f280000300a00 */
[----:B------:R1:W-:Y:S04]  /*91330*/  STL [R1+0x1f9c], R0 ;  /* 0x001f9c0001007387 */ /* 0x0003e80000100800 */
[----:B------:R1:W-:Y:S02]  /*91340*/  STL [R1+0x1fa8], R192 ;  /* 0x001fa8c001007387 */ /* 0x0003e40000100800 */
[----:B-1----:R-:W-:-:S02]  /*91350*/  MOV R0, R193 ;  /* 0x000000c100007202 */ /* 0x002fc40000000f00 */
[----:B------:R-:W4:Y:S04]  /*91360*/  LDL.LU.64 R192, [R1+0x1170] ;  /* 0x0011700001c07983 */ /* 0x000f280000300a00 */
[----:B------:R2:W-:Y:S02]  /*91370*/  STL [R1+0x1fa4], R0 ;  /* 0x001fa40001007387 */ /* 0x0005e40000100800 */
[----:B--2---:R-:W-:Y:S02]  /*91380*/  IMAD.MOV.U32 R0, RZ, RZ, R211 ;  /* 0x000000ffff007224 */ /* 0x004fe400078e00d3 */
[----:B------:R-:W-:Y:S04]  /*91390*/  STL [R1+0x1fb0], R210 ;  /* 0x001fb0d201007387 */ /* 0x000fe80000100800 */
[----:B------:R-:W-:Y:S04]  /*913a0*/  STL [R1+0x1fb8], R204 ;  /* 0x001fb8cc01007387 */ /* 0x000fe80000100800 */
[----:B------:R1:W-:Y:S04]  /*913b0*/  STL [R1+0x1fac], R0 ;  /* 0x001fac0001007387 */ /* 0x0003e80000100800 */
[----:B---3--:R-:W-:Y:S01]  /*913c0*/  STL [R1+0x1fc0], R202 ;  /* 0x001fc0ca01007387 */ /* 0x008fe20000100800 */
[----:B-1----:R-:W-:-:S05]  /*913d0*/  MOV R0, R205 ;  /* 0x000000cd00007202 */ /* 0x002fca0000000f00 */
[----:B------:R1:W-:Y:S04]  /*913e0*/  STL [R1+0x1fb4], R0 ;  /* 0x001fb40001007387 */ /* 0x0003e80000100800 */
[----:B------:R-:W2:Y:S01]  /*913f0*/  LDL.LU.64 R204, [R1+0x2018] ;  /* 0x0020180001cc7983 */ /* 0x000ea20000300a00 */
[----:B-1----:R-:W-:-:S03]  /*91400*/  IMAD.MOV.U32 R0, RZ, RZ, R203 ;  /* 0x000000ffff007224 */ /* 0x002fc600078e00cb */
[----:B------:R-:W-:Y:S04]  /*91410*/  STL [R1+0x1fc8], R200 ;  /* 0x001fc8c801007387 */ /* 0x000fe80000100800 */
[----:B------:R1:W-:Y:S04]  /*91420*/  STL [R1+0x1fbc], R0 ;  /* 0x001fbc0001007387 */ /* 0x0003e80000100800 */
[----:B------:R-:W3:Y:S01]  /*91430*/  LDL.LU.64 R202, [R1+0x2020] ;  /* 0x0020200001ca7983 */ /* 0x000ee20000300a00 */
[----:B-1----:R-:W-:-:S03]  /*91440*/  MOV R0, R201 ;  /* 0x000000c900007202 */ /* 0x002fc60000000f00 */
[----:B------:R-:W-:Y:S04]  /*91450*/  STL [R1+0x1fd0], R226 ;  /* 0x001fd0e201007387 */ /* 0x000fe80000100800 */
[----:B------:R1:W-:Y:S04]  /*91460*/  STL [R1+0x1fc4], R0 ;  /* 0x001fc40001007387 */ /* 0x0003e80000100800 */
[----:B------:R-:W3:Y:S04]  /*91470*/  LDL.LU.64 R210, [R1+0x2028] ;  /* 0x0020280001d27983 */ /* 0x000ee80000300a00 */
[----:B------:R-:W-:Y:S04]  /*91480*/  STL [R1+0x1fcc], R227 ;  /* 0x001fcce301007387 */ /* 0x000fe80000100800 */
[----:B------:R4:W-:Y:S04]  /*91490*/  STL [R1+0x1fd8], R198 ;  /* 0x001fd8c601007387 */ /* 0x0009e80000100800 */
[----:B------:R-:W3:Y:S01]  /*914a0*/  LDL.LU.64 R200, [R1+0x2030] ;  /* 0x0020300001c87983 */ /* 0x000ee20000300a00 */
[----:B-1----:R-:W-:-:S03]  /*914b0*/  IMAD.MOV.U32 R0, RZ, RZ, R199 ;  /* 0x000000ffff007224 */ /* 0x002fc600078e00c7 */
[----:B----4-:R-:W-:Y:S04]  /*914c0*/  STL [R1+0x1fe0], R196 ;  /* 0x001fe0c401007387 */ /* 0x010fe80000100800 */
        /* <DEDUP_REMOVED lines=13> */
[----:B------:R-:W-:Y:S01]  /*915a0*/  STL [R1+0x2000], R206 ;  /* 0x002000ce01007387 */ /* 0x000fe20000100800 */
[----:B-1----:R-:W-:-:S05]  /*915b0*/  IMAD.MOV.U32 R0, RZ, RZ, R209 ;  /* 0x000000ffff007224 */ /* 0x002fca00078e00d1 */
[----:B------:R1:W-:Y:S04]  /*915c0*/  STL [R1+0x1ff4], R0 ;  /* 0x001ff40001007387 */ /* 0x0003e80000100800 */
[----:B------:R-:W4:Y:S01]  /*915d0*/  LDL.LU.64 R208, [R1+0x2058] ;  /* 0x0020580001d07983 */ /* 0x000f220000300a00 */
[----:B-1----:R-:W-:-:S05]  /*915e0*/  MOV R0, R207 ;  /* 0x000000cf00007202 */ /* 0x002fca0000000f00 */
[----:B------:R1:W-:Y:S04]  /*915f0*/  STL [R1+0x1ffc], R0 ;  /* 0x001ffc0001007387 */ /* 0x0003e80000100800 */
[----:B------:R1:W-:Y:S02]  /*91600*/  STL [R1+0x2008], R192 ;  /* 0x002008c001007387 */ /* 0x0003e40000100800 */
[----:B-1----:R-:W-:Y:S02]  /*91610*/  IMAD.MOV.U32 R0, RZ, RZ, R193 ;  /* 0x000000ffff007224 */ /* 0x002fe400078e00c1 */
[----:B------:R-:W4:Y:S04]  /*91620*/  LDL.LU.64 R192, [R1+0x2060] ;  /* 0x0020600001c07983 */ /* 0x000f280000300a00 */
[----:B------:R1:W-:Y:S04]  /*91630*/  STL [R1+0x2004], R0 ;  /* 0x0020040001007387 */ /* 0x0003e80000100800 */
[----:B------:R-:W-:Y:S04]  /*91640*/  STL [R1+0x2010], R234 ;  /* 0x002010ea01007387 */ /* 0x000fe80000100800 */
[----:B------:R-:W-:Y:S04]  /*91650*/  STL [R1+0x200c], R235 ;  /* 0x00200ceb01007387 */ /* 0x000fe80000100800 */
[----:B------:R-:W4:Y:S04]  /*91660*/  LDL.LU.64 R206, [R1+0x2068] ;  /* 0x0020680001ce7983 */ /* 0x000f280000300a00 */
[----:B--2---:R2:W-:Y:S01]  /*91670*/  STL [R1+0x2018], R204 ;  /* 0x002018cc01007387 */ /* 0x0045e20000100800 */
[----:B-1----:R-:W-:-:S03]  /*91680*/  MOV R0, R205 ;  /* 0x000000cd00007202 */ /* 0x002fc60000000f00 */
[----:B--2---:R-:W2:Y:S04]  /*91690*/  LDL.LU.64 R204, [R1+0x2070] ;  /* 0x0020700001cc7983 */ /* 0x004ea80000300a00 */
[----:B------:R1:W-:Y:S04]  /*916a0*/  STL [R1+0x2014], R0 ;  /* 0x0020140001007387 */ /* 0x0003e80000100800 */
[----:B---3--:R3:W-:Y:S01]  /*916b0*/  STL [R1+0x2020], R202 ;  /* 0x002020ca01007387 */ /* 0x0087e20000100800 */
[----:B-1----:R-:W-:-:S03]  /*916c0*/  IMAD.MOV.U32 R0, RZ, RZ, R203 ;  /* 0x000000ffff007224 */ /* 0x002fc600078e00cb */
[----:B---3--:R-:W3:Y:S04]  /*916d0*/  LDL.LU.64 R202, [R1+0x1518] ;  /* 0x0015180001ca7983 */ /* 0x008ee80000300a00 */
[----:B------:R1:W-:Y:S04]  /*916e0*/  STL [R1+0x201c], R0 ;  /* 0x00201c0001007387 */ /* 0x0003e80000100800 */
[----:B------:R1:W-:Y:S04]  /*916f0*/  STL [R1+0x2028], R210 ;  /* 0x002028d201007387 */ /* 0x0003e80000100800 */
[----:B------:R-:W3:Y:S01]  /*91700*/  LDL.LU.64 R212, [R1+0x13c0] ;  /* 0x0013c00001d47983 */ /* 0x000ee20000300a00 */
[----:B-1----:R-:W-:-:S05]  /*91710*/  MOV R0, R211 ;  /* 0x000000d300007202 */ /* 0x002fca0000000f00 */
[----:B------:R1:W-:Y:S04]  /*91720*/  STL [R1+0x2024], R0 ;  /* 0x0020240001007387 */ /* 0x0003e80000100800 */
[----:B------:R-:W-:Y:S04]  /*91730*/  STL [R1+0x2030], R200 ;  /* 0x002030c801007387 */ /* 0x000fe80000100800 */
[----:B------:R-:W3:Y:S01]  /*91740*/  LDL.LU.64 R210, [R1+0x1280] ;  /* 0x0012800001d27983 */ /* 0x000ee20000300a00 */
[----:B-1----:R-:W-:-:S05]  /*91750*/  IMAD.MOV.U32 R0, RZ, RZ, R201 ;  /* 0x000000ffff007224 */ /* 0x002fca00078e00c9 */
[----:B------:R1:W-:Y:S04]  /*91760*/  STL [R1+0x202c], R0 ;  /* 0x00202c0001007387 */ /* 0x0003e80000100800 */
[----:B----4-:R-:W-:Y:S01]  /*91770*/  STL [R1+0x2038], R198 ;  /* 0x002038c601007387 */ /* 0x010fe20000100800 */
[----:B-1----:R-:W-:-:S03]  /*91780*/  MOV R0, R199 ;  /* 0x000000c700007202 */ /* 0x002fc60000000f00 */
[----:B------:R-:W4:Y:S04]  /*91790*/  LDL.LU.64 R200, [R1+0xff8] ;  /* 0x000ff80001c87983 */ /* 0x000f280000300a00 */
[----:B------:R1:W-:Y:S04]  /*917a0*/  STL [R1+0x2034], R0 ;  /* 0x0020340001007387 */ /* 0x0003e80000100800 */
[----:B------:R-:W-:Y:S01]  /*917b0*/  STL [R1+0x2040], R196 ;  /* 0x002040c401007387 */ /* 0x000fe20000100800 */
[----:B-1----:R-:W-:-:S03]  /*917c0*/  IMAD.MOV.U32 R0, RZ, RZ, R197 ;  /* 0x000000ffff007224 */ /* 0x002fc600078e00c5 */
[----:B------:R-:W4:Y:S04]  /*917d0*/  LDL.LU.64 R198, [R1+0x2098] ;  /* 0x0020980001c67983 */ /* 0x000f280000300a00 */
[----:B------:R1:W-:Y:S04]  /*917e0*/  STL [R1+0x203c], R0 ;  /* 0x00203c0001007387 */ /* 0x0003e80000100800 */
[----:B------:R1:W-:Y:S02]  /*917f0*/  STL [R1+0x2048], R194 ;  /* 0x002048c201007387 */ /* 0x0003e40000100800 */
[----:B-1----:R-:W-:-:S02]  /*91800*/  MOV R0, R195 ;  /* 0x000000c300007202 */ /* 0x002fc40000000f00 */
[----:B------:R-:W4:Y:S04]  /*91810*/  LDL.LU.64 R196, [R1+0x20a0] ;  /* 0x0020a00001c47983 */ /* 0x000f280000300a00 */
[----:B------:R1:W-:Y:S04]  /*91820*/  STL [R1+0x2044], R0 ;  /* 0x0020440001007387 */ /* 0x0003e80000100800 */
[----:B------:R-:W-:Y:S04]  /*91830*/  STL [R1+0x2050], R246 ;  /* 0x002050f601007387 */ /* 0x000fe80000100800 */
[----:B------:R-:W-:Y:S04]  /*91840*/  STL [R1+0x204c], R247 ;  /* 0x00204cf701007387 */ /* 0x000fe80000100800 */
[----:B------:R-:W4:Y:S04]  /*91850*/  LDL.LU.64 R194, [R1+0x20a8] ;  /* 0x0020a80001c27983 */ /* 0x000f280000300a00 */
        /* <DEDUP_REMOVED lines=20> */
[----:B------:R1:W-:Y:S02]  /*919a0*/  STL [R1+0x2080], R212 ;  /* 0x002080d401007387 */ /* 0x0003e40000100800 */
[----:B-1----:R-:W-:-:S02]  /*919b0*/  MOV R0, R213 ;  /* 0x000000d500007202 */ /* 0x002fc40000000f00 */
[----:B------:R-:W3:Y:S04]  /*919c0*/  LDL.LU.64 R212, [R1+0x20d8] ;  /* 0x0020d80001d47983 */ /* 0x000ee80000300a00 */
[----:B------:R1:W-:Y:S04]  /*919d0*/  STL [R1+0x207c], R0 ;  /* 0x00207c0001007387 */ /* 0x0003e80000100800 */
[----:B------:R1:W-:Y:S02]  /*919e0*/  STL [R1+0x2088], R210 ;  /* 0x002088d201007387 */ /* 0x0003e40000100800 */
[----:B-1----:R-:W-:-:S02]  /*919f0*/  IMAD.MOV.U32 R0, RZ, RZ, R211 ;  /* 0x000000ffff007224 */ /* 0x002fc400078e00d3 */
[----:B------:R-:W3:Y:S04]  /*91a00*/  LDL.LU.64 R210, [R1+0x20e0] ;  /* 0x0020e00001d27983 */ /* 0x000ee80000300a00 */
        /* <DEDUP_REMOVED lines=33> */
[----:B---3--:R3:W-:Y:S01]  /*91c20*/  STL [R1+0x20d0], R202 ;  /* 0x0020d0ca01007387 */ /* 0x0087e20000100800 */
[----:B-1----:R-:W-:-:S03]  /*91c30*/  MOV R0, R203 ;  /* 0x000000cb00007202 */ /* 0x002fc60000000f00 */
[----:B---3--:R-:W3:Y:S04]  /*91c40*/  LDL.LU.64 R202, [R1+0x2128] ;  /* 0x0021280001ca7983 */ /* 0x008ee80000300a00 */
[----:B------:R1:W-:Y:S04]  /*91c50*/  STL [R1+0x20cc], R0 ;  /* 0x0020cc0001007387 */ /* 0x0003e80000100800 */
[----:B------:R1:W-:Y:S02]  /*91c60*/  STL [R1+0x20d8], R212 ;  /* 0x0020d8d401007387 */ /* 0x0003e40000100800 */
[----:B-1----:R-:W-:-:S02]  /*91c70*/  IMAD.MOV.U32 R0, RZ, RZ, R213 ;  /* 0x000000ffff007224 */ /* 0x002fc400078e00d5 */
[----:B------:R-:W3:Y:S04]  /*91c80*/  LDL.LU.64 R212, [R1+0x2130] ;  /* 0x0021300001d47983 */ /* 0x000ee80000300a00 */
[----:B------:R1:W-:Y:S04]  /*91c90*/  STL [R1+0x20d4], R0 ;  /* 0x0020d40001007387 */ /* 0x0003e80000100800 */
[----:B------:R1:W-:Y:S02]  /*91ca0*/  STL [R1+0x20e0], R210 ;  /* 0x0020e0d201007387 */ /* 0x0003e40000100800 */
[----:B-1----:R-:W-:-:S02]  /*91cb0*/  MOV R0, R211 ;  /* 0x000000d300007202 */ /* 0x002fc40000000f00 */
[----:B------:R-:W3:Y:S04]  /*91cc0*/  LDL.LU.64 R210, [R1+0x2138] ;  /* 0x0021380001d27983 */ /* 0x000ee80000300a00 */
        /* <DEDUP_REMOVED lines=305> */
[----:B------:R-:W-:Y:S04]  /*92fe0*/  STL [R1+0x2348], R210 ;  /* 0x002348d201007387 */ /* 0x000fe80000100800 */
[----:B------:R-:W3:Y:S01]  /*92ff0*/  LDL.LU.64 R214, [R1+0x23a0] ;  /* 0x0023a00001d67983 */ /* 0x000ee20000300a00 */
[----:B-1----:R-:W-:-:S05]  /*93000*/  IMAD.MOV.U32 R0, RZ, RZ, R211 ;  /* 0x000000ffff007224 */ /* 0x002fca00078e00d3 */
        /* <DEDUP_REMOVED lines=17> */
[----:B------:R-:W-:Y:S04]  /*93120*/  STL [R1+0x2370], R208 ;  /* 0x002370d001007387 */ /* 0x000fe80000100800 */
[----:B------:R-:W4:Y:S01]  /*93130*/  LDL.LU.64 R210, [R1+0x23c8] ;  /* 0x0023c80001d27983 */ /* 0x000f220000300a00 */
[----:B-1----:R-:W-:-:S05]  /*93140*/  MOV R0, R209 ;  /* 0x000000d100007202 */ /* 0x002fca0000000f00 */
[----:B------:R1:W-:Y:S02]  /*93150*/  STL [R1+0x236c], R0 ;  /* 0x00236c0001007387 */ /* 0x0003e40000100800 */
[----:B-1----:R-:W-:Y:S02]  /*93160*/  IMAD.MOV.U32 R0, RZ, RZ, R193 ;  /* 0x000000ffff007224 */ /* 0x002fe400078e00c1 */
[----:B------:R1:W-:Y:S04]  /*93170*/  STL [R1+0x2378], R192 ;  /* 0x002378c001007387 */ /* 0x0003e80000100800 */
[----:B-1----:R-:W4:Y:S04]  /*93180*/  LDL.LU.64 R192, [R1+0x23d0] ;  /* 0x0023d00001c07983 */ /* 0x002f280000300a00 */
[----:B------:R1:W-:Y:S04]  /*93190*/  STL [R1+0x2374], R0 ;  /* 0x0023740001007387 */ /* 0x0003e80000100800 */
[----:B------:R2:W-:Y:S04]  /*931a0*/  STL [R1+0x2380], R206 ;  /* 0x002380ce01007387 */ /* 0x0005e80000100800 */
[----:B------:R-:W4:Y:S01]  /*931b0*/  LDL.LU.64 R208, [R1+0x23d8] ;  /* 0x0023d80001d07983 */ /* 0x000f220000300a00 */
[----:B-1----:R-:W-:-:S03]  /*931c0*/  MOV R0, R207 ;  /* 0x000000cf00007202 */ /* 0x002fc60000000f00 */
[----:B--2---:R-:W-:Y:S04]  /*931d0*/  STL [R1+0x2388], R204 ;  /* 0x002388cc01007387 */ /* 0x004fe80000100800 */
[----:B------:R1:W-:Y:S04]  /*931e0*/  STL [R1+0x237c], R0 ;  /* 0x00237c0001007387 */ /* 0x0003e80000100800 */
[----:B------:R-:W2:Y:S01]  /*931f0*/  LDL.LU.64 R206, [R1+0x23e0] ;  /* 0x0023e00001ce7983 */ /* 0x000ea20000300a00 */
[----:B-1----:R-:W-:-:S03]  /*93200*/  IMAD.MOV.U32 R0, RZ, RZ, R205 ;  /* 0x000000ffff007224 */ /* 0x002fc600078e00cd */
[----:B---3--:R-:W-:Y:S04]  /*93210*/  STL [R1+0x2390], R202 ;  /* 0x002390ca01007387 */ /* 0x008fe80000100800 */
[----:B------:R1:W-:Y:S04]  /*93220*/  STL [R1+0x2384], R0 ;  /* 0x0023840001007387 */ /* 0x0003e80000100800 */
[----:B------:R-:W3:Y:S01]  /*93230*/  LDL.LU.64 R204, [R1+0x23e8] ;  /* 0x0023e80001cc7983 */ /* 0x000ee20000300a00 */
[----:B-1----:R-:W-:-:S03]  /*93240*/  MOV R0, R203 ;  /* 0x000000cb00007202 */ /* 0x002fc60000000f00 */
[----:B------:R-:W-:Y:S04]  /*93250*/  STL [R1+0x2398], R212 ;  /* 0x002398d401007387 */ /* 0x000fe80000100800 */
[----:B------:R1:W-:Y:S04]  /*93260*/  STL [R1+0x238c], R0 ;  /* 0x00238c0001007387 */ /* 0x0003e80000100800 */
[----:B------:R-:W3:Y:S01]  /*93270*/  LDL.LU.64 R202, [R1+0x23f0] ;  /* 0x0023f00001ca7983 */ /* 0x000ee20000300a00 */
[----:B-1----:R-:W-:-:S03]  /*93280*/  IMAD.MOV.U32 R0, RZ, RZ, R213 ;  /* 0x000000ffff007224 */ /* 0x002fc600078e00d5 */
[----:B------:R-:W-:Y:S04]  /*93290*/  STL [R1+0x23a0], R214 ;  /* 0x0023a0d601007387 */ /* 0x000fe80000100800 */
[----:B------:R1:W-:Y:S04]  /*932a0*/  STL [R1+0x2394], R0 ;  /* 0x0023940001007387 */ /* 0x0003e80000100800 */
[----:B------:R-:W3:Y:S01]  /*932b0*/  LDL.LU.64 R212, [R1+0x23f8] ;  /* 0x0023f80001d47983 */ /* 0x000ee20000300a00 */
[----:B-1----:R-:W-:-:S03]  /*932c0*/  MOV R0, R215 ;  /* 0x000000d700007202 */ /* 0x002fc60000000f00 */
[----:B----4-:R-:W-:Y:S04]  /*932d0*/  STL [R1+0x23a8], R200 ;  /* 0x0023a8c801007387 */ /* 0x010fe80000100800 */
[----:B------:R1:W-:Y:S02]  /*932e0*/  STL [R1+0x239c], R0 ;  /* 0x00239c0001007387 */ /* 0x0003e40000100800 */
[----:B-1----:R-:W-:Y:S02]  /*932f0*/  IMAD.MOV.U32 R0, RZ, RZ, R201 ;  /* 0x000000ffff007224 */ /* 0x002fe400078e00c9 */
        /* <DEDUP_REMOVED lines=17> */
[----:B------:R1:W-:Y:S02]  /*93410*/  STL [R1+0x23c4], R0 ;  /* 0x0023c40001007387 */ /* 0x0003e40000100800 */
[----:B-1----:R-:W-:Y:S02]  /*93420*/  MOV R0, R193 ;  /* 0x000000c100007202 */ /* 0x002fe40000000f00 */
[----:B------:R1:W-:Y:S04]  /*93430*/  STL [R1+0x23d0], R192 ;  /* 0x0023d0c001007387 */ /* 0x0003e80000100800 */
[----:B------:R-:W-:Y:S04]  /*93440*/  STL [R1+0x23d8], R208 ;  /* 0x0023d8d001007387 */ /* 0x000fe80000100800 */
[----:B------:R1:W-:Y:S04]  /*93450*/  STL [R1+0x23cc], R0 ;  /* 0x0023cc0001007387 */ /* 0x0003e80000100800 */
[----:B-1----:R-:W4:Y:S01]  /*93460*/  LDL.LU.64 R192, [R1+0x2428] ;  /* 0x0024280001c07983 */ /* 0x002f220000300a00 */
[----:B------:R-:W-:-:S03]  /*93470*/  IMAD.MOV.U32 R0, RZ, RZ, R209 ;  /* 0x000000ffff007224 */ /* 0x000fc600078e00d1 */
[----:B--2---:R-:W-:Y:S04]  /*93480*/  STL [R1+0x23e0], R206 ;  /* 0x0023e0ce01007387 */ /* 0x004fe80000100800 */
[----:B------:R1:W-:Y:S04]  /*93490*/  STL [R1+0x23d4], R0 ;  /* 0x0023d40001007387 */ /* 0x0003e80000100800 */
[----:B------:R-:W2:Y:S01]  /*934a0*/  LDL.LU.64 R208, [R1+0x2430] ;  /* 0x0024300001d07983 */ /* 0x000ea20000300a00 */
[----:B-1----:R-:W-:-:S03]  /*934b0*/  MOV R0, R207 ;  /* 0x000000cf00007202 */ /* 0x002fc60000000f00 */
[----:B---3--:R-:W-:Y:S04]  /*934c0*/  STL [R1+0x23e8], R204 ;  /* 0x0023e8cc01007387 */ /* 0x008fe80000100800 */
[----:B------:R1:W-:Y:S04]  /*934d0*/  STL [R1+0x23dc], R0 ;  /* 0x0023dc0001007387 */ /* 0x0003e80000100800 */
[----:B------:R-:W3:Y:S01]  /*934e0*/  LDL.LU.64 R206, [R1+0x2438] ;  /* 0x0024380001ce7983 */ /* 0x000ee20000300a00 */
        /* <DEDUP_REMOVED lines=65> */
[----:B------:R-:W-:Y:S04]  /*93900*/  STL [R1+0x2470], R196 ;  /* 0x002470c401007387 */ /* 0x000fe80000100800 */
[----:B------:R1:W-:Y:S02]  /*93910*/  STL [R1+0x2464], R0 ;  /* 0x0024640001007387 */ /* 0x0003e40000100800 */
[----:B-1----:R-:W-:Y:S02]  /*93920*/  MOV R0, R197 ;  /* 0x000000c500007202 */ /* 0x002fe40000000f00 */
[----:B------:R-:W4:Y:S04]  /*93930*/  LDL.LU.64 R196, [R1+0x24c0] ;  /* 0x0024c00001c47983 */ /* 0x000f280000300a00 */
[----:B------:R1:W-:Y:S04]  /*93940*/  STL [R1+0x246c], R0 ;  /* 0x00246c0001007387 */ /* 0x0003e80000100800 */
[----:B------:R1:W-:Y:S02]  /*93950*/  STL [R1+0x2478], R194 ;  /* 0x002478c201007387 */ /* 0x0003e40000100800 */
[----:B-1----:R-:W-:-:S02]  /*93960*/  IMAD.MOV.U32 R0, RZ, RZ, R195 ;  /* 0x000000ffff007224 */ /* 0x002fc400078e00c3 */
        /* <DEDUP_REMOVED lines=9> */
[----:B--2---:R-:W-:Y:S04]  /*93a00*/  STL [R1+0x2490], R208 ;  /* 0x002490d001007387 */ /* 0x004fe80000100800 */
[----:B------:R-:W2:Y:S01]  /*93a10*/  LDL.LU.64 R146, [R1+0x24d8] ;  /* 0x0024d80001927983 */ /* 0x000ea20000300a00 */
[----:B-1----:R-:W-:-:S05]  /*93a20*/  MOV R0, R209 ;  /* 0x000000d100007202 */ /* 0x002fca0000000f00 */
[----:B------:R1:W-:Y:S04]  /*93a30*/  STL [R1+0x248c], R0 ;  /* 0x00248c0001007387 */ /* 0x0003e80000100800 */
[----:B---3--:R-:W-:Y:S01]  /*93a40*/  STL [R1+0x2498], R206 ;  /* 0x002498ce01007387 */ /* 0x008fe20000100800 */
[----:B-1----:R-:W-:-:S03]  /*93a50*/  IMAD.MOV.U32 R0, RZ, RZ, R207 ;  /* 0x000000ffff007224 */ /* 0x002fc600078e00cf */
[----:B------:R-:W3:Y:S04]  /*93a60*/  LDL.LU.64 R148, [R1+0x24e0] ;  /* 0x0024e00001947983 */ /* 0x000ee80000300a00 */
[----:B------:R1:W-:Y:S04]  /*93a70*/  STL [R1+0x2494], R0 ;  /* 0x0024940001007387 */ /* 0x0003e80000100800 */
[----:B------:R-:W-:Y:S04]  /*93a80*/  STL [R1+0x24a0], R204 ;  /* 0x0024a0cc01007387 */ /* 0x000fe80000100800 */
[----:B------:R-:W3:Y:S01]  /*93a90*/  LDL.LU.64 R150, [R1+0x24e8] ;  /* 0x0024e80001967983 */ /* 0x000ee20000300a00 */
[----:B-1----:R-:W-:-:S03]  /*93aa0*/  MOV R0, R205 ;  /* 0x000000cd00007202 */ /* 0x002fc60000000f00 */
[----:B------:R-:W3:Y:S04]  /*93ab0*/  LDL.LU.64 R250, [R1+0x24f0] ;  /* 0x0024f00001fa7983 */ /* 0x000ee80000300a00 */
[----:B------:R1:W-:Y:S04]  /*93ac0*/  STL [R1+0x249c], R0 ;  /* 0x00249c0001007387 */ /* 0x0003e80000100800 */
[----:B------:R-:W-:Y:S04]  /*93ad0*/  STL [R1+0x24a8], R202 ;  /* 0x0024a8ca01007387 */ /* 0x000fe80000100800 */
[----:B------:R-:W3:Y:S01]  /*93ae0*/  LDL.LU.64 R214, [R1+0x24f8] ;  /* 0x0024f80001d67983 */ /* 0x000ee20000300a00 */
[----:B-1----:R-:W-:-:S03]  /*93af0*/  IMAD.MOV.U32 R0, RZ, RZ, R203 ;  /* 0x000000ffff007224 */ /* 0x002fc600078e00cb */
[----:B------:R-:W3:Y:S04]  /*93b00*/  LDL.LU.64 R212, [R1+0x2500] ;  /* 0x0025000001d47983 */ /* 0x000ee80000300a00 */
[----:B------:R1:W-:Y:S04]  /*93b10*/  STL [R1+0x24a4], R0 ;  /* 0x0024a40001007387 */ /* 0x0003e80000100800 */
[----:B----4-:R-:W-:Y:S04]  /*93b20*/  STL [R1+0x24b0], R200 ;  /* 0x0024b0c801007387 */ /* 0x010fe80000100800 */
[----:B------:R-:W4:Y:S01]  /*93b30*/  LDL.LU.64 R210, [R1+0x2508] ;  /* 0x0025080001d27983 */ /* 0x000f220000300a00 */
[----:B-1----:R-:W-:-:S03]  /*93b40*/  MOV R0, R201 ;  /* 0x000000c900007202 */ /* 0x002fc60000000f00 */
[----:B------:R-:W4:Y:S04]  /*93b50*/  LDL.LU.64 R208, [R1+0x2510] ;  /* 0x0025100001d07983 */ /* 0x000f280000300a00 */
[----:B------:R1:W-:Y:S04]  /*93b60*/  STL [R1+0x24ac], R0 ;  /* 0x0024ac0001007387 */ /* 0x0003e80000100800 */
[----:B------:R-:W-:Y:S04]  /*93b70*/  STL [R1+0x24b8], R198 ;  /* 0x0024b8c601007387 */ /* 0x000fe80000100800 */
[----:B------:R-:W4:Y:S01]  /*93b80*/  LDL.LU.64 R206, [R1+0x2518] ;  /* 0x0025180001ce7983 */ /* 0x000f220000300a00 */
[----:B-1----:R-:W-:-:S03]  /*93b90*/  IMAD.MOV.U32 R0, RZ, RZ, R199 ;  /* 0x000000ffff007224 */ /* 0x002fc600078e00c7 */
[----:B------:R-:W4:Y:S04]  /*93ba0*/  LDL.LU.64 R204, [R1+0x2520] ;  /* 0x0025200001cc7983 */ /* 0x000f280000300a00 */
[----:B------:R1:W-:Y:S04]  /*93bb0*/  STL [R1+0x24b4], R0 ;  /* 0x0024b40001007387 */ /* 0x0003e80000100800 */
[----:B------:R-:W-:Y:S04]  /*93bc0*/  STL [R1+0x24c0], R196 ;  /* 0x0024c0c401007387 */ /* 0x000fe80000100800 */
        /* <DEDUP_REMOVED lines=9> */
[----:B------:R2:W-:Y:S01]  /*93c60*/  STL [R1+0x24d0], R192 ;  /* 0x0024d0c001007387 */ /* 0x0005e20000100800 */
[----:B-1----:R-:W-:-:S03]  /*93c70*/  MOV R0, R193 ;  /* 0x000000c100007202 */ /* 0x002fc60000000f00 */
[----:B------:R-:W4:Y:S04]  /*93c80*/  LDL.LU.64 R194, [R1+0x2548] ;  /* 0x0025480001c27983 */ /* 0x000f280000300a00 */
[----:B--2---:R-:W-:Y:S04]  /*93c90*/  STL [R1+0x24d8], R146 ;  /* 0x0024d89201007387 */ /* 0x004fe80000100800 */
[----:B------:R1:W-:Y:S04]  /*93ca0*/  STL [R1+0x24cc], R0 ;  /* 0x0024cc0001007387 */ /* 0x0003e80000100800 */
[----:B------:R-:W2:Y:S01]  /*93cb0*/  LDL.64 R192, [R1+0x2550] ;  /* 0x0025500001c07983 */ /* 0x000ea20000100a00 */
[----:B-1----:R-:W-:-:S03]  /*93cc0*/  IMAD.MOV.U32 R0, RZ, RZ, R147 ;  /* 0x000000ffff007224 */ /* 0x002fc600078e0093 */
[----:B---3--:R-:W-:Y:S04]  /*93cd0*/  STL [R1+0x24e0], R148 ;  /* 0x0024e09401007387 */ /* 0x008fe80000100800 */
[----:B------:R1:W-:Y:S02]  /*93ce0*/  STL [R1+0x24d4], R0 ;  /* 0x0024d40001007387 */ /* 0x0003e40000100800 */
[----:B-1----:R-:W-:Y:S02]  /*93cf0*/  MOV R0, R149 ;  /* 0x0000009500007202 */ /* 0x002fe40000000f00 */
[----:B------:R-:W-:Y:S04]  /*93d00*/  STL [R1+0x24e8], R150 ;  /* 0x0024e89601007387 */ /* 0x000fe80000100800 */
[----:B------:R1:W-:Y:S04]  /*93d10*/  STL [R1+0x24dc], R0 ;  /* 0x0024dc0001007387 */ /* 0x0003e80000100800 */
[----:B------:R-:W-:Y:S01]  /*93d20*/  STL [R1+0x24f0], R250 ;  /* 0x0024f0fa01007387 */ /* 0x000fe20000100800 */
[----:B-1----:R-:W-:-:S05]  /*93d30*/  IMAD.MOV.U32 R0, RZ, RZ, R151 ;  /* 0x000000ffff007224 */ /* 0x002fca00078e0097 */
[----:B------:R1:W-:Y:S04]  /*93d40*/  STL [R1+0x24e4], R0 ;  /* 0x0024e40001007387 */ /* 0x0003e80000100800 */
[----:B------:R-:W-:Y:S01]  /*93d50*/  STL [R1+0x24f8], R214 ;  /* 0x0024f8d601007387 */ /* 0x000fe20000100800 */
[----:B-1----:R-:W-:-:S05]  /*93d60*/  MOV R0, R251 ;  /* 0x000000fb00007202 */ /* 0x002fca0000000f00 */
[----:B------:R1:W-:Y:S04]  /*93d70*/  STL [R1+0x24ec], R0 ;  /* 0x0024ec0001007387 */ /* 0x0003e80000100800 */
[----:B------:R-:W-:Y:S01]  /*93d80*/  STL [R1+0x2500], R212 ;  /* 0x002500d401007387 */ /* 0x000fe20000100800 */
[----:B-1----:R-:W-:-:S05]  /*93d90*/  IMAD.MOV.U32 R0, RZ, RZ, R215 ;  /* 0x000000ffff007224 */ /* 0x002fca00078e00d7 */
[----:B------:R1:W-:Y:S02]  /*93da0*/  STL [R1+0x24f4], R0 ;  /* 0x0024f40001007387 */ /* 0x0003e40000100800 */
[----:B-1----:R-:W-:Y:S02]  /*93db0*/  MOV R0, R213 ;  /* 0x000000d500007202 */ /* 0x002fe40000000f00 */
[----:B----4-:R-:W-:Y:S04]  /*93dc0*/  STL [R1+0x2508], R210 ;  /* 0x002508d201007387 */ /* 0x010fe80000100800 */
        /* <DEDUP_REMOVED lines=26> */
[----:B--2---:R-:W-:Y:S04]  /*93f70*/  STL [R1+0x2550], R192 ;  /* 0x002550c001007387 */ /* 0x004fe80000100800 */
[----:B------:R1:W-:Y:S04]  /*93f80*/  STL [R1+0x2544], R0 ;  /* 0x0025440001007387 */ /* 0x0003e80000100800 */
[----:B------:R-:W2:Y:S01]  /*93f90*/  LDL.LU.64 R16, [R1+0x2cc8] ;  /* 0x002cc80001107983 */ /* 0x000ea20000300a00 */
[----:B-1----:R-:W-:-:S05]  /*93fa0*/  MOV R0, R193 ;  /* 0x000000c100007202 */ /* 0x002fca0000000f00 */
[----:B------:R-:W-:Y:S04]  /*93fb0*/  STL [R1+0x254c], R0 ;  /* 0x00254c0001007387 */ /* 0x000fe80000100800 */
[----:B------:R-:W3:Y:S04]  /*93fc0*/  LDL.LU.64 R18, [R1+0x2cc0] ;  /* 0x002cc00001127983 */ /* 0x000ee80000300a00 */
[----:B--2---:R1:W-:Y:S04]  /*93fd0*/  STL.64 [R1+0x1448], R16 ;  /* 0x0014481001007387 */ /* 0x0043e80000100a00 */
[----:B-1----:R-:W2:Y:S04]  /*93fe0*/  LDL.LU.64 R16, [R1+0x2cb8] ;  /* 0x002cb80001107983 */ /* 0x002ea80000300a00 */
[----:B---3--:R1:W-:Y:S04]  /*93ff0*/  STL.64 [R1+0x1440], R18 ;  /* 0x0014401201007387 */ /* 0x0083e80000100a00 */
[----:B-1----:R-:W3:Y:S04]  /*94000*/  LDL.LU.64 R18, [R1+0x2cb0] ;  /* 0x002cb00001127983 */ /* 0x002ee80000300a00 */
        /* <DEDUP_REMOVED lines=223> */
[----:B------:R-:W-:Y:S04]  /*94e00*/  STL.64 [R1+0x10b0], R240 ;  /* 0x0010b0f001007387 */ /* 0x000fe80000100a00 */
[----:B--2---:R2:W-:Y:S04]  /*94e10*/  STL.64 [R1+0x10b8], R16 ;  /* 0x0010b81001007387 */ /* 0x0045e80000100a00 */
[----:B-1----:R-:W3:Y:S04]  /*94e20*/  LDL.LU.64 R18, [R1+0x28f0] ;  /* 0x0028f00001127983 */ /* 0x002ee80000300a00 */
[----:B--2---:R-:W2:Y:S04]  /*94e30*/  LDL.LU.64 R16, [R1+0x2748] ;  /* 0x0027480001107983 */ /* 0x004ea80000300a00 */
        /* <DEDUP_REMOVED lines=65> */
[----:B---3--:R-:W-:Y:S04]  /*95250*/  STL.64 [R1+0xfa0], R18 ;  /* 0x000fa01201007387 */ /* 0x008fe80000100a00 */
[----:B------:R-:W-:Y:S04]  /*95260*/  STL.64 [R1+0xf90], R224 ;  /* 0x000f90e001007387 */ /* 0x000fe80000100a00 */
[----:B--2---:R1:W-:Y:S04]  /*95270*/  STL.64 [R1+0xf98], R16 ;  /* 0x000f981001007387 */ /* 0x0043e80000100a00 */
[----:B-1----:R-:W2:Y:S04]  /*95280*/  LDL.LU.64 R16, [R1+0x2808] ;  /* 0x0028080001107983 */ /* 0x002ea80000300a00 */
[----:B------:R-:W3:Y:S04]  /*95290*/  LDL.LU.64 R18, [R1+0x26b0] ;  /* 0x0026b00001127983 */ /* 0x000ee80000300a00 */
        /* <DEDUP_REMOVED lines=83> */
[----:B------:R-:W-:Y:S04]  /*957d0*/  STL.64 [R1+0xe18], R176 ;  /* 0x000e18b001007387 */ /* 0x000fe80000100a00 */
[----:B--2---:R2:W-:Y:S04]  /*957e0*/  STL.64 [R1+0xe20], R16 ;  /* 0x000e201001007387 */ /* 0x0045e80000100a00 */
[----:B-1----:R-:W3:Y:S04]  /*957f0*/  LDL.LU.64 R18, [R1+0x2768] ;  /* 0x0027680001127983 */ /* 0x002ee80000300a00 */
[----:B--2---:R-:W2:Y:S01]  /*95800*/  LDL.LU.64 R16, [R1+0x2660] ;  /* 0x0026600001107983 */ /* 0x004ea20000300a00 */
[----:B------:R-:W-:Y:S01]  /*95810*/  IMAD.MOV.U32 R192, RZ, RZ, R190 ;  /* 0x000000ffffc07224 */ /* 0x000fe200078e00be */
[----:B------:R-:W-:Y:S01]  /*95820*/  MOV R193, R191 ;  /* 0x000000bf00c17202 */ /* 0x000fe20000000f00 */
        /* <DEDUP_REMOVED lines=10> */
[----:B------:R-:W-:Y:S01]  /*958d0*/  IMAD.MOV.U32 R15, RZ, RZ, 0x6 ;  /* 0x00000006ff0f7424 */ /* 0x000fe200078e00ff */
[----:B------:R-:W-:Y:S01]  /*958e0*/  MOV R4, 0xffffffff ;  /* 0xffffffff00047802 */ /* 0x000fe20000000f00 */
[----:B---3--:R-:W-:Y:S04]  /*958f0*/  STL.64 [R1+0xe10], R18 ;  /* 0x000e101201007387 */ /* 0x008fe80000100a00 */
[----:B------:R1:W-:Y:S04]  /*95900*/  STL.64 [R1+0xe00], R178 ;  /* 0x000e00b201007387 */ /* 0x0003e80000100a00 */
[----:B--2---:R2:W-:Y:S04]  /*95910*/  STL.64 [R1+0xe08], R16 ;  /* 0x000e081001007387 */ /* 0x0045e80000100a00 */
[----:B------:R3:W5:Y:S04]  /*95920*/  LDL.LU.64 R250, [R1+0x2770] ;  /* 0x0027700001fa7983 */ /* 0x0007680000300a00 */
        /* <DEDUP_REMOVED lines=29> */
[----:B-1----:R3:W5:Y:S04]  /*95b00*/  LDL.LU.64 R178, [R1+0x26d0] ;  /* 0x0026d00001b27983 */ /* 0x0027680000300a00 */
        /* <DEDUP_REMOVED lines=16> */
[----:B--2---:R3:W5:Y:S04]  /*95c10*/  LDL.LU.64 R16, [R1+0x25e8] ;  /* 0x0025e80001107983 */ /* 0x0047680000300a00 */
[----:B------:R3:W-:Y:S04]  /*95c20*/  STL [R1+0x1540], R15 ;  /* 0x0015400f01007387 */ /* 0x0007e80000100800 */
[----:B------:R3:W-:Y:S04]  /*95c30*/  STL [R1+0x1544], R4 ;  /* 0x0015440401007387 */ /* 0x0007e80000100800 */
        /* <DEDUP_REMOVED lines=895> */
[----:B------:R3:W-:Y:S01]  /*99430*/  STL [R1+0x1fc], RZ ;  /* 0x0001fcff01007387 */ /* 0x0007e20000100800 */
[----:B------:R-:W-:-:S02]  /*99440*/  SHF.R.S32.HI R3, RZ, 0x1f, R252 ;  /* 0x0000001fff037819 */ /* 0x000fc400000114fc */
[----:B------:R-:W-:Y:S02]  /*99450*/  SHF.R.S32.HI R2, RZ, 0x1f, R8 ;  /* 0x0000001fff027819 */ /* 0x000fe40000011408 */
[----:B------:R-:W-:Y:S02]  /*99460*/  SHF.R.S32.HI R0, RZ, 0x1f, R5 ;  /* 0x0000001fff007819 */ /* 0x000fe40000011405 */
[----:B------:R-:W-:Y:S01]  /*99470*/  LEA.HI R3, R3, R252, RZ, 0x7 ;  /* 0x000000fc03037211 */ /* 0x000fe200078f38ff */
[----:B------:R-:W-:Y:S01]  /*99480*/  IMAD.MOV.U32 R252, RZ, RZ, RZ ;  /* 0x000000fffffc7224 */ /* 0x000fe200078e00ff */
[C---:B------:R-:W-:Y:S01]  /*99490*/  SHF.L.U64.HI R2, R8.reuse, 0x2, R2 ;  /* 0x0000000208027819 */ /* 0x040fe20000010202 */
[----:B------:R-:W-:Y:S01]  /*994a0*/  IMAD.SHL.U32 R8, R8, 0x4, RZ ;  /* 0x0000000408087824 */ /* 0x000fe200078e00ff */
[----:B------:R-:W-:Y:S02]  /*994b0*/  SHF.L.U64.HI R0, R5, 0x2, R0 ;  /* 0x0000000205007819 */ /* 0x000fe40000010200 */
[----:B------:R-:W-:-:S02]  /*994c0*/  CS2R R24, SRZ ;  /* 0x0000000000187805 */ /* 0x000fc4000001ff00 */
[----:B------:R-:W-:Y:S02]  /*994d0*/  SHF.L.U32 R5, R5, 0x2, RZ ;  /* 0x0000000205057819 */ /* 0x000fe400000006ff */
[----:B------:R-:W-:Y:S02]  /*994e0*/  CS2R R26, SRZ ;  /* 0x00000000001a7805 */ /* 0x000fe4000001ff00 */
[----:B------:R-:W-:Y:S02]  /*994f0*/  SHF.R.S32.HI R3, RZ, 0x7, R3 ;  /* 0x00000007ff037819 */ /* 0x000fe40000011403 */
        /* <DEDUP_REMOVED lines=61> */
[----:B---3--:R-:W-:-:S07]  /*998d0*/  CS2R R150, SRZ ;  /* 0x0000000000967805 */ /* 0x008fce000001ff00 */
.L_x_1:
[----:B------:R-:W2:Y:S01]  /*998e0*/  LDL.LU R3, [R1+0x1544] ;  /* 0x0015440001037983 */ /* 0x000ea20000300800 */
[----:B------:R-:W-:-:S04]  /*998f0*/  DEPBAR.LE SB0, 0xc ;  /* 0x000083000000791a */ /* 0x000fc80000000000 */
[----:B------:R-:W-:Y:S04]  /*99900*/  STL [R1+0x3380], R252 ;  /* 0x003380fc01007387 */ /* 0x000fe80000100800 */
[----:B------:R-:W-:Y:S04]  /*99910*/  STL [R1+0x337c], R2 ;  /* 0x00337c0201007387 */ /* 0x000fe80000100800 */
[----:B-----5:R-:W-:Y:S04]  /*99920*/  STL [R1+0x3378], R13 ;  /* 0x0033780d01007387 */ /* 0x020fe80000100800 */
[----:B------:R-:W-:Y:S04]  /*99930*/  STL [R1+0x3374], R0 ;  /* 0x0033740001007387 */ /* 0x000fe80000100800 */
        /* <DEDUP_REMOVED lines=126> */
[----:B-1----:R-:W3:Y:S04]  /*9a120*/  LDL.LU.64 R24, [R1+0xc00] ;  /* 0x000c000001187983 */ /* 0x002ee80000300a00 */
        /* <DEDUP_REMOVED lines=62> */
[----:B------:R-:W3:Y:S01]  /*9a510*/  LDL.LU.64 R150, [R1+0xdf8] ;  /* 0x000df80001967983 */ /* 0x000ee20000300a00 */
[----:B--2---:R-:W-:Y:S01]  /*9a520*/  IADD3 R3, R3, 0x1, RZ ;  /* 0x0000000103037810 */ /* 0x004fe20007ffe0ff */
[----:B------:R-:W-:Y:S01]  /*9a530*/  UMOV UR11, 0x40000040 ;  /* 0x40000040000b7882 */ /* 0x000fe20000000000 */
[----:B------:R-:W-:Y:S01]  /*9a540*/  UMOV UR9, 0x40000040 ;  /* 0x4000004000097882 */ /* 0x000fe20000000000 */
[----:B------:R-:W-:Y:S01]  /*9a550*/  BAR.SYNC.DEFER_BLOCKING 0x0 ;  /* 0x0000000000007b1d */ /* 0x000fe20000010000 */
[----:B------:R-:W-:Y:S01]  /*9a560*/  ISETP.GT.AND P0, PT, R3, 0x7, PT ;  /* 0x000000070300780c */ /* 0x000fe20003f04270 */
[----:B------:R-:W-:-:S03]  /*9a570*/  IMAD.U32 R195, RZ, RZ, UR11 ;  /* 0x0000000bffc37e24 */ /* 0x000fc6000f8e00ff */
[----:B------:R-:W-:Y:S01]  /*9a580*/  SEL R0, R3, RZ, !P0 ;  /* 0x000000ff03007207 */ /* 0x000fe20004000000 */
[----:B------:R-:W-:Y:S01]  /*9a590*/  UMOV UR21, UR9 ;  /* 0x0000000900157c82 */ /* 0x000fe20008000000 */
[----:B------:R-:W-:Y:S01]  /*9a5a0*/  UMOV UR17, UR11 ;  /* 0x0000000b00117c82 */ /* 0x000fe20008000000 */
[----:B------:R-:W-:Y:S02]  /*9a5b0*/  STL.64 [R1+0x2e38], R234 ;  /* 0x002e38ea01007387 */ /* 0x000fe40000100a00 */
[C-C-:B------:R-:W-:Y:S02]  /*9a5c0*/  IMAD R3, R0.reuse, 0x20000, R14.reuse ;  /* 0x0002000000037824 */ /* 0x140fe400078e020e */
[----:B------:R-:W-:Y:S03]  /*9a5d0*/  STL.64 [R1+0x2e30], R200 ;  /* 0x002e30c801007387 */ /* 0x000fe60000100a00 */
[----:B------:R-:W-:Y:S01]  /*9a5e0*/  IADD3 R4, R3, 0x200000, RZ ;  /* 0x0020000003047810 */ /* 0x000fe20007ffe0ff */
[----:B------:R-:W-:Y:S01]  /*9a5f0*/  IMAD R3, R0, 0x40000, R14 ;  /* 0x0004000000037824 */ /* 0x000fe200078e020e */
[----:B------:R-:W-:Y:S02]  /*9a600*/  STL.64 [R1+0x2e28], R196 ;  /* 0x002e28c401007387 */ /* 0x000fe40000100a00 */
[----:B------:R-:W-:-:S02]  /*9a610*/  SHF.R.U32.HI R4, RZ, 0x4, R4 ;  /* 0x00000004ff047819 */ /* 0x000fc40000011604 */
[----:B------:R-:W-:Y:S01]  /*9a620*/  SHF.R.U32.HI R3, RZ, 0x4, R3 ;  /* 0x00000004ff037819 */ /* 0x000fe20000011603 */
[----:B------:R-:W-:Y:S01]  /*9a630*/  STL.64 [R1+0x2e20], R192 ;  /* 0x002e20c001007387 */ /* 0x000fe20000100a00 */
[----:B------:R-:W-:Y:S02]  /*9a640*/  SGXT.U32 R4, R4, 0xe ;  /* 0x0000000e0404781a */ /* 0x000fe40000000000 */
[----:B------:R-:W-:Y:S01]  /*9a650*/  SGXT.U32 R3, R3, 0xe ;  /* 0x0000000e0303781a */ /* 0x000fe20000000000 */
[----:B------:R1:W-:Y:S01]  /*9a660*/  STL.64 [R1+0x2e18], R188 ;  /* 0x002e18bc01007387 */ /* 0x0003e20000100a00 */
[C---:B------:R-:W-:Y:S02]  /*9a670*/  R2UR UR4, R4.reuse ;  /* 0x00000000040472ca */ /* 0x040fe400000e0000 */
[----:B------:R-:W-:Y:S01]  /*9a680*/  R2UR UR5, R3 ;  /* 0x00000000030572ca */ /* 0x000fe200000e0000 */
[----:B------:R2:W-:Y:S01]  /*9a690*/  STL.64 [R1+0x2e10], R184 ;  /* 0x002e10b801007387 */ /* 0x0005e20000100a00 */
[----:B------:R-:W-:-:S02]  /*9a6a0*/  IADD3 R4, P0, R4, 0x2, RZ ;  /* 0x0000000204047810 */ /* 0x000fc40007f1e0ff */
[----:B------:R-:W-:Y:S01]  /*9a6b0*/  IADD3 R3, P1, R3, 0x2, RZ ;  /* 0x0000000203037810 */ /* 0x000fe20007f3e0ff */
[----:B------:R-:W-:Y:S03]  /*9a6c0*/  STL.64 [R1+0x2e08], R180 ;  /* 0x002e08b401007387 */ /* 0x000fe60000100a00 */
[----:B------:R-:W-:Y:S01]  /*9a6d0*/  R2UR UR6, R3 ;  /* 0x00000000030672ca */ /* 0x000fe200000e0000 */
[----:B------:R-:W-:Y:S01]  /*9a6e0*/  STL.64 [R1+0x2e00], R176 ;  /* 0x002e00b001007387 */ /* 0x000fe20000100a00 */
[----:B------:R-:W-:Y:S01]  /*9a6f0*/  MOV R3, RZ ;  /* 0x000000ff00037202 */ /* 0x000fe20000000f00 */
[----:B------:R-:W-:Y:S01]  /*9a700*/  UMOV UR8, UR4 ;  /* 0x0000000400087c82 */ /* 0x000fe20008000000 */
[----:B------:R-:W-:Y:S01]  /*9a710*/  R2UR UR4, R4 ;  /* 0x00000000040472ca */ /* 0x000fe200000e0000 */
[----:B------:R-:W-:Y:S01]  /*9a720*/  UMOV UR10, UR5 ;  /* 0x00000005000a7c82 */ /* 0x000fe20008000000 */
[----:B------:R-:W-:Y:S01]  /*9a730*/  IMAD.MOV.U32 R4, RZ, RZ, RZ ;  /* 0x000000ffff047224 */ /* 0x000fe200078e00ff */
[----:B------:R-:W-:Y:S01]  /*9a740*/  IADD3.X R3, R3, 0x40000040, RZ, P1, !PT ;  /* 0x4000004003037810 */ /* 0x000fe20000ffe4ff */
[----:B------:R-:W-:Y:S01]  /*9a750*/  UMOV UR20, UR8 ;  /* 0x0000000800147c82 */ /* 0x000fe20008000000 */
[----:B------:R-:W-:Y:S01]  /*9a760*/  MOV R194, UR10 ;  /* 0x0000000a00c27c02 */ /* 0x000fe20008000f00 */
[----:B------:R-:W-:Y:S01]  /*9a770*/  UMOV UR16, UR10 ;  /* 0x0000000a00107c82 */ /* 0x000fe20008000000 */
[----:B------:R-:W-:Y:S01]  /*9a780*/  IADD3.X R4, R4, 0x40000040, RZ, P0, !PT ;  /* 0x4000004004047810 */ /* 0x000fe200007fe4ff */
[----:B------:R-:W-:Y:S01]  /*9a790*/  STL.64 [R1+0x2df8], R158 ;  /* 0x002df89e01007387 */ /* 0x000fe20000100a00 */
[----:B------:R-:W-:-:S02]  /*9a7a0*/  R2UR UR7, R3 ;  /* 0x00000000030772ca */ /* 0x000fc400000e0000 */
[----:B------:R-:W-:Y:S01]  /*9a7b0*/  R2UR UR5, R4 ;  /* 0x00000000040572ca */ /* 0x000fe200000e0000 */
[----:B------:R-:W-:Y:S01]  /*9a7c0*/  STL.64 [R1+0x2df0], R156 ;  /* 0x002df09c01007387 */ /* 0x000fe20000100a00 */
[----:B-1----:R-:W-:Y:S02]  /*9a7d0*/  MOV R188, UR61 ;  /* 0x0000003d00bc7c02 */ /* 0x002fe40008000f00 */
[----:B--2---:R-:W-:Y:S01]  /*9a7e0*/  MOV R185, UR60 ;  /* 0x0000003c00b97c02 */ /* 0x004fe20008000f00 */
[----:B------:R-:W-:Y:S04]  /*9a7f0*/  STL.64 [R1+0x2de8], R154 ;  /* 0x002de89a01007387 */ /* 0x000fe80000100a00 */
[----:B------:R-:W-:Y:S02]  /*9a800*/  STL.64 [R1+0x2de0], R152 ;  /* 0x002de09801007387 */ /* 0x000fe40000100a00 */
[----:B------:R-:W-:-:S02]  /*9a810*/  UIADD3.64 UR14, UR6, 0x4, URZ ;  /* 0x00000004060e7897 */ /* 0x000fc4000fffe03f */
[----:B------:R-:W-:Y:S01]  /*9a820*/  UIADD3.64 UR12, UR4, 0x4, URZ ;  /* 0x00000004040c7897 */ /* 0x000fe2000fffe03f */
[----:B------:R-:W-:Y:S03]  /*9a830*/  STL.64 [R1+0x2dd8], R22 ;  /* 0x002dd81601007387 */ /* 0x000fe60000100a00 */
[----:B------:R-:W-:Y:S01]  /*9a840*/  MOV R186, UR14 ;  /* 0x0000000e00ba7c02 */ /* 0x000fe20008000f00 */
[----:B------:R-:W-:Y:S01]  /*9a850*/  STL.64 [R1+0x2dd0], R20 ;  /* 0x002dd01401007387 */ /* 0x000fe20000100a00 */
[----:B------:R-:W-:Y:S01]  /*9a860*/  IMAD.U32 R187, RZ, RZ, UR15 ;  /* 0x0000000fffbb7e24 */ /* 0x000fe2000f8e00ff */
[----:B------:R-:W-:Y:S01]  /*9a870*/  UMOV UR58, UR12 ;  /* 0x0000000c003a7c82 */ /* 0x000fe20008000000 */
[----:B------:R-:W-:Y:S01]  /*9a880*/  UMOV UR59, UR13 ;  /* 0x0000000d003b7c82 */ /* 0x000fe20008000000 */
[----:B------:R-:W-:Y:S04]  /*9a890*/  STL.64 [R1+0x2dc8], R18 ;  /* 0x002dc81201007387 */ /* 0x000fe80000100a00 */
[----:B------:R-:W-:Y:S04]  /*9a8a0*/  STL.64 [R1+0x2dc0], R16 ;  /* 0x002dc01001007387 */ /* 0x000fe80000100a00 */
[----:B------:R-:W-:Y:S04]  /*9a8b0*/  STL [R1+0x2d80], R12 ;  /* 0x002d800c01007387 */ /* 0x000fe80000100800 */
[----:B------:R-:W-:Y:S04]  /*9a8c0*/  STL [R1+0x2d7c], R11 ;  /* 0x002d7c0b01007387 */ /* 0x000fe80000100800 */
[----:B------:R-:W-:Y:S04]  /*9a8d0*/  STL [R1+0x2d78], R9 ;  /* 0x002d780901007387 */ /* 0x000fe80000100800 */
[----:B------:R-:W-:Y:S04]  /*9a8e0*/  STL.64 [R1+0x2d08], R6 ;  /* 0x002d080601007387 */ /* 0x000fe80000100a00 */
[----:B------:R-:W-:Y:S04]  /*9a8f0*/  STL [R1+0x3384], R188 ;  /* 0x003384bc01007387 */ /* 0x000fe80000100800 */
[----:B------:R-:W-:Y:S04]  /*9a900*/  STL [R1+0x3388], R185 ;  /* 0x003388b901007387 */ /* 0x000fe80000100800 */
[----:B------:R-:W-:Y:S04]  /*9a910*/  STL [R1+0x1544], R0 ;  /* 0x0015440001007387 */ /* 0x000fe80000100800 */
[----:B------:R-:W-:Y:S04]  /*9a920*/  STL [R1+0x338c], R14 ;  /* 0x00338c0e01007387 */ /* 0x000fe80000100800 */
[----:B------:R-:W-:Y:S04]  /*9a930*/  STL [R1+0x3894], R194 ;  /* 0x003894c201007387 */ /* 0x000fe80000100800 */
[----:B------:R-:W-:Y:S01]  /*9a940*/  STL [R1+0x3890], R195 ;  /* 0x003890c301007387 */ /* 0x000fe20000100800 */
[----:B---3--:R-:W-:-:S06]  /*9a950*/  WARPGROUP.ARRIVE ;  /* 0x00000000000079c5 */ /* 0x008fcc0000000000 */
[----:B------:R-:W-:Y:S01]  /*9a960*/  HGMMA.64x256x8.F32.TF32 R24, gdesc[UR8], R24, gsb0 ;  /* 0x07e00000081879f0 */ /* 0x000fe20008002818 */
[----:B------:R-:W-:Y:S02]  /*9a970*/  UIADD3.64 UR10, UR6, 0x2, URZ ;  /* 0x00000002060a7897 */ /* 0x000fe4000fffe03f */
[----:B------:R-:W-:-:S04]  /*9a980*/  UIADD3.64 UR8, UR4, 0x2, URZ ;  /* 0x0000000204087897 */ /* 0x000fc8000fffe03f */
[----:B------:R-:W-:Y:S01]  /*9a990*/  MOV R190, UR10 ;  /* 0x0000000a00be7c02 */ /* 0x000fe20008000f00 */
[----:B------:R-:W-:Y:S02]  /*9a9a0*/  IMAD.U32 R191, RZ, RZ, UR11 ;  /* 0x0000000bffbf7e24 */ /* 0x000fe4000f8e00ff */
[----:B------:R-:W-:Y:S01]  /*9a9b0*/  UMOV UR60, UR8 ;  /* 0x00000008003c7c82 */ /* 0x000fe20008000000 */
[----:B------:R-:W-:Y:S01]  /*9a9c0*/  UMOV UR61, UR9 ;  /* 0x00000009003d7c82 */ /* 0x000fe20008000000 */
[----:B------:R-:W-:Y:S04]  /*9a9d0*/  STL [R1+0x3394], R190 ;  /* 0x003394be01007387 */ /* 0x000fe80000100800 */
[----:B------:R-:W-:Y:S04]  /*9a9e0*/  STL [R1+0x3390], R191 ;  /* 0x003390bf01007387 */ /* 0x000fe80000100800 */
[----:B------:R-:W-:Y:S04]  /*9a9f0*/  STL [R1+0x339c], R186 ;  /* 0x00339cba01007387 */ /* 0x000fe80000100800 */
[----:B------:R-:W-:Y:S01]  /*9aa00*/  STL [R1+0x3398], R187 ;  /* 0x003398bb01007387 */ /* 0x000fe20000100800 */
[----:B------:R-:W-:-:S02]  /*9aa10*/  WARPGROUP.DEPBAR.LE gsb0, 0x0 ;  /* 0x00008000000079c5 */ /* 0x000fc40000010000 */
[----:B------:R-:W-:-:S06]  /*9aa20*/  WARPGROUP.ARRIVE ;  /* 0x00000000000079c5 */ /* 0x000fcc0000000000 */
[----:B------:R-:W-:Y:S03]  /*9aa30*/  HGMMA.64x256x8.F32.TF32 R24, gdesc[UR4], R24, gsb0 ;  /* 0x07e00000041879f0 */ /* 0x000fe60008002818 */
[----:B------:R-:W-:Y:S02]  /*9aa40*/  WARPGROUP.DEPBAR.LE gsb0, 0x0 ;  /* 0x00008000000079c5 */ /* 0x000fe40000010000 */
[----:B------:R-:W-:-:S15]  /*9aa50*/  WARPGROUP.ARRIVE ;  /* 0x00000000000079c5 */ /* 0x000fde0000000000 */
[----:B------:R-:W-:-:S08]  /*9aa60*/  NOP ;  /* 0x0000000000007918 */ /* 0x000fd00000000000 */
[----:B------:R-:W-:Y:S01]  /*9aa70*/  HGMMA.64x256x8.F32.TF32 R24, gdesc[UR8], R24, gsb0 ;  /* 0x07e00000081879f0 */ /* 0x000fe20008002818 */
[----:B------:R-:W-:Y:S01]  /*9aa80*/  UMOV UR8, UR10 ;  /* 0x0000000a00087c82 */ /* 0x000fe20008000000 */
[----:B------:R-:W-:Y:S01]  /*9aa90*/  UMOV UR9, UR11 ;  /* 0x0000000b00097c82 */ /* 0x000fe20008000000 */
[----:B------:R-:W-:Y:S01]  /*9aaa0*/  UMOV UR10, UR14 ;  /* 0x0000000e000a7c82 */ /* 0x000fe20008000000 */
[----:B------:R-:W-:Y:S01]  /*9aab0*/  UMOV UR11, UR15 ;  /* 0x0000000f000b7c82 */ /* 0x000fe20008000000 */
[----:B------:R-:W-:Y:S02]  /*9aac0*/  WARPGROUP.DEPBAR.LE gsb0, 0x0 ;  /* 0x00008000000079c5 */ /* 0x000fe40000010000 */
[----:B------:R-:W-:-:S15]  /*9aad0*/  WARPGROUP.ARRIVE ;  /* 0x00000000000079c5 */ /* 0x000fde0000000000 */
[----:B------:R-:W-:-:S06]  /*9aae0*/  NOP ;  /* 0x0000000000007918 */ /* 0x000fcc0000000000 */
[----:B------:R-:W-:Y:S03]  /*9aaf0*/  HGMMA.64x256x8.F32.TF32 R24, gdesc[UR12], R24, gsb0 ;  /* 0x07e000000c1879f0 */ /* 0x000fe60008002818 */
[----:B------:R-:W-:Y:S02]  /*9ab00*/  WARPGROUP.DEPBAR.LE gsb0, 0x0 ;  /* 0x00008000000079c5 */ /* 0x000fe40000010000 */
[----:B------:R1:W-:Y:S01]  /*9ab10*/  STL.64 [R1+0xc00], R24 ;  /* 0x000c001801007387 */ /* 0x0003e20000100a00 */
[----:B------:R-:W-:Y:S01]  /*9ab20*/  MOV R252, R28 ;  /* 0x0000001c00fc7202 */ /* 0x000fe20000000f00 */
[----:B------:R-:W-:Y:S01]  /*9ab30*/  IMAD.MOV.U32 R251, RZ, RZ, R29 ;  /* 0x000000fffffb7224 */ /* 0x000fe200078e001d */
[----:B------:R-:W-:Y:S01]  /*9ab40*/  MOV R250, R30 ;  /* 0x0000001e00fa7202 */ /* 0x000fe20000000f00 */
[----:B------:R2:W-:Y:S01]  /*9ab50*/  STL.64 [R1+0xc08], R26 ;  /* 0x000c081a01007387 */ /* 0x0005e20000100a00 */
[----:B------:R-:W-:Y:S01]  /*9ab60*/  IMAD.MOV.U32 R249, RZ, RZ, R31 ;  /* 0x000000fffff97224 */ /* 0x000fe200078e001f */
[----:B------:R-:W-:Y:S01]  /*9ab70*/  MOV R248, R32 ;  /* 0x0000002000f87202 */ /* 0x000fe20000000f00 */
[----:B------:R-:W-:Y:S01]  /*9ab80*/  IMAD.MOV.U32 R247, RZ, RZ, R33 ;  /* 0x000000fffff77224 */ /* 0x000fe200078e0021 */
[----:B------:R-:W-:Y:S01]  /*9ab90*/  MOV R246, R34 ;  /* 0x0000002200f67202 */ /* 0x000fe20000000f00 */
[----:B------:R-:W-:Y:S01]  /*9aba0*/  IMAD.MOV.U32 R245, RZ, RZ, R35 ;  /* 0x000000fffff57224 */ /* 0x000fe200078e0023 */
[----:B------:R-:W-:Y:S01]  /*9abb0*/  MOV R244, R36 ;  /* 0x0000002400f47202 */ /* 0x000fe20000000f00 */
[----:B------:R-:W-:Y:S01]  /*9abc0*/  IMAD.MOV.U32 R243, RZ, RZ, R37 ;  /* 0x000000fffff37224 */ /* 0x000fe200078e0025 */
[----:B-1----:R-:W-:Y:S01]  /*9abd0*/  MOV R25, UR9 ;  /* 0x0000000900197c02 */ /* 0x002fe20008000f00 */
[----:B------:R-:W-:Y:S01]  /*9abe0*/  IMAD.MOV.U32 R241, RZ, RZ, R39 ;  /* 0x000000fffff17224 */ /* 0x000fe200078e0027 */
[----:B------:R-:W-:Y:S01]  /*9abf0*/  MOV R24, UR8 ;  /* 0x0000000800187c02 */ /* 0x000fe20008000f00 */
[----:B------:R-:W-:Y:S01]  /*9ac00*/  IMAD.MOV.U32 R239, RZ, RZ, R41 ;  /* 0x000000ffffef7224 */ /* 0x000fe200078e0029 */
[----:B--2---:R-:W-:Y:S01]  /*9ac10*/  MOV R27, UR11 ;  /* 0x0000000b001b7c02 */ /* 0x004fe20008000f00 */
[----:B------:R-:W-:Y:S01]  /*9ac20*/  IMAD.MOV.U32 R237, RZ, RZ, R43 ;  /* 0x000000ffffed7224 */ /* 0x000fe200078e002b */
[----:B------:R-:W-:Y:S01]  /*9ac30*/  MOV R26, UR10 ;  /* 0x0000000a001a7c02 */ /* 0x000fe20008000f00 */
[----:B------:R-:W-:Y:S01]  /*9ac40*/  IMAD.MOV.U32 R235, RZ, RZ, R45 ;  /* 0x000000ffffeb7224 */ /* 0x000fe200078e002d */
[----:B------:R-:W-:Y:S01]  /*9ac50*/  MOV R242, R38 ;  /* 0x0000002600f27202 */ /* 0x000fe20000000f00 */
[----:B------:R-:W-:Y:S01]  /*9ac60*/  IMAD.MOV.U32 R233, RZ, RZ, R47 ;  /* 0x000000ffffe97224 */ /* 0x000fe200078e002f */
[----:B------:R-:W-:Y:S01]  /*9ac70*/  MOV R240, R40 ;  /* 0x0000002800f07202 */ /* 0x000fe20000000f00 */
[----:B------:R-:W-:Y:S01]  /*9ac80*/  STL.64 [R1+0x3cb0], R26 ;  /* 0x003cb01a01007387 */ /* 0x000fe20000100a00 */
[----:B------:R-:W-:Y:S01]  /*9ac90*/  MOV R238, R42 ;  /* 0x0000002a00ee7202 */ /* 0x000fe20000000f00 */
[----:B------:R-:W-:Y:S01]  /*9aca0*/  IMAD.MOV.U32 R231, RZ, RZ, R49 ;  /* 0x000000ffffe77224 */ /* 0x000fe200078e0031 */
[----:B------:R-:W-:Y:S01]  /*9acb0*/  MOV R236, R44 ;  /* 0x0000002c00ec7202 */ /* 0x000fe20000000f00 */
[----:B------:R1:W-:Y:S01]  /*9acc0*/  STL.64 [R1+0x3ca8], R24 ;  /* 0x003ca81801007387 */ /* 0x0003e20000100a00 */
        /* <DEDUP_REMOVED lines=11> */
[----:B-1----:R-:W2:Y:S01]  /*9ad80*/  LDL.LU.64 R24, [R1+0xa00] ;  /* 0x000a000001187983 */ /* 0x002ea20000300a00 */
[----:B------:R-:W-:Y:S01]  /*9ad90*/  MOV R222, R58 ;  /* 0x0000003a00de7202 */ /* 0x000fe20000000f00 */
[----:B------:R-:W-:Y:S01]  /*9ada0*/  IMAD.MOV.U32 R219, RZ, RZ, R61 ;  /* 0x000000ffffdb7224 */ /* 0x000fe200078e003d */
[----:B------:R-:W-:Y:S01]  /*9adb0*/  MOV R220, R60 ;  /* 0x0000003c00dc7202 */ /* 0x000fe20000000f00 */
[----:B------:R-:W3:Y:S01]  /*9adc0*/  LDL.LU.64 R26, [R1+0xa08] ;  /* 0x000a0800011a7983 */ /* 0x000ee20000300a00 */
[----:B------:R-:W-:Y:S01]  /*9add0*/  MOV R218, R62 ;  /* 0x0000003e00da7202 */ /* 0x000fe20000000f00 */
[----:B------:R-:W-:Y:S01]  /*9ade0*/  IMAD.MOV.U32 R217, RZ, RZ, R63 ;  /* 0x000000ffffd97224 */ /* 0x000fe200078e003f */
[----:B------:R-:W-:Y:S01]  /*9adf0*/  MOV R216, R64 ;  /* 0x0000004000d87202 */ /* 0x000fe20000000f00 */
[----:B------:R-:W4:Y:S01]  /*9ae00*/  LDL.LU.64 R28, [R1+0xa10] ;  /* 0x000a1000011c7983 */ /* 0x000f220000300a00 */
[----:B------:R-:W-:Y:S01]  /*9ae10*/  IMAD.MOV.U32 R215, RZ, RZ, R65 ;  /* 0x000000ffffd77224 */ /* 0x000fe200078e0041 */
[----:B------:R-:W-:Y:S01]  /*9ae20*/  MOV R214, R66 ;  /* 0x0000004200d67202 */ /* 0x000fe20000000f00 */
[----:B------:R-:W-:Y:S01]  /*9ae30*/  IMAD.MOV.U32 R213, RZ, RZ, R67 ;  /* 0x000000ffffd57224 */ /* 0x000fe200078e0043 */
[----:B------:R-:W2:Y:S01]  /*9ae40*/  LDL.LU.64 R30, [R1+0xa18] ;  /* 0x000a1800011e7983 */ /* 0x000ea20000300a00 */
[----:B------:R-:W-:Y:S01]  /*9ae50*/  MOV R212, R68 ;  /* 0x0000004400d47202 */ /* 0x000fe20000000f00 */
[----:B------:R-:W-:Y:S01]  /*9ae60*/  IMAD.MOV.U32 R211, RZ, RZ, R69 ;  /* 0x000000ffffd37224 */ /* 0x000fe200078e0045 */
[----:B------:R-:W-:Y:S01]  /*9ae70*/  MOV R210, R70 ;  /* 0x0000004600d27202 */ /* 0x000fe20000000f00 */
[----:B------:R-:W3:Y:S01]  /*9ae80*/  LDL.LU.64 R32, [R1+0xa20] ;  /* 0x000a200001207983 */ /* 0x000ee20000300a00 */
[----:B------:R-:W-:Y:S01]  /*9ae90*/  IMAD.MOV.U32 R209, RZ, RZ, R71 ;  /* 0x000000ffffd17224 */ /* 0x000fe200078e0047 */
[----:B------:R-:W-:Y:S01]  /*9aea0*/  MOV R208, R72 ;  /* 0x0000004800d07202 */ /* 0x000fe20000000f00 */
[----:B------:R-:W-:Y:S01]  /*9aeb0*/  IMAD.MOV.U32 R207, RZ, RZ, R73 ;  /* 0x000000ffffcf7224 */ /* 0x000fe200078e0049 */
[----:B------:R-:W4:Y:S01]  /*9aec0*/  LDL.LU.64 R34, [R1+0xa28] ;  /* 0x000a280001227983 */ /* 0x000f220000300a00 */
[----:B------:R-:W-:Y:S01]  /*9aed0*/  MOV R206, R74 ;  /* 0x0000004a00ce7202 */ /* 0x000fe20000000f00 */
[----:B------:R-:W-:Y:S01]  /*9aee0*/  IMAD.MOV.U32 R205, RZ, RZ, R75 ;  /* 0x000000ffffcd7224 */ /* 0x000fe200078e004b */
[----:B------:R-:W-:Y:S01]  /*9aef0*/  MOV R204, R76 ;  /* 0x0000004c00cc7202 */ /* 0x000fe20000000f00 */
[----:B------:R-:W2:Y:S01]  /*9af00*/  LDL.LU.64 R36, [R1+0xa30] ;  /* 0x000a300001247983 */ /* 0x000ea20000300a00 */
[----:B------:R-:W-:Y:S01]  /*9af10*/  IMAD.MOV.U32 R203, RZ, RZ, R77 ;  /* 0x000000ffffcb7224 */ /* 0x000fe200078e004d */
[----:B------:R-:W-:Y:S01]  /*9af20*/  MOV R202, R78 ;  /* 0x0000004e00ca7202 */ /* 0x000fe20000000f00 */
[----:B------:R-:W-:Y:S01]  /*9af30*/  IMAD.MOV.U32 R201, RZ, RZ, R79 ;  /* 0x000000ffffc97224 */ /* 0x000fe200078e004f */
        /* <DEDUP_REMOVED lines=96> */
[----:B------:R-:W3:Y:S04]  /*9b540*/  LDL.LU.64 R86, [R1+0xaf8] ;  /* 0x000af80001567983 */ /* 0x000ee80000300a00 */
[----:B------:R-:W4:Y:S04]  /*9b550*/  LDL.LU.64 R88, [R1+0xb00] ;  /* 0x000b000001587983 */ /* 0x000f280000300a00 */
[----:B------:R-:W2:Y:S04]  /*9b560*/  LDL.LU.64 R90, [R1+0xb08] ;  /* 0x000b0800015a7983 */ /* 0x000ea80000300a00 */
        /* <DEDUP_REMOVED lines=30> */
[----:B--2---:R-:W-:Y:S04]  /*9b750*/  STL.64 [R1+0x3eb0], R150 ;  /* 0x003eb09601007387 */ /* 0x004fe80000100a00 */
[----:B----4-:R-:W-:Y:S04]  /*9b760*/  STL.64 [R1+0x3ea8], R148 ;  /* 0x003ea89401007387 */ /* 0x010fe80000100a00 */
[----:B---3--:R-:W-:Y:S04]  /*9b770*/  STL.64 [R1+0x3ea0], R146 ;  /* 0x003ea09201007387 */ /* 0x008fe80000100a00 */
        /* <DEDUP_REMOVED lines=57> */
[----:B-1----:R-:W2:Y:S04]  /*9bb10*/  LDL.LU R32, [R1+0xc00] ;  /* 0x000c000001207983 */ /* 0x002ea80000300800 */
[----:B------:R-:W2:Y:S04]  /*9bb20*/  LDL.LU R33, [R1+0xc04] ;  /* 0x000c040001217983 */ /* 0x000ea80000300800 */
[----:B------:R-:W2:Y:S04]  /*9bb30*/  LDL.LU R34, [R1+0xc08] ;  /* 0x000c080001227983 */ /* 0x000ea80000300800 */
[----:B------:R-:W2:Y:S01]  /*9bb40*/  LDL.LU R35, [R1+0xc0c] ;  /* 0x000c0c0001237983 */ /* 0x000ea20000300800 */
        /* <DEDUP_REMOVED lines=124> */
[----:B------:R-:W-:-:S02]  /*9c310*/  UIADD3.64 UR14, UR6, 0x7fe, URZ ;  /* 0x000007fe060e7897 */ /* 0x000fc4000fffe03f */
[----:B------:R-:W-:-:S03]  /*9c320*/  UIADD3.64 UR12, UR4, 0x7fe, URZ ;  /* 0x000007fe040c7897 */ /* 0x000fc6000fffe03f */
[----:B--2---:R-:W-:-:S06]  /*9c330*/  WARPGROUP.ARRIVE ;  /* 0x00000000000079c5 */ /* 0x004fcc0000000000 */
[----:B------:R-:W-:Y:S01]  /*9c340*/  HGMMA.64x256x8.F32.TF32 R32, gdesc[UR12], R32, gsb0 ;  /* 0x07e000000c2079f0 */ /* 0x000fe20008002820 */
[----:B------:R-:W-:Y:S02]  /*9c350*/  UIADD3.64 UR26, UR6, 0x800, URZ ;  /* 0x00000800061a7897 */ /* 0x000fe4000fffe03f */
[----:B------:R-:W-:Y:S01]  /*9c360*/  UIADD3.64 UR24, UR4, 0x800, URZ ;  /* 0x0000080004187897 */ /* 0x000fe2000fffe03f */
[----:B------:R-:W-:Y:S01]  /*9c370*/  MOV R182, UR14 ;  /* 0x0000000e00b67c02 */ /* 0x000fe20008000f00 */
[----:B------:R-:W-:Y:S01]  /*9c380*/  UMOV UR10, UR12 ;  /* 0x0000000c000a7c82 */ /* 0x000fe20008000000 */
[----:B------:R-:W-:Y:S01]  /*9c390*/  UMOV UR11, UR13 ;  /* 0x0000000d000b7c82 */ /* 0x000fe20008000000 */
[----:B------:R-:W-:Y:S01]  /*9c3a0*/  IMAD.U32 R183, RZ, RZ, UR15 ;  /* 0x0000000fffb77e24 */ /* 0x000fe2000f8e00ff */
[----:B------:R-:W-:Y:S01]  /*9c3b0*/  UMOV UR12, UR14 ;  /* 0x0000000e000c7c82 */ /* 0x000fe20008000000 */
[----:B------:R-:W-:Y:S01]  /*9c3c0*/  UMOV UR13, UR15 ;  /* 0x0000000f000d7c82 */ /* 0x000fe20008000000 */
[----:B------:R-:W-:Y:S01]  /*9c3d0*/  MOV R178, UR26 ;  /* 0x0000001a00b27c02 */ /* 0x000fe20008000f00 */
[----:B------:R-:W-:Y:S01]  /*9c3e0*/  IMAD.U32 R179, RZ, RZ, UR27 ;  /* 0x0000001bffb37e24 */ /* 0x000fe2000f8e00ff */
[----:B------:R-:W-:Y:S01]  /*9c3f0*/  UMOV UR8, UR24 ;  /* 0x0000001800087c82 */ /* 0x000fe20008000000 */
[----:B------:R-:W-:Y:S01]  /*9c400*/  UMOV UR9, UR25 ;  /* 0x0000001900097c82 */ /* 0x000fe20008000000 */
[----:B------:R-:W-:Y:S01]  /*9c410*/  UMOV UR14, UR26 ;  /* 0x0000001a000e7c82 */ /* 0x000fe20008000000 */
[----:B------:R-:W-:Y:S01]  /*9c420*/  UMOV UR15, UR27 ;  /* 0x0000001b000f7c82 */ /* 0x000fe20008000000 */
[----:B------:R-:W-:-:S02]  /*9c430*/  WARPGROUP.DEPBAR.LE gsb0, 0x0 ;  /* 0x00008000000079c5 */ /* 0x000fc40000010000 */
[----:B------:R-:W-:-:S10]  /*9c440*/  WARPGROUP.ARRIVE ;  /* 0x00000000000079c5 */ /* 0x000fd40000000000 */
[----:B------:R-:W-:Y:S01]  /*9c450*/  HGMMA.64x256x8.F32.TF32 R32, gdesc[UR24], R32, gsb0 ;  /* 0x07e00000182079f0 */ /* 0x000fe20008002820 */
[----:B------:R-:W-:Y:S02]  /*9c460*/  UIADD3.64 UR26, UR6, 0x802, URZ ;  /* 0x00000802061a7897 */ /* 0x000fe4000fffe03f */
[----:B------:R-:W-:Y:S01]  /*9c470*/  UIADD3.64 UR24, UR4, 0x802, URZ ;  /* 0x0000080204187897 */ /* 0x000fe2000fffe03f */
[----:B------:R-:W-:Y:S02]  /*9c480*/  MOV R2, UR9 ;  /* 0x0000000900027c02 */ /* 0x000fe40008000f00 */
[----:B------:R-:W-:Y:S01]  /*9c490*/  MOV R0, UR8 ;  /* 0x0000000800007c02 */ /* 0x000fe20008000f00 */
[----:B------:R-:W-:Y:S01]  /*9c4a0*/  UIADD3.64 UR8, UR4, 0x804, URZ ;  /* 0x0000080404087897 */ /* 0x000fe2000fffe03f */
[----:B------:R-:W-:Y:S02]  /*9c4b0*/  MOV R4, UR11 ;  /* 0x0000000b00047c02 */ /* 0x000fe40008000f00 */
[----:B------:R-:W-:Y:S01]  /*9c4c0*/  MOV R3, UR10 ;  /* 0x0000000a00037c02 */ /* 0x000fe20008000f00 */
[----:B------:R-:W-:Y:S01]  /*9c4d0*/  UIADD3.64 UR10, UR6, 0x804, URZ ;  /* 0x00000804060a7897 */ /* 0x000fe2000fffe03f */
[----:B------:R-:W-:-:S02]  /*9c4e0*/  WARPGROUP.DEPBAR.LE gsb0, 0x0 ;  /* 0x00008000000079c5 */ /* 0x000fc40000010000 */
[----:B------:R-:W-:-:S14]  /*9c4f0*/  WARPGROUP.ARRIVE ;  /* 0x00000000000079c5 */ /* 0x000fdc0000000000 */
[----:B------:R-:W-:Y:S01]  /*9c500*/  HGMMA.64x256x8.F32.TF32 R32, gdesc[UR24], R32, gsb0 ;  /* 0x07e00000182079f0 */ /* 0x000fe20008002820 */
[----:B------:R-:W-:Y:S01]  /*9c510*/  MOV R172, UR10 ;  /* 0x0000000a00ac7c02 */ /* 0x000fe20008000f00 */
[----:B------:R-:W-:Y:S01]  /*9c520*/  IMAD.U32 R173, RZ, RZ, UR11 ;  /* 0x0000000bffad7e24 */ /* 0x000fe2000f8e00ff */
[----:B------:R-:W-:Y:S01]  /*9c530*/  UMOV UR52, UR8 ;  /* 0x0000000800347c82 */ /* 0x000fe20008000000 */
[----:B------:R-:W-:Y:S01]  /*9c540*/  UMOV UR53, UR9 ;  /* 0x0000000900357c82 */ /* 0x000fe20008000000 */
[----:B------:R-:W-:Y:S01]  /*9c550*/  UMOV UR22, UR10 ;  /* 0x0000000a00167c82 */ /* 0x000fe20008000000 */
[----:B------:R-:W-:Y:S01]  /*9c560*/  UMOV UR23, UR11 ;  /* 0x0000000b00177c82 */ /* 0x000fe20008000000 */
[----:B------:R-:W-:Y:S02]  /*9c570*/  WARPGROUP.DEPBAR.LE gsb0, 0x0 ;  /* 0x00008000000079c5 */ /* 0x000fe40000010000 */
[----:B------:R-:W-:-:S15]  /*9c580*/  WARPGROUP.ARRIVE ;  /* 0x00000000000079c5 */ /* 0x000fde0000000000 */
[----:B------:R-:W-:-:S04]  /*9c590*/  NOP ;  /* 0x0000000000007918 */ /* 0x000fc80000000000 */
[----:B------:R-:W-:Y:S01]  /*9c5a0*/  HGMMA.64x256x8.F32.TF32 R32, gdesc[UR8], R32, gsb0 ;  /* 0x07e00000082079f0 */ /* 0x000fe20008002820 */
[----:B------:R-:W-:Y:S02]  /*9c5b0*/  UIADD3.64 UR10, UR6, 0xffe, URZ ;  /* 0x00000ffe060a7897 */ /* 0x000fe4000fffe03f */
[----:B------:R-:W-:Y:S01]  /*9c5c0*/  UIADD3.64 UR8, UR4, 0xffe, URZ ;  /* 0x00000ffe04087897 */ /* 0x000fe2000fffe03f */
[----:B------:R-:W-:Y:S01]  /*9c5d0*/  MOV R174, UR26 ;  /* 0x0000001a00ae7c02 */ /* 0x000fe20008000f00 */
        /* <DEDUP_REMOVED lines=10> */
[----:B------:R-:W-:-:S12]  /*9c680*/  WARPGROUP.ARRIVE ;  /* 0x00000000000079c5 */ /* 0x000fd80000000000 */
[----:B------:R-:W-:Y:S01]  /*9c690*/  HGMMA.64x256x8.F32.TF32 R32, gdesc[UR8], R32, gsb0 ;  /* 0x07e00000082079f0 */ /* 0x000fe20008002820 */
[----:B------:R-:W-:Y:S02]  /*9c6a0*/  UIADD3.64 UR10, UR6, 0x1000, URZ ;  /* 0x00001000060a7897 */ /* 0x000fe4000fffe03f */
[----:B------:R-:W-:-:S04]  /*9c6b0*/  UIADD3.64 UR8, UR4, 0x1000, URZ ;  /* 0x0000100004087897 */ /* 0x000fc8000fffe03f */
[----:B------:R-:W-:Y:S01]  /*9c6c0*/  MOV R168, UR10 ;  /* 0x0000000a00a87c02 */ /* 0x000fe20008000f00 */
[----:B------:R-:W-:Y:S01]  /*9c6d0*/  IMAD.U32 R169, RZ, RZ, UR11 ;  /* 0x0000000bffa97e24 */ /* 0x000fe2000f8e00ff */
[----:B------:R-:W-:Y:S01]  /*9c6e0*/  UMOV UR30, UR10 ;  /* 0x0000000a001e7c82 */ /* 0x000fe20008000000 */
[----:B------:R-:W-:Y:S01]  /*9c6f0*/  UMOV UR44, UR8 ;  /* 0x00000008002c7c82 */ /* 0x000fe20008000000 */
[----:B------:R-:W-:Y:S01]  /*9c700*/  UMOV UR45, UR9 ;  /* 0x00000009002d7c82 */ /* 0x000fe20008000000 */
[----:B------:R-:W-:Y:S01]  /*9c710*/  UMOV UR31, UR11 ;  /* 0x0000000b001f7c82 */ /* 0x000fe20008000000 */
[----:B------:R-:W-:Y:S02]  /*9c720*/  WARPGROUP.DEPBAR.LE gsb0, 0x0 ;  /* 0x00008000000079c5 */ /* 0x000fe40000010000 */
[----:B------:R-:W-:-:S13]  /*9c730*/  WARPGROUP.ARRIVE ;  /* 0x00000000000079c5 */ /* 0x000fda0000000000 */
        /* <DEDUP_REMOVED lines=46> */
[----:B------:R-:W-:Y:S01]  /*9ca20*/  UIADD3.64 UR8, UR4, 0x1802, URZ ;  /* 0x0000180204087897 */ /* 0x000fe2000fffe03f */
[----:B------:R-:W-:Y:S01]  /*9ca30*/  UMOV UR56, UR24 ;  /* 0x0000001800387c82 */ /* 0x000fe20008000000 */
[----:B------:R-:W-:Y:S02]  /*9ca40*/  UMOV UR57, UR25 ;  /* 0x0000001900397c82 */ /* 0x000fe40008000000 */
[----:B------:R-:W-:Y:S01]  /*9ca50*/  MOV R246, UR10 ;  /* 0x0000000a00f67c02 */ /* 0x000fe20008000f00 */
[----:B------:R-:W-:Y:S01]  /*9ca60*/  IMAD.U32 R247, RZ, RZ, UR11 ;  /* 0x0000000bfff77e24 */ /* 0x000fe2000f8e00ff */
[----:B------:R-:W-:Y:S01]  /*9ca70*/  UMOV UR50, UR10 ;  /* 0x0000000a00327c82 */ /* 0x000fe20008000000 */
[----:B------:R-:W-:Y:S01]  /*9ca80*/  UMOV UR24, UR8 ;  /* 0x0000000800187c82 */ /* 0x000fe20008000000 */
[----:B------:R-:W-:Y:S01]  /*9ca90*/  UMOV UR25, UR9 ;  /* 0x0000000900197c82 */ /* 0x000fe20008000000 */
[----:B------:R-:W-:Y:S01]  /*9caa0*/  UMOV UR51, UR11 ;  /* 0x0000000b00337c82 */ /* 0x000fe20008000000 */
[----:B------:R-:W-:-:S02]  /*9cab0*/  WARPGROUP.DEPBAR.LE gsb0, 0x0 ;  /* 0x00008000000079c5 */ /* 0x000fc40000010000 */
[----:B------:R-:W-:-:S13]  /*9cac0*/  WARPGROUP.ARRIVE ;  /* 0x00000000000079c5 */ /* 0x000fda0000000000 */
[----:B------:R-:W-:Y:S01]  /*9cad0*/  HGMMA.64x256x8.F32.TF32 R32, gdesc[UR8], R32, gsb0 ;  /* 0x07e00000082079f0 */ /* 0x000fe20008002820 */
[----:B------:R-:W-:Y:S02]  /*9cae0*/  UIADD3.64 UR10, UR6, 0x1804, URZ ;  /* 0x00001804060a7897 */ /* 0x000fe4000fffe03f */
[----:B------:R-:W-:Y:S01]  /*9caf0*/  UIADD3.64 UR8, UR4, 0x1804, URZ ;  /* 0x0000180404087897 */ /* 0x000fe2000fffe03f */
[----:B------:R-:W-:Y:S04]  /*9cb00*/  STL.64 [R1+0x3cd0], R30 ;  /* 0x003cd01e01007387 */ /* 0x000fe80000100a00 */
[----:B------:R-:W-:Y:S04]  /*9cb10*/  STL.64 [R1+0x3cc8], R28 ;  /* 0x003cc81c01007387 */ /* 0x000fe80000100a00 */
[----:B------:R-:W-:Y:S04]  /*9cb20*/  STL.64 [R1+0x3cc0], R26 ;  /* 0x003cc01a01007387 */ /* 0x000fe80000100a00 */
[----:B------:R-:W-:Y:S04]  /*9cb30*/  STL.64 [R1+0x3cb8], R24 ;  /* 0x003cb81801007387 */ /* 0x000fe80000100a00 */
        /* <DEDUP_REMOVED lines=13> */
[----:B------:R-:W-:Y:S01]  /*9cc10*/  STL [R1+0x33d0], R167 ;  /* 0x0033d0a701007387 */ /* 0x000fe20000100800 */
[----:B------:R-:W-:-:S03]  /*9cc20*/  MOV R240, UR10 ;  /* 0x0000000a00f07c02 */ /* 0x000fc60008000f00 */
[----:B------:R-:W-:Y:S01]  /*9cc30*/  STL [R1+0x33dc], R164 ;  /* 0x0033dca401007387 */ /* 0x000fe20000100800 */
[----:B------:R-:W-:-:S03]  /*9cc40*/  IMAD.U32 R241, RZ, RZ, UR11 ;  /* 0x0000000bfff17e24 */ /* 0x000fc6000f8e00ff */
[----:B------:R-:W-:Y:S04]  /*9cc50*/  STL [R1+0x33d8], R165 ;  /* 0x0033d8a501007387 */ /* 0x000fe80000100800 */
[----:B------:R-:W-:Y:S04]  /*9cc60*/  STL [R1+0x33e4], R162 ;  /* 0x0033e4a201007387 */ /* 0x000fe80000100800 */
[----:B------:R-:W-:Y:S01]  /*9cc70*/  STL [R1+0x33e0], R163 ;  /* 0x0033e0a301007387 */ /* 0x000fe20000100800 */
[----:B------:R-:W-:Y:S02]  /*9cc80*/  WARPGROUP.DEPBAR.LE gsb0, 0x0 ;  /* 0x00008000000079c5 */ /* 0x000fe40000010000 */
[----:B------:R-:W-:-:S06]  /*9cc90*/  WARPGROUP.ARRIVE ;  /* 0x00000000000079c5 */ /* 0x000fcc0000000000 */
[----:B------:R-:W-:Y:S01]  /*9cca0*/  HGMMA.64x256x8.F32.TF32 R32, gdesc[UR8], R32, gsb0 ;  /* 0x07e00000082079f0 */ /* 0x000fe20008002820 */
[----:B------:R-:W-:Y:S04]  /*9ccb0*/  STL [R1+0x33ec], R160 ;  /* 0x0033eca001007387 */ /* 0x000fe80000100800 */
[----:B------:R-:W-:Y:S04]  /*9ccc0*/  STL [R1+0x33e8], R161 ;  /* 0x0033e8a101007387 */ /* 0x000fe80000100800 */
[----:B------:R-:W-:Y:S04]  /*9ccd0*/  STL [R1+0x33f4], R246 ;  /* 0x0033f4f601007387 */ /* 0x000fe80000100800 */
[----:B------:R-:W-:Y:S04]  /*9cce0*/  STL [R1+0x33f0], R247 ;  /* 0x0033f0f701007387 */ /* 0x000fe80000100800 */
[----:B------:R-:W-:Y:S04]  /*9ccf0*/  STL [R1+0x33fc], R240 ;  /* 0x0033fcf001007387 */ /* 0x000fe80000100800 */
[----:B------:R-:W-:Y:S01]  /*9cd00*/  STL [R1+0x33f8], R241 ;  /* 0x0033f8f101007387 */ /* 0x000fe20000100800 */
[----:B------:R-:W-:-:S03]  /*9cd10*/  WARPGROUP.DEPBAR.LE gsb0, 0x0 ;  /* 0x00008000000079c5 */ /* 0x000fc60000010000 */
        /* <DEDUP_REMOVED lines=62> */
[----:B------:R-:W-:Y:S04]  /*9d100*/  STL.64 [R1+0xdf0], R156 ;  /* 0x000df09c01007387 */ /* 0x000fe80000100a00 */
[----:B------:R-:W-:Y:S04]  /*9d110*/  STL.64 [R1+0xdf8], R158 ;  /* 0x000df89e01007387 */ /* 0x000fe80000100a00 */
[----:B-1----:R-:W2:Y:S04]  /*9d120*/  LDL.LU.64 R150, [R1+0x3eb0] ;  /* 0x003eb00001967983 */ /* 0x002ea80000300a00 */
[----:B------:R-:W2:Y:S04]  /*9d130*/  LDL.LU.64 R148, [R1+0x3ea8] ;  /* 0x003ea80001947983 */ /* 0x000ea80000300a00 */
        /* <DEDUP_REMOVED lines=61> */
[----:B------:R-:W2:Y:S01]  /*9d510*/  LDL.LU.64 R24, [R1+0x3cb8] ;  /* 0x003cb80001187983 */ /* 0x000ea20000300a00 */
[----:B------:R-:W-:Y:S01]  /*9d520*/  MOV R7, UR15 ;  /* 0x0000000f00077c02 */ /* 0x000fe20008000f00 */
[----:B------:R-:W-:Y:S01]  /*9d530*/  UMOV UR15, UR21 ;  /* 0x00000015000f7c82 */ /* 0x000fe20008000000 */
[----:B------:R-:W-:Y:S01]  /*9d540*/  MOV R6, UR14 ;  /* 0x0000000e00067c02 */ /* 0x000fe20008000f00 */
[----:B------:R-:W-:Y:S01]  /*9d550*/  UMOV UR14, UR20 ;  /* 0x00000014000e7c82 */ /* 0x000fe20008000000 */
[----:B------:R-:W-:Y:S01]  /*9d560*/  MOV R5, UR13 ;  /* 0x0000000d00057c02 */ /* 0x000fe20008000f00 */
[----:B------:R-:W-:Y:S01]  /*9d570*/  UMOV UR13, UR15 ;  /* 0x0000000f000d7c82 */ /* 0x000fe20008000000 */
[----:B------:R-:W-:Y:S01]  /*9d580*/  MOV R15, UR12 ;  /* 0x0000000c000f7c02 */ /* 0x000fe20008000f00 */
[----:B------:R-:W-:Y:S01]  /*9d590*/  UMOV UR12, UR14 ;  /* 0x0000000e000c7c82 */ /* 0x000fe20008000000 */
[----:B------:R-:W-:-:S06]  /*9d5a0*/  UIADD3.64 UR14, UR6, 0x1ffe, URZ ;  /* 0x00001ffe060e7897 */ /* 0x000fcc000fffe03f */
[----:B------:R-:W-:Y:S01]  /*9d5b0*/  MOV R234, UR14 ;  /* 0x0000000e00ea7c02 */ /* 0x000fe20008000f00 */
[----:B------:R-:W-:Y:S01]  /*9d5c0*/  IMAD.U32 R235, RZ, RZ, UR15 ;  /* 0x0000000fffeb7e24 */ /* 0x000fe2000f8e00ff */
[----:B--2---:R-:W-:-:S06]  /*9d5d0*/  WARPGROUP.ARRIVE ;  /* 0x00000000000079c5 */ /* 0x004fcc0000000000 */
[----:B------:R-:W-:Y:S01]  /*9d5e0*/  HGMMA.64x256x8.F32.TF32 R24, gdesc[UR12], R24, gsb0 ;  /* 0x07e000000c1879f0 */ /* 0x000fe20008002818 */
[----:B------:R-:W-:Y:S01]  /*9d5f0*/  UIADD3.64 UR14, UR6, 0x2000, URZ ;  /* 0x00002000060e7897 */ /* 0x000fe2000fffe03f */
[----:B------:R-:W-:Y:S01]  /*9d600*/  UMOV UR12, UR4 ;  /* 0x00000004000c7c82 */ /* 0x000fe20008000000 */
[----:B------:R-:W-:-:S04]  /*9d610*/  UMOV UR13, UR5 ;  /* 0x00000005000d7c82 */ /* 0x000fc80008000000 */
[----:B------:R-:W-:Y:S01]  /*9d620*/  MOV R200, UR14 ;  /* 0x0000000e00c87c02 */ /* 0x000fe20008000f00 */
[----:B------:R-:W-:Y:S01]  /*9d630*/  IMAD.U32 R201, RZ, RZ, UR15 ;  /* 0x0000000fffc97e24 */ /* 0x000fe2000f8e00ff */
[----:B------:R-:W-:Y:S02]  /*9d640*/  WARPGROUP.DEPBAR.LE gsb0, 0x0 ;  /* 0x00008000000079c5 */ /* 0x000fe40000010000 */
[----:B------:R-:W-:-:S15]  /*9d650*/  WARPGROUP.ARRIVE ;  /* 0x00000000000079c5 */ /* 0x000fde0000000000 */
[----:B------:R-:W-:-:S02]  /*9d660*/  NOP ;  /* 0x0000000000007918 */ /* 0x000fc40000000000 */
        /* <DEDUP_REMOVED lines=12> */
[----:B------:R-:W-:Y:S01]  /*9d730*/  UMOV UR13, UR59 ;  /* 0x0000003b000d7c82 */ /* 0x000fe20008000000 */
[----:B------:R-:W-:Y:S01]  /*9d740*/  UMOV UR54, UR10 ;  /* 0x0000000a00367c82 */ /* 0x000fe20008000000 */
[----:B------:R-:W-:Y:S01]  /*9d750*/  UMOV UR55, UR11 ;  /* 0x0000000b00377c82 */ /* 0x000fe20008000000 */
[----:B------:R-:W-:Y:S02]  /*9d760*/  R2UR UR11, R4 ;  /* 0x00000000040b72ca */ /* 0x000fe400000e0000 */
[----:B------:R-:W-:Y:S01]  /*9d770*/  R2UR UR10, R3 ;  /* 0x00000000030a72ca */ /* 0x000fe200000e0000 */
[----:B------:R-:W-:Y:S01]  /*9d780*/  UMOV UR20, UR8 ;  /* 0x0000000800147c82 */ /* 0x000fe20008000000 */
[----:B------:R-:W-:-:S09]  /*9d790*/  UMOV UR21, UR9 ;  /* 0x0000000900157c82 */ /* 0x000fd20008000000 */
[----:B------:R-:W-:Y:S02]  /*9d7a0*/  UMOV UR9, UR11 ;  /* 0x0000000b00097c82 */ /* 0x000fe40008000000 */
[----:B------:R-:W-:Y:S01]  /*9d7b0*/  UMOV UR8, UR10 ;  /* 0x0000000a00087c82 */ /* 0x000fe20008000000 */
[----:B------:R-:W-:Y:S01]  /*9d7c0*/  UIADD3.64 UR10, UR6, 0x27fe, URZ ;  /* 0x000027fe060a7897 */ /* 0x000fe2000fffe03f */
[----:B------:R-:W-:Y:S02]  /*9d7d0*/  WARPGROUP.DEPBAR.LE gsb0, 0x0 ;  /* 0x00008000000079c5 */ /* 0x000fe40000010000 */
[----:B------:R-:W-:-:S06]  /*9d7e0*/  WARPGROUP.ARRIVE ;  /* 0x00000000000079c5 */ /* 0x000fcc0000000000 */
[----:B------:R-:W-:Y:S01]  /*9d7f0*/  HGMMA.64x256x8.F32.TF32 R24, gdesc[UR12], R24, gsb0 ;  /* 0x07e000000c1879f0 */ /* 0x000fe20008002818 */
[----:B------:R-:W-:Y:S01]  /*9d800*/  MOV R180, UR10 ;  /* 0x0000000a00b47c02 */ /* 0x000fe20008000f00 */
[----:B------:R-:W-:Y:S01]  /*9d810*/  IMAD.U32 R181, RZ, RZ, UR11 ;  /* 0x0000000bffb57e24 */ /* 0x000fe2000f8e00ff */
[----:B------:R-:W-:Y:S02]  /*9d820*/  WARPGROUP.DEPBAR.LE gsb0, 0x0 ;  /* 0x00008000000079c5 */ /* 0x000fe40000010000 */
[----:B------:R-:W-:-:S15]  /*9d830*/  WARPGROUP.ARRIVE ;  /* 0x00000000000079c5 */ /* 0x000fde0000000000 */
[----:B------:R-:W-:-:S08]  /*9d840*/  NOP ;  /* 0x0000000000007918 */ /* 0x000fd00000000000 */
[----:B------:R-:W-:Y:S01]  /*9d850*/  HGMMA.64x256x8.F32.TF32 R24, gdesc[UR8], R24, gsb0 ;  /* 0x07e00000081879f0 */ /* 0x000fe20008002818 */
[----:B------:R-:W-:Y:S02]  /*9d860*/  R2UR UR9, R2 ;  /* 0x00000000020972ca */ /* 0x000fe400000e0000 */
[----:B------:R-:W-:Y:S01]  /*9d870*/  R2UR UR8, R0 ;  /* 0x00000000000872ca */ /* 0x000fe200000e0000 */
[----:B------:R-:W-:Y:S01]  /*9d880*/  UIADD3.64 UR10, UR6, 0x2800, URZ ;  /* 0x00002800060a7897 */ /* 0x000fe2000fffe03f */
[----:B------:R-:W-:Y:S01]  /*9d890*/  STL [R1+0x3404], R234 ;  /* 0x003404ea01007387 */ /* 0x000fe20000100800 */
[----:B------:R-:W-:Y:S01]  /*9d8a0*/  MOV R192, UR14 ;  /* 0x0000000e00c07c02 */ /* 0x000fe20008000f00 */
[----:B------:R-:W-:Y:S02]  /*9d8b0*/  IMAD.U32 R193, RZ, RZ, UR15 ;  /* 0x0000000fffc17e24 */ /* 0x000fe4000f8e00ff */
[----:B------:R-:W-:Y:S01]  /*9d8c0*/  STL [R1+0x3400], R235 ;  /* 0x003400eb01007387 */ /* 0x000fe20000100800 */
[----:B------:R-:W-:-:S03]  /*9d8d0*/  MOV R176, UR10 ;  /* 0x0000000a00b07c02 */ /* 0x000fc60008000f00 */
[----:B------:R-:W-:Y:S01]  /*9d8e0*/  STL [R1+0x340c], R200 ;  /* 0x00340cc801007387 */ /* 0x000fe20000100800 */
[----:B------:R-:W-:-:S03]  /*9d8f0*/  IMAD.U32 R177, RZ, RZ, UR11 ;  /* 0x0000000bffb17e24 */ /* 0x000fc6000f8e00ff */
        /* <DEDUP_REMOVED lines=13> */
[----:B------:R-:W-:Y:S04]  /*9d9d0*/  STL.64 [R1+0xa00], R24 ;  /* 0x000a001801007387 */ /* 0x000fe80000100a00 */
[----:B------:R1:W-:Y:S04]  /*9d9e0*/  STL.64 [R1+0xa08], R26 ;  /* 0x000a081a01007387 */ /* 0x0003e80000100a00 */
[----:B-1----:R-:W2:Y:S04]  /*9d9f0*/  LDL.LU.64 R26, [R1+0x3cb0] ;  /* 0x003cb000011a7983 */ /* 0x002ea80000300a00 */
[----:B------:R-:W3:Y:S01]  /*9da00*/  LDL.LU.64 R24, [R1+0x3ca8] ;  /* 0x003ca80001187983 */ /* 0x000ee20000300a00 */
        /* <DEDUP_REMOVED lines=106> */
[----:B------:R-:W-:Y:S01]  /*9e0b0*/  R2UR UR12, R15 ;  /* 0x000000000f0c72ca */ /* 0x000fe200000e0000 */
        /* <DEDUP_REMOVED lines=11> */
[----:B------:R-:W-:-:S02]  /*9e170*/  MOV R10, R142 ;  /* 0x0000008e000a7202 */ /* 0x000fc40000000f00 */
[----:B------:R-:W-:Y:S02]  /*9e180*/  R2UR UR14, R6 ;  /* 0x00000000060e72ca */ /* 0x000fe400000e0000 */
[----:B------:R-:W-:Y:S01]  /*9e190*/  R2UR UR13, R5 ;  /* 0x00000000050d72ca */ /* 0x000fe200000e0000 */
[----:B------:R-:W-:Y:S01]  /*9e1a0*/  IMAD.MOV.U32 R5, RZ, RZ, R147 ;  /* 0x000000ffff057224 */ /* 0x000fe200078e0093 */
[----:B------:R-:W-:Y:S01]  /*9e1b0*/  MOV R8, R144 ;  /* 0x0000009000087202 */ /* 0x000fe20000000f00 */
[----:B------:R-:W-:Y:S01]  /*9e1c0*/  IMAD.MOV.U32 R3, RZ, RZ, R149 ;  /* 0x000000ffff037224 */ /* 0x000fe200078e0095 */
[----:B------:R-:W-:Y:S01]  /*9e1d0*/  MOV R6, R146 ;  /* 0x0000009200067202 */ /* 0x000fe20000000f00 */
[----:B------:R-:W-:Y:S01]  /*9e1e0*/  IMAD.MOV.U32 R0, RZ, RZ, R151 ;  /* 0x000000ffff007224 */ /* 0x000fe200078e0097 */
[----:B------:R-:W-:Y:S02]  /*9e1f0*/  MOV R4, R148 ;  /* 0x0000009400047202 */ /* 0x000fe40000000f00 */
[----:B------:R-:W-:-:S02]  /*9e200*/  MOV R2, R150 ;  /* 0x0000009600027202 */ /* 0x000fc40000000f00 */
[----:B--2---:R-:W-:Y:S02]  /*9e210*/  R2UR UR11, R27 ;  /* 0x000000001b0b72ca */ /* 0x004fe400000e0000 */
[----:B------:R-:W-:Y:S02]  /*9e220*/  R2UR UR10, R26 ;  /* 0x000000001a0a72ca */ /* 0x000fe400000e0000 */
[----:B---3--:R-:W-:Y:S02]  /*9e230*/  R2UR UR9, R25 ;  /* 0x00000000190972ca */ /* 0x008fe400000e0000 */
[----:B------:R-:W-:Y:S02]  /*9e240*/  R2UR UR8, R24 ;  /* 0x00000000180872ca */ /* 0x000fe400000e0000 */
        /* <DEDUP_REMOVED lines=256> */
[----:B------:R-:W-:-:S05]  /*9f250*/  UIADD3.64 UR58, UR6, 0x2802, URZ ;  /* 0x00002802063a7897 */ /* 0x000fca000fffe03f */
[----:B--2---:R-:W-:-:S06]  /*9f260*/  WARPGROUP.ARRIVE ;  /* 0x00000000000079c5 */ /* 0x004fcc0000000000 */
[----:B------:R-:W-:Y:S01]  /*9f270*/  HGMMA.64x256x8.F32.TF32 R24, gdesc[UR56], R24, gsb0 ;  /* 0x07e00000381879f0 */ /* 0x000fe20008002818 */
[----:B------:R-:W-:Y:S01]  /*9f280*/  MOV R158, UR58 ;  /* 0x0000003a009e7c02 */ /* 0x000fe20008000f00 */
[----:B------:R-:W-:Y:S01]  /*9f290*/  IMAD.U32 R159, RZ, RZ, UR59 ;  /* 0x0000003bff9f7e24 */ /* 0x000fe2000f8e00ff */
[----:B------:R-:W-:Y:S01]  /*9f2a0*/  UIADD3.64 UR58, UR6, 0x2804, URZ ;  /* 0x00002804063a7897 */ /* 0x000fe2000fffe03f */
[----:B------:R-:W-:Y:S01]  /*9f2b0*/  UMOV UR56, UR52 ;  /* 0x0000003400387c82 */ /* 0x000fe20008000000 */
[----:B------:R-:W-:-:S04]  /*9f2c0*/  UMOV UR57, UR53 ;  /* 0x0000003500397c82 */ /* 0x000fc80008000000 */
[----:B------:R-:W-:Y:S01]  /*9f2d0*/  MOV R156, UR58 ;  /* 0x0000003a009c7c02 */ /* 0x000fe20008000f00 */
[----:B------:R-:W-:Y:S01]  /*9f2e0*/  IMAD.U32 R157, RZ, RZ, UR59 ;  /* 0x0000003bff9d7e24 */ /* 0x000fe2000f8e00ff */
[----:B------:R-:W-:Y:S02]  /*9f2f0*/  WARPGROUP.DEPBAR.LE gsb0, 0x0 ;  /* 0x00008000000079c5 */ /* 0x000fe40000010000 */
[----:B------:R-:W-:-:S15]  /*9f300*/  WARPGROUP.ARRIVE ;  /* 0x00000000000079c5 */ /* 0x000fde0000000000 */
        /* <DEDUP_REMOVED lines=57> */
[----:B------:R-:W-:-:S05]  /*9f6a0*/  UMOV UR57, UR25 ;  /* 0x0000001900397c82 */ /* 0x000fca0008000000 */
[----:B------:R-:W-:Y:S01]  /*9f6b0*/  UMOV UR60, UR58 ;  /* 0x0000003a003c7c82 */ /* 0x000fe20008000000 */
[----:B------:R-:W-:Y:S01]  /*9f6c0*/  UMOV UR61, UR59 ;  /* 0x0000003b003d7c82 */ /* 0x000fe20008000000 */
[----:B------:R-:W-:Y:S02]  /*9f6d0*/  WARPGROUP.DEPBAR.LE gsb0, 0x0 ;  /* 0x00008000000079c5 */ /* 0x000fe40000010000 */
[----:B------:R-:W-:-:S15]  /*9f6e0*/  WARPGROUP.ARRIVE ;  /* 0x00000000000079c5 */ /* 0x000fde0000000000 */
[----:B------:R-:W-:-:S01]  /*9f6f0*/  NOP ;  /* 0x0000000000007918 */ /* 0x000fc20000000000 */
[----:B------:R-:W-:Y:S01]  /*9f700*/  HGMMA.64x256x8.F32.TF32 R24, gdesc[UR56], R24, gsb0 ;  /* 0x07e00000381879f0 */ /* 0x000fe20008002818 */
[----:B------:R-:W-:Y:S01]  /*9f710*/  UIADD3.64 UR58, UR6, 0x3804, URZ ;  /* 0x00003804063a7897 */ /* 0x000fe2000fffe03f */
[----:B------:R-:W-:Y:S01]  /*9f720*/  UMOV UR56, UR20 ;  /* 0x0000001400387c82 */ /* 0x000fe20008000000 */
[----:B------:R-:W-:Y:S01]  /*9f730*/  UMOV UR57, UR21 ;  /* 0x0000001500397c82 */ /* 0x000fe20008000000 */
        /* <DEDUP_REMOVED lines=152> */
[----:B------:R-:W-:Y:S01]  /*a00c0*/  UIADD3.64 UR56, UR4, 0x1fe, URZ ;  /* 0x000001fe04387897 */ /* 0x000fe2000fffe03f */
[----:B------:R-:W-:Y:S01]  /*a00d0*/  UMOV UR58, UR16 ;  /* 0x00000010003a7c82 */ /* 0x000fe20008000000 */
[----:B------:R-:W-:Y:S01]  /*a00e0*/  UMOV UR59, UR17 ;  /* 0x00000011003b7c82 */ /* 0x000fe20008000000 */
[----:B--2---:R-:W-:-:S06]  /*a00f0*/  WARPGROUP.ARRIVE ;  /* 0x00000000000079c5 */ /* 0x004fcc0000000000 */
[----:B------:R-:W-:Y:S01]  /*a0100*/  HGMMA.64x256x8.F32.TF32 R24, gdesc[UR56], R24, gsb0 ;  /* 0x07e00000381879f0 */ /* 0x000fe20008002818 */
[----:B------:R-:W-:Y:S01]  /*a0110*/  UIADD3.64 UR56, UR4, 0x200, URZ ;  /* 0x0000020004387897 */ /* 0x000fe2000fffe03f */
[----:B------:R-:W-:Y:S01]  /*a0120*/  UMOV UR58, UR6 ;  /* 0x00000006003a7c82 */ /* 0x000fe20008000000 */
[----:B------:R-:W-:Y:S01]  /*a0130*/  UMOV UR59, UR7 ;  /* 0x00000007003b7c82 */ /* 0x000fe20008000000 */
[----:B------:R-:W-:Y:S02]  /*a0140*/  WARPGROUP.DEPBAR.LE gsb0, 0x0 ;  /* 0x00008000000079c5 */ /* 0x000fe40000010000 */
[----:B------:R-:W-:-:S15]  /*a0150*/  WARPGROUP.ARRIVE ;  /* 0x00000000000079c5 */ /* 0x000fde0000000000 */
[----:B------:R-:W-:-:S07]  /*a0160*/  NOP ;  /* 0x0000000000007918 */ /* 0x000fce0000000000 */
[----:B------:R-:W-:Y:S01]  /*a0170*/  HGMMA.64x256x8.F32.TF32 R24, gdesc[UR56], R24, gsb0 ;  /* 0x07e00000381879f0 */ /* 0x000fe20008002818 */
[----:B------:R-:W-:Y:S01]  /*a0180*/  UIADD3.64 UR56, UR4, 0x202, URZ ;  /* 0x0000020204387897 */ /* 0x000fe2000fffe03f */
[----:B------:R-:W-:Y:S01]  /*a0190*/  UMOV UR58, UR8 ;  /* 0x00000008003a7c82 */ /* 0x000fe20008000000 */
[----:B------:R-:W-:Y:S01]  /*a01a0*/  UMOV UR59, UR9 ;  /* 0x00000009003b7c82 */ /* 0x000fe20008000000 */
[----:B------:R-:W-:Y:S01]  /*a01b0*/  UIADD3.64 UR8, UR4, 0x204, URZ ;  /* 0x0000020404087897 */ /* 0x000fe2000fffe03f */
[----:B------:R-:W-:Y:S02]  /*a01c0*/  WARPGROUP.DEPBAR.LE gsb0, 0x0 ;  /* 0x00008000000079c5 */ /* 0x000fe40000010000 */
[----:B------:R-:W-:-:S15]  /*a01d0*/  WARPGROUP.ARRIVE ;  /* 0x00000000000079c5 */ /* 0x000fde0000000000 */
[----:B------:R-:W-:-:S06]  /*a01e0*/  NOP ;  /* 0x0000000000007918 */ /* 0x000fcc0000000000 */
[----:B------:R-:W-:Y:S01]  /*a01f0*/  HGMMA.64x256x8.F32.TF32 R24, gdesc[UR56], R24, gsb0 ;  /* 0x07e00000381879f0 */ /* 0x000fe20008002818 */
[----:B------:R-:W-:Y:S02]  /*a0200*/  MOV R4, UR9 ;  /* 0x0000000900047c02 */ /* 0x000fe40008000f00 */
[----:B------:R-:W-:Y:S01]  /*a0210*/  MOV R3, UR8 ;  /* 0x0000000800037c02 */ /* 0x000fe20008000f00 */
        /* <DEDUP_REMOVED lines=12> */
[----:B------:R-:W-:Y:S04]  /*a02e0*/  STL [R1+0x3898], R4 ;  /* 0x0038980401007387 */ /* 0x000fe80000100800 */
[----:B------:R-:W-:Y:S01]  /*a02f0*/  STL [R1+0x389c], R3 ;  /* 0x00389c0301007387 */ /* 0x000fe20000100800 */
[----:B------:R-:W-:Y:S02]  /*a0300*/  WARPGROUP.DEPBAR.LE gsb0, 0x0 ;  /* 0x00008000000079c5 */ /* 0x000fe40000010000 */
[----:B------:R-:W-:-:S15]  /*a0310*/  WARPGROUP.ARRIVE ;  /* 0x00000000000079c5 */ /* 0x000fde0000000000 */
[----:B------:R-:W-:-:S05]  /*a0320*/  NOP ;  /* 0x0000000000007918 */ /* 0x000fca0000000000 */
[----:B------:R-:W-:Y:S03]  /*a0330*/  HGMMA.64x256x8.F32.TF32 R24, gdesc[UR12], R24, gsb0 ;  /* 0x07e000000c1879f0 */ /* 0x000fe60008002818 */
[----:B------:R-:W-:Y:S02]  /*a0340*/  WARPGROUP.DEPBAR.LE gsb0, 0x0 ;  /* 0x00008000000079c5 */ /* 0x000fe40000010000 */
[----:B------:R1:W-:Y:S01]  /*a0350*/  STL.64 [R1+0x800], R24 ;  /* 0x0008001801007387 */ /* 0x0003e20000100a00 */
[----:B------:R-:W-:-:S03]  /*a0360*/  MOV R252, R28 ;  /* 0x0000001c00fc7202 */ /* 0x000fc60000000f00 */
[----:B------:R-:W-:Y:S01]  /*a0370*/  STL.64 [R1+0x808], R26 ;  /* 0x0008081a01007387 */ /* 0x000fe20000100a00 */
[----:B------:R-:W-:Y:S01]  /*a0380*/  IMAD.MOV.U32 R251, RZ, RZ, R29 ;  /* 0x000000fffffb7224 */ /* 0x000fe200078e001d */
[----:B-1----:R-:W-:Y:S01]  /*a0390*/  MOV R24, UR13 ;  /* 0x0000000d00187c02 */ /* 0x002fe20008000f00 */
[----:B------:R-:W-:Y:S01]  /*a03a0*/  IMAD.MOV.U32 R249, RZ, RZ, R31 ;  /* 0x000000fffff97224 */ /* 0x000fe200078e001f */
[----:B------:R-:W-:-:S03]  /*a03b0*/  MOV R250, R30 ;  /* 0x0000001e00fa7202 */ /* 0x000fc60000000f00 */
[----:B------:R1:W-:Y:S01]  /*a03c0*/  STL [R1+0x38a4], R24 ;  /* 0x0038a41801007387 */ /* 0x0003e20000100800 */
[----:B------:R-:W-:Y:S01]  /*a03d0*/  MOV R248, R32 ;  /* 0x0000002000f87202 */ /* 0x000fe20000000f00 */
[----:B------:R-:W-:Y:S01]  /*a03e0*/  IMAD.MOV.U32 R247, RZ, RZ, R33 ;  /* 0x000000fffff77224 */ /* 0x000fe200078e0021 */
[----:B------:R-:W-:Y:S01]  /*a03f0*/  MOV R246, R34 ;  /* 0x0000002200f67202 */ /* 0x000fe20000000f00 */
[----:B------:R-:W-:Y:S01]  /*a0400*/  IMAD.MOV.U32 R245, RZ, RZ, R35 ;  /* 0x000000fffff57224 */ /* 0x000fe200078e0023 */
[----:B------:R-:W-:Y:S01]  /*a0410*/  MOV R244, R36 ;  /* 0x0000002400f47202 */ /* 0x000fe20000000f00 */
[----:B-1----:R-:W2:Y:S04]  /*a0420*/  LDL.LU.64 R24, [R1+0x600] ;  /* 0x0006000001187983 */ /* 0x002ea80000300a00 */
[----:B------:R-:W3:Y:S01]  /*a0430*/  LDL.LU.64 R26, [R1+0x608] ;  /* 0x00060800011a7983 */ /* 0x000ee20000300a00 */
[----:B------:R-:W-:-:S03]  /*a0440*/  IMAD.MOV.U32 R243, RZ, RZ, R37 ;  /* 0x000000fffff37224 */ /* 0x000fc600078e0025 */
[----:B------:R-:W4:Y:S01]  /*a0450*/  LDL.LU.64 R28, [R1+0x610] ;  /* 0x00061000011c7983 */ /* 0x000f220000300a00 */
[----:B------:R-:W-:-:S03]  /*a0460*/  MOV R242, R38 ;  /* 0x0000002600f27202 */ /* 0x000fc60000000f00 */
[----:B------:R-:W2:Y:S01]  /*a0470*/  LDL.LU.64 R30, [R1+0x618] ;  /* 0x00061800011e7983 */ /* 0x000ea20000300a00 */
[----:B------:R-:W-:-:S03]  /*a0480*/  IMAD.MOV.U32 R241, RZ, RZ, R39 ;  /* 0x000000fffff17224 */ /* 0x000fc600078e0027 */
[----:B------:R-:W3:Y:S01]  /*a0490*/  LDL.LU.64 R32, [R1+0x620] ;  /* 0x0006200001207983 */ /* 0x000ee20000300a00 */
[----:B------:R-:W-:Y:S01]  /*a04a0*/  MOV R240, R40 ;  /* 0x0000002800f07202 */ /* 0x000fe20000000f00 */
[----:B------:R-:W-:Y:S02]  /*a04b0*/  IMAD.MOV.U32 R239, RZ, RZ, R41 ;  /* 0x000000ffffef7224 */ /* 0x000fe400078e0029 */
[----:B------:R-:W4:Y:S01]  /*a04c0*/  LDL.LU.64 R34, [R1+0x628] ;  /* 0x0006280001227983 */ /* 0x000f220000300a00 */
[----:B------:R-:W-:Y:S01]  /*a04d0*/  MOV R238, R42 ;  /* 0x0000002a00ee7202 */ /* 0x000fe20000000f00 */
[----:B------:R-:W-:Y:S02]  /*a04e0*/  IMAD.MOV.U32 R237, RZ, RZ, R43 ;  /* 0x000000ffffed7224 */ /* 0x000fe400078e002b */
[----:B------:R-:W2:Y:S01]  /*a04f0*/  LDL.LU.64 R36, [R1+0x630] ;  /* 0x0006300001247983 */ /* 0x000ea20000300a00 */
[----:B------:R-:W-:Y:S01]  /*a0500*/  MOV R236, R44 ;  /* 0x0000002c00ec7202 */ /* 0x000fe20000000f00 */
[----:B------:R-:W-:-:S02]  /*a0510*/  IMAD.MOV.U32 R235, RZ, RZ, R45 ;  /* 0x000000ffffeb7224 */ /* 0x000fc400078e002d */
        /* <DEDUP_REMOVED lines=226> */
[----:B------:R-:W-:-:S02]  /*a1340*/  MOV R249, R3 ;  /* 0x0000000300f97202 */ /* 0x000fc40000000f00 */
[----:B------:R-:W-:Y:S01]  /*a1350*/  MOV R251, R0 ;  /* 0x0000000000fb7202 */ /* 0x000fe20000000f00 */
[----:B------:R-:W-:Y:S02]  /*a1360*/  UIADD3.64 UR16, UR4, 0xa02, URZ ;  /* 0x00000a0204107897 */ /* 0x000fe4000fffe03f */
[----:B------:R-:W-:-:S03]  /*a1370*/  UIADD3.64 UR20, UR4, 0xa04, URZ ;  /* 0x00000a0404147897 */ /* 0x000fc6000fffe03f */
[----:B--2---:R-:W-:-:S06]  /*a1380*/  WARPGROUP.ARRIVE ;  /* 0x00000000000079c5 */ /* 0x004fcc0000000000 */
[----:B------:R-:W-:Y:S01]  /*a1390*/  HGMMA.64x256x8.F32.TF32 R124, gdesc[UR16], R124, gsb0 ;  /* 0x07e00000107c79f0 */ /* 0x000fe2000800287c */
[----:B------:R-:W-:Y:S02]  /*a13a0*/  UIADD3.64 UR24, UR4, 0x11fe, URZ ;  /* 0x000011fe04187897 */ /* 0x000fe4000fffe03f */
[----:B------:R-:W-:Y:S02]  /*a13b0*/  WARPGROUP.DEPBAR.LE gsb0, 0x0 ;  /* 0x00008000000079c5 */ /* 0x000fe40000010000 */
[----:B------:R-:W-:-:S15]  /*a13c0*/  WARPGROUP.ARRIVE ;  /* 0x00000000000079c5 */ /* 0x000fde0000000000 */
[----:B------:R-:W-:-:S08]  /*a13d0*/  NOP ;  /* 0x0000000000007918 */ /* 0x000fd00000000000 */
        /* <DEDUP_REMOVED lines=62> */
[----:B------:R-:W-:Y:S01]  /*a17c0*/  STL.64 [R1+0x3960], R70 ;  /* 0x0039604601007387 */ /* 0x000fe20000100a00 */
[----:B------:R-:W-:-:S02]  /*a17d0*/  WARPGROUP.DEPBAR.LE gsb0, 0x0 ;  /* 0x00008000000079c5 */ /* 0x000fc40000010000 */
[----:B------:R-:W-:-:S06]  /*a17e0*/  WARPGROUP.ARRIVE ;  /* 0x00000000000079c5 */ /* 0x000fcc0000000000 */
        /* <DEDUP_REMOVED lines=16> */
[----:B------:R-:W-:-:S03]  /*a18f0*/  MOV R15, UR12 ;  /* 0x0000000c000f7c02 */ /* 0x000fc60008000f00 */
        /* <DEDUP_REMOVED lines=138> */
[----:B------:R-:W-:-:S02]  /*a21a0*/  UIADD3.64 UR58, UR4, 0x1fe, URZ ;  /* 0x000001fe043a7897 */ /* 0x000fc4000fffe03f */
[----:B------:R-:W-:-:S05]  /*a21b0*/  UIADD3.64 UR10, UR6, 0x1ffe, URZ ;  /* 0x00001ffe060a7897 */ /* 0x000fca000fffe03f */
[----:B------:R-:W-:Y:S01]  /*a21c0*/  UMOV UR12, UR58 ;  /* 0x0000003a000c7c82 */ /* 0x000fe20008000000 */
[----:B------:R-:W-:Y:S01]  /*a21d0*/  UMOV UR13, UR59 ;  /* 0x0000003b000d7c82 */ /* 0x000fe20008000000 */
[----:B------:R-:W-:Y:S01]  /*a21e0*/  UMOV UR14, UR10 ;  /* 0x0000000a000e7c82 */ /* 0x000fe20008000000 */
[----:B------:R-:W-:Y:S01]  /*a21f0*/  UMOV UR15, UR11 ;  /* 0x0000000b000f7c82 */ /* 0x000fe20008000000 */
[----:B--2---:R-:W-:-:S06]  /*a2200*/  WARPGROUP.ARRIVE ;  /* 0x00000000000079c5 */ /* 0x004fcc0000000000 */
[----:B------:R-:W-:Y:S03]  /*a2210*/  HGMMA.64x256x8.F32.TF32 R24, gdesc[UR12], R24, gsb0 ;  /* 0x07e000000c1879f0 */ /* 0x000fe60008002818 */
[----:B------:R-:W-:Y:S02]  /*a2220*/  WARPGROUP.DEPBAR.LE gsb0, 0x0 ;  /* 0x00008000000079c5 */ /* 0x000fe40000010000 */
[----:B------:R1:W-:Y:S04]  /*a2230*/  STL.64 [R1+0x600], R24 ;  /* 0x0006001801007387 */ /* 0x0003e80000100a00 */
[----:B------:R2:W-:Y:S04]  /*a2240*/  STL.64 [R1+0x608], R26 ;  /* 0x0006081a01007387 */ /* 0x0005e80000100a00 */
[----:B-1----:R-:W3:Y:S01]  /*a2250*/  LDL.LU R24, [R1+0x38a4] ;  /* 0x0038a40001187983 */ /* 0x002ee20000300800 */
        /* <DEDUP_REMOVED lines=124> */
[----:B---3--:R-:W-:Y:S02]  /*a2a20*/  R2UR UR13, R24 ;  /* 0x00000000180d72ca */ /* 0x008fe400000e0000 */
[----:B------:R-:W3:Y:S04]  /*a2a30*/  LDL.LU.64 R24, [R1+0x400] ;  /* 0x0004000001187983 */ /* 0x000ee80000300a00 */
[----:B--2---:R-:W2:Y:S04]  /*a2a40*/  LDL.LU.64 R26, [R1+0x408] ;  /* 0x00040800011a7983 */ /* 0x004ea80000300a00 */
[----:B------:R-:W4:Y:S04]  /*a2a50*/  LDL.LU.64 R28, [R1+0x410] ;  /* 0x00041000011c7983 */ /* 0x000f280000300a00 */
[----:B------:R-:W3:Y:S04]  /*a2a60*/  LDL.LU.64 R30, [R1+0x418] ;  /* 0x00041800011e7983 */ /* 0x000ee80000300a00 */
[----:B------:R-:W2:Y:S04]  /*a2a70*/  LDL.LU.64 R32, [R1+0x420] ;  /* 0x0004200001207983 */ /* 0x000ea80000300a00 */
        /* <DEDUP_REMOVED lines=59> */
[----:B---3--:R-:W-:Y:S04]  /*a2e30*/  STL.64 [R1+0x3888], R150 ;  /* 0x0038889601007387 */ /* 0x008fe80000100a00 */
[----:B----4-:R-:W-:Y:S04]  /*a2e40*/  STL.64 [R1+0x3880], R148 ;  /* 0x0038809401007387 */ /* 0x010fe80000100a00 */
[----:B--2---:R-:W-:Y:S04]  /*a2e50*/  STL.64 [R1+0x3878], R146 ;  /* 0x0038789201007387 */ /* 0x004fe80000100a00 */
        /* <DEDUP_REMOVED lines=149> */
[----:B------:R-:W-:Y:S01]  /*a37b0*/  UIADD3.64 UR58, UR4, 0x200, URZ ;  /* 0x00000200043a7897 */ /* 0x000fe2000fffe03f */
[----:B------:R-:W3:Y:S01]  /*a37c0*/  LDL.LU R15, [R1+0x38a0] ;  /* 0x0038a000010f7983 */ /* 0x000ee20000300800 */
[----:B------:R-:W-:-:S03]  /*a37d0*/  UIADD3.64 UR10, UR6, 0x2000, URZ ;  /* 0x00002000060a7897 */ /* 0x000fc6000fffe03f */
[----:B------:R-:W4:Y:S02]  /*a37e0*/  LDL.LU R3, [R1+0x389c] ;  /* 0x00389c0001037983 */ /* 0x000f240000300800 */
[----:B------:R-:W-:Y:S01]  /*a37f0*/  UMOV UR8, UR58 ;  /* 0x0000003a00087c82 */ /* 0x000fe20008000000 */
[----:B------:R-:W-:Y:S01]  /*a3800*/  UMOV UR9, UR59 ;  /* 0x0000003b00097c82 */ /* 0x000fe20008000000 */
[----:B------:R-:W3:Y:S01]  /*a3810*/  LDL.LU R4, [R1+0x3898] ;  /* 0x0038980001047983 */ /* 0x000ee20000300800 */
[----:B------:R-:W-:Y:S02]  /*a3820*/  UIADD3.64 UR58, UR6, 0x2002, URZ ;  /* 0x00002002063a7897 */ /* 0x000fe4000fffe03f */
[----:B------:R-:W-:Y:S01]  /*a3830*/  UIADD3.64 UR14, UR4, 0x9fe, URZ ;  /* 0x000009fe040e7897 */ /* 0x000fe2000fffe03f */
[----:B------:R-:W4:Y:S01]  /*a3840*/  LDL.LU R194, [R1+0x3894] ;  /* 0x0038940001c27983 */ /* 0x000f220000300800 */
[----:B------:R-:W-:Y:S02]  /*a3850*/  UIADD3.64 UR18, UR6, 0x27fe, URZ ;  /* 0x000027fe06127897 */ /* 0x000fe4000fffe03f */
[----:B------:R-:W-:Y:S01]  /*a3860*/  UIADD3.64 UR22, UR6, 0x2804, URZ ;  /* 0x0000280406167897 */ /* 0x000fe2000fffe03f */
[----:B------:R-:W4:Y:S01]  /*a3870*/  LDL.LU R195, [R1+0x3890] ;  /* 0x0038900001c37983 */ /* 0x000f220000300800 */
[----:B--2---:R-:W-:-:S06]  /*a3880*/  WARPGROUP.ARRIVE ;  /* 0x00000000000079c5 */ /* 0x004fcc0000000000 */
[----:B------:R-:W-:Y:S01]  /*a3890*/  HGMMA.64x256x8.F32.TF32 R64, gdesc[UR8], R64, gsb0 ;  /* 0x07e00000084079f0 */ /* 0x000fe20008002840 */
[----:B------:R-:W-:Y:S02]  /*a38a0*/  UIADD3.64 UR10, UR6, 0x2004, URZ ;  /* 0x00002004060a7897 */ /* 0x000fe4000fffe03f */
[----:B------:R-:W-:Y:S02]  /*a38b0*/  WARPGROUP.DEPBAR.LE gsb0, 0x0 ;  /* 0x00008000000079c5 */ /* 0x000fe40000010000 */
[----:B------:R-:W-:-:S15]  /*a38c0*/  WARPGROUP.ARRIVE ;  /* 0x00000000000079c5 */ /* 0x000fde0000000000 */
[----:B------:R-:W-:-:S08]  /*a38d0*/  NOP ;  /* 0x0000000000007918 */ /* 0x000fd00000000000 */
[----:B------:R-:W-:Y:S01]  /*a38e0*/  HGMMA.64x256x8.F32.TF32 R64, gdesc[UR56], R64, gsb0 ;  /* 0x07e00000384079f0 */ /* 0x000fe20008002840 */
[----:B---3--:R-:W-:Y:S02]  /*a38f0*/  R2UR UR9, R4 ;  /* 0x00000000040972ca */ /* 0x008fe400000e0000 */
[----:B----4-:R-:W-:Y:S01]  /*a3900*/  R2UR UR8, R3 ;  /* 0x00000000030872ca */ /* 0x010fe200000e0000 */
[----:B------:R-:W-:Y:S02]  /*a3910*/  WARPGROUP.DEPBAR.LE gsb0, 0x0 ;  /* 0x00008000000079c5 */ /* 0x000fe40000010000 */
[----:B------:R-:W-:-:S15]  /*a3920*/  WARPGROUP.ARRIVE ;  /* 0x00000000000079c5 */ /* 0x000fde0000000000 */
[----:B------:R-:W-:-:S07]  /*a3930*/  NOP ;  /* 0x0000000000007918 */ /* 0x000fce0000000000 */
[----:B------:R-:W-:Y:S01]  /*a3940*/  HGMMA.64x256x8.F32.TF32 R64, gdesc[UR8], R64, gsb0 ;  /* 0x07e00000084079f0 */ /* 0x000fe20008002840 */
[----:B------:R-:W-:Y:S01]  /*a3950*/  UMOV UR8, UR14 ;  /* 0x0000000e00087c82 */ /* 0x000fe20008000000 */
[----:B------:R-:W-:Y:S01]  /*a3960*/  UMOV UR9, UR15 ;  /* 0x0000000f00097c82 */ /* 0x000fe20008000000 */
[----:B------:R-:W-:Y:S01]  /*a3970*/  UMOV UR10, UR18 ;  /* 0x00000012000a7c82 */ /* 0x000fe20008000000 */
[----:B------:R-:W-:Y:S01]  /*a3980*/  UMOV UR11, UR19 ;  /* 0x00000013000b7c82 */ /* 0x000fe20008000000 */
[----:B------:R-:W-:Y:S01]  /*a3990*/  R2UR UR12, R15 ;  /* 0x000000000f0c72ca */ /* 0x000fe200000e0000 */
[----:B------:R-:W-:Y:S01]  /*a39a0*/  UIADD3.64 UR14, UR6, 0x2800, URZ ;  /* 0x00002800060e7897 */ /* 0x000fe2000fffe03f */
[----:B------:R-:W-:Y:S02]  /*a39b0*/  WARPGROUP.DEPBAR.LE gsb0, 0x0 ;  /* 0x00008000000079c5 */ /* 0x000fe40000010000 */
[----:B------:R-:W-:-:S15]  /*a39c0*/  WARPGROUP.ARRIVE ;  /* 0x00000000000079c5 */ /* 0x000fde0000000000 */
[----:B------:R-:W-:-:S04]  /*a39d0*/  NOP ;  /* 0x0000000000007918 */ /* 0x000fc80000000000 */
[----:B------:R-:W-:Y:S01]  /*a39e0*/  HGMMA.64x256x8.F32.TF32 R64, gdesc[UR8], R64, gsb0 ;  /* 0x07e00000084079f0 */ /* 0x000fe20008002840 */
[----:B------:R-:W-:Y:S02]  /*a39f0*/  UIADD3.64 UR18, UR6, 0x2802, URZ ;  /* 0x0000280206127897 */ /* 0x000fe4000fffe03f */
[----:B------:R-:W-:Y:S02]  /*a3a00*/  WARPGROUP.DEPBAR.LE gsb0, 0x0 ;  /* 0x00008000000079c5 */ /* 0x000fe40000010000 */
[----:B------:R-:W-:-:S15]  /*a3a10*/  WARPGROUP.ARRIVE ;  /* 0x00000000000079c5 */ /* 0x000fde0000000000 */
[----:B------:R-:W-:-:S08]  /*a3a20*/  NOP ;  /* 0x0000000000007918 */ /* 0x000fd00000000000 */
[----:B------:R-:W-:Y:S03]  /*a3a30*/  HGMMA.64x256x8.F32.TF32 R64, gdesc[UR12], R64, gsb0 ;  /* 0x07e000000c4079f0 */ /* 0x000fe60008002840 */
        /* <DEDUP_REMOVED lines=34> */
[----:B------:R-:W-:Y:S01]  /*a3c60*/  UMOV UR50, UR60 ;  /* 0x0000003c00327c82 */ /* 0x000fe20008000000 */
[----:B------:R-:W-:Y:S01]  /*a3c70*/  UMOV UR51, UR61 ;  /* 0x0000003d00337c82 */ /* 0x000fe20008000000 */
        /* <DEDUP_REMOVED lines=161> */
[----:B------:R-:W-:-:S02]  /*a4690*/  R2UR UR10, R194 ;  /* 0x00000000c20a72ca */ /* 0x000fc400000e0000 */
[----:B------:R-:W-:Y:S01]  /*a46a0*/  R2UR UR11, R195 ;  /* 0x00000000c30b72ca */ /* 0x000fe200000e0000 */
[----:B------:R-:W-:Y:S01]  /*a46b0*/  UIADD3.64 UR8, UR4, 0x3fe, URZ ;  /* 0x000003fe04087897 */ /* 0x000fe2000fffe03f */
[----:B--2---:R-:W-:-:S11]  /*a46c0*/  WARPGROUP.ARRIVE ;  /* 0x00000000000079c5 */ /* 0x004fd60000000000 */
        /* <DEDUP_REMOVED lines=9> */
[----:B------:R-:W-:Y:S01]  /*a4760*/  UIADD3.64 UR8, UR4, 0x402, URZ ;  /* 0x0000040204087897 */ /* 0x000fe2000fffe03f */
[----:B------:R-:W-:Y:S01]  /*a4770*/  UMOV UR10, UR56 ;  /* 0x00000038000a7c82 */ /* 0x000fe20008000000 */
[----:B------:R-:W-:Y:S01]  /*a4780*/  UMOV UR11, UR57 ;  /* 0x00000039000b7c82 */ /* 0x000fe20008000000 */
[----:B------:R-:W-:Y:S02]  /*a4790*/  UIADD3.64 UR58, UR6, 0x4, URZ ;  /* 0x00000004063a7897 */ /* 0x000fe4000fffe03f */
[----:B------:R-:W-:-:S05]  /*a47a0*/  UIADD3.64 UR12, UR4, 0x404, URZ ;  /* 0x00000404040c7897 */ /* 0x000fca000fffe03f */
[----:B------:R-:W-:Y:S01]  /*a47b0*/  UMOV UR14, UR58 ;  /* 0x0000003a000e7c82 */ /* 0x000fe20008000000 */
[----:B------:R-:W-:Y:S01]  /*a47c0*/  UMOV UR15, UR59 ;  /* 0x0000003b000f7c82 */ /* 0x000fe20008000000 */
[----:B------:R-:W-:Y:S02]  /*a47d0*/  WARPGROUP.DEPBAR.LE gsb0, 0x0 ;  /* 0x00008000000079c5 */ /* 0x000fe40000010000 */
[----:B------:R-:W-:-:S13]  /*a47e0*/  WARPGROUP.ARRIVE ;  /* 0x00000000000079c5 */ /* 0x000fda0000000000 */
[----:B------:R-:W-:Y:S01]  /*a47f0*/  HGMMA.64x256x8.F32.TF32 R24, gdesc[UR8], R24, gsb0 ;  /* 0x07e00000081879f0 */ /* 0x000fe20008002818 */
[----:B------:R-:W-:Y:S02]  /*a4800*/  UIADD3.64 UR56, UR6, 0x7fe, URZ ;  /* 0x000007fe06387897 */ /* 0x000fe4000fffe03f */
[----:B------:R-:W-:-:S05]  /*a4810*/  UIADD3.64 UR16, UR4, 0xbfe, URZ ;  /* 0x00000bfe04107897 */ /* 0x000fca000fffe03f */
[----:B------:R-:W-:Y:S01]  /*a4820*/  UMOV UR18, UR56 ;  /* 0x0000003800127c82 */ /* 0x000fe20008000000 */
[----:B------:R-:W-:Y:S01]  /*a4830*/  UMOV UR19, UR57 ;  /* 0x0000003900137c82 */ /* 0x000fe20008000000 */
[----:B------:R-:W-:Y:S02]  /*a4840*/  WARPGROUP.DEPBAR.LE gsb0, 0x0 ;  /* 0x00008000000079c5 */ /* 0x000fe40000010000 */
[----:B------:R-:W-:-:S15]  /*a4850*/  WARPGROUP.ARRIVE ;  /* 0x00000000000079c5 */ /* 0x000fde0000000000 */
[----:B------:R-:W-:-:S01]  /*a4860*/  NOP ;  /* 0x0000000000007918 */ /* 0x000fc20000000000 */
[----:B------:R-:W-:Y:S01]  /*a4870*/  HGMMA.64x256x8.F32.TF32 R24, gdesc[UR12], R24, gsb0 ;  /* 0x07e000000c1879f0 */ /* 0x000fe20008002818 */
[----:B------:R-:W-:Y:S02]  /*a4880*/  UIADD3.64 UR58, UR6, 0x800, URZ ;  /* 0x00000800063a7897 */ /* 0x000fe4000fffe03f */
[----:B------:R-:W-:Y:S02]  /*a4890*/  WARPGROUP.DEPBAR.LE gsb0, 0x0 ;  /* 0x00008000000079c5 */ /* 0x000fe40000010000 */
[----:B------:R-:W-:-:S15]  /*a48a0*/  WARPGROUP.ARRIVE ;  /* 0x00000000000079c5 */ /* 0x000fde0000000000 */
[----:B------:R-:W-:-:S08]  /*a48b0*/  NOP ;  /* 0x0000000000007918 */ /* 0x000fd00000000000 */
[----:B------:R-:W-:Y:S01]  /*a48c0*/  HGMMA.64x256x8.F32.TF32 R24, gdesc[UR16], R24, gsb0 ;  /* 0x07e00000101879f0 */ /* 0x000fe20008002818 */
[----:B------:R-:W-:Y:S01]  /*a48d0*/  UIADD3.64 UR16, UR4, 0xc00, URZ ;  /* 0x00000c0004107897 */ /* 0x000fe2000fffe03f */
[----:B------:R-:W-:Y:S01]  /*a48e0*/  UMOV UR18, UR58 ;  /* 0x0000003a00127c82 */ /* 0x000fe20008000000 */
[----:B------:R-:W-:Y:S01]  /*a48f0*/  UMOV UR19, UR59 ;  /* 0x0000003b00137c82 */ /* 0x000fe20008000000 */
[----:B------:R-:W-:Y:S02]  /*a4900*/  MOV R4, UR13 ;  /* 0x0000000d00047c02 */ /* 0x000fe40008000f00 */
[----:B------:R-:W-:Y:S01]  /*a4910*/  MOV R3, UR12 ;  /* 0x0000000c00037c02 */ /* 0x000fe20008000f00 */
        /* <DEDUP_REMOVED lines=8> */
[----:B------:R1:W-:Y:S01]  /*a49a0*/  STL.64 [R1+0x400], R24 ;  /* 0x0004001801007387 */ /* 0x0003e20000100a00 */
[----:B------:R-:W-:-:S03]  /*a49b0*/  IMAD.MOV.U32 R252, RZ, RZ, R28 ;  /* 0x000000fffffc7224 */ /* 0x000fc600078e001c */
[----:B------:R-:W-:Y:S01]  /*a49c0*/  STL.64 [R1+0x408], R26 ;  /* 0x0004081a01007387 */ /* 0x000fe20000100a00 */
[----:B------:R-:W-:Y:S02]  /*a49d0*/  MOV R251, R29 ;  /* 0x0000001d00fb7202 */ /* 0x000fe40000000f00 */
[----:B-1----:R-:W-:Y:S01]  /*a49e0*/  MOV R24, UR17 ;  /* 0x0000001100187c02 */ /* 0x002fe20008000f00 */
[----:B------:R-:W-:Y:S01]  /*a49f0*/  IMAD.MOV.U32 R250, RZ, RZ, R30 ;  /* 0x000000fffffa7224 */ /* 0x000fe200078e001e */
[----:B------:R-:W-:-:S03]  /*a4a00*/  MOV R249, R31 ;  /* 0x0000001f00f97202 */ /* 0x000fc60000000f00 */
[----:B------:R1:W-:Y:S01]  /*a4a10*/  STL [R1+0x348c], R24 ;  /* 0x00348c1801007387 */ /* 0x0003e20000100800 */
[----:B------:R-:W-:Y:S01]  /*a4a20*/  IMAD.MOV.U32 R248, RZ, RZ, R32 ;  /* 0x000000fffff87224 */ /* 0x000fe200078e0020 */
[----:B------:R-:W-:Y:S01]  /*a4a30*/  MOV R247, R33 ;  /* 0x0000002100f77202 */ /* 0x000fe20000000f00 */
[----:B------:R-:W-:Y:S01]  /*a4a40*/  IMAD.MOV.U32 R246, RZ, RZ, R34 ;  /* 0x000000fffff67224 */ /* 0x000fe200078e0022 */
[----:B------:R-:W-:Y:S01]  /*a4a50*/  MOV R245, R35 ;  /* 0x0000002300f57202 */ /* 0x000fe20000000f00 */
[----:B------:R-:W-:Y:S01]  /*a4a60*/  IMAD.MOV.U32 R244, RZ, RZ, R36 ;  /* 0x000000fffff47224 */ /* 0x000fe200078e0024 */
[----:B-1----:R-:W2:Y:S04]  /*a4a70*/  LDL.LU.64 R24, [R1+0x200] ;  /* 0x0002000001187983 */ /* 0x002ea80000300a00 */
[----:B------:R-:W3:Y:S01]  /*a4a80*/  LDL.LU.64 R26, [R1+0x208] ;  /* 0x00020800011a7983 */ /* 0x000ee20000300a00 */
[----:B------:R-:W-:-:S03]  /*a4a90*/  MOV R243, R37 ;  /* 0x0000002500f37202 */ /* 0x000fc60000000f00 */
[----:B------:R-:W4:Y:S01]  /*a4aa0*/  LDL.LU.64 R28, [R1+0x210] ;  /* 0x00021000011c7983 */ /* 0x000f220000300a00 */
[----:B------:R-:W-:-:S03]  /*a4ab0*/  IMAD.MOV.U32 R242, RZ, RZ, R38 ;  /* 0x000000fffff27224 */ /* 0x000fc600078e0026 */
[----:B------:R-:W2:Y:S01]  /*a4ac0*/  LDL.LU.64 R30, [R1+0x218] ;  /* 0x00021800011e7983 */ /* 0x000ea20000300a00 */
[----:B------:R-:W-:-:S03]  /*a4ad0*/  MOV R241, R39 ;  /* 0x0000002700f17202 */ /* 0x000fc60000000f00 */
[----:B------:R-:W3:Y:S01]  /*a4ae0*/  LDL.LU.64 R32, [R1+0x220] ;  /* 0x0002200001207983 */ /* 0x000ee20000300a00 */
[----:B------:R-:W-:Y:S01]  /*a4af0*/  IMAD.MOV.U32 R240, RZ, RZ, R40 ;  /* 0x000000fffff07224 */ /* 0x000fe200078e0028 */
[----:B------:R-:W-:Y:S02]  /*a4b00*/  MOV R239, R41 ;  /* 0x0000002900ef7202 */ /* 0x000fe40000000f00 */
[----:B------:R-:W4:Y:S01]  /*a4b10*/  LDL.LU.64 R34, [R1+0x228] ;  /* 0x0002280001227983 */ /* 0x000f220000300a00 */
[----:B------:R-:W-:Y:S01]  /*a4b20*/  IMAD.MOV.U32 R238, RZ, RZ, R42 ;  /* 0x000000ffffee7224 */ /* 0x000fe200078e002a */
[----:B------:R-:W-:Y:S02]  /*a4b30*/  MOV R237, R43 ;  /* 0x0000002b00ed7202 */ /* 0x000fe40000000f00 */
[----:B------:R-:W2:Y:S01]  /*a4b40*/  LDL.LU.64 R36, [R1+0x230] ;  /* 0x0002300001247983 */ /* 0x000ea20000300a00 */
[----:B------:R-:W-:Y:S01]  /*a4b50*/  IMAD.MOV.U32 R236, RZ, RZ, R44 ;  /* 0x000000ffffec7224 */ /* 0x000fe200078e002c */
[----:B------:R-:W-:-:S02]  /*a4b60*/  MOV R235, R45 ;  /* 0x0000002d00eb7202 */ /* 0x000fc40000000f00 */
        /* <DEDUP_REMOVED lines=226> */
[----:B------:R-:W-:-:S02]  /*a5990*/  IMAD.MOV.U32 R249, RZ, RZ, R3 ;  /* 0x000000fffff97224 */ /* 0x000fc400078e0003 */
[----:B------:R-:W-:Y:S01]  /*a59a0*/  IMAD.MOV.U32 R251, RZ, RZ, R0 ;  /* 0x000000fffffb7224 */ /* 0x000fe200078e0000 */
[----:B------:R-:W-:Y:S02]  /*a59b0*/  UIADD3.64 UR58, UR6, 0x802, URZ ;  /* 0x00000802063a7897 */ /* 0x000fe4000fffe03f */
[----:B------:R-:W-:-:S05]  /*a59c0*/  UIADD3.64 UR20, UR4, 0xc02, URZ ;  /* 0x00000c0204147897 */ /* 0x000fca000fffe03f */
[----:B------:R-:W-:Y:S01]  /*a59d0*/  UMOV UR22, UR58 ;  /* 0x0000003a00167c82 */ /* 0x000fe20008000000 */
[----:B------:R-:W-:Y:S01]  /*a59e0*/  UMOV UR23, UR59 ;  /* 0x0000003b00177c82 */ /* 0x000fe20008000000 */
[----:B------:R-:W-:Y:S02]  /*a59f0*/  UIADD3.64 UR56, UR6, 0x804, URZ ;  /* 0x0000080406387897 */ /* 0x000fe4000fffe03f */
[----:B------:R-:W-:-:S05]  /*a5a00*/  UIADD3.64 UR24, UR4, 0xc04, URZ ;  /* 0x00000c0404187897 */ /* 0x000fca000fffe03f */
[----:B------:R-:W-:Y:S01]  /*a5a10*/  UMOV UR26, UR56 ;  /* 0x00000038001a7c82 */ /* 0x000fe20008000000 */
[----:B------:R-:W-:Y:S01]  /*a5a20*/  UMOV UR27, UR57 ;  /* 0x00000039001b7c82 */ /* 0x000fe20008000000 */
[----:B--2---:R-:W-:-:S06]  /*a5a30*/  WARPGROUP.ARRIVE ;  /* 0x00000000000079c5 */ /* 0x004fcc0000000000 */
        /* <DEDUP_REMOVED lines=58> */
[----:B------:R-:W-:Y:S01]  /*a5de0*/  UIADD3.64 UR56, UR4, 0x1c04, URZ ;  /* 0x00001c0404387897 */ /* 0x000fe2000fffe03f */
[----:B------:R-:W-:Y:S02]  /*a5df0*/  WARPGROUP.DEPBAR.LE gsb0, 0x0 ;  /* 0x00008000000079c5 */ /* 0x000fe40000010000 */
[----:B------:R-:W-:-:S15]  /*a5e00*/  WARPGROUP.ARRIVE ;  /* 0x00000000000079c5 */ /* 0x000fde0000000000 */
[----:B------:R-:W-:-:S07]  /*a5e10*/  NOP ;  /* 0x0000000000007918 */ /* 0x000fce0000000000 */
        /* <DEDUP_REMOVED lines=321> */
[----:B---3--:R-:W-:-:S02]  /*a7230*/  R2UR UR17, R24 ;  /* 0x00000000181172ca */ /* 0x008fc400000e0000 */
[----:B------:R-:W3:Y:S04]  /*a7240*/  LDL.LU.64 R24, [R1] ;  /* 0x0000000001187983 */ /* 0x000ee80000300a00 */
        /* <DEDUP_REMOVED lines=255> */
[----:B------:R-:W-:Y:S01]  /*a8240*/  UIADD3.64 UR10, UR4, 0x400, URZ ;  /* 0x00000400040a7897 */ /* 0x000fe2000fffe03f */
[----:B------:R-:W3:Y:S01]  /*a8250*/  LDL.LU R15, [R1+0x3488] ;  /* 0x00348800010f7983 */ /* 0x000ee20000300800 */
[----:B------:R-:W-:Y:S01]  /*a8260*/  UIADD3.64 UR14, UR6, 0x2000, URZ ;  /* 0x00002000060e7897 */ /* 0x000fe2000fffe03f */
[----:B------:R-:W1:Y:S02]  /*a8270*/  LDC R189, c[0x0][0x230] ;  /* 0x00008c00ffbd7b82 */ /* 0x000e640000000800 */
[----:B------:R-:W4:Y:S02]  /*a8280*/  LDL.LU R3, [R1+0x3484] ;  /* 0x0034840001037983 */ /* 0x000f240000300800 */
[----:B------:R-:W-:Y:S01]  /*a8290*/  UMOV UR12, UR10 ;  /* 0x0000000a000c7c82 */ /* 0x000fe20008000000 */
[----:B------:R-:W-:Y:S01]  /*a82a0*/  UMOV UR13, UR11 ;  /* 0x0000000b000d7c82 */ /* 0x000fe20008000000 */
[----:B------:R-:W4:Y:S01]  /*a82b0*/  LDL.LU R4, [R1+0x3480] ;  /* 0x0034800001047983 */ /* 0x000f220000300800 */
[----:B------:R-:W-:Y:S01]  /*a82c0*/  UIADD3.64 UR18, UR4, 0xbfe, URZ ;  /* 0x00000bfe04127897 */ /* 0x000fe2000fffe03f */
[----:B------:R-:W1:Y:S01]  /*a82d0*/  LDC R8, c[0x0][0x238] ;  /* 0x00008e00ff087b82 */ /* 0x000e620000000800 */
[----:B------:R-:W-:Y:S01]  /*a82e0*/  UIADD3.64 UR22, UR6, 0x27fe, URZ ;  /* 0x000027fe06167897 */ /* 0x000fe2000fffe03f */
[----:B------:R-:W4:Y:S01]  /*a82f0*/  LDL.LU R194, [R1+0x347c] ;  /* 0x00347c0001c27983 */ /* 0x000f220000300800 */
[----:B------:R-:W-:-:S02]  /*a8300*/  UIADD3.64 UR26, UR6, 0x2804, URZ ;  /* 0x00002804061a7897 */ /* 0x000fc4000fffe03f */
[----:B------:R-:W-:Y:S01]  /*a8310*/  UIADD3.64 UR30, UR6, 0x2ffe, URZ ;  /* 0x00002ffe061e7897 */ /* 0x000fe2000fffe03f */
[----:B------:R-:W4:Y:S01]  /*a8320*/  LDL.LU R195, [R1+0x3478] ;  /* 0x0034780001c37983 */ /* 0x000f220000300800 */
[----:B------:R-:W-:Y:S01]  /*a8330*/  UIADD3.64 UR34, UR6, 0x3000, URZ ;  /* 0x0000300006227897 */ /* 0x000fe2000fffe03f */
[----:B------:R-:W1:Y:S01]  /*a8340*/  LDC R5, c[0x0][0x23c] ;  /* 0x00008f00ff057b82 */ /* 0x000e620000000800 */
[----:B--2---:R-:W-:Y:S01]  /*a8350*/  WARPGROUP.ARRIVE ;  /* 0x00000000000079c5 */ /* 0x004fe20000000000 */
[----:B------:R-:W-:Y:S01]  /*a8360*/  UIADD3.64 UR10, UR6, 0x2002, URZ ;  /* 0x00002002060a7897 */ /* 0x000fe2000fffe03f */
[----:B------:R-:W2:Y:S04]  /*a8370*/  LDL.LU R16, [R1+0x3474] ;  /* 0x0034740001107983 */ /* 0x000ea80000300800 */
[----:B------:R-:W-:Y:S01]  /*a8380*/  HGMMA.64x256x8.F32.TF32 R24, gdesc[UR12], R24, gsb0 ;  /* 0x07e000000c1879f0 */ /* 0x000fe20008002818 */
[----:B------:R-:W-:Y:S01]  /*a8390*/  UIADD3.64 UR14, UR6, 0x2004, URZ ;  /* 0x00002004060e7897 */ /* 0x000fe2000fffe03f */
[----:B------:R-:W2:Y:S01]  /*a83a0*/  LDL.LU R17, [R1+0x3470] ;  /* 0x0034700001117983 */ /* 0x000ea20000300800 */
[----:B------:R-:W-:-:S02]  /*a83b0*/  UIADD3.64 UR38, UR6, 0x3002, URZ ;  /* 0x0000300206267897 */ /* 0x000fc4000fffe03f */
[----:B------:R-:W-:Y:S01]  /*a83c0*/  UIADD3.64 UR42, UR6, 0x3004, URZ ;  /* 0x00003004062a7897 */ /* 0x000fe2000fffe03f */
[----:B------:R-:W2:Y:S01]  /*a83d0*/  LDL.LU R20, [R1+0x346c] ;  /* 0x00346c0001147983 */ /* 0x000ea20000300800 */
[----:B------:R-:W-:Y:S02]  /*a83e0*/  UIADD3.64 UR46, UR6, 0x37fe, URZ ;  /* 0x000037fe062e7897 */ /* 0x000fe4000fffe03f */
[----:B------:R-:W-:Y:S01]  /*a83f0*/  UIADD3.64 UR50, UR6, 0x3800, URZ ;  /* 0x0000380006327897 */ /* 0x000fe2000fffe03f */
[----:B------:R-:W2:Y:S01]  /*a8400*/  LDL.LU R21, [R1+0x3468] ;  /* 0x0034680001157983 */ /* 0x000ea20000300800 */
[----:B------:R-:W-:Y:S01]  /*a8410*/  UMOV UR54, UR60 ;  /* 0x0000003c00367c82 */ /* 0x000fe20008000000 */
[----:B------:R-:W-:Y:S01]  /*a8420*/  UMOV UR55, UR61 ;  /* 0x0000003d00377c82 */ /* 0x000fe20008000000 */
[----:B------:R-:W-:Y:S01]  /*a8430*/  UIADD3.64 UR58, UR6, 0x3804, URZ ;  /* 0x00003804063a7897 */ /* 0x000fe2000fffe03f */
        /* <DEDUP_REMOVED lines=26> */
[----:B------:R-:W2:Y:S01]  /*a85e0*/  LDL.LU R240, [R1+0x33fc] ;  /* 0x0033fc0001f07983 */ /* 0x000ea20000300800 */
[----:B---3--:R-:W-:-:S03]  /*a85f0*/  R2UR UR16, R15 ;  /* 0x000000000f1072ca */ /* 0x008fc600000e0000 */
[----:B------:R-:W3:Y:S01]  /*a8600*/  LDL.LU R241, [R1+0x33f8] ;  /* 0x0033f80001f17983 */ /* 0x000ee20000300800 */
[----:B----4-:R-:W-:-:S03]  /*a8610*/  R2UR UR12, R3 ;  /* 0x00000000030c72ca */ /* 0x010fc600000e0000 */
[----:B------:R-:W4:Y:S01]  /*a8620*/  LDL.LU R246, [R1+0x33f4] ;  /* 0x0033f40001f67983 */ /* 0x000f220000300800 */
[----:B------:R-:W-:-:S03]  /*a8630*/  R2UR UR13, R4 ;  /* 0x00000000040d72ca */ /* 0x000fc600000e0000 */
[----:B------:R-:W2:Y:S04]  /*a8640*/  LDL.LU R247, [R1+0x33f0] ;  /* 0x0033f00001f77983 */ /* 0x000ea80000300800 */
[----:B------:R-:W3:Y:S04]  /*a8650*/  LDL.LU R160, [R1+0x33ec] ;  /* 0x0033ec0001a07983 */ /* 0x000ee80000300800 */
[----:B------:R-:W3:Y:S04]  /*a8660*/  LDL.LU R161, [R1+0x33e8] ;  /* 0x0033e80001a17983 */ /* 0x000ee80000300800 */
[----:B------:R-:W4:Y:S04]  /*a8670*/  LDL.LU R162, [R1+0x33e4] ;  /* 0x0033e40001a27983 */ /* 0x000f280000300800 */
[----:B------:R-:W2:Y:S04]  /*a8680*/  LDL.LU R163, [R1+0x33e0] ;  /* 0x0033e00001a37983 */ /* 0x000ea80000300800 */
        /* <DEDUP_REMOVED lines=28> */
[----:B------:R-:W-:-:S02]  /*a8850*/  WARPGROUP.DEPBAR.LE gsb0, 0x0 ;  /* 0x00008000000079c5 */ /* 0x000fc40000010000 */
[----:B------:R-:W-:Y:S01]  /*a8860*/  WARPGROUP.ARRIVE ;  /* 0x00000000000079c5 */ /* 0x000fe20000000000 */
[----:B------:R-:W2:Y:S04]  /*a8870*/  LDL.LU R250, [R1+0x336c] ;  /* 0x00336c0001fa7983 */ /* 0x000ea80000300800 */
[----:B------:R-:W2:Y:S01]  /*a8880*/  LDL.LU R251, [R1+0x3368] ;  /* 0x0033680001fb7983 */ /* 0x000ea20000300800 */
[----:B------:R-:W-:Y:S01]  /*a8890*/  HGMMA.64x256x8.F32.TF32 R24, gdesc[UR8], R24, gsb0 ;  /* 0x07e00000081879f0 */ /* 0x000fe20008002818 */
[----:B------:R-:W-:Y:S01]  /*a88a0*/  UMOV UR8, UR18 ;  /* 0x0000001200087c82 */ /* 0x000fe20008000000 */
[----:B------:R-:W-:Y:S01]  /*a88b0*/  UMOV UR9, UR19 ;  /* 0x0000001300097c82 */ /* 0x000fe20008000000 */
[----:B------:R-:W-:Y:S01]  /*a88c0*/  UMOV UR10, UR22 ;  /* 0x00000016000a7c82 */ /* 0x000fe20008000000 */
[----:B------:R-:W-:Y:S01]  /*a88d0*/  UMOV UR11, UR23 ;  /* 0x00000017000b7c82 */ /* 0x000fe20008000000 */
[----:B------:R-:W2:Y:S01]  /*a88e0*/  LDL.LU R244, [R1+0x3364] ;  /* 0x0033640001f47983 */ /* 0x000ea20000300800 */
[----:B------:R-:W-:-:S02]  /*a88f0*/  WARPGROUP.DEPBAR.LE gsb0, 0x0 ;  /* 0x00008000000079c5 */ /* 0x000fc40000010000 */
[----:B------:R-:W-:Y:S01]  /*a8900*/  WARPGROUP.ARRIVE ;  /* 0x00000000000079c5 */ /* 0x000fe20000000000 */
[----:B------:R-:W-:Y:S01]  /*a8910*/  UIADD3.64 UR18, UR6, 0x2800, URZ ;  /* 0x0000280006127897 */ /* 0x000fe2000fffe03f */
[----:B------:R-:W2:-:S15]  /*a8920*/  LDL.LU R245, [R1+0x3360] ;  /* 0x0033600001f57983 */ /* 0x000e9e0000300800 */
[----:B------:R-:W-:-:S03]  /*a8930*/  NOP ;  /* 0x0000000000007918 */ /* 0x000fc60000000000 */
[----:B------:R-:W-:Y:S01]  /*a8940*/  HGMMA.64x256x8.F32.TF32 R24, gdesc[UR12], R24, gsb0 ;  /* 0x07e000000c1879f0 */ /* 0x000fe20008002818 */
        /* <DEDUP_REMOVED lines=44> */
[----:B------:R-:W-:-:S06]  /*a8c10*/  WARPGROUP.ARRIVE ;  /* 0x00000000000079c5 */ /* 0x000fcc0000000000 */
[----:B------:R-:W-:Y:S03]  /*a8c20*/  HGMMA.64x256x8.F32.TF32 R24, gdesc[UR8], R24, gsb0 ;  /* 0x07e00000081879f0 */ /* 0x000fe60008002818 */
[----:B------:R-:W-:Y:S02]  /*a8c30*/  WARPGROUP.DEPBAR.LE gsb0, 0x0 ;  /* 0x00008000000079c5 */ /* 0x000fe40000010000 */
[----:B------:R-:W-:-:S15]  /*a8c40*/  WARPGROUP.ARRIVE ;  /* 0x00000000000079c5 */ /* 0x000fde0000000000 */
[----:B------:R-:W-:-:S08]  /*a8c50*/  NOP ;  /* 0x0000000000007918 */ /* 0x000fd00000000000 */
        /* <DEDUP_REMOVED lines=173> */
[----:B---3--:R-:W-:Y:S01]  /*a9730*/  R2UR UR54, R190 ;  /* 0x00000000be3672ca */ /* 0x008fe200000e0000 */
[----:B------:R-:W-:Y:S01]  /*a9740*/  UIADD3.64 UR56, UR4, 0x600, URZ ;  /* 0x0000060004387897 */ /* 0x000fe2000fffe03f */
[----:B----4-:R-:W-:Y:S01]  /*a9750*/  R2UR UR55, R191 ;  /* 0x00000000bf3772ca */ /* 0x010fe200000e0000 */
[----:B------:R-:W-:Y:S01]  /*a9760*/  UMOV UR58, UR6 ;  /* 0x00000006003a7c82 */ /* 0x000fe20008000000 */
[----:B------:R-:W-:Y:S01]  /*a9770*/  UMOV UR59, UR7 ;  /* 0x00000007003b7c82 */ /* 0x000fe20008000000 */
[----:B------:R-:W-:Y:S01]  /*a9780*/  UIADD3.64 UR52, UR4, 0x602, URZ ;  /* 0x0000060204347897 */ /* 0x000fe2000fffe03f */
[----:B------:R-:W-:Y:S02]  /*a9790*/  R2UR UR14, R186 ;  /* 0x00000000ba0e72ca */ /* 0x000fe400000e0000 */
[----:B--2---:R-:W-:Y:S01]  /*a97a0*/  R2UR UR15, R187 ;  /* 0x00000000bb0f72ca */ /* 0x004fe200000e0000 */
[----:B------:R-:W-:Y:S01]  /*a97b0*/  UIADD3.64 UR12, UR4, 0x604, URZ ;  /* 0x00000604040c7897 */ /* 0x000fe2000fffe03f */
[----:B------:R-:W-:Y:S01]  /*a97c0*/  R2UR UR50, R182 ;  /* 0x00000000b63272ca */ /* 0x000fe200000e0000 */
[----:B------:R-:W-:Y:S01]  /*a97d0*/  UIADD3.64 UR48, UR4, 0xdfe, URZ ;  /* 0x00000dfe04307897 */ /* 0x000fe2000fffe03f */
[----:B------:R-:W-:Y:S01]  /*a97e0*/  R2UR UR51, R183 ;  /* 0x00000000b73372ca */ /* 0x000fe200000e0000 */
[----:B------:R-:W-:Y:S01]  /*a97f0*/  UIADD3.64 UR44, UR4, 0xe00, URZ ;  /* 0x00000e00042c7897 */ /* 0x000fe2000fffe03f */
[----:B------:R-:W-:Y:S01]  /*a9800*/  R2UR UR46, R178 ;  /* 0x00000000b22e72ca */ /* 0x000fe200000e0000 */
[----:B------:R-:W-:Y:S01]  /*a9810*/  UIADD3.64 UR40, UR4, 0xe02, URZ ;  /* 0x00000e0204287897 */ /* 0x000fe2000fffe03f */
[----:B------:R-:W-:Y:S01]  /*a9820*/  R2UR UR47, R179 ;  /* 0x00000000b32f72ca */ /* 0x000fe200000e0000 */
[----:B------:R-:W-:Y:S01]  /*a9830*/  WARPGROUP.ARRIVE ;  /* 0x00000000000079c5 */ /* 0x000fe20000000000 */
[----:B------:R-:W-:Y:S01]  /*a9840*/  R2UR UR42, R174 ;  /* 0x00000000ae2a72ca */ /* 0x000fe200000e0000 */
[----:B------:R-:W-:Y:S01]  /*a9850*/  UIADD3.64 UR36, UR4, 0xe04, URZ ;  /* 0x00000e0404247897 */ /* 0x000fe2000fffe03f */
[----:B------:R-:W-:Y:S01]  /*a9860*/  R2UR UR43, R175 ;  /* 0x00000000af2b72ca */ /* 0x000fe200000e0000 */
[----:B------:R-:W-:Y:S01]  /*a9870*/  UIADD3.64 UR32, UR4, 0x15fe, URZ ;  /* 0x000015fe04207897 */ /* 0x000fe2000fffe03f */
[----:B------:R-:W-:Y:S01]  /*a9880*/  R2UR UR38, R172 ;  /* 0x00000000ac2672ca */ /* 0x000fe200000e0000 */
[----:B------:R-:W-:Y:S01]  /*a9890*/  HGMMA.64x256x8.F32.TF32 R24, gdesc[UR8], R24, gsb0 ;  /* 0x07e00000081879f0 */ /* 0x000fe20008002818 */
[----:B------:R-:W-:Y:S01]  /*a98a0*/  R2UR UR39, R173 ;  /* 0x00000000ad2772ca */ /* 0x000fe200000e0000 */
        /* <DEDUP_REMOVED lines=8> */
[----:B------:R-:W2:Y:S01]  /*a9930*/  LDL.LU.64 R194, [R1+0x30b0] ;  /* 0x0030b00001c27983 */ /* 0x000ea20000300a00 */
[----:B------:R-:W-:-:S02]  /*a9940*/  R2UR UR26, R166 ;  /* 0x00000000a61a72ca */ /* 0x000fc400000e0000 */
[----:B------:R-:W-:Y:S02]  /*a9950*/  R2UR UR27, R167 ;  /* 0x00000000a71b72ca */ /* 0x000fe400000e0000 */
[----:B------:R-:W-:Y:S02]  /*a9960*/  R2UR UR22, R164 ;  /* 0x00000000a41672ca */ /* 0x000fe400000e0000 */
[----:B------:R-:W-:Y:S02]  /*a9970*/  R2UR UR23, R165 ;  /* 0x00000000a51772ca */ /* 0x000fe400000e0000 */
[----:B------:R-:W-:Y:S02]  /*a9980*/  R2UR UR18, R162 ;  /* 0x00000000a21272ca */ /* 0x000fe400000e0000 */
[----:B------:R-:W-:Y:S01]  /*a9990*/  R2UR UR19, R163 ;  /* 0x00000000a31372ca */ /* 0x000fe200000e0000 */
[----:B------:R-:W-:Y:S01]  /*a99a0*/  UMOV UR6, UR12 ;  /* 0x0000000c00067c82 */ /* 0x000fe20008000000 */
[----:B------:R-:W-:Y:S01]  /*a99b0*/  UMOV UR7, UR13 ;  /* 0x0000000d00077c82 */ /* 0x000fe20008000000 */
[----:B------:R-:W-:Y:S01]  /*a99c0*/  R2UR UR10, R246 ;  /* 0x00000000f60a72ca */ /* 0x000fe200000e0000 */
[----:B------:R-:W3:Y:S01]  /*a99d0*/  LDL.LU.64 R190, [R1+0x30a8] ;  /* 0x0030a80001be7983 */ /* 0x000ee20000300a00 */
[----:B------:R-:W-:-:S02]  /*a99e0*/  R2UR UR11, R247 ;  /* 0x00000000f70b72ca */ /* 0x000fc400000e0000 */
[----:B------:R-:W-:Y:S01]  /*a99f0*/  MOV R4, UR57 ;  /* 0x0000003900047c02 */ /* 0x000fe20008000f00 */
[----:B------:R-:W4:Y:S01]  /*a9a00*/  LDL.LU.64 R186, [R1+0x30a0] ;  /* 0x0030a00001ba7983 */ /* 0x000f220000300a00 */
[----:B------:R-:W-:-:S03]  /*a9a10*/  MOV R3, UR56 ;  /* 0x0000003800037c02 */ /* 0x000fc60008000f00 */
        /* <DEDUP_REMOVED lines=52> */
[----:B------:R-:W-:Y:S02]  /*a9d60*/  R2UR UR14, R160 ;  /* 0x00000000a00e72ca */ /* 0x000fe400000e0000 */
[----:B------:R-:W-:Y:S01]  /*a9d70*/  R2UR UR15, R161 ;  /* 0x00000000a10f72ca */ /* 0x000fe200000e0000 */
[----:B------:R-:W-:Y:S01]  /*a9d80*/  UIADD3.64 UR12, UR4, 0x1e00, URZ ;  /* 0x00001e00040c7897 */ /* 0x000fe2000fffe03f */
[----:B------:R-:W4:Y:S01]  /*a9d90*/  LDL.LU.64 R160, [R1+0x3050] ;  /* 0x0030500001a07983 */ /* 0x000f220000300a00 */
[----:B------:R-:W-:Y:S01]  /*a9da0*/  UMOV UR56, UR8 ;  /* 0x0000000800387c82 */ /* 0x000fe20008000000 */
[----:B------:R-:W-:Y:S01]  /*a9db0*/  UMOV UR57, UR9 ;  /* 0x0000000900397c82 */ /* 0x000fe20008000000 */
[----:B------:R-:W-:Y:S02]  /*a9dc0*/  WARPGROUP.DEPBAR.LE gsb0, 0x0 ;  /* 0x00008000000079c5 */ /* 0x000fe40000010000 */
[----:B------:R-:W-:Y:S01]  /*a9dd0*/  WARPGROUP.ARRIVE ;  /* 0x00000000000079c5 */ /* 0x000fe20000000000 */
[----:B------:R-:W-:Y:S01]  /*a9de0*/  UMOV UR50, UR6 ;  /* 0x0000000600327c82 */ /* 0x000fe20008000000 */
[----:B------:R-:W-:Y:S01]  /*a9df0*/  UMOV UR51, UR7 ;  /* 0x0000000700337c82 */ /* 0x000fe20008000000 */
[----:B------:R-:W4:-:S15]  /*a9e00*/  LDL.LU.64 R246, [R1+0x3048] ;  /* 0x0030480001f67983 */ /* 0x000f1e0000300a00 */
[----:B------:R-:W-:Y:S01]  /*a9e10*/  HGMMA.64x256x8.F32.TF32 R24, gdesc[UR16], R24, gsb0 ;  /* 0x07e00000101879f0 */ /* 0x000fe20008002818 */
[----:B------:R-:W-:Y:S02]  /*a9e20*/  UIADD3.64 UR8, UR4, 0x1e02, URZ ;  /* 0x00001e0204087897 */ /* 0x000fe4000fffe03f */
        /* <DEDUP_REMOVED lines=8> */
[----:B------:R-:W-:Y:S02]  /*a9eb0*/  WARPGROUP.DEPBAR.LE gsb0, 0x0 ;  /* 0x00008000000079c5 */ /* 0x000fe40000010000 */
[----:B------:R-:W-:-:S15]  /*a9ec0*/  WARPGROUP.ARRIVE ;  /* 0x00000000000079c5 */ /* 0x000fde0000000000 */
[----:B------:R-:W-:-:S05]  /*a9ed0*/  NOP ;  /* 0x0000000000007918 */ /* 0x000fca0000000000 */
[----:B------:R-:W-:Y:S03]  /*a9ee0*/  HGMMA.64x256x8.F32.TF32 R24, gdesc[UR8], R24, gsb0 ;  /* 0x07e00000081879f0 */ /* 0x000fe60008002818 */
[----:B------:R-:W-:Y:S02]  /*a9ef0*/  WARPGROUP.DEPBAR.LE gsb0, 0x0 ;  /* 0x00008000000079c5 */ /* 0x000fe40000010000 */
[----:B------:R-:W-:-:S15]  /*a9f00*/  WARPGROUP.ARRIVE ;  /* 0x00000000000079c5 */ /* 0x000fde0000000000 */
[----:B------:R-:W-:-:S08]  /*a9f10*/  NOP ;  /* 0x0000000000007918 */ /* 0x000fd00000000000 */
[----:B------:R-:W-:Y:S03]  /*a9f20*/  HGMMA.64x256x8.F32.TF32 R24, gdesc[UR4], R24, gsb0 ;  /* 0x07e00000041879f0 */ /* 0x000fe60008002818 */
[----:B------:R-:W-:Y:S02]  /*a9f30*/  WARPGROUP.DEPBAR.LE gsb0, 0x0 ;  /* 0x00008000000079c5 */ /* 0x000fe40000010000 */
[----:B------:R-:W-:Y:S04]  /*a9f40*/  STL.64 [R1], R24 ;  /* 0x0000001801007387 */ /* 0x000fe80000100a00 */
        /* <DEDUP_REMOVED lines=128> */
[----:B------:R-:W-:Y:S02]  /*aa750*/  R2UR UR59, R235 ;  /* 0x00000000eb3b72ca */ /* 0x000fe400000e0000 */
[----:B------:R-:W-:Y:S01]  /*aa760*/  R2UR UR54, R196 ;  /* 0x00000000c43672ca */ /* 0x000fe200000e0000 */
[----:B------:R-:W4:Y:S01]  /*aa770*/  LDL.LU.64 R234, [R1+0x2e38] ;  /* 0x002e380001ea7983 */ /* 0x000f220000300a00 */
[----:B--2---:R-:W-:-:S09]  /*aa780*/  WARPGROUP.ARRIVE ;  /* 0x00000000000079c5 */ /* 0x004fd20000000000 */
[----:B------:R-:W-:Y:S01]  /*aa790*/  HGMMA.64x256x8.F32.TF32 R24, gdesc[UR56], R24, gsb0 ;  /* 0x07e00000381879f0 */ /* 0x000fe20008002818 */
[----:B------:R-:W-:Y:S02]  /*aa7a0*/  R2UR UR57, R4 ;  /* 0x00000000043972ca */ /* 0x000fe400000e0000 */
[----:B------:R-:W-:Y:S02]  /*aa7b0*/  R2UR UR56, R3 ;  /* 0x00000000033872ca */ /* 0x000fe400000e0000 */
[----:B------:R-:W-:Y:S02]  /*aa7c0*/  R2UR UR58, R200 ;  /* 0x00000000c83a72ca */ /* 0x000fe400000e0000 */
[----:B------:R-:W-:Y:S02]  /*aa7d0*/  R2UR UR59, R201 ;  /* 0x00000000c93b72ca */ /* 0x000fe400000e0000 */
[----:B------:R-:W-:Y:S01]  /*aa7e0*/  R2UR UR55, R197 ;  /* 0x00000000c53772ca */ /* 0x000fe200000e0000 */
[----:B------:R-:W2:Y:S01]  /*aa7f0*/  LDL.LU.64 R200, [R1+0x2e30] ;  /* 0x002e300001c87983 */ /* 0x000ea20000300a00 */
[----:B------:R-:W-:-:S02]  /*aa800*/  R2UR UR46, R176 ;  /* 0x00000000b02e72ca */ /* 0x000fc400000e0000 */
[----:B------:R-:W-:Y:S01]  /*aa810*/  R2UR UR47, R177 ;  /* 0x00000000b12f72ca */ /* 0x000fe200000e0000 */
[----:B------:R-:W2:Y:S01]  /*aa820*/  LDL.LU.64 R196, [R1+0x2e28] ;  /* 0x002e280001c47983 */ /* 0x000ea20000300a00 */
[----:B------:R-:W-:Y:S02]  /*aa830*/  WARPGROUP.DEPBAR.LE gsb0, 0x0 ;  /* 0x00008000000079c5 */ /* 0x000fe40000010000 */
[----:B------:R-:W-:-:S11]  /*aa840*/  WARPGROUP.ARRIVE ;  /* 0x00000000000079c5 */ /* 0x000fd60000000000 */
[----:B------:R-:W-:Y:S03]  /*aa850*/  HGMMA.64x256x8.F32.TF32 R24, gdesc[UR56], R24, gsb0 ;  /* 0x07e00000381879f0 */ /* 0x000fe60008002818 */
[----:B------:R-:W-:Y:S02]  /*aa860*/  WARPGROUP.DEPBAR.LE gsb0, 0x0 ;  /* 0x00008000000079c5 */ /* 0x000fe40000010000 */
[----:B------:R-:W-:-:S15]  /*aa870*/  WARPGROUP.ARRIVE ;  /* 0x00000000000079c5 */ /* 0x000fde0000000000 */
[----:B------:R-:W-:-:S08]  /*aa880*/  NOP ;  /* 0x0000000000007918 */ /* 0x000fd00000000000 */
[----:B------:R-:W-:Y:S01]  /*aa890*/  HGMMA.64x256x8.F32.TF32 R24, gdesc[UR52], R24, gsb0 ;  /* 0x07e00000341879f0 */ /* 0x000fe20008002818 */
[----:B------:R-:W-:Y:S02]  /*aa8a0*/  R2UR UR54, R192 ;  /* 0x00000000c03672ca */ /* 0x000fe400000e0000 */
[----:B------:R-:W-:Y:S01]  /*aa8b0*/  R2UR UR55, R193 ;  /* 0x00000000c13772ca */ /* 0x000fe200000e0000 */
[----:B------:R-:W-:Y:S01]  /*aa8c0*/  UMOV UR52, UR50 ;  /* 0x0000003200347c82 */ /* 0x000fe20008000000 */
[----:B------:R-:W-:Y:S01]  /*aa8d0*/  UMOV UR53, UR51 ;  /* 0x0000003300357c82 */ /* 0x000fe20008000000 */
[----:B------:R-:W-:Y:S01]  /*aa8e0*/  R2UR UR50, R180 ;  /* 0x00000000b43272ca */ /* 0x000fe200000e0000 */
[----:B------:R-:W2:Y:S01]  /*aa8f0*/  LDL.LU.64 R192, [R1+0x2e20] ;  /* 0x002e200001c07983 */ /* 0x000ea20000300a00 */
[----:B------:R-:W-:Y:S01]  /*aa900*/  R2UR UR51, R181 ;  /* 0x00000000b53372ca */ /* 0x000fe200000e0000 */
[----:B------:R-:W-:Y:S02]  /*aa910*/  WARPGROUP.DEPBAR.LE gsb0, 0x0 ;  /* 0x00008000000079c5 */ /* 0x000fe40000010000 */
[----:B------:R-:W-:-:S15]  /*aa920*/  WARPGROUP.ARRIVE ;  /* 0x00000000000079c5 */ /* 0x000fde0000000000 */
[----:B------:R-:W-:-:S02]  /*aa930*/  NOP ;  /* 0x0000000000007918 */ /* 0x000fc40000000000 */
[----:B------:R-:W-:Y:S03]  /*aa940*/  HGMMA.64x256x8.F32.TF32 R24, gdesc[UR52], R24, gsb0 ;  /* 0x07e00000341879f0 */ /* 0x000fe60008002818 */
[----:B------:R-:W-:Y:S02]  /*aa950*/  WARPGROUP.DEPBAR.LE gsb0, 0x0 ;  /* 0x00008000000079c5 */ /* 0x000fe40000010000 */
[----:B------:R-:W-:-:S15]  /*aa960*/  WARPGROUP.ARRIVE ;  /* 0x00000000000079c5 */ /* 0x000fde0000000000 */
[----:B------:R-:W-:-:S08]  /*aa970*/  NOP ;  /* 0x0000000000007918 */ /* 0x000fd00000000000 */
[----:B------:R-:W-:Y:S01]  /*aa980*/  HGMMA.64x256x8.F32.TF32 R24, gdesc[UR48], R24, gsb0 ;  /* 0x07e00000301879f0 */ /* 0x000fe20008002818 */
[----:B------:R-:W-:Y:S02]  /*aa990*/  R2UR UR42, R158 ;  /* 0x000000009e2a72ca */ /* 0x000fe400000e0000 */
[----:B------:R-:W-:Y:S01]  /*aa9a0*/  R2UR UR43, R159 ;  /* 0x000000009f2b72ca */ /* 0x000fe200000e0000 */
[----:B------:R-:W-:Y:S02]  /*aa9b0*/  WARPGROUP.DEPBAR.LE gsb0, 0x0 ;  /* 0x00008000000079c5 */ /* 0x000fe40000010000 */
[----:B------:R-:W-:-:S15]  /*aa9c0*/  WARPGROUP.ARRIVE ;  /* 0x00000000000079c5 */ /* 0x000fde0000000000 */
[----:B------:R-:W-:-:S07]  /*aa9d0*/  NOP ;  /* 0x0000000000007918 */ /* 0x000fce0000000000 */
        /* <DEDUP_REMOVED lines=15> */
[----:B------:R-:W3:Y:S01]  /*aaad0*/  LDL.LU R6, [R1+0x1540] ;  /* 0x0015400001067983 */ /* 0x000ee20000300800 */
[----:B------:R-:W-:Y:S02]  /*aaae0*/  WARPGROUP.DEPBAR.LE gsb0, 0x0 ;  /* 0x00008000000079c5 */ /* 0x000fe40000010000 */
[----:B------:R-:W-:-:S15]  /*aaaf0*/  WARPGROUP.ARRIVE ;  /* 0x00000000000079c5 */ /* 0x000fde0000000000 */
[----:B------:R-:W-:-:S06]  /*aab00*/  NOP ;  /* 0x0000000000007918 */ /* 0x000fcc0000000000 */
[----:B------:R-:W-:Y:S01]  /*aab10*/  HGMMA.64x256x8.F32.TF32 R24, gdesc[UR32], R24, gsb0 ;  /* 0x07e00000201879f0 */ /* 0x000fe20008002818 */
[----:B------:R-:W-:Y:S02]  /*aab20*/  R2UR UR26, R18 ;  /* 0x00000000121a72ca */ /* 0x000fe400000e0000 */
[----:B------:R-:W-:Y:S02]  /*aab30*/  R2UR UR27, R19 ;  /* 0x00000000131b72ca */ /* 0x000fe400000e0000 */
[----:B------:R-:W-:Y:S01]  /*aab40*/  R2UR UR22, R152 ;  /* 0x00000000981672ca */ /* 0x000fe200000e0000 */
[----:B------:R-:W4:Y:S01]  /*aab50*/  LDL.LU R19, [R1+0x1554] ;  /* 0x0015540001137983 */ /* 0x000f220000300800 */
[----:B------:R-:W-:Y:S02]  /*aab60*/  R2UR UR23, R153 ;  /* 0x00000000991772ca */ /* 0x000fe400000e0000 */
[----:B------:R-:W-:Y:S01]  /*aab70*/  R2UR UR18, R22 ;  /* 0x00000000161272ca */ /* 0x000fe200000e0000 */
[----:B------:R-:W2:Y:S01]  /*aab80*/  LDL.LU R9, [R1+0x1558] ;  /* 0x0015580001097983 */ /* 0x000ea20000300800 */
[----:B------:R-:W-:-:S02]  /*aab90*/  WARPGROUP.DEPBAR.LE gsb0, 0x0 ;  /* 0x00008000000079c5 */ /* 0x000fc40000010000 */
[----:B------:R-:W-:-:S15]  /*aaba0*/  WARPGROUP.ARRIVE ;  /* 0x00000000000079c5 */ /* 0x000fde0000000000 */
[----:B------:R-:W-:Y:S03]  /*aabb0*/  HGMMA.64x256x8.F32.TF32 R24, gdesc[UR28], R24, gsb0 ;  /* 0x07e000001c1879f0 */ /* 0x000fe60008002818 */
[----:B------:R-:W-:Y:S02]  /*aabc0*/  WARPGROUP.DEPBAR.LE gsb0, 0x0 ;  /* 0x00008000000079c5 */ /* 0x000fe40000010000 */
[----:B------:R-:W-:-:S15]  /*aabd0*/  WARPGROUP.ARRIVE ;  /* 0x00000000000079c5 */ /* 0x000fde0000000000 */
[----:B------:R-:W-:-:S08]  /*aabe0*/  NOP ;  /* 0x0000000000007918 */ /* 0x000fd00000000000 */
[----:B------:R-:W-:Y:S01]  /*aabf0*/  HGMMA.64x256x8.F32.TF32 R24, gdesc[UR24], R24, gsb0 ;  /* 0x07e00000181879f0 */ /* 0x000fe20008002818 */
[----:B------:R-:W-:Y:S02]  /*aac00*/  R2UR UR19, R23 ;  /* 0x00000000171372ca */ /* 0x000fe400000e0000 */
        /* <DEDUP_REMOVED lines=10> */
[----:B------:R-:W-:Y:S01]  /*aacb0*/  UMOV UR10, UR60 ;  /* 0x0000003c000a7c82 */ /* 0x000fe20008000000 */
[----:B------:R-:W-:Y:S01]  /*aacc0*/  UMOV UR11, UR61 ;  /* 0x0000003d000b7c82 */ /* 0x000fe20008000000 */
[----:B------:R-:W-:-:S04]  /*aacd0*/  IADD3 R189, R189, 0x7f, RZ ;  /* 0x0000007fbdbd7810 */ /* 0x000fc80007ffe0ff */
[----:B------:R-:W-:-:S04]  /*aace0*/  SHF.R.S32.HI R4, RZ, 0x1f, R189 ;  /* 0x0000001fff047819 */ /* 0x000fc800000114bd */
[----:B------:R-:W-:-:S04]  /*aacf0*/  LEA.HI R4, R4, R189, RZ, 0x7 ;  /* 0x000000bd04047211 */ /* 0x000fc800078f38ff */
[----:B------:R-:W-:Y:S02]  /*aad00*/  SHF.R.S32.HI R4, RZ, 0x7, R4 ;  /* 0x00000007ff047819 */ /* 0x000fe40000011404 */
[----:B------:R-:W-:Y:S02]  /*aad10*/  SHF.L.U32 R8, R8, 0x7, RZ ;  /* 0x0000000708087819 */ /* 0x000fe400000006ff */
[----:B------:R-:W-:-:S04]  /*aad20*/  IADD3 R4, R4, -0x7, RZ ;  /* 0xfffffff904047810 */ /* 0x000fc80007ffe0ff */
[----:B------:R-:W-:Y:S01]  /*aad30*/  ISETP.GE.AND P0, PT, R252, R4, PT ;  /* 0x00000004fc00720c */ /* 0x000fe20003f06270 */
[----:B---3--:R-:W-:Y:S01]  /*aad40*/  VIADD R4, R6, 0x1 ;  /* 0x0000000106047836 */ /* 0x008fe20000000000 */
[----:B------:R-:W-:Y:S02]  /*aad50*/  WARPGROUP.DEPBAR.LE gsb0, 0x0 ;  /* 0x00008000000079c5 */ /* 0x000fe40000010000 */
[----:B------:R-:W-:-:S06]  /*aad60*/  WARPGROUP.ARRIVE ;  /* 0x00000000000079c5 */ /* 0x000fcc0000000000 */
[----:B------:R-:W-:Y:S01]  /*aad70*/  HGMMA.64x256x8.F32.TF32 R24, gdesc[UR12], R24, gsb0 ;  /* 0x07e000000c1879f0 */ /* 0x000fe20008002818 */
[----:B------:R-:W-:Y:S01]  /*aad80*/  IMAD.SHL.U32 R8, R8, 0x4, RZ ;  /* 0x0000000408087824 */ /* 0x000fe200078e00ff */
[----:B------:R-:W-:-:S04]  /*aad90*/  ISETP.GT.AND P2, PT, R4, 0x7, PT ;  /* 0x000000070400780c */ /* 0x000fc80003f44270 */
[----:B--2---:R-:W-:Y:S02]  /*aada0*/  IADD3 R9, P3, R9, R8, RZ ;  /* 0x0000000809097210 */ /* 0x004fe40007f7e0ff */
[----:B------:R-:W-:Y:S02]  /*aadb0*/  SEL R6, R4, RZ, !P2 ;  /* 0x000000ff04067207 */ /* 0x000fe40005000000 */
[----:B----4-:R-:W-:Y:S01]  /*aadc0*/  IADD3.X R19, R19, R2, RZ, P3, !PT ;  /* 0x0000000213137210 */ /* 0x010fe20001ffe4ff */
[----:B------:R-:W-:Y:S04]  /*aadd0*/  STL [R1+0x2d84], R252 ;  /* 0x002d84fc01007387 */ /* 0x000fe80000100800 */
[----:B------:R-:W-:Y:S04]  /*aade0*/  STL [R1+0x1540], R6 ;  /* 0x0015400601007387 */ /* 0x000fe80000100800 */
[----:B------:R1:W-:Y:S04]  /*aadf0*/  STL [R1+0x1558], R9 ;  /* 0x0015580901007387 */ /* 0x0003e80000100800 */
[----:B------:R2:W-:Y:S04]  /*aae00*/  STL [R1+0x1554], R19 ;  /* 0x0015541301007387 */ /* 0x0005e80000100800 */
[----:B------:R-:W3:Y:S04]  /*aae10*/  LDL.LU R20, [R1+0x155c] ;  /* 0x00155c0001147983 */ /* 0x000ee80000300800 */
[----:B------:R-:W4:Y:S04]  /*aae20*/  LDL.LU R18, [R1+0x1560] ;  /* 0x0015600001127983 */ /* 0x000f280000300800 */
[----:B------:R-:W2:Y:S04]  /*aae30*/  LDL.LU R21, [R1+0x1564] ;  /* 0x0015640001157983 */ /* 0x000ea80000300800 */
[----:B------:R-:W3:Y:S01]  /*aae40*/  LDL.LU R11, [R1+0x1568] ;  /* 0x00156800010b7983 */ /* 0x000ee20000300800 */
[----:B------:R-:W-:-:S02]  /*aae50*/  R2UR UR7, R17 ;  /* 0x00000000110772ca */ /* 0x000fc400000e0000 */
[----:B------:R-:W-:Y:S01]  /*aae60*/  R2UR UR6, R16 ;  /* 0x00000000100672ca */ /* 0x000fe200000e0000 */
[----:B------:R-:W2:Y:S04]  /*aae70*/  LDL.LU R17, [R1+0x156c] ;  /* 0x00156c0001117983 */ /* 0x000ea80000300800 */
[----:B------:R-:W2:Y:S04]  /*aae80*/  LDL.LU R16, [R1+0x1570] ;  /* 0x0015700001107983 */ /* 0x000ea80000300800 */
[----:B------:R-:W2:Y:S04]  /*aae90*/  LDL.LU R12, [R1+0x1574] ;  /* 0x00157400010c7983 */ /* 0x000ea80000300800 */
[----:B------:R-:W2:Y:S01]  /*aaea0*/  LDL.LU R7, [R1+0x1578] ;  /* 0x0015780001077983 */ /* 0x000ea20000300800 */
[----:B------:R-:W-:-:S02]  /*aaeb0*/  WARPGROUP.DEPBAR.LE gsb0, 0x0 ;  /* 0x00008000000079c5 */ /* 0x000fc40000010000 */
[----:B------:R-:W-:-:S06]  /*aaec0*/  WARPGROUP.ARRIVE ;  /* 0x00000000000079c5 */ /* 0x000fcc0000000000 */
[----:B------:R-:W-:Y:S01]  /*aaed0*/  HGMMA.64x256x8.F32.TF32 R24, gdesc[UR8], R24, gsb0 ;  /* 0x07e00000081879f0 */ /* 0x000fe20008002818 */
[----:B------:R-:W-:Y:S02]  /*aaee0*/  R2UR UR61, R188 ;  /* 0x00000000bc3d72ca */ /* 0x000fe400000e0000 */
[----:B------:R-:W1:Y:S01]  /*aaef0*/  LDC R188, c[0x0][0x230] ;  /* 0x00008c00ffbc7b82 */ /* 0x000e620000000800 */
[----:B------:R-:W-:Y:S02]  /*aaf00*/  MOV R22, R9 ;  /* 0x0000000900167202 */ /* 0x000fe40000000f00 */
[----:B------:R-:W-:Y:S01]  /*aaf10*/  R2UR UR60, R185 ;  /* 0x00000000b93c72ca */ /* 0x000fe200000e0000 */
[----:B-1----:R-:W-:-:S04]  /*aaf20*/  VIADD R3, R188, 0xfffffc80 ;  /* 0xfffffc80bc037836 */ /* 0x002fc80000000000 */
[----:B------:R-:W-:-:S05]  /*aaf30*/  IMAD R3, R252, -0x80, R3 ;  /* 0xffffff80fc037824 */ /* 0x000fca00078e0203 */
[----:B------:R-:W-:-:S04]  /*aaf40*/  ISETP.GT.AND P1, PT, R3, RZ, PT ;  /* 0x000000ff0300720c */ /* 0x000fc80003f24270 */
[----:B------:R-:W-:Y:S02]  /*aaf50*/  SEL R15, RZ, 0x4, !P1 ;  /* 0x00000004ff0f7807 */ /* 0x000fe40004800000 */
[----:B------:R-:W-:Y:S02]  /*aaf60*/  ISETP.GT.AND P2, PT, R3, 0x1, PT ;  /* 0x000000010300780c */ /* 0x000fe40003f44270 */
[----:B------:R-:W-:Y:S02]  /*aaf70*/  SEL R15, R15, RZ, !P0 ;  /* 0x000000ff0f0f7207 */ /* 0x000fe40004000000 */
[----:B------:R-:W-:Y:S02]  /*aaf80*/  SEL R9, RZ, 0x4, !P2 ;  /* 0x00000004ff097807 */ /* 0x000fe40005000000 */
[----:B------:R-:W-:Y:S01]  /*aaf90*/  ISETP.NE.U32.AND P1, PT, R15, RZ, PT ;  /* 0x000000ff0f00720c */ /* 0x000fe20003f25070 */
[----:B------:R-:W-:Y:S01]  /*aafa0*/  IMAD R15, R6, 0x20000, R14 ;  /* 0x00020000060f7824 */ /* 0x000fe200078e020e */
[----:B------:R-:W-:Y:S01]  /*aafb0*/  SEL R9, R9, RZ, !P0 ;  /* 0x000000ff09097207 */ /* 0x000fe20004000000 */
[----:B------:R-:W-:-:S03]  /*aafc0*/  IMAD.MOV.U32 R23, RZ, RZ, R19 ;  /* 0x000000ffff177224 */ /* 0x000fc600078e0013 */
[----:B------:R-:W-:Y:S02]  /*aafd0*/  IADD3 R4, R13, 0x200000, R15 ;  /* 0x002000000d047810 */ /* 0x000fe40007ffe00f */
[----:B----4-:R-:W-:Y:S01]  /*aafe0*/  IADD3 R18, P3, R18, R8, RZ ;  /* 0x0000000812127210 */ /* 0x010fe20007f7e0ff */
[----:B------:R-:W-:Y:S02]  /*aaff0*/  WARPGROUP.DEPBAR.LE gsb0, 0x0 ;  /* 0x00008000000079c5 */ /* 0x000fe40000010000 */
[----:B------:R-:W-:-:S06]  /*ab000*/  WARPGROUP.ARRIVE ;  /* 0x00000000000079c5 */ /* 0x000fcc0000000000 */
[----:B------:R-:W-:Y:S01]  /*ab010*/  HGMMA.64x256x8.F32.TF32 R24, gdesc[UR4], R24, gsb0 ;  /* 0x07e00000041879f0 */ /* 0x000fe20008002818 */
[----:B---3--:R-:W-:Y:S02]  /*ab020*/  IADD3 R11, P4, R11, R8, RZ ;  /* 0x000000080b0b7210 */ /* 0x008fe40007f9e0ff */
[----:B------:R-:W-:Y:S02]  /*ab030*/  IADD3.X R20, R20, R2, RZ, P3, !PT ;  /* 0x0000000214147210 */ /* 0x000fe40001ffe4ff */
[----:B------:R-:W-:Y:S01]  /*ab040*/  ISETP.NE.U32.AND P2, PT, R9, RZ, PT ;  /* 0x000000ff0900720c */ /* 0x000fe20003f45070 */
[----:B--2---:R-:W-:Y:S01]  /*ab050*/  IMAD.X R21, R21, 0x1, R2, P4 ;  /* 0x0000000115157824 */ /* 0x004fe200020e0602 */
[-C--:B------:R-:W-:Y:S02]  /*ab060*/  IADD3 R16, P3, R16, R8.reuse, RZ ;  /* 0x0000000810107210 */ /* 0x080fe40007f7e0ff */
[----:B------:R-:W-:Y:S02]  /*ab070*/  IADD3 R7, P4, R7, R8, RZ ;  /* 0x0000000807077210 */ /* 0x000fe40007f9e0ff */
[----:B------:R-:W-:-:S03]  /*ab080*/  IADD3.X R17, R17, R2, RZ, P3, !PT ;  /* 0x0000000211117210 */ /* 0x000fc60001ffe4ff */
[----:B------:R-:W-:Y:S01]  /*ab090*/  IMAD.X R12, R12, 0x1, R2, P4 ;  /* 0x000000010c0c7824 */ /* 0x000fe200020e0602 */
[----:B------:R-:W-:Y:S02]  /*ab0a0*/  WARPGROUP.DEPBAR.LE gsb0, 0x0 ;  /* 0x00008000000079c5 */ /* 0x000fe40000010000 */
[----:B------:R-:W-:Y:S04]  /*ab0b0*/  STL [R1+0x2db8], R113 ;  /* 0x002db87101007387 */ /* 0x000fe80000100800 */
[----:B------:R-:W-:Y:S04]  /*ab0c0*/  STL [R1+0x2db4], R114 ;  /* 0x002db47201007387 */ /* 0x000fe80000100800 */
[----:B------:R-:W-:Y:S04]  /*ab0d0*/  STL [R1+0x2db0], R115 ;  /* 0x002db07301007387 */ /* 0x000fe80000100800 */
[----:B------:R-:W-:Y:S04]  /*ab0e0*/  STL [R1+0x2dac], R116 ;  /* 0x002dac7401007387 */ /* 0x000fe80000100800 */
[----:B------:R-:W-:Y:S04]  /*ab0f0*/  STL [R1+0x2da8], R117 ;  /* 0x002da87501007387 */ /* 0x000fe80000100800 */
[----:B------:R-:W-:Y:S04]  /*ab100*/  STL [R1+0x2da4], R118 ;  /* 0x002da47601007387 */ /* 0x000fe80000100800 */
[----:B------:R-:W-:Y:S01]  /*ab110*/  STL [R1+0x2da0], R119 ;  /* 0x002da07701007387 */ /* 0x000fe20000100800 */
[----:B------:R-:W-:Y:S06]  /*ab120*/  BAR.SYNC.DEFER_BLOCKING 0x0 ;  /* 0x0000000000007b1d */ /* 0x000fec0000010000 */
        /* <DEDUP_REMOVED lines=19> */
[----:B------:R-:W2:Y:S04]  /*ab260*/  LDL.LU R19, [R1+0x1580] ;  /* 0x0015800001137983 */ /* 0x000ea80000300800 */
[----:B------:R-:W3:Y:S04]  /*ab270*/  LDL.LU R9, [R1+0x1588] ;  /* 0x0015880001097983 */ /* 0x000ee80000300800 */
[----:B------:R-:W-:Y:S04]  /*ab280*/  STL [R1+0x1560], R18 ;  /* 0x0015601201007387 */ /* 0x000fe80000100800 */
[----:B------:R1:W-:Y:S04]  /*ab290*/  STL [R1+0x155c], R20 ;  /* 0x00155c1401007387 */ /* 0x0003e80000100800 */
[----:B------:R-:W-:Y:S01]  /*ab2a0*/  @!PT LDS RZ, [RZ] ;  /* 0x00000000fffff984 */ /* 0x000fe20000000800 */
[----:B------:R-:W-:Y:S01]  /*ab2b0*/  @!PT LDS RZ, [RZ] ;  /* 0x00000000fffff984 */ /* 0x000fe20000000800 */
[----:B------:R-:W-:Y:S01]  /*ab2c0*/  @!PT LDS RZ, [RZ] ;  /* 0x00000000fffff984 */ /* 0x000fe20000000800 */
[----:B------:R4:W-:Y:S04]  /*ab2d0*/  LDGSTS.E [R4], desc[UR60][R22.64], P1 ;  /* 0x0000000016047fae */ /* 0x0009e8000892187c */
[----:B------:R1:W-:Y:S04]  /*ab2e0*/  STL [R1+0x1568], R11 ;  /* 0x0015680b01007387 */ /* 0x0003e80000100800 */
[----:B------:R-:W-:Y:S01]  /*ab2f0*/  STL [R1+0x1564], R21 ;  /* 0x0015641501007387 */ /* 0x000fe20000100800 */
[----:B----4-:R-:W-:Y:S01]  /*ab300*/  IMAD.MOV.U32 R23, RZ, RZ, R20 ;  /* 0x000000ffff177224 */ /* 0x010fe200078e0014 */
[----:B------:R-:W-:-:S02]  /*ab310*/  MOV R22, R18 ;  /* 0x0000001200167202 */ /* 0x000fc40000000f00 */
[----:B-1----:R-:W4:Y:S04]  /*ab320*/  LDL.LU R20, [R1+0x157c] ;  /* 0x00157c0001147983 */ /* 0x002f280000300800 */
[----:B------:R1:W-:Y:S01]  /*ab330*/  LDGSTS.E [R4+0x4000], desc[UR60][R22.64], P1 ;  /* 0x0400000016047fae */ /* 0x0003e2000892187c */
[----:B------:R-:W-:-:S03]  /*ab340*/  ISETP.GT.AND P1, PT, R3, 0x2, PT ;  /* 0x000000020300780c */ /* 0x000fc60003f24270 */
[----:B------:R-:W4:Y:S01]  /*ab350*/  LDL.LU R18, [R1+0x1584] ;  /* 0x0015840001127983 */ /* 0x000f220000300800 */
[----:B-1----:R-:W-:Y:S02]  /*ab360*/  MOV R22, R11 ;  /* 0x0000000b00167202 */ /* 0x002fe40000000f00 */
[----:B------:R-:W-:Y:S01]  /*ab370*/  SEL R11, RZ, 0x4, !P1 ;  /* 0x00000004ff0b7807 */ /* 0x000fe20004800000 */
[----:B------:R-:W-:-:S03]  /*ab380*/  IMAD.MOV.U32 R23, RZ, RZ, R21 ;  /* 0x000000ffff177224 */ /* 0x000fc600078e0015 */
[----:B------:R-:W-:Y:S02]  /*ab390*/  SEL R11, R11, RZ, !P0 ;  /* 0x000000ff0b0b7207 */ /* 0x000fe40004000000 */
[----:B------:R-:W-:Y:S02]  /*ab3a0*/  LDGSTS.E [R4+0x4], desc[UR60][R22.64], P2 ;  /* 0x0000400016047fae */ /* 0x000fe4000912187c */
[----:B------:R-:W-:Y:S02]  /*ab3b0*/  ISETP.NE.U32.AND P1, PT, R11, RZ, PT ;  /* 0x000000ff0b00720c */ /* 0x000fe40003f25070 */
[----:B------:R-:W-:Y:S01]  /*ab3c0*/  LDGSTS.E [R4+0x4004], desc[UR60][R16.64], P2 ;  /* 0x0400400010047fae */ /* 0x000fe2000912187c */
[----:B------:R-:W-:-:S03]  /*ab3d0*/  ISETP.GT.AND P2, PT, R3, 0x3, PT ;  /* 0x000000030300780c */ /* 0x000fc60003f44270 */
[----:B------:R-:W4:Y:S04]  /*ab3e0*/  LDL.LU R22, [R1+0x1590] ;  /* 0x0015900001167983 */ /* 0x000f280000300800 */
[----:B------:R-:W4:Y:S04]  /*ab3f0*/  LDL.LU R11, [R1+0x1758] ;  /* 0x00175800010b7983 */ /* 0x000f280000300800 */
[----:B------:R-:W-:Y:S04]  /*ab400*/  STL [R1+0x1570], R16 ;  /* 0x0015701001007387 */ /* 0x000fe80000100800 */
[----:B------:R-:W-:Y:S04]  /*ab410*/  STL [R1+0x156c], R17 ;  /* 0x00156c1101007387 */ /* 0x000fe80000100800 */
[----:B------:R1:W-:Y:S04]  /*ab420*/  STL [R1+0x1578], R7 ;  /* 0x0015780701007387 */ /* 0x0003e80000100800 */
[----:B------:R1:W-:Y:S01]  /*ab430*/  STL [R1+0x1574], R12 ;  /* 0x0015740c01007387 */ /* 0x0003e20000100800 */
[----:B------:R-:W-:-:S03]  /*ab440*/  MOV R114, R7 ;  /* 0x0000000700727202 */ /* 0x000fc60000000f00 */
[----:B------:R-:W4:Y:S01]  /*ab450*/  LDL.LU R23, [R1+0x158c] ;  /* 0x00158c0001177983 */ /* 0x000f220000300800 */
[----:B-1----:R-:W-:Y:S01]  /*ab460*/  SEL R7, RZ, 0x4, !P2 ;  /* 0x00000004ff077807 */ /* 0x002fe20005000000 */
[----:B------:R-:W-:Y:S02]  /*ab470*/  IMAD.MOV.U32 R115, RZ, RZ, R12 ;  /* 0x000000ffff737224 */ /* 0x000fe400078e000c */
[----:B------:R-:W4:Y:S01]  /*ab480*/  LDL.LU R16, [R1+0x1754] ;  /* 0x0017540001107983 */ /* 0x000f220000300800 */
[----:B------:R-:W-:-:S03]  /*ab490*/  SEL R7, R7, RZ, !P0 ;  /* 0x000000ff07077207 */ /* 0x000fc60004000000 */
[----:B------:R-:W4:Y:S01]  /*ab4a0*/  LDL.LU R17, [R1+0x175c] ;  /* 0x00175c0001117983 */ /* 0x000f220000300800 */
[----:B------:R-:W-:-:S03]  /*ab4b0*/  ISETP.NE.U32.AND P2, PT, R7, RZ, PT ;  /* 0x000000ff0700720c */ /* 0x000fc60003f45070 */
[----:B------:R-:W4:Y:S04]  /*ab4c0*/  LDL.LU R12, [R1+0x1760] ;  /* 0x00176000010c7983 */ /* 0x000f280000300800 */
[----:B------:R-:W4:Y:S04]  /*ab4d0*/  LDL.LU R21, [R1+0x1764] ;  /* 0x0017640001157983 */ /* 0x000f280000300800 */
[----:B------:R-:W4:Y:S04]  /*ab4e0*/  LDL.LU R7, [R1+0x1768] ;  /* 0x0017680001077983 */ /* 0x000f280000300800 */
[----:B------:R1:W-:Y:S01]  /*ab4f0*/  LDGSTS.E [R4+0x8], desc[UR60][R114.64], P1 ;  /* 0x0000800072047fae */ /* 0x0003e2000892187c */
[----:B--2---:R-:W-:-:S02]  /*ab500*/  IADD3 R19, P3, R19, R8, RZ ;  /* 0x0000000813137210 */ /* 0x004fc40007f7e0ff */
[----:B---3--:R-:W-:Y:S02]  /*ab510*/  IADD3 R9, P4, R9, R8, RZ ;  /* 0x0000000809097210 */ /* 0x008fe40007f9e0ff */
[----:B-1----:R-:W-:Y:S01]  /*ab520*/  MOV R114, R19 ;  /* 0x0000001300727202 */ /* 0x002fe20000000f00 */
[----:B------:R1:W-:Y:S01]  /*ab530*/  STL [R1+0x1580], R19 ;  /* 0x0015801301007387 */ /* 0x0003e20000100800 */
[----:B----4-:R-:W-:-:S05]  /*ab540*/  IADD3.X R20, R20, R2, RZ, P3, !PT ;  /* 0x0000000214147210 */ /* 0x010fca0001ffe4ff */
[----:B------:R-:W-:Y:S02]  /*ab550*/  IMAD.MOV.U32 R115, RZ, RZ, R20 ;  /* 0x000000ffff737224 */ /* 0x000fe400078e0014 */
[----:B------:R-:W-:Y:S01]  /*ab560*/  IMAD.X R18, R18, 0x1, R2, P4 ;  /* 0x0000000112127824 */ /* 0x000fe200020e0602 */
[----:B------:R2:W-:Y:S04]  /*ab570*/  STL [R1+0x157c], R20 ;  /* 0x00157c1401007387 */ /* 0x0005e80000100800 */
[----:B------:R-:W-:Y:S01]  /*ab580*/  LDGSTS.E [R4+0x4008], desc[UR60][R114.64], P1 ;  /* 0x0400800072047fae */ /* 0x000fe2000892187c */
[----:B------:R-:W-:Y:S02]  /*ab590*/  ISETP.GT.AND P1, PT, R3, 0x20, PT ;  /* 0x000000200300780c */ /* 0x000fe40003f24270 */
[----:B-1----:R-:W-:Y:S01]  /*ab5a0*/  MOV R19, R18 ;  /* 0x0000001200137202 */ /* 0x002fe20000000f00 */
[----:B------:R-:W-:Y:S04]  /*ab5b0*/  STL [R1+0x1588], R9 ;  /* 0x0015880901007387 */ /* 0x000fe80000100800 */
[----:B------:R1:W-:Y:S04]  /*ab5c0*/  STL [R1+0x1584], R18 ;  /* 0x0015841201007387 */ /* 0x0003e80000100800 */
[----:B--2---:R-:W2:Y:S01]  /*ab5d0*/  LDL.LU R20, [R1+0x176c] ;  /* 0x00176c0001147983 */ /* 0x004ea20000300800 */
[----:B-1----:R-:W-:Y:S01]  /*ab5e0*/  IMAD.MOV.U32 R18, RZ, RZ, R9 ;  /* 0x000000ffff127224 */ /* 0x002fe200078e0009 */
[----:B------:R-:W-:-:S04]  /*ab5f0*/  SEL R9, RZ, 0x4, !P1 ;  /* 0x00000004ff097807 */ /* 0x000fc80004800000 */
[----:B------:R-:W-:Y:S01]  /*ab600*/  LDGSTS.E [R4+0xc], desc[UR60][R18.64], P2 ;  /* 0x0000c00012047fae */ /* 0x000fe2000912187c */
[----:B------:R-:W-:Y:S02]  /*ab610*/  SEL R9, R9, RZ, !P0 ;  /* 0x000000ff09097207 */ /* 0x000fe40004000000 */
[----:B------:R-:W-:Y:S02]  /*ab620*/  IADD3 R22, P3, R22, R8, RZ ;  /* 0x0000000816167210 */ /* 0x000fe40007f7e0ff */
[----:B------:R-:W-:Y:S01]  /*ab630*/  ISETP.NE.U32.AND P1, PT, R9, RZ, PT ;  /* 0x000000ff0900720c */ /* 0x000fe20003f25070 */
[----:B------:R-:W3:Y:S04]  /*ab640*/  LDL.LU R19, [R1+0x1770] ;  /* 0x0017700001137983 */ /* 0x000ee80000300800 */
[----:B------:R-:W4:Y:S04]  /*ab650*/  LDL.LU R18, [R1+0x1774] ;  /* 0x0017740001127983 */ /* 0x000f280000300800 */
[----:B------:R-:W4:Y:S01]  /*ab660*/  LDL.LU R9, [R1+0x1778] ;  /* 0x0017780001097983 */ /* 0x000f220000300800 */
[----:B------:R-:W-:-:S02]  /*ab670*/  IADD3.X R23, R23, R2, RZ, P3, !PT ;  /* 0x0000000217177210 */ /* 0x000fc40001ffe4ff */
[----:B------:R-:W-:Y:S01]  /*ab680*/  IADD3 R11, P4, R11, R8, RZ ;  /* 0x000000080b0b7210 */ /* 0x000fe20007f9e0ff */
[----:B------:R1:W-:Y:S04]  /*ab690*/  STL [R1+0x1590], R22 ;  /* 0x0015901601007387 */ /* 0x0003e80000100800 */
[----:B------:R1:W-:Y:S01]  /*ab6a0*/  LDGSTS.E [R4+0x400c], desc[UR60][R22.64], P2 ;  /* 0x0400c00016047fae */ /* 0x0003e2000912187c */
[----:B------:R-:W-:-:S03]  /*ab6b0*/  ISETP.GT.AND P2, PT, R3, 0x21, PT ;  /* 0x000000210300780c */ /* 0x000fc60003f44270 */
[----:B------:R-:W-:Y:S04]  /*ab6c0*/  STL [R1+0x158c], R23 ;  /* 0x00158c1701007387 */ /* 0x000fe80000100800 */
[----:B------:R1:W-:Y:S02]  /*ab6d0*/  STL [R1+0x1758], R11 ;  /* 0x0017580b01007387 */ /* 0x0003e40000100800 */
[----:B-1----:R-:W-:Y:S01]  /*ab6e0*/  MOV R22, R11 ;  /* 0x0000000b00167202 */ /* 0x002fe20000000f00 */
[----:B------:R-:W-:Y:S01]  /*ab6f0*/  IMAD.X R16, R16, 0x1, R2, P4 ;  /* 0x0000000110107824 */ /* 0x000fe200020e0602 */
[----:B------:R-:W-:Y:S02]  /*ab700*/  IADD3 R12, P3, R12, R8, RZ ;  /* 0x000000080c0c7210 */ /* 0x000fe40007f7e0ff */
[----:B------:R-:W-:-:S02]  /*ab710*/  SEL R11, RZ, 0x4, !P2 ;  /* 0x00000004ff0b7807 */ /* 0x000fc40005000000 */
[----:B------:R-:W-:Y:S02]  /*ab720*/  IADD3 R7, P4, R7, R8, RZ ;  /* 0x0000000807077210 */ /* 0x000fe40007f9e0ff */
[----:B------:R-:W-:Y:S01]  /*ab730*/  SEL R11, R11, RZ, !P0 ;  /* 0x000000ff0b0b7207 */ /* 0x000fe20004000000 */
[----:B------:R1:W-:Y:S01]  /*ab740*/  STL [R1+0x1754], R16 ;  /* 0x0017541001007387 */ /* 0x0003e20000100800 */
[----:B------:R-:W-:Y:S01]  /*ab750*/  IADD3.X R17, R17, R2, RZ, P3, !PT ;  /* 0x0000000211117210 */ /* 0x000fe20001ffe4ff */
[----:B------:R-:W-:Y:S01]  /*ab760*/  IMAD.MOV.U32 R23, RZ, RZ, R16 ;  /* 0x000000ffff177224 */ /* 0x000fe200078e0010 */
[----:B------:R-:W-:Y:S01]  /*ab770*/  ISETP.NE.U32.AND P2, PT, R11, RZ, PT ;  /* 0x000000ff0b00720c */ /* 0x000fe20003f45070 */
[----:B------:R-:W-:-:S03]  /*ab780*/  IMAD.X R21, R21, 0x1, R2, P4 ;  /* 0x0000000115157824 */ /* 0x000fc600020e0602 */
[----:B------:R1:W-:Y:S04]  /*ab790*/  LDGSTS.E [R4+0x8000], desc[UR60][R22.64], P1 ;  /* 0x0800000016047fae */ /* 0x0003e8000892187c */
[----:B-1----:R-:W4:Y:S04]  /*ab7a0*/  LDL.LU R16, [R1+0x1780] ;  /* 0x0017800001107983 */ /* 0x002f280000300800 */
[----:B------:R-:W4:Y:S04]  /*ab7b0*/  LDL.LU R11, [R1+0x1788] ;  /* 0x00178800010b7983 */ /* 0x000f280000300800 */
[----:B------:R-:W-:Y:S01]  /*ab7c0*/  STL [R1+0x1760], R12 ;  /* 0x0017600c01007387 */ /* 0x000fe20000100800 */
[----:B------:R-:W-:-:S03]  /*ab7d0*/  IMAD.MOV.U32 R23, RZ, RZ, R17 ;  /* 0x000000ffff177224 */ /* 0x000fc600078e0011 */
[----:B------:R1:W-:Y:S04]  /*ab7e0*/  STL [R1+0x175c], R17 ;  /* 0x00175c1101007387 */ /* 0x0003e80000100800 */
[----:B------:R1:W-:Y:S04]  /*ab7f0*/  STL [R1+0x1768], R7 ;  /* 0x0017680701007387 */ /* 0x0003e80000100800 */
[----:B------:R4:W-:Y:S04]  /*ab800*/  STL [R1+0x1764], R21 ;  /* 0x0017641501007387 */ /* 0x0009e80000100800 */
[----:B-1----:R-:W4:Y:S01]  /*ab810*/  LDL.LU R17, [R1+0x177c] ;  /* 0x00177c0001117983 */ /* 0x002f220000300800 */
[----:B------:R-:W-:-:S03]  /*ab820*/  MOV R22, R12 ;  /* 0x0000000c00167202 */ /* 0x000fc60000000f00 */
[----:B------:R-:W4:Y:S04]  /*ab830*/  LDL.LU R12, [R1+0x1784] ;  /* 0x00178400010c7983 */ /* 0x000f280000300800 */
[----:B------:R1:W-:Y:S01]  /*ab840*/  LDGSTS.E [R4+0xc000], desc[UR60][R22.64], P1 ;  /* 0x0c00000016047fae */ /* 0x0003e2000892187c */
[----:B------:R-:W-:Y:S02]  /*ab850*/  ISETP.GT.AND P1, PT, R3, 0x22, PT ;  /* 0x000000220300780c */ /* 0x000fe40003f24270 */
[----:B-1----:R-:W-:Y:S02]  /*ab860*/  MOV R22, R7 ;  /* 0x0000000700167202 */ /* 0x002fe40000000f00 */
[----:B------:R-:W-:Y:S01]  /*ab870*/  SEL R7, RZ, 0x4, !P1 ;  /* 0x00000004ff077807 */ /* 0x000fe20004800000 */
[----:B------:R-:W-:-:S03]  /*ab880*/  IMAD.MOV.U32 R23, RZ, RZ, R21 ;  /* 0x000000ffff177224 */ /* 0x000fc600078e0015 */
[----:B------:R-:W-:Y:S02]  /*ab890*/  SEL R7, R7, RZ, !P0 ;  /* 0x000000ff07077207 */ /* 0x000fe40004000000 */
[----:B------:R-:W-:Y:S02]  /*ab8a0*/  LDGSTS.E [R4+0x8004], desc[UR60][R22.64], P2 ;  /* 0x0800400016047fae */ /* 0x000fe4000912187c */
[----:B------:R-:W-:Y:S02]  /*ab8b0*/  ISETP.NE.U32.AND P1, PT, R7, RZ, PT ;  /* 0x000000ff0700720c */ /* 0x000fe40003f25070 */
[----:B------:R-:W4:Y:S04]  /*ab8c0*/  LDL.LU R22, [R1+0x1790] ;  /* 0x0017900001167983 */ /* 0x000f280000300800 */
[----:B------:R-:W4:Y:S01]  /*ab8d0*/  LDL.LU R7, [R1+0x1958] ;  /* 0x0019580001077983 */ /* 0x000f220000300800 */
[----:B---3--:R-:W-:-:S04]  /*ab8e0*/  IADD3 R19, P3, R19, R8, RZ ;  /* 0x0000000813137210 */ /* 0x008fc80007f7e0ff */
[----:B--2---:R-:W-:Y:S01]  /*ab8f0*/  IADD3.X R20, R20, R2, RZ, P3, !PT ;  /* 0x0000000214147210 */ /* 0x004fe20001ffe4ff */
[----:B------:R-:W-:Y:S01]  /*ab900*/  STL [R1+0x1770], R19 ;  /* 0x0017701301007387 */ /* 0x000fe20000100800 */
[----:B----4-:R-:W-:-:S03]  /*ab910*/  IADD3 R9, P4, R9, R8, RZ ;  /* 0x0000000809097210 */ /* 0x010fc60007f9e0ff */
[----:B------:R1:W-:Y:S01]  /*ab920*/  STL [R1+0x176c], R20 ;  /* 0x00176c1401007387 */ /* 0x0003e20000100800 */
[----:B------:R-:W-:Y:S01]  /*ab930*/  MOV R21, R20 ;  /* 0x0000001400157202 */ /* 0x000fe20000000f00 */
[----:B------:R-:W-:Y:S02]  /*ab940*/  IMAD.X R18, R18, 0x1, R2, P4 ;  /* 0x0000000112127824 */ /* 0x000fe400020e0602 */
[----:B------:R-:W-:Y:S01]  /*ab950*/  STL [R1+0x1778], R9 ;  /* 0x0017780901007387 */ /* 0x000fe20000100800 */
[----:B-1----:R-:W-:-:S03]  /*ab960*/  IMAD.MOV.U32 R20, RZ, RZ, R19 ;  /* 0x000000ffff147224 */ /* 0x002fc600078e0013 */
[----:B------:R1:W-:Y:S01]  /*ab970*/  STL [R1+0x1774], R18 ;  /* 0x0017741201007387 */ /* 0x0003e20000100800 */
[----:B------:R-:W-:-:S03]  /*ab980*/  MOV R19, R18 ;  /* 0x0000001200137202 */ /* 0x000fc60000000f00 */
[----:B------:R-:W-:Y:S01]  /*ab990*/  LDGSTS.E [R4+0xc004], desc[UR60][R20.64], P2 ;  /* 0x0c00400014047fae */ /* 0x000fe2000912187c */
[----:B------:R-:W-:-:S03]  /*ab9a0*/  ISETP.GT.AND P2, PT, R3, 0x23, PT ;  /* 0x000000230300780c */ /* 0x000fc60003f44270 */
[----:B------:R-:W2:Y:S01]  /*ab9b0*/  LDL.LU R23, [R1+0x178c] ;  /* 0x00178c0001177983 */ /* 0x000ea20000300800 */
[----:B-1----:R-:W-:Y:S01]  /*ab9c0*/  IMAD.MOV.U32 R18, RZ, RZ, R9 ;  /* 0x000000ffff127224 */ /* 0x002fe200078e0009 */
[----:B------:R-:W-:-:S04]  /*ab9d0*/  SEL R9, RZ, 0x4, !P2 ;  /* 0x00000004ff097807 */ /* 0x000fc80005000000 */
[----:B------:R-:W-:Y:S01]  /*ab9e0*/  SEL R9, R9, RZ, !P0 ;  /* 0x000000ff09097207 */ /* 0x000fe20004000000 */
[----:B------:R-:W3:Y:S04]  /*ab9f0*/  LDL.LU R20, [R1+0x1954] ;  /* 0x0019540001147983 */ /* 0x000ee80000300800 */
[----:B------:R-:W-:Y:S01]  /*aba00*/  LDGSTS.E [R4+0x8008], desc[UR60][R18.64], P1 ;  /* 0x0800800012047fae */ /* 0x000fe2000892187c */
[----:B------:R-:W-:-:S03]  /*aba10*/  ISETP.NE.U32.AND P2, PT, R9, RZ, PT ;  /* 0x000000ff0900720c */ /* 0x000fc60003f45070 */
[----:B------:R-:W4:Y:S04]  /*aba20*/  LDL.LU R21, [R1+0x195c] ;  /* 0x00195c0001157983 */ /* 0x000f280000300800 */
[----:B------:R-:W4:Y:S01]  /*aba30*/  LDL.LU R19, [R1+0x1960] ;  /* 0x0019600001137983 */ /* 0x000f220000300800 */
[----:B------:R-:W-:-:S03]  /*aba40*/  IADD3 R16, P3, R16, R8, RZ ;  /* 0x0000000810107210 */ /* 0x000fc60007f7e0ff */
[----:B------:R-:W4:Y:S01]  /*aba50*/  LDL.LU R18, [R1+0x1964] ;  /* 0x0019640001127983 */ /* 0x000f220000300800 */
[----:B------:R-:W-:-:S03]  /*aba60*/  IADD3 R11, P4, R11, R8, RZ ;  /* 0x000000080b0b7210 */ /* 0x000fc60007f9e0ff */
[----:B------:R-:W4:Y:S04]  /*aba70*/  LDL.LU R9, [R1+0x1968] ;  /* 0x0019680001097983 */ /* 0x000f280000300800 */
[----:B------:R1:W-:Y:S01]  /*aba80*/  STL [R1+0x1780], R16 ;  /* 0x0017801001007387 */ /* 0x0003e20000100800 */
[----:B------:R-:W-:-:S05]  /*aba90*/  IADD3.X R17, R17, R2, RZ, P3, !PT ;  /* 0x0000000211117210 */ /* 0x000fca0001ffe4ff */
[----:B------:R1:W-:Y:S01]  /*abaa0*/  LDGSTS.E [R4+0xc008], desc[UR60][R16.64], P1 ;  /* 0x0c00800010047fae */ /* 0x0003e2000892187c */
[----:B------:R-:W-:Y:S01]  /*abab0*/  ISETP.GT.AND P1, PT, R3, 0x40, PT ;  /* 0x000000400300780c */ /* 0x000fe20003f24270 */
[----:B------:R-:W-:Y:S02]  /*abac0*/  IMAD.X R12, R12, 0x1, R2, P4 ;  /* 0x000000010c0c7824 */ /* 0x000fe400020e0602 */
[----:B------:R1:W-:Y:S04]  /*abad0*/  STL [R1+0x177c], R17 ;  /* 0x00177c1101007387 */ /* 0x0003e80000100800 */
[----:B------:R1:W-:Y:S02]  /*abae0*/  STL [R1+0x1788], R11 ;  /* 0x0017880b01007387 */ /* 0x0003e40000100800 */
[----:B-1----:R-:W-:Y:S01]  /*abaf0*/  MOV R16, R11 ;  /* 0x0000000b00107202 */ /* 0x002fe20000000f00 */
[----:B------:R-:W-:Y:S01]  /*abb00*/  IMAD.MOV.U32 R17, RZ, RZ, R12 ;  /* 0x000000ffff117224 */ /* 0x000fe200078e000c */
[----:B------:R-:W-:Y:S01]  /*abb10*/  SEL R11, RZ, 0x4, !P1 ;  /* 0x00000004ff0b7807 */ /* 0x000fe20004800000 */
[----:B------:R1:W-:Y:S03]  /*abb20*/  STL [R1+0x1784], R12 ;  /* 0x0017840c01007387 */ /* 0x0003e60000100800 */
[----:B------:R-:W-:Y:S01]  /*abb30*/  SEL R11, R11, RZ, !P0 ;  /* 0x000000ff0b0b7207 */ /* 0x000fe20004000000 */
[----:B------:R-:W-:Y:S03]  /*abb40*/  LDGSTS.E [R4+0x800c], desc[UR60][R16.64], P2 ;  /* 0x0800c00010047fae */ /* 0x000fe6000912187c */
[----:B------:R-:W-:Y:S01]  /*abb50*/  ISETP.NE.U32.AND P1, PT, R11, RZ, PT ;  /* 0x000000ff0b00720c */ /* 0x000fe20003f25070 */
[----:B------:R-:W4:Y:S04]  /*abb60*/  LDL.LU R17, [R1+0x196c] ;  /* 0x00196c0001117983 */ /* 0x000f280000300800 */
[----:B------:R-:W4:Y:S04]  /*abb70*/  LDL.LU R16, [R1+0x1970] ;  /* 0x0019700001107983 */ /* 0x000f280000300800 */
[----:B-1----:R-:W4:Y:S04]  /*abb80*/  LDL.LU R12, [R1+0x1974] ;  /* 0x00197400010c7983 */ /* 0x002f280000300800 */
[----:B------:R-:W4:Y:S01]  /*abb90*/  LDL.LU R11, [R1+0x1978] ;  /* 0x00197800010b7983 */ /* 0x000f220000300800 */
[----:B------:R-:W-:-:S02]  /*abba0*/  IADD3 R22, P3, R22, R8, RZ ;  /* 0x0000000816167210 */ /* 0x000fc40007f7e0ff */
[----:B------:R-:W-:-:S03]  /*abbb0*/  IADD3 R7, P4, R7, R8, RZ ;  /* 0x0000000807077210 */ /* 0x000fc60007f9e0ff */
[----:B------:R1:W-:Y:S01]  /*abbc0*/  STL [R1+0x1790], R22 ;  /* 0x0017901601007387 */ /* 0x0003e20000100800 */
[----:B--2---:R-:W-:-:S05]  /*abbd0*/  IADD3.X R23, R23, R2, RZ, P3, !PT ;  /* 0x0000000217177210 */ /* 0x004fca0001ffe4ff */
[----:B------:R1:W-:Y:S01]  /*abbe0*/  LDGSTS.E [R4+0xc00c], desc[UR60][R22.64], P2 ;  /* 0x0c00c00016047fae */ /* 0x0003e2000912187c */
[----:B------:R-:W-:-:S03]  /*abbf0*/  ISETP.GT.AND P2, PT, R3, 0x41, PT ;  /* 0x000000410300780c */ /* 0x000fc60003f44270 */
[----:B------:R2:W-:Y:S01]  /*abc00*/  STL [R1+0x178c], R23 ;  /* 0x00178c1701007387 */ /* 0x0005e20000100800 */
[----:B---3--:R-:W-:-:S03]  /*abc10*/  IMAD.X R20, R20, 0x1, R2, P4 ;  /* 0x0000000114147824 */ /* 0x008fc600020e0602 */
[----:B------:R3:W-:Y:S01]  /*abc20*/  STL [R1+0x1958], R7 ;  /* 0x0019580701007387 */ /* 0x0007e20000100800 */
[----:B-1----:R-:W-:Y:S01]  /*abc30*/  MOV R22, R7 ;  /* 0x0000000700167202 */ /* 0x002fe20000000f00 */
[----:B--2---:R-:W-:Y:S01]  /*abc40*/  IMAD.MOV.U32 R23, RZ, RZ, R20 ;  /* 0x000000ffff177224 */ /* 0x004fe200078e0014 */
[----:B---3--:R-:W-:Y:S02]  /*abc50*/  SEL R7, RZ, 0x4, !P2 ;  /* 0x00000004ff077807 */ /* 0x008fe40005000000 */
[----:B----4-:R-:W-:Y:S01]  /*abc60*/  IADD3 R19, P3, R19, R8, RZ ;  /* 0x0000000813137210 */ /* 0x010fe20007f7e0ff */
[----:B------:R1:W-:Y:S01]  /*abc70*/  STL [R1+0x1954], R20 ;  /* 0x0019541401007387 */ /* 0x0003e20000100800 */
[----:B------:R-:W-:Y:S02]  /*abc80*/  SEL R7, R7, RZ, !P0 ;  /* 0x000000ff07077207 */ /* 0x000fe40004000000 */
[----:B------:R-:W-:Y:S01]  /*abc90*/  IADD3.X R21, R21, R2, RZ, P3, !PT ;  /* 0x0000000215157210 */ /* 0x000fe20001ffe4ff */
[----:B------:R2:W-:Y:S01]  /*abca0*/  LDGSTS.E [R4+0x10000], desc[UR60][R22.64], P1 ;  /* 0x1000000016047fae */ /* 0x0005e2000892187c */
[----:B------:R-:W-:-:S02]  /*abcb0*/  IADD3 R9, P4, R9, R8, RZ ;  /* 0x0000000809097210 */ /* 0x000fc40007f9e0ff */
[----:B------:R-:W-:Y:S01]  /*abcc0*/  ISETP.NE.U32.AND P2, PT, R7, RZ, PT ;  /* 0x000000ff0700720c */ /* 0x000fe20003f45070 */
[----:B-1----:R-:W3:Y:S02]  /*abcd0*/  LDL.LU R20, [R1+0x1980] ;  /* 0x0019800001147983 */ /* 0x002ee40000300800 */
[----:B------:R-:W-:Y:S02]  /*abce0*/  IMAD.X R18, R18, 0x1, R2, P4 ;  /* 0x0000000112127824 */ /* 0x000fe400020e0602 */
[----:B------:R-:W4:Y:S01]  /*abcf0*/  LDL.LU R7, [R1+0x1988] ;  /* 0x0019880001077983 */ /* 0x000f220000300800 */
[----:B--2---:R-:W-:Y:S01]  /*abd00*/  MOV R22, R19 ;  /* 0x0000001300167202 */ /* 0x004fe20000000f00 */
[----:B------:R-:W-:Y:S02]  /*abd10*/  IMAD.MOV.U32 R23, RZ, RZ, R21 ;  /* 0x000000ffff177224 */ /* 0x000fe400078e0015 */
[----:B------:R-:W-:Y:S04]  /*abd20*/  STL [R1+0x1960], R19 ;  /* 0x0019601301007387 */ /* 0x000fe80000100800 */
[----:B------:R1:W-:Y:S04]  /*abd30*/  STL [R1+0x195c], R21 ;  /* 0x00195c1501007387 */ /* 0x0003e80000100800 */
[----:B------:R2:W-:Y:S04]  /*abd40*/  STL [R1+0x1968], R9 ;  /* 0x0019680901007387 */ /* 0x0005e80000100800 */
[----:B------:R2:W-:Y:S04]  /*abd50*/  STL [R1+0x1964], R18 ;  /* 0x0019641201007387 */ /* 0x0005e80000100800 */
[----:B------:R2:W-:Y:S01]  /*abd60*/  LDGSTS.E [R4+0x14000], desc[UR60][R22.64], P1 ;  /* 0x1400000016047fae */ /* 0x0005e2000892187c */
[----:B------:R-:W-:-:S03]  /*abd70*/  ISETP.GT.AND P1, PT, R3, 0x42, PT ;  /* 0x000000420300780c */ /* 0x000fc60003f24270 */
[----:B-1----:R-:W4:Y:S04]  /*abd80*/  LDL.LU R21, [R1+0x197c] ;  /* 0x00197c0001157983 */ /* 0x002f280000300800 */
[----:B------:R-:W4:Y:S01]  /*abd90*/  LDL.LU R19, [R1+0x1984] ;  /* 0x0019840001137983 */ /* 0x000f220000300800 */
[----:B--2---:R-:W-:Y:S02]  /*abda0*/  MOV R22, R9 ;  /* 0x0000000900167202 */ /* 0x004fe40000000f00 */
[----:B------:R-:W-:Y:S01]  /*abdb0*/  SEL R9, RZ, 0x4, !P1 ;  /* 0x00000004ff097807 */ /* 0x000fe20004800000 */
[----:B------:R-:W-:-:S03]  /*abdc0*/  IMAD.MOV.U32 R23, RZ, RZ, R18 ;  /* 0x000000ffff177224 */ /* 0x000fc600078e0012 */
[----:B------:R-:W-:Y:S02]  /*abdd0*/  SEL R9, R9, RZ, !P0 ;  /* 0x000000ff09097207 */ /* 0x000fe40004000000 */
[----:B------:R-:W-:Y:S02]  /*abde0*/  LDGSTS.E [R4+0x10004], desc[UR60][R22.64], P2 ;  /* 0x1000400016047fae */ /* 0x000fe4000912187c */
[----:B------:R-:W-:Y:S02]  /*abdf0*/  ISETP.NE.U32.AND P1, PT, R9, RZ, PT ;  /* 0x000000ff0900720c */ /* 0x000fe40003f25070 */
[----:B------:R-:W2:Y:S01]  /*abe00*/  LDL.LU R22, [R1+0x1990] ;  /* 0x0019900001167983 */ /* 0x000ea20000300800 */
[----:B------:R-:W-:-:S03]  /*abe10*/  IADD3 R16, P3, R16, R8, RZ ;  /* 0x0000000810107210 */ /* 0x000fc60007f7e0ff */
[----:B------:R-:W2:Y:S01]  /*abe20*/  LDL.LU R9, [R1+0x1b58] ;  /* 0x001b580001097983 */ /* 0x000ea20000300800 */
[----:B------:R-:W-:Y:S02]  /*abe30*/  IADD3.X R17, R17, R2, RZ, P3, !PT ;  /* 0x0000000211117210 */ /* 0x000fe40001ffe4ff */
[----:B------:R-:W-:Y:S01]  /*abe40*/  IADD3 R11, P4, R11, R8, RZ ;  /* 0x000000080b0b7210 */ /* 0x000fe20007f9e0ff */
[----:B------:R1:W-:Y:S04]  /*abe50*/  STL [R1+0x1970], R16 ;  /* 0x0019701001007387 */ /* 0x0003e80000100800 */
[----:B------:R-:W-:Y:S01]  /*abe60*/  IMAD.X R12, R12, 0x1, R2, P4 ;  /* 0x000000010c0c7824 */ /* 0x000fe200020e0602 */
[----:B------:R-:W-:Y:S04]  /*abe70*/  STL [R1+0x196c], R17 ;  /* 0x00196c1101007387 */ /* 0x000fe80000100800 */
[----:B------:R1:W-:Y:S04]  /*abe80*/  STL [R1+0x1978], R11 ;  /* 0x0019780b01007387 */ /* 0x0003e80000100800 */
[----:B------:R1:W-:Y:S04]  /*abe90*/  STL [R1+0x1974], R12 ;  /* 0x0019740c01007387 */ /* 0x0003e80000100800 */
[----:B------:R-:W2:Y:S04]  /*abea0*/  LDL.LU R23, [R1+0x198c] ;  /* 0x00198c0001177983 */ /* 0x000ea80000300800 */
[----:B------:R-:W2:Y:S04]  /*abeb0*/  LDL.LU R18, [R1+0x1b54] ;  /* 0x001b540001127983 */ /* 0x000ea80000300800 */
[----:B------:R1:W-:Y:S01]  /*abec0*/  LDGSTS.E [R4+0x14004], desc[UR60][R16.64], P2 ;  /* 0x1400400010047fae */ /* 0x0003e2000912187c */
[----:B------:R-:W-:-:S02]  /*abed0*/  ISETP.GT.AND P2, PT, R3, 0x43, PT ;  /* 0x000000430300780c */ /* 0x000fc40003f44270 */
[----:B-1----:R-:W-:Y:S02]  /*abee0*/  MOV R16, R11 ;  /* 0x0000000b00107202 */ /* 0x002fe40000000f00 */
[----:B------:R-:W-:Y:S01]  /*abef0*/  SEL R11, RZ, 0x4, !P2 ;  /* 0x00000004ff0b7807 */ /* 0x000fe20005000000 */
[----:B------:R-:W-:-:S03]  /*abf00*/  IMAD.MOV.U32 R17, RZ, RZ, R12 ;  /* 0x000000ffff117224 */ /* 0x000fc600078e000c */
[----:B------:R-:W-:Y:S02]  /*abf10*/  SEL R11, R11, RZ, !P0 ;  /* 0x000000ff0b0b7207 */ /* 0x000fe40004000000 */
[----:B------:R-:W-:Y:S02]  /*abf20*/  LDGSTS.E [R4+0x10008], desc[UR60][R16.64], P1 ;  /* 0x1000800010047fae */ /* 0x000fe4000892187c */
[----:B------:R-:W-:Y:S02]  /*abf30*/  ISETP.NE.U32.AND P2, PT, R11, RZ, PT ;  /* 0x000000ff0b00720c */ /* 0x000fe40003f45070 */
[----:B------:R-:W2:Y:S04]  /*abf40*/  LDL.LU R16, [R1+0x1b5c] ;  /* 0x001b5c0001107983 */ /* 0x000ea80000300800 */
[----:B------:R-:W2:Y:S04]  /*abf50*/  LDL.LU R11, [R1+0x1b60] ;  /* 0x001b6000010b7983 */ /* 0x000ea80000300800 */
[----:B------:R-:W2:Y:S04]  /*abf60*/  LDL.LU R17, [R1+0x1b64] ;  /* 0x001b640001117983 */ /* 0x000ea80000300800 */
[----:B------:R-:W2:Y:S01]  /*abf70*/  LDL.LU R12, [R1+0x1b68] ;  /* 0x001b6800010c7983 */ /* 0x000ea20000300800 */
[----:B---3--:R-:W-:-:S02]  /*abf80*/  IADD3 R20, P3, R20, R8, RZ ;  /* 0x0000000814147210 */ /* 0x008fc40007f7e0ff */
[----:B----4-:R-:W-:-:S03]  /*abf90*/  IADD3 R7, P4, R7, R8, RZ ;  /* 0x0000000807077210 */ /* 0x010fc60007f9e0ff */
[----:B------:R1:W-:Y:S01]  /*abfa0*/  STL [R1+0x1980], R20 ;  /* 0x0019801401007387 */ /* 0x0003e20000100800 */
[----:B------:R-:W-:-:S05]  /*abfb0*/  IADD3.X R21, R21, R2, RZ, P3, !PT ;  /* 0x0000000215157210 */ /* 0x000fca0001ffe4ff */
[----:B------:R1:W-:Y:S01]  /*abfc0*/  LDGSTS.E [R4+0x14008], desc[UR60][R20.64], P1 ;  /* 0x1400800014047fae */ /* 0x0003e2000892187c */
[----:B------:R-:W-:Y:S01]  /*abfd0*/  ISETP.GT.AND P1, PT, R3, 0x60, PT ;  /* 0x000000600300780c */ /* 0x000fe20003f24270 */
[----:B------:R-:W-:Y:S02]  /*abfe0*/  IMAD.X R19, R19, 0x1, R2, P4 ;  /* 0x0000000113137824 */ /* 0x000fe400020e0602 */
[----:B------:R3:W-:Y:S04]  /*abff0*/  STL [R1+0x197c], R21 ;  /* 0x00197c1501007387 */ /* 0x0007e80000100800 */
[----:B------:R4:W-:Y:S01]  /*ac000*/  STL [R1+0x1988], R7 ;  /* 0x0019880701007387 */ /* 0x0009e20000100800 */
[----:B-1----:R-:W-:Y:S01]  /*ac010*/  MOV R20, R7 ;  /* 0x0000000700147202 */ /* 0x002fe20000000f00 */
[----:B---3--:R-:W-:Y:S01]  /*ac020*/  IMAD.MOV.U32 R21, RZ, RZ, R19 ;  /* 0x000000ffff157224 */ /* 0x008fe200078e0013 */
[----:B----4-:R-:W-:Y:S01]  /*ac030*/  SEL R7, RZ, 0x4, !P1 ;  /* 0x00000004ff077807 */ /* 0x010fe20004800000 */
[----:B------:R1:W-:Y:S03]  /*ac040*/  STL [R1+0x1984], R19 ;  /* 0x0019841301007387 */ /* 0x0003e60000100800 */
[----:B------:R-:W-:Y:S01]  /*ac050*/  SEL R7, R7, RZ, !P0 ;  /* 0x000000ff07077207 */ /* 0x000fe20004000000 */
[----:B------:R-:W-:Y:S01]  /*ac060*/  LDGSTS.E [R4+0x1000c], desc[UR60][R20.64], P2 ;  /* 0x1000c00014047fae */ /* 0x000fe2000912187c */
[----:B--2---:R-:W-:-:S02]  /*ac070*/  IADD3 R22, P3, R22, R8, RZ ;  /* 0x0000000816167210 */ /* 0x004fc40007f7e0ff */
[----:B------:R-:W-:Y:S02]  /*ac080*/  ISETP.NE.U32.AND P1, PT, R7, RZ, PT ;  /* 0x000000ff0700720c */ /* 0x000fe40003f25070 */
[----:B------:R-:W-:Y:S01]  /*ac090*/  IADD3 R9, P4, R9, R8, RZ ;  /* 0x0000000809097210 */ /* 0x000fe20007f9e0ff */
[----:B------:R-:W2:Y:S04]  /*ac0a0*/  LDL.LU R21, [R1+0x1b6c] ;  /* 0x001b6c0001157983 */ /* 0x000ea80000300800 */
[----:B------:R-:W3:Y:S04]  /*ac0b0*/  LDL.LU R20, [R1+0x1b70] ;  /* 0x001b700001147983 */ /* 0x000ee80000300800 */
[----:B-1----:R-:W4:Y:S04]  /*ac0c0*/  LDL.LU R19, [R1+0x1b74] ;  /* 0x001b740001137983 */ /* 0x002f280000300800 */
[----:B------:R-:W4:Y:S01]  /*ac0d0*/  LDL.LU R7, [R1+0x1b78] ;  /* 0x001b780001077983 */ /* 0x000f220000300800 */
[----:B------:R-:W-:-:S03]  /*ac0e0*/  IADD3.X R23, R23, R2, RZ, P3, !PT ;  /* 0x0000000217177210 */ /* 0x000fc60001ffe4ff */
[----:B------:R-:W-:Y:S01]  /*ac0f0*/  STL [R1+0x1990], R22 ;  /* 0x0019901601007387 */ /* 0x000fe20000100800 */
[----:B------:R-:W-:-:S03]  /*ac100*/  IMAD.X R18, R18, 0x1, R2, P4 ;  /* 0x0000000112127824 */ /* 0x000fc600020e0602 */
[----:B------:R1:W-:Y:S01]  /*ac110*/  LDGSTS.E [R4+0x1400c], desc[UR60][R22.64], P2 ;  /* 0x1400c00016047fae */ /* 0x0003e2000912187c */
[----:B------:R-:W-:-:S03]  /*ac120*/  ISETP.GT.AND P2, PT, R3, 0x61, PT ;  /* 0x000000610300780c */ /* 0x000fc60003f44270 */
[----:B------:R1:W-:Y:S04]  /*ac130*/  STL [R1+0x198c], R23 ;  /* 0x00198c1701007387 */ /* 0x0003e80000100800 */
[----:B------:R1:W-:Y:S04]  /*ac140*/  STL [R1+0x1b58], R9 ;  /* 0x001b580901007387 */ /* 0x0003e80000100800 */
[----:B------:R1:W-:Y:S02]  /*ac150*/  STL [R1+0x1b54], R18 ;  /* 0x001b541201007387 */ /* 0x0003e40000100800 */
[----:B-1----:R-:W-:Y:S01]  /*ac160*/  IMAD.MOV.U32 R23, RZ, RZ, R18 ;  /* 0x000000ffff177224 */ /* 0x002fe200078e0012 */
[----:B------:R-:W-:-:S02]  /*ac170*/  MOV R22, R9 ;  /* 0x0000000900167202 */ /* 0x000fc40000000f00 */
[----:B------:R-:W4:Y:S01]  /*ac180*/  LDL.LU R9, [R1+0x1b80] ;  /* 0x001b800001097983 */ /* 0x000f220000300800 */
[----:B------:R-:W-:-:S03]  /*ac190*/  SEL R18, RZ, 0x4, !P2 ;  /* 0x00000004ff127807 */ /* 0x000fc60005000000 */
[----:B------:R1:W-:Y:S01]  /*ac1a0*/  LDGSTS.E [R4+0x18000], desc[UR60][R22.64], P1 ;  /* 0x1800000016047fae */ /* 0x0003e2000892187c */
[----:B------:R-:W-:-:S04]  /*ac1b0*/  SEL R18, R18, RZ, !P0 ;  /* 0x000000ff12127207 */ /* 0x000fc80004000000 */
[----:B------:R-:W-:Y:S02]  /*ac1c0*/  ISETP.NE.U32.AND P2, PT, R18, RZ, PT ;  /* 0x000000ff1200720c */ /* 0x000fe40003f45070 */
[----:B------:R-:W4:Y:S01]  /*ac1d0*/  LDL.LU R18, [R1+0x1b7c] ;  /* 0x001b7c0001127983 */ /* 0x000f220000300800 */
[----:B------:R-:W-:-:S04]  /*ac1e0*/  IADD3 R11, P3, R11, R8, RZ ;  /* 0x000000080b0b7210 */ /* 0x000fc80007f7e0ff */
[----:B------:R-:W-:Y:S02]  /*ac1f0*/  IADD3.X R16, R16, R2, RZ, P3, !PT ;  /* 0x0000000210107210 */ /* 0x000fe40001ffe4ff */
[----:B------:R-:W-:Y:S01]  /*ac200*/  IADD3 R12, P4, R12, R8, RZ ;  /* 0x000000080c0c7210 */ /* 0x000fe20007f9e0ff */
[----:B------:R-:W-:Y:S04]  /*ac210*/  STL [R1+0x1b60], R11 ;  /* 0x001b600b01007387 */ /* 0x000fe80000100800 */
[----:B------:R-:W-:Y:S01]  /*ac220*/  IMAD.X R17, R17, 0x1, R2, P4 ;  /* 0x0000000111117824 */ /* 0x000fe200020e0602 */
[----:B------:R1:W-:Y:S02]  /*ac230*/  STL [R1+0x1b5c], R16 ;  /* 0x001b5c1001007387 */ /* 0x0003e40000100800 */
[----:B-1----:R-:W-:Y:S01]  /*ac240*/  MOV R22, R11 ;  /* 0x0000000b00167202 */ /* 0x002fe20000000f00 */
[----:B------:R-:W-:Y:S01]  /*ac250*/  IMAD.MOV.U32 R23, RZ, RZ, R16 ;  /* 0x000000ffff177224 */ /* 0x000fe200078e0010 */
[----:B------:R-:W-:Y:S04]  /*ac260*/  STL [R1+0x1b68], R12 ;  /* 0x001b680c01007387 */ /* 0x000fe80000100800 */
[----:B------:R1:W-:Y:S04]  /*ac270*/  STL [R1+0x1b64], R17 ;  /* 0x001b641101007387 */ /* 0x0003e80000100800 */
[----:B------:R-:W4:Y:S04]  /*ac280*/  LDL.LU R16, [R1+0x1b88] ;  /* 0x001b880001107983 */ /* 0x000f280000300800 */
[----:B------:R1:W-:Y:S04]  /*ac290*/  LDGSTS.E [R4+0x1c000], desc[UR60][R22.64], P1 ;  /* 0x1c00000016047fae */ /* 0x0003e8000892187c */
[----:B------:R-:W4:Y:S01]  /*ac2a0*/  LDL.LU R11, [R1+0x1b90] ;  /* 0x001b9000010b7983 */ /* 0x000f220000300800 */
[----:B-1----:R-:W-:Y:S01]  /*ac2b0*/  IMAD.MOV.U32 R23, RZ, RZ, R17 ;  /* 0x000000ffff177224 */ /* 0x002fe200078e0011 */
[----:B------:R-:W-:-:S02]  /*ac2c0*/  MOV R22, R12 ;  /* 0x0000000c00167202 */ /* 0x000fc40000000f00 */
[----:B------:R-:W4:Y:S04]  /*ac2d0*/  LDL.LU R17, [R1+0x1b84] ;  /* 0x001b840001117983 */ /* 0x000f280000300800 */
[----:B------:R-:W4:Y:S01]  /*ac2e0*/  LDL.LU R12, [R1+0x1b8c] ;  /* 0x001b8c00010c7983 */ /* 0x000f220000300800 */
[----:B------:R-:W-:-:S03]  /*ac2f0*/  ISETP.GT.AND P1, PT, R3, 0x62, PT ;  /* 0x000000620300780c */ /* 0x000fc60003f24270 */
[----:B------:R1:W-:Y:S02]  /*ac300*/  LDGSTS.E [R4+0x18004], desc[UR60][R22.64], P2 ;  /* 0x1800400016047fae */ /* 0x0003e4000912187c */
[----:B-1----:R-:W-:-:S04]  /*ac310*/  SEL R22, RZ, 0x4, !P1 ;  /* 0x00000004ff167807 */ /* 0x002fc80004800000 */
[----:B------:R-:W-:-:S04]  /*ac320*/  SEL R22, R22, RZ, !P0 ;  /* 0x000000ff16167207 */ /* 0x000fc80004000000 */
[----:B------:R-:W-:Y:S02]  /*ac330*/  ISETP.NE.U32.AND P1, PT, R22, RZ, PT ;  /* 0x000000ff1600720c */ /* 0x000fe40003f25070 */
[----:B---3--:R-:W-:-:S04]  /*ac340*/  IADD3 R20, P3, R20, R8, RZ ;  /* 0x0000000814147210 */ /* 0x008fc80007f7e0ff */
[----:B--2---:R-:W-:Y:S02]  /*ac350*/  IADD3.X R21, R21, R2, RZ, P3, !PT ;  /* 0x0000000215157210 */ /* 0x004fe40001ffe4ff */
[----:B----4-:R-:W-:Y:S01]  /*ac360*/  IADD3 R7, P4, R7, R8, RZ ;  /* 0x0000000807077210 */ /* 0x010fe20007f9e0ff */
[----:B------:R1:W-:Y:S04]  /*ac370*/  STL [R1+0x1b70], R20 ;  /* 0x001b701401007387 */ /* 0x0003e80000100800 */
[----:B------:R-:W-:Y:S01]  /*ac380*/  IMAD.X R19, R19, 0x1, R2, P4 ;  /* 0x0000000113137824 */ /* 0x000fe200020e0602 */
[----:B------:R2:W-:Y:S04]  /*ac390*/  STL [R1+0x1b6c], R21 ;  /* 0x001b6c1501007387 */ /* 0x0005e80000100800 */
[----:B------:R1:W-:Y:S01]  /*ac3a0*/  LDGSTS.E [R4+0x1c004], desc[UR60][R20.64], P2 ;  /* 0x1c00400014047fae */ /* 0x0003e2000912187c */
[----:B------:R-:W-:-:S03]  /*ac3b0*/  ISETP.GT.AND P2, PT, R3, 0x63, PT ;  /* 0x000000630300780c */ /* 0x000fc60003f44270 */
[----:B------:R3:W-:Y:S01]  /*ac3c0*/  STL [R1+0x1b78], R7 ;  /* 0x001b780701007387 */ /* 0x0007e20000100800 */
[----:B-1----:R-:W-:Y:S01]  /*ac3d0*/  MOV R20, R7 ;  /* 0x0000000700147202 */ /* 0x002fe20000000f00 */
[----:B--2---:R-:W-:Y:S02]  /*ac3e0*/  IMAD.MOV.U32 R21, RZ, RZ, R19 ;  /* 0x000000ffff157224 */ /* 0x004fe400078e0013 */
[----:B------:R1:W-:Y:S01]  /*ac3f0*/  STL [R1+0x1b74], R19 ;  /* 0x001b741301007387 */ /* 0x0003e20000100800 */
[----:B------:R-:W-:-:S03]  /*ac400*/  IADD3 R9, P3, R9, R8, RZ ;  /* 0x0000000809097210 */ /* 0x000fc60007f7e0ff */
[----:B------:R2:W-:Y:S04]  /*ac410*/  LDGSTS.E [R4+0x18008], desc[UR60][R20.64], P1 ;  /* 0x1800800014047fae */ /* 0x0005e8000892187c */
[----:B---3--:R-:W3:Y:S04]  /*ac420*/  LDL.LU R7, [R1+0x1598] ;  /* 0x0015980001077983 */ /* 0x008ee80000300800 */
[----:B-1----:R-:W4:Y:S01]  /*ac430*/  LDL.LU R19, [R1+0x1594] ;  /* 0x0015940001137983 */ /* 0x002f220000300800 */
[----:B--2---:R-:W-:Y:S02]  /*ac440*/  SEL R20, RZ, 0x4, !P2 ;  /* 0x00000004ff147807 */ /* 0x004fe40005000000 */
[----:B------:R-:W-:-:S02]  /*ac450*/  IADD3.X R18, R18, R2, RZ, P3, !PT ;  /* 0x0000000212127210 */ /* 0x000fc40001ffe4ff */
[----:B------:R-:W-:Y:S02]  /*ac460*/  SEL R20, R20, RZ, !P0 ;  /* 0x000000ff14147207 */ /* 0x000fe40004000000 */
[----:B------:R-:W-:Y:S02]  /*ac470*/  MOV R21, R18 ;  /* 0x0000001200157202 */ /* 0x000fe40000000f00 */
[----:B------:R-:W-:Y:S01]  /*ac480*/  ISETP.NE.U32.AND P2, PT, R20, RZ, PT ;  /* 0x000000ff1400720c */ /* 0x000fe20003f45070 */
[----:B------:R-:W-:Y:S01]  /*ac490*/  IMAD.MOV.U32 R20, RZ, RZ, R9 ;  /* 0x000000ffff147224 */ /* 0x000fe200078e0009 */
[----:B------:R-:W-:Y:S04]  /*ac4a0*/  STL [R1+0x1b80], R9 ;  /* 0x001b800901007387 */ /* 0x000fe80000100800 */
[----:B------:R1:W-:Y:S04]  /*ac4b0*/  STL [R1+0x1b7c], R18 ;  /* 0x001b7c1201007387 */ /* 0x0003e80000100800 */
[----:B------:R-:W-:Y:S04]  /*ac4c0*/  LDGSTS.E [R4+0x1c008], desc[UR60][R20.64], P1 ;  /* 0x1c00800014047fae */ /* 0x000fe8000892187c */
[----:B------:R-:W2:Y:S04]  /*ac4d0*/  LDL.LU R20, [R1+0x159c] ;  /* 0x00159c0001147983 */ /* 0x000ea80000300800 */
[----:B-1----:R-:W2:Y:S04]  /*ac4e0*/  LDL.LU R18, [R1+0x15a0] ;  /* 0x0015a00001127983 */ /* 0x002ea80000300800 */
[----:B------:R-:W2:Y:S04]  /*ac4f0*/  LDL.LU R21, [R1+0x15a4] ;  /* 0x0015a40001157983 */ /* 0x000ea80000300800 */
[----:B------:R-:W2:Y:S01]  /*ac500*/  LDL.LU R9, [R1+0x15a8] ;  /* 0x0015a80001097983 */ /* 0x000ea20000300800 */
[----:B------:R-:W-:-:S02]  /*ac510*/  IADD3 R16, P1, R16, R8, RZ ;  /* 0x0000000810107210 */ /* 0x000fc40007f3e0ff */
[----:B------:R-:W-:-:S03]  /*ac520*/  IADD3 R11, P3, R11, R8, RZ ;  /* 0x000000080b0b7210 */ /* 0x000fc60007f7e0ff */
[----:B------:R-:W-:Y:S01]  /*ac530*/  IMAD.X R17, R17, 0x1, R2, P1 ;  /* 0x0000000111117824 */ /* 0x000fe200008e0602 */
[----:B------:R1:W-:Y:S01]  /*ac540*/  STL [R1+0x1b88], R16 ;  /* 0x001b881001007387 */ /* 0x0003e20000100800 */
[----:B------:R-:W-:-:S03]  /*ac550*/  IADD3.X R12, R12, R2, RZ, P3, !PT ;  /* 0x000000020c0c7210 */ /* 0x000fc60001ffe4ff */
[----:B------:R1:W-:Y:S04]  /*ac560*/  STL [R1+0x1b84], R17 ;  /* 0x001b841101007387 */ /* 0x0003e80000100800 */
[----:B------:R1:W-:Y:S04]  /*ac570*/  LDGSTS.E [R4+0x1800c], desc[UR60][R16.64], P2 ;  /* 0x1800c00010047fae */ /* 0x0003e8000912187c */
[----:B------:R-:W-:Y:S01]  /*ac580*/  STL [R1+0x1b90], R11 ;  /* 0x001b900b01007387 */ /* 0x000fe20000100800 */
[----:B-1----:R-:W-:Y:S01]  /*ac590*/  IMAD.MOV.U32 R16, RZ, RZ, R11 ;  /* 0x000000ffff107224 */ /* 0x002fe200078e000b */
[----:B------:R-:W-:-:S02]  /*ac5a0*/  MOV R17, R12 ;  /* 0x0000000c00117202 */ /* 0x000fc40000000f00 */
[----:B------:R1:W-:Y:S04]  /*ac5b0*/  STL [R1+0x1b8c], R12 ;  /* 0x001b8c0c01007387 */ /* 0x0003e80000100800 */
[----:B------:R1:W-:Y:S04]  /*ac5c0*/  LDGSTS.E [R4+0x1c00c], desc[UR60][R16.64], P2 ;  /* 0x1c00c00010047fae */ /* 0x0003e8000912187c */
[----:B------:R-:W2:Y:S04]  /*ac5d0*/  LDL.LU R17, [R1+0x15ac] ;  /* 0x0015ac0001117983 */ /* 0x000ea80000300800 */
[----:B------:R-:W2:Y:S04]  /*ac5e0*/  LDL.LU R16, [R1+0x15b0] ;  /* 0x0015b00001107983 */ /* 0x000ea80000300800 */
[----:B-1----:R-:W2:Y:S04]  /*ac5f0*/  LDL.LU R12, [R1+0x15b4] ;  /* 0x0015b400010c7983 */ /* 0x002ea80000300800 */
[----:B------:R-:W2:Y:S01]  /*ac600*/  LDL.LU R11, [R1+0x15b8] ;  /* 0x0015b800010b7983 */ /* 0x000ea20000300800 */
[----:B------:R-:W-:-:S04]  /*ac610*/  ISETP.GT.AND P1, PT, R3, 0x4, PT ;  /* 0x000000040300780c */ /* 0x000fc80003f24270 */
[----:B------:R-:W-:-:S04]  /*ac620*/  SEL R4, RZ, 0x4, !P1 ;  /* 0x00000004ff047807 */ /* 0x000fc80004800000 */
[----:B------:R-:W-:-:S04]  /*ac630*/  SEL R4, R4, RZ, !P0 ;  /* 0x000000ff04047207 */ /* 0x000fc80004000000 */
[----:B------:R-:W-:Y:S02]  /*ac640*/  ISETP.NE.U32.AND P2, PT, R4, RZ, PT ;  /* 0x000000ff0400720c */ /* 0x000fe40003f45070 */
[----:B------:R-:W-:-:S04]  /*ac650*/  LOP3.LUT R4, R13, 0x10, RZ, 0x3c, !PT ;  /* 0x000000100d047812 */ /* 0x000fc800078e3cff */
[----:B------:R-:W-:Y:S02]  /*ac660*/  IADD3 R4, R4, 0x200000, R15 ;  /* 0x0020000004047810 */ /* 0x000fe40007ffe00f */
[----:B---3--:R-:W-:-:S05]  /*ac670*/  IADD3 R7, P1, R7, R8, RZ ;  /* 0x0000000807077210 */ /* 0x008fca0007f3e0ff */
[----:B----4-:R-:W-:Y:S01]  /*ac680*/  IMAD.X R19, R19, 0x1, R2, P1 ;  /* 0x0000000113137824 */ /* 0x010fe200008e0602 */
[----:B------:R-:W-:Y:S01]  /*ac690*/  ISETP.GT.AND P1, PT, R3, 0x5, PT ;  /* 0x000000050300780c */ /* 0x000fe20003f24270 */
[----:B------:R1:W-:Y:S01]  /*ac6a0*/  STL [R1+0x1598], R7 ;  /* 0x0015980701007387 */ /* 0x0003e20000100800 */
[----:B------:R-:W-:Y:S01]  /*ac6b0*/  MOV R22, R7 ;  /* 0x0000000700167202 */ /* 0x000fe20000000f00 */
[----:B------:R-:W-:Y:S02]  /*ac6c0*/  IMAD.MOV.U32 R23, RZ, RZ, R19 ;  /* 0x000000ffff177224 */ /* 0x000fe400078e0013 */
[----:B------:R3:W-:Y:S04]  /*ac6d0*/  STL [R1+0x1594], R19 ;  /* 0x0015941301007387 */ /* 0x0007e80000100800 */
[----:B------:R4:W-:Y:S01]  /*ac6e0*/  LDGSTS.E [R4], desc[UR60][R22.64], P2 ;  /* 0x0000000016047fae */ /* 0x0009e2000912187c */
[----:B-1----:R-:W-:-:S04]  /*ac6f0*/  SEL R7, RZ, 0x4, !P1 ;  /* 0x00000004ff077807 */ /* 0x002fc80004800000 */
[----:B------:R-:W-:Y:S01]  /*ac700*/  SEL R7, R7, RZ, !P0 ;  /* 0x000000ff07077207 */ /* 0x000fe20004000000 */
[----:B---3--:R-:W3:Y:S03]  /*ac710*/  LDL.LU R19, [R1+0x15c0] ;  /* 0x0015c00001137983 */ /* 0x008ee60000300800 */
[----:B------:R-:W-:Y:S02]  /*ac720*/  ISETP.NE.U32.AND P1, PT, R7, RZ, PT ;  /* 0x000000ff0700720c */ /* 0x000fe40003f25070 */
[----:B------:R-:W3:Y:S01]  /*ac730*/  LDL.LU R7, [R1+0x15c8] ;  /* 0x0015c80001077983 */ /* 0x000ee20000300800 */
[----:B--2---:R-:W-:-:S04]  /*ac740*/  IADD3 R18, P3, R18, R8, RZ ;  /* 0x0000000812127210 */ /* 0x004fc80007f7e0ff */
[----:B------:R-:W-:Y:S02]  /*ac750*/  IADD3.X R20, R20, R2, RZ, P3, !PT ;  /* 0x0000000214147210 */ /* 0x000fe40001ffe4ff */
[----:B------:R-:W-:Y:S01]  /*ac760*/  IADD3 R9, P4, R9, R8, RZ ;  /* 0x0000000809097210 */ /* 0x000fe20007f9e0ff */
[----:B------:R-:W-:Y:S04]  /*ac770*/  STL [R1+0x15a0], R18 ;  /* 0x0015a01201007387 */ /* 0x000fe80000100800 */
[----:B------:R-:W-:Y:S01]  /*ac780*/  IMAD.X R21, R21, 0x1, R2, P4 ;  /* 0x0000000115157824 */ /* 0x000fe200020e0602 */
[----:B------:R1:W-:Y:S01]  /*ac790*/  STL [R1+0x159c], R20 ;  /* 0x00159c1401007387 */ /* 0x0003e20000100800 */
[----:B----4-:R-:W-:Y:S01]  /*ac7a0*/  IMAD.MOV.U32 R23, RZ, RZ, R20 ;  /* 0x000000ffff177224 */ /* 0x010fe200078e0014 */
[----:B------:R-:W-:-:S02]  /*ac7b0*/  MOV R22, R18 ;  /* 0x0000001200167202 */ /* 0x000fc40000000f00 */
[----:B------:R2:W-:Y:S04]  /*ac7c0*/  STL [R1+0x15a8], R9 ;  /* 0x0015a80901007387 */ /* 0x0005e80000100800 */
[----:B------:R-:W-:Y:S04]  /*ac7d0*/  STL [R1+0x15a4], R21 ;  /* 0x0015a41501007387 */ /* 0x000fe80000100800 */
[----:B-1----:R-:W4:Y:S04]  /*ac7e0*/  LDL.LU R20, [R1+0x15bc] ;  /* 0x0015bc0001147983 */ /* 0x002f280000300800 */
[----:B------:R1:W-:Y:S01]  /*ac7f0*/  LDGSTS.E [R4+0x4000], desc[UR60][R22.64], P2 ;  /* 0x0400000016047fae */ /* 0x0003e2000912187c */
[----:B------:R-:W-:-:S03]  /*ac800*/  ISETP.GT.AND P2, PT, R3, 0x6, PT ;  /* 0x000000060300780c */ /* 0x000fc60003f44270 */
[----:B------:R-:W4:Y:S01]  /*ac810*/  LDL.LU R18, [R1+0x15c4] ;  /* 0x0015c40001127983 */ /* 0x000f220000300800 */
[----:B-1----:R-:W-:Y:S02]  /*ac820*/  MOV R22, R9 ;  /* 0x0000000900167202 */ /* 0x002fe40000000f00 */
[----:B--2---:R-:W-:Y:S01]  /*ac830*/  SEL R9, RZ, 0x4, !P2 ;  /* 0x00000004ff097807 */ /* 0x004fe20005000000 */
[----:B------:R-:W-:-:S03]  /*ac840*/  IMAD.MOV.U32 R23, RZ, RZ, R21 ;  /* 0x000000ffff177224 */ /* 0x000fc600078e0015 */
[----:B------:R-:W-:Y:S02]  /*ac850*/  SEL R9, R9, RZ, !P0 ;  /* 0x000000ff09097207 */ /* 0x000fe40004000000 */
[----:B------:R-:W-:Y:S02]  /*ac860*/  LDGSTS.E [R4+0x4], desc[UR60][R22.64], P1 ;  /* 0x0000400016047fae */ /* 0x000fe4000892187c */
[----:B------:R-:W-:Y:S02]  /*ac870*/  ISETP.NE.U32.AND P2, PT, R9, RZ, PT ;  /* 0x000000ff0900720c */ /* 0x000fe40003f45070 */
[----:B------:R-:W-:Y:S01]  /*ac880*/  IADD3 R16, P3, R16, R8, RZ ;  /* 0x0000000810107210 */ /* 0x000fe20007f7e0ff */
[----:B------:R-:W2:Y:S03]  /*ac890*/  LDL.LU R22, [R1+0x15d0] ;  /* 0x0015d00001167983 */ /* 0x000ea60000300800 */
[----:B------:R-:W-:Y:S01]  /*ac8a0*/  IADD3.X R17, R17, R2, RZ, P3, !PT ;  /* 0x0000000211117210 */ /* 0x000fe20001ffe4ff */
[----:B------:R-:W2:Y:S01]  /*ac8b0*/  LDL.LU R9, [R1+0x1798] ;  /* 0x0017980001097983 */ /* 0x000ea20000300800 */
[----:B------:R-:W-:-:S03]  /*ac8c0*/  IADD3 R11, P4, R11, R8, RZ ;  /* 0x000000080b0b7210 */ /* 0x000fc60007f9e0ff */
[----:B------:R-:W-:Y:S02]  /*ac8d0*/  STL [R1+0x15b0], R16 ;  /* 0x0015b01001007387 */ /* 0x000fe40000100800 */
[----:B------:R-:W-:Y:S02]  /*ac8e0*/  IMAD.X R12, R12, 0x1, R2, P4 ;  /* 0x000000010c0c7824 */ /* 0x000fe400020e0602 */
[----:B------:R-:W-:Y:S04]  /*ac8f0*/  STL [R1+0x15ac], R17 ;  /* 0x0015ac1101007387 */ /* 0x000fe80000100800 */
[----:B------:R1:W-:Y:S04]  /*ac900*/  STL [R1+0x15b8], R11 ;  /* 0x0015b80b01007387 */ /* 0x0003e80000100800 */
[----:B------:R-:W-:Y:S01]  /*ac910*/  LDGSTS.E [R4+0x4004], desc[UR60][R16.64], P1 ;  /* 0x0400400010047fae */ /* 0x000fe2000892187c */
[----:B------:R-:W-:-:S03]  /*ac920*/  ISETP.GT.AND P1, PT, R3, 0x7, PT ;  /* 0x000000070300780c */ /* 0x000fc60003f24270 */
[----:B------:R1:W-:Y:S01]  /*ac930*/  STL [R1+0x15b4], R12 ;  /* 0x0015b40c01007387 */ /* 0x0003e20000100800 */
[----:B------:R-:W-:-:S03]  /*ac940*/  MOV R114, R11 ;  /* 0x0000000b00727202 */ /* 0x000fc60000000f00 */
[----:B------:R-:W2:Y:S01]  /*ac950*/  LDL.LU R23, [R1+0x15cc] ;  /* 0x0015cc0001177983 */ /* 0x000ea20000300800 */
[----:B-1----:R-:W-:Y:S01]  /*ac960*/  SEL R11, RZ, 0x4, !P1 ;  /* 0x00000004ff0b7807 */ /* 0x002fe20004800000 */
[----:B------:R-:W-:Y:S02]  /*ac970*/  IMAD.MOV.U32 R115, RZ, RZ, R12 ;  /* 0x000000ffff737224 */ /* 0x000fe400078e000c */
[----:B------:R-:W2:Y:S01]  /*ac980*/  LDL.LU R16, [R1+0x1794] ;  /* 0x0017940001107983 */ /* 0x000ea20000300800 */
[----:B------:R-:W-:-:S03]  /*ac990*/  SEL R11, R11, RZ, !P0 ;  /* 0x000000ff0b0b7207 */ /* 0x000fc60004000000 */
[----:B------:R-:W2:Y:S01]  /*ac9a0*/  LDL.LU R17, [R1+0x179c] ;  /* 0x00179c0001117983 */ /* 0x000ea20000300800 */
[----:B------:R-:W-:-:S03]  /*ac9b0*/  ISETP.NE.U32.AND P1, PT, R11, RZ, PT ;  /* 0x000000ff0b00720c */ /* 0x000fc60003f25070 */
[----:B------:R-:W2:Y:S04]  /*ac9c0*/  LDL.LU R12, [R1+0x17a0] ;  /* 0x0017a000010c7983 */ /* 0x000ea80000300800 */
[----:B------:R-:W2:Y:S04]  /*ac9d0*/  LDL.LU R21, [R1+0x17a4] ;  /* 0x0017a40001157983 */ /* 0x000ea80000300800 */
[----:B------:R-:W2:Y:S04]  /*ac9e0*/  LDL.LU R11, [R1+0x17a8] ;  /* 0x0017a800010b7983 */ /* 0x000ea80000300800 */
[----:B------:R1:W-:Y:S01]  /*ac9f0*/  LDGSTS.E [R4+0x8], desc[UR60][R114.64], P2 ;  /* 0x0000800072047fae */ /* 0x0003e2000912187c */
[----:B---3--:R-:W-:-:S02]  /*aca00*/  IADD3 R19, P3, R19, R8, RZ ;  /* 0x0000000813137210 */ /* 0x008fc40007f7e0ff */
[----:B------:R-:W-:Y:S02]  /*aca10*/  IADD3 R7, P4, R7, R8, RZ ;  /* 0x0000000807077210 */ /* 0x000fe40007f9e0ff */
        /* <DEDUP_REMOVED lines=11> */
[----:B---3--:R-:W3:Y:S01]  /*acad0*/  LDL.LU R20, [R1+0x17ac] ;  /* 0x0017ac0001147983 */ /* 0x008ee20000300800 */
[----:B-1----:R-:W-:Y:S01]  /*acae0*/  IMAD.MOV.U32 R18, RZ, RZ, R7 ;  /* 0x000000ffff127224 */ /* 0x002fe200078e0007 */
[----:B------:R-:W-:-:S04]  /*acaf0*/  SEL R7, RZ, 0x4, !P2 ;  /* 0x00000004ff077807 */ /* 0x000fc80005000000 */
[----:B------:R-:W-:Y:S01]  /*acb00*/  LDGSTS.E [R4+0xc], desc[UR60][R18.64], P1 ;  /* 0x0000c00012047fae */ /* 0x000fe2000892187c */
[----:B------:R-:W-:Y:S02]  /*acb10*/  SEL R7, R7, RZ, !P0 ;  /* 0x000000ff07077207 */ /* 0x000fe40004000000 */
[-C--:B--2---:R-:W-:Y:S02]  /*acb20*/  IADD3 R22, P3, R22, R8.reuse, RZ ;  /* 0x0000000816167210 */ /* 0x084fe40007f7e0ff */
[----:B------:R-:W-:Y:S01]  /*acb30*/  ISETP.NE.U32.AND P2, PT, R7, RZ, PT ;  /* 0x000000ff0700720c */ /* 0x000fe20003f45070 */
[----:B------:R-:W2:Y:S04]  /*acb40*/  LDL.LU R19, [R1+0x17b0] ;  /* 0x0017b00001137983 */ /* 0x000ea80000300800 */
[----:B------:R-:W4:Y:S04]  /*acb50*/  LDL.LU R18, [R1+0x17b4] ;  /* 0x0017b40001127983 */ /* 0x000f280000300800 */
[----:B------:R-:W4:Y:S01]  /*acb60*/  LDL.LU R7, [R1+0x17b8] ;  /* 0x0017b80001077983 */ /* 0x000f220000300800 */
[----:B------:R-:W-:-:S02]  /*acb70*/  IADD3 R9, P4, R9, R8, RZ ;  /* 0x0000000809097210 */ /* 0x000fc40007f9e0ff */
[----:B------:R-:W-:Y:S01]  /*acb80*/  IADD3.X R23, R23, R2, RZ, P3, !PT ;  /* 0x0000000217177210 */ /* 0x000fe20001ffe4ff */
        /* <DEDUP_REMOVED lines=37> */
[----:B--2---:R-:W-:-:S04]  /*acde0*/  IADD3 R19, P3, R19, R8, RZ ;  /* 0x0000000813137210 */ /* 0x004fc80007f7e0ff */
[----:B---3--:R-:W-:Y:S01]  /*acdf0*/  IADD3.X R20, R20, R2, RZ, P3, !PT ;  /* 0x0000000214147210 */ /* 0x008fe20001ffe4ff */
        /* <DEDUP_REMOVED lines=21> */
[----:B------:R-:W4:Y:S04]  /*acf50*/  LDL.LU R18, [R1+0x19a4] ;  /* 0x0019a40001127983 */ /* 0x000f280000300800 */
[----:B------:R-:W4:Y:S01]  /*acf60*/  LDL.LU R7, [R1+0x19a8] ;  /* 0x0019a80001077983 */ /* 0x000f220000300800 */
[----:B------:R-:W-:-:S03]  /*acf70*/  IADD3 R9, P4, R9, R8, RZ ;  /* 0x0000000809097210 */ /* 0x000fc60007f9e0ff */
        /* <DEDUP_REMOVED lines=151> */
[----:B------:R1:W-:Y:S04]  /*ad8f0*/  STL [R1+0x1bb4], R19 ;  /* 0x001bb41301007387 */ /* 0x0003e80000100800 */
[----:B------:R2:W-:Y:S01]  /*ad900*/  LDGSTS.E [R4+0x18008], desc[UR60][R20.64], P2 ;  /* 0x1800800014047fae */ /* 0x0005e2000912187c */
[----:B------:R-:W-:-:S03]  /*ad910*/  IADD3 R7, P3, R7, R8, RZ ;  /* 0x0000000807077210 */ /* 0x000fc60007f7e0ff */
[----:B---3--:R-:W3:Y:S04]  /*ad920*/  LDL.LU R11, [R1+0x15d8] ;  /* 0x0015d800010b7983 */ /* 0x008ee80000300800 */
[----:B-1----:R-:W4:Y:S01]  /*ad930*/  LDL.LU R19, [R1+0x15d4] ;  /* 0x0015d40001137983 */ /* 0x002f220000300800 */
[----:B--2---:R-:W-:Y:S02]  /*ad940*/  SEL R20, RZ, 0x4, !P1 ;  /* 0x00000004ff147807 */ /* 0x004fe40004800000 */
[----:B------:R-:W-:Y:S02]  /*ad950*/  IADD3.X R18, R18, R2, RZ, P3, !PT ;  /* 0x0000000212127210 */ /* 0x000fe40001ffe4ff */
[----:B------:R-:W-:Y:S02]  /*ad960*/  SEL R20, R20, RZ, !P0 ;  /* 0x000000ff14147207 */ /* 0x000fe40004000000 */
[----:B------:R-:W-:-:S02]  /*ad970*/  MOV R21, R18 ;  /* 0x0000001200157202 */ /* 0x000fc40000000f00 */
        /* <DEDUP_REMOVED lines=11> */
[----:B------:R1:W-:Y:S01]  /*ada30*/  STL [R1+0x1bc8], R16 ;  /* 0x001bc81001007387 */ /* 0x0003e20000100800 */
[----:B------:R-:W-:Y:S01]  /*ada40*/  IMAD.X R17, R17, 0x1, R2, P2 ;  /* 0x0000000111117824 */ /* 0x000fe200010e0602 */
[----:B------:R-:W-:-:S04]  /*ada50*/  IADD3.X R12, R12, R2, RZ, P3, !PT ;  /* 0x000000020c0c7210 */ /* 0x000fc80001ffe4ff */
        /* <DEDUP_REMOVED lines=157> */
[----:B------:R-:W4:Y:S04]  /*ae430*/  LDL.LU R19, [R1+0x19e0] ;  /* 0x0019e00001137983 */ /* 0x000f280000300800 */
[----:B------:R-:W4:Y:S01]  /*ae440*/  LDL.LU R18, [R1+0x19e4] ;  /* 0x0019e40001127983 */ /* 0x000f220000300800 */
[----:B------:R-:W-:-:S03]  /*ae450*/  IADD3 R16, P3, R16, R8, RZ ;  /* 0x0000000810107210 */ /* 0x000fc60007f7e0ff */
        /* <DEDUP_REMOVED lines=58> */
[----:B------:R-:W2:Y:S04]  /*ae800*/  LDL.LU R22, [R1+0x1a10] ;  /* 0x001a100001167983 */ /* 0x000ea80000300800 */
[----:B------:R-:W2:Y:S01]  /*ae810*/  LDL.LU R11, [R1+0x1bd8] ;  /* 0x001bd800010b7983 */ /* 0x000ea20000300800 */
[----:B------:R-:W-:-:S04]  /*ae820*/  IADD3 R16, P3, R16, R8, RZ ;  /* 0x0000000810107210 */ /* 0x000fc80007f7e0ff */
        /* <DEDUP_REMOVED lines=97> */
[----:B--2---:R-:W-:-:S04]  /*aee40*/  SEL R20, RZ, 0x4, !P1 ;  /* 0x00000004ff147807 */ /* 0x004fc80004800000 */
[----:B------:R-:W-:Y:S02]  /*aee50*/  SEL R20, R20, RZ, !P0 ;  /* 0x000000ff14147207 */ /* 0x000fe40004000000 */
[----:B------:R-:W-:Y:S02]  /*aee60*/  IADD3.X R18, R18, R2, RZ, P3, !PT ;  /* 0x0000000212127210 */ /* 0x000fe40001ffe4ff */
[----:B------:R-:W-:Y:S01]  /*aee70*/  ISETP.NE.U32.AND P1, PT, R20, RZ, PT ;  /* 0x000000ff1400720c */ /* 0x000fe20003f25070 */
[----:B------:R-:W-:Y:S01]  /*aee80*/  IMAD.MOV.U32 R20, RZ, RZ, R11 ;  /* 0x000000ffff147224 */ /* 0x000fe200078e000b */
[----:B------:R-:W-:Y:S01]  /*aee90*/  MOV R21, R18 ;  /* 0x0000001200157202 */ /* 0x000fe20000000f00 */
        /* <DEDUP_REMOVED lines=67> */
[----:B------:R-:W-:Y:S04]  /*af2d0*/  STL [R1+0x1630], R16 ;  /* 0x0016301001007387 */ /* 0x000fe80000100800 */
[----:B------:R-:W-:Y:S01]  /*af2e0*/  IMAD.X R12, R12, 0x1, R2, P4 ;  /* 0x000000010c0c7824 */ /* 0x000fe200020e0602 */
        /* <DEDUP_REMOVED lines=40> */
[----:B------:R-:W-:-:S03]  /*af570*/  IADD3 R11, P4, R11, R8, RZ ;  /* 0x000000080b0b7210 */ /* 0x000fc60007f9e0ff */
[----:B------:R1:W-:Y:S01]  /*af580*/  STL [R1+0x1650], R22 ;  /* 0x0016501601007387 */ /* 0x0003e20000100800 */
[----:B------:R-:W-:-:S05]  /*af590*/  IADD3.X R23, R23, R2, RZ, P3, !PT ;  /* 0x0000000217177210 */ /* 0x000fca0001ffe4ff */
        /* <DEDUP_REMOVED lines=835> */
[----:B------:R-:W4:Y:S04]  /*b29d0*/  LDL.LU R9, [R1+0x1cb8] ;  /* 0x001cb80001097983 */ /* 0x000f280000300800 */
[----:B------:R-:W-:Y:S01]  /*b29e0*/  STL [R1+0x1ad0], R22 ;  /* 0x001ad01601007387 */ /* 0x000fe20000100800 */
[----:B------:R-:W-:Y:S01]  /*b29f0*/  IADD3.X R23, R23, R2, RZ, P3, !PT ;  /* 0x0000000217177210 */ /* 0x000fe20001ffe4ff */
[----:B------:R-:W-:-:S04]  /*b2a00*/  IMAD.X R18, R18, 0x1, R2, P4 ;  /* 0x0000000112127824 */ /* 0x000fc800020e0602 */
        /* <DEDUP_REMOVED lines=47> */
[----:B------:R2:W-:Y:S04]  /*b2d00*/  LDGSTS.E [R4+0x18008], desc[UR60][R20.64], P2 ;  /* 0x1800800014047fae */ /* 0x0005e8000912187c */
[----:B---3--:R-:W3:Y:S01]  /*b2d10*/  LDL.LU R9, [R1+0x16d8] ;  /* 0x0016d80001097983 */ /* 0x008ee20000300800 */
[----:B------:R-:W-:-:S03]  /*b2d20*/  IADD3 R11, P3, R11, R8, RZ ;  /* 0x000000080b0b7210 */ /* 0x000fc60007f7e0ff */
        /* <DEDUP_REMOVED lines=226> */
[----:B------:R-:W-:Y:S04]  /*b3b50*/  STL [R1+0x1ae4], R18 ;  /* 0x001ae41201007387 */ /* 0x000fe80000100800 */
        /* <DEDUP_REMOVED lines=15> */
[----:B------:R-:W-:Y:S04]  /*b3c50*/  STL [R1+0x1af0], R16 ;  /* 0x001af01001007387 */ /* 0x000fe80000100800 */
[----:B------:R-:W-:Y:S01]  /*b3c60*/  IMAD.X R12, R12, 0x1, R2, P4 ;  /* 0x000000010c0c7824 */ /* 0x000fe200020e0602 */
[----:B------:R1:W-:Y:S04]  /*b3c70*/  STL [R1+0x1aec], R17 ;  /* 0x001aec1101007387 */ /* 0x0003e80000100800 */
[----:B------:R1:W-:Y:S04]  /*b3c80*/  STL [R1+0x1af8], R11 ;  /* 0x001af80b01007387 */ /* 0x0003e80000100800 */
[----:B------:R1:W-:Y:S04]  /*b3c90*/  STL [R1+0x1af4], R12 ;  /* 0x001af40c01007387 */ /* 0x0003e80000100800 */
[----:B------:R-:W2:Y:S04]  /*b3ca0*/  LDL.LU R23, [R1+0x1b0c] ;  /* 0x001b0c0001177983 */ /* 0x000ea80000300800 */
[----:B------:R-:W-:Y:S04]  /*b3cb0*/  LDGSTS.E [R4+0x14004], desc[UR60][R16.64], P1 ;  /* 0x1400400010047fae */ /* 0x000fe8000892187c */
[----:B-1----:R-:W2:Y:S01]  /*b3cc0*/  LDL.LU R17, [R1+0x1cd4] ;  /* 0x001cd40001117983 */ /* 0x002ea20000300800 */
[----:B------:R-:W-:-:S02]  /*b3cd0*/  ISETP.GT.AND P1, PT, R3, 0x5b, PT ;  /* 0x0000005b0300780c */ /* 0x000fc40003f24270 */
[----:B------:R-:W-:Y:S01]  /*b3ce0*/  MOV R114, R11 ;  /* 0x0000000b00727202 */ /* 0x000fe20000000f00 */
[----:B------:R-:W2:Y:S01]  /*b3cf0*/  LDL.LU R16, [R1+0x1cdc] ;  /* 0x001cdc0001107983 */ /* 0x000ea20000300800 */
[----:B------:R-:W-:-:S04]  /*b3d00*/  SEL R11, RZ, 0x4, !P1 ;  /* 0x00000004ff0b7807 */ /* 0x000fc80004800000 */
[----:B------:R-:W-:Y:S01]  /*b3d10*/  SEL R11, R11, RZ, !P0 ;  /* 0x000000ff0b0b7207 */ /* 0x000fe20004000000 */
[----:B------:R-:W-:-:S03]  /*b3d20*/  IMAD.MOV.U32 R115, RZ, RZ, R12 ;  /* 0x000000ffff737224 */ /* 0x000fc600078e000c */
[----:B------:R-:W-:Y:S02]  /*b3d30*/  ISETP.NE.U32.AND P1, PT, R11, RZ, PT ;  /* 0x000000ff0b00720c */ /* 0x000fe40003f25070 */
[----:B------:R-:W2:Y:S04]  /*b3d40*/  LDL.LU R11, [R1+0x1ce0] ;  /* 0x001ce000010b7983 */ /* 0x000ea80000300800 */
[----:B------:R-:W2:Y:S04]  /*b3d50*/  LDL.LU R18, [R1+0x1ce4] ;  /* 0x001ce40001127983 */ /* 0x000ea80000300800 */
[----:B------:R-:W2:Y:S04]  /*b3d60*/  LDL.LU R12, [R1+0x1ce8] ;  /* 0x001ce800010c7983 */ /* 0x000ea80000300800 */
[----:B------:R-:W-:Y:S01]  /*b3d70*/  LDGSTS.E [R4+0x10008], desc[UR60][R114.64], P2 ;  /* 0x1000800072047fae */ /* 0x000fe2000912187c */
        /* <DEDUP_REMOVED lines=23> */
[----:B------:R-:W-:-:S05]  /*b3ef0*/  IADD3.X R23, R23, R2, RZ, P3, !PT ;  /* 0x0000000217177210 */ /* 0x000fca0001ffe4ff */
[----:B------:R1:W-:Y:S01]  /*b3f00*/  LDGSTS.E [R4+0x1400c], desc[UR60][R22.64], P1 ;  /* 0x1400c00016047fae */ /* 0x0003e2000892187c */
[----:B------:R-:W-:-:S03]  /*b3f10*/  ISETP.GT.AND P1, PT, R3, 0x79, PT ;  /* 0x000000790300780c */ /* 0x000fc60003f24270 */
[----:B------:R1:W-:Y:S01]  /*b3f20*/  STL [R1+0x1b0c], R23 ;  /* 0x001b0c1701007387 */ /* 0x0003e20000100800 */
[----:B------:R-:W-:-:S03]  /*b3f30*/  IMAD.X R17, R17, 0x1, R2, P4 ;  /* 0x0000000111117824 */ /* 0x000fc600020e0602 */
[----:B------:R1:W-:Y:S02]  /*b3f40*/  STL [R1+0x1cd8], R9 ;  /* 0x001cd80901007387 */ /* 0x0003e40000100800 */
[----:B-1----:R-:W-:Y:S02]  /*b3f50*/  IMAD.MOV.U32 R23, RZ, RZ, R17 ;  /* 0x000000ffff177224 */ /* 0x002fe400078e0011 */
[----:B------:R1:W-:Y:S01]  /*b3f60*/  STL [R1+0x1cd4], R17 ;  /* 0x001cd41101007387 */ /* 0x0003e20000100800 */
[----:B------:R-:W-:-:S03]  /*b3f70*/  MOV R22, R9 ;  /* 0x0000000900167202 */ /* 0x000fc60000000f00 */
[----:B------:R-:W4:Y:S01]  /*b3f80*/  LDL.LU R9, [R1+0x1d00] ;  /* 0x001d000001097983 */ /* 0x000f220000300800 */
[----:B-1----:R-:W-:-:S03]  /*b3f90*/  SEL R17, RZ, 0x4, !P1 ;  /* 0x00000004ff117807 */ /* 0x002fc60004800000 */
[----:B------:R1:W-:Y:S01]  /*b3fa0*/  LDGSTS.E [R4+0x18000], desc[UR60][R22.64], P2 ;  /* 0x1800000016047fae */ /* 0x0003e2000912187c */
[----:B------:R-:W-:-:S04]  /*b3fb0*/  SEL R17, R17, RZ, !P0 ;  /* 0x000000ff11117207 */ /* 0x000fc80004000000 */
[----:B------:R-:W-:Y:S02]  /*b3fc0*/  ISETP.NE.U32.AND P1, PT, R17, RZ, PT ;  /* 0x000000ff1100720c */ /* 0x000fe40003f25070 */
[----:B------:R-:W4:Y:S01]  /*b3fd0*/  LDL.LU R17, [R1+0x1cfc] ;  /* 0x001cfc0001117983 */ /* 0x000f220000300800 */
[-C--:B------:R-:W-:Y:S02]  /*b3fe0*/  IADD3 R11, P3, R11, R8.reuse, RZ ;  /* 0x000000080b0b7210 */ /* 0x080fe40007f7e0ff */
[----:B------:R-:W-:Y:S02]  /*b3ff0*/  IADD3 R12, P4, R12, R8, RZ ;  /* 0x000000080c0c7210 */ /* 0x000fe40007f9e0ff */
[----:B------:R-:W-:Y:S01]  /*b4000*/  IADD3.X R16, R16, R2, RZ, P3, !PT ;  /* 0x0000000210107210 */ /* 0x000fe20001ffe4ff */
[----:B------:R-:W-:Y:S02]  /*b4010*/  STL [R1+0x1ce0], R11 ;  /* 0x001ce00b01007387 */ /* 0x000fe40000100800 */
[----:B------:R-:W-:Y:S01]  /*b4020*/  IMAD.X R18, R18, 0x1, R2, P4 ;  /* 0x0000000112127824 */ /* 0x000fe200020e0602 */
[----:B-1----:R-:W-:Y:S01]  /*b4030*/  MOV R22, R11 ;  /* 0x0000000b00167202 */ /* 0x002fe20000000f00 */
[----:B------:R1:W-:Y:S01]  /*b4040*/  STL [R1+0x1cdc], R16 ;  /* 0x001cdc1001007387 */ /* 0x0003e20000100800 */
[----:B------:R-:W-:-:S03]  /*b4050*/  IMAD.MOV.U32 R23, RZ, RZ, R16 ;  /* 0x000000ffff177224 */ /* 0x000fc600078e0010 */
[----:B------:R-:W-:Y:S04]  /*b4060*/  STL [R1+0x1ce8], R12 ;  /* 0x001ce80c01007387 */ /* 0x000fe80000100800 */
[----:B------:R1:W-:Y:S04]  /*b4070*/  STL [R1+0x1ce4], R18 ;  /* 0x001ce41201007387 */ /* 0x0003e80000100800 */
[----:B-1----:R-:W4:Y:S04]  /*b4080*/  LDL.LU R16, [R1+0x1d08] ;  /* 0x001d080001107983 */ /* 0x002f280000300800 */
[----:B------:R1:W-:Y:S04]  /*b4090*/  LDGSTS.E [R4+0x1c000], desc[UR60][R22.64], P2 ;  /* 0x1c00000016047fae */ /* 0x0003e8000912187c */
[----:B------:R-:W4:Y:S01]  /*b40a0*/  LDL.LU R11, [R1+0x1d10] ;  /* 0x001d1000010b7983 */ /* 0x000f220000300800 */
[----:B-1----:R-:W-:-:S03]  /*b40b0*/  IMAD.MOV.U32 R23, RZ, RZ, R18 ;  /* 0x000000ffff177224 */ /* 0x002fc600078e0012 */
[----:B------:R-:W4:Y:S01]  /*b40c0*/  LDL.LU R18, [R1+0x1d04] ;  /* 0x001d040001127983 */ /* 0x000f220000300800 */
[----:B------:R-:W-:-:S03]  /*b40d0*/  MOV R22, R12 ;  /* 0x0000000c00167202 */ /* 0x000fc60000000f00 */
        /* <DEDUP_REMOVED lines=13> */
[----:B------:R-:W-:-:S02]  /*b41b0*/  ISETP.GT.AND P1, PT, R3, 0x7b, PT ;  /* 0x0000007b0300780c */ /* 0x000fc40003f24270 */
[----:B-1----:R-:W-:Y:S01]  /*b41c0*/  MOV R20, R7 ;  /* 0x0000000700147202 */ /* 0x002fe20000000f00 */
[----:B--2---:R-:W-:-:S05]  /*b41d0*/  IMAD.MOV.U32 R21, RZ, RZ, R19 ;  /* 0x000000ffff157224 */ /* 0x004fca00078e0013 */
[----:B------:R1:W-:Y:S01]  /*b41e0*/  LDGSTS.E [R4+0x18008], desc[UR60][R20.64], P2 ;  /* 0x1800800014047fae */ /* 0x0003e2000912187c */
[----:B------:R-:W-:Y:S02]  /*b41f0*/  IADD3 R9, P3, R9, R8, RZ ;  /* 0x0000000809097210 */ /* 0x000fe40007f7e0ff */
[----:B-1----:R-:W-:-:S04]  /*b4200*/  SEL R20, RZ, 0x4, !P1 ;  /* 0x00000004ff147807 */ /* 0x002fc80004800000 */
[----:B------:R-:W-:Y:S01]  /*b4210*/  SEL R20, R20, RZ, !P0 ;  /* 0x000000ff14147207 */ /* 0x000fe20004000000 */
[----:B------:R1:W-:Y:S03]  /*b4220*/  STL [R1+0x1cf8], R7 ;  /* 0x001cf80701007387 */ /* 0x0003e60000100800 */
[----:B------:R-:W-:Y:S02]  /*b4230*/  ISETP.NE.U32.AND P1, PT, R20, RZ, PT ;  /* 0x000000ff1400720c */ /* 0x000fe40003f25070 */
[----:B------:R-:W-:Y:S01]  /*b4240*/  IADD3.X R17, R17, R2, RZ, P3, !PT ;  /* 0x0000000211117210 */ /* 0x000fe20001ffe4ff */
[----:B------:R-:W-:Y:S01]  /*b4250*/  IMAD.MOV.U32 R20, RZ, RZ, R9 ;  /* 0x000000ffff147224 */ /* 0x000fe200078e0009 */
[----:B------:R2:W-:Y:S02]  /*b4260*/  STL [R1+0x1cf4], R19 ;  /* 0x001cf41301007387 */ /* 0x0005e40000100800 */
[----:B------:R-:W-:-:S02]  /*b4270*/  MOV R21, R17 ;  /* 0x0000001100157202 */ /* 0x000fc40000000f00 */
[----:B-1----:R-:W3:Y:S04]  /*b4280*/  LDL.LU R7, [R1+0x1718] ;  /* 0x0017180001077983 */ /* 0x002ee80000300800 */
[----:B------:R-:W-:Y:S04]  /*b4290*/  LDGSTS.E [R4+0x1c008], desc[UR60][R20.64], P2 ;  /* 0x1c00800014047fae */ /* 0x000fe8000912187c */
[----:B--2---:R-:W2:Y:S04]  /*b42a0*/  LDL.LU R19, [R1+0x1714] ;  /* 0x0017140001137983 */ /* 0x004ea80000300800 */
[----:B------:R-:W-:Y:S04]  /*b42b0*/  STL [R1+0x1d00], R9 ;  /* 0x001d000901007387 */ /* 0x000fe80000100800 */
[----:B------:R1:W-:Y:S04]  /*b42c0*/  STL [R1+0x1cfc], R17 ;  /* 0x001cfc1101007387 */ /* 0x0003e80000100800 */
[----:B------:R-:W4:Y:S04]  /*b42d0*/  LDL.LU R20, [R1+0x171c] ;  /* 0x00171c0001147983 */ /* 0x000f280000300800 */
[----:B-1----:R-:W4:Y:S04]  /*b42e0*/  LDL.LU R17, [R1+0x1720] ;  /* 0x0017200001117983 */ /* 0x002f280000300800 */
[----:B------:R-:W4:Y:S04]  /*b42f0*/  LDL.LU R21, [R1+0x1724] ;  /* 0x0017240001157983 */ /* 0x000f280000300800 */
[----:B------:R-:W4:Y:S01]  /*b4300*/  LDL.LU R9, [R1+0x1728] ;  /* 0x0017280001097983 */ /* 0x000f220000300800 */
[----:B------:R-:W-:-:S02]  /*b4310*/  IADD3 R16, P2, R16, R8, RZ ;  /* 0x0000000810107210 */ /* 0x000fc40007f5e0ff */
[----:B------:R-:W-:-:S03]  /*b4320*/  IADD3 R11, P3, R11, R8, RZ ;  /* 0x000000080b0b7210 */ /* 0x000fc60007f7e0ff */
[----:B------:R-:W-:Y:S01]  /*b4330*/  IMAD.X R18, R18, 0x1, R2, P2 ;  /* 0x0000000112127824 */ /* 0x000fe200010e0602 */
[----:B------:R-:W-:Y:S01]  /*b4340*/  IADD3.X R12, R12, R2, RZ, P3, !PT ;  /* 0x000000020c0c7210 */ /* 0x000fe20001ffe4ff */
[----:B------:R-:W-:Y:S01]  /*b4350*/  IMAD.MOV.U32 R22, RZ, RZ, R16 ;  /* 0x000000ffff167224 */ /* 0x000fe200078e0010 */
[----:B------:R-:W-:Y:S02]  /*b4360*/  STL [R1+0x1d08], R16 ;  /* 0x001d081001007387 */ /* 0x000fe40000100800 */
[----:B------:R-:W-:Y:S02]  /*b4370*/  MOV R23, R18 ;  /* 0x0000001200177202 */ /* 0x000fe40000000f00 */
[----:B------:R1:W-:Y:S04]  /*b4380*/  STL [R1+0x1d04], R18 ;  /* 0x001d041201007387 */ /* 0x0003e80000100800 */
[----:B------:R-:W-:Y:S04]  /*b4390*/  STL [R1+0x1d10], R11 ;  /* 0x001d100b01007387 */ /* 0x000fe80000100800 */
[----:B------:R1:W-:Y:S04]  /*b43a0*/  LDGSTS.E [R4+0x1800c], desc[UR60][R22.64], P1 ;  /* 0x1800c00016047fae */ /* 0x0003e8000892187c */
[----:B------:R1:W-:Y:S04]  /*b43b0*/  STL [R1+0x1d0c], R12 ;  /* 0x001d0c0c01007387 */ /* 0x0003e80000100800 */
[----:B-1----:R-:W4:Y:S01]  /*b43c0*/  LDL.LU R18, [R1+0x172c] ;  /* 0x00172c0001127983 */ /* 0x002f220000300800 */
[----:B------:R-:W-:-:S03]  /*b43d0*/  MOV R23, R12 ;  /* 0x0000000c00177202 */ /* 0x000fc60000000f00 */
[----:B------:R-:W4:Y:S01]  /*b43e0*/  LDL.LU R12, [R1+0x1730] ;  /* 0x00173000010c7983 */ /* 0x000f220000300800 */
[----:B------:R-:W-:-:S03]  /*b43f0*/  IMAD.MOV.U32 R22, RZ, RZ, R11 ;  /* 0x000000ffff167224 */ /* 0x000fc600078e000b */
[----:B------:R-:W4:Y:S04]  /*b4400*/  LDL.LU R16, [R1+0x1734] ;  /* 0x0017340001107983 */ /* 0x000f280000300800 */
[----:B------:R-:W4:Y:S04]  /*b4410*/  LDL.LU R11, [R1+0x1738] ;  /* 0x00173800010b7983 */ /* 0x000f280000300800 */
[----:B------:R1:W-:Y:S01]  /*b4420*/  LDGSTS.E [R4+0x1c00c], desc[UR60][R22.64], P1 ;  /* 0x1c00c00016047fae */ /* 0x0003e2000892187c */
[----:B------:R-:W-:-:S04]  /*b4430*/  ISETP.GT.AND P1, PT, R3, 0x1c, PT ;  /* 0x0000001c0300780c */ /* 0x000fc80003f24270 */
[----:B-1----:R-:W-:-:S04]  /*b4440*/  SEL R4, RZ, 0x4, !P1 ;  /* 0x00000004ff047807 */ /* 0x002fc80004800000 */
[----:B------:R-:W-:-:S04]  /*b4450*/  SEL R4, R4, RZ, !P0 ;  /* 0x000000ff04047207 */ /* 0x000fc80004000000 */
[----:B------:R-:W-:Y:S02]  /*b4460*/  ISETP.NE.U32.AND P2, PT, R4, RZ, PT ;  /* 0x000000ff0400720c */ /* 0x000fe40003f45070 */
[----:B------:R-:W-:-:S04]  /*b4470*/  LOP3.LUT R4, R13, 0x70, RZ, 0x3c, !PT ;  /* 0x000000700d047812 */ /* 0x000fc800078e3cff */
[----:B------:R-:W-:Y:S02]  /*b4480*/  IADD3 R4, R4, 0x200000, R15 ;  /* 0x0020000004047810 */ /* 0x000fe40007ffe00f */
[----:B---3--:R-:W-:-:S05]  /*b4490*/  IADD3 R7, P1, R7, R8, RZ ;  /* 0x0000000807077210 */ /* 0x008fca0007f3e0ff */
[----:B--2---:R-:W-:Y:S01]  /*b44a0*/  IMAD.X R19, R19, 0x1, R2, P1 ;  /* 0x0000000113137824 */ /* 0x004fe200008e0602 */
[----:B------:R-:W-:Y:S01]  /*b44b0*/  STL [R1+0x1718], R7 ;  /* 0x0017180701007387 */ /* 0x000fe20000100800 */
[----:B------:R-:W-:Y:S02]  /*b44c0*/  MOV R22, R7 ;  /* 0x0000000700167202 */ /* 0x000fe40000000f00 */
[----:B------:R-:W-:Y:S01]  /*b44d0*/  IMAD.MOV.U32 R23, RZ, RZ, R19 ;  /* 0x000000ffff177224 */ /* 0x000fe200078e0013 */
[----:B------:R1:W-:Y:S04]  /*b44e0*/  STL [R1+0x1714], R19 ;  /* 0x0017141301007387 */ /* 0x0003e80000100800 */
[----:B------:R2:W-:Y:S04]  /*b44f0*/  LDGSTS.E [R4], desc[UR60][R22.64], P2 ;  /* 0x0000000016047fae */ /* 0x0005e8000912187c */
[----:B-1----:R-:W3:Y:S01]  /*b4500*/  LDL.LU R19, [R1+0x1740] ;  /* 0x0017400001137983 */ /* 0x002ee20000300800 */
[----:B----4-:R-:W-:-:S03]  /*b4510*/  IADD3 R17, P3, R17, R8, RZ ;  /* 0x0000000811117210 */ /* 0x010fc60007f7e0ff */
[----:B------:R-:W4:Y:S01]  /*b4520*/  LDL.LU R7, [R1+0x1748] ;  /* 0x0017480001077983 */ /* 0x000f220000300800 */
[----:B------:R-:W-:Y:S02]  /*b4530*/  IADD3.X R20, R20, R2, RZ, P3, !PT ;  /* 0x0000000214147210 */ /* 0x000fe40001ffe4ff */
[----:B------:R-:W-:Y:S01]  /*b4540*/  IADD3 R9, P4, R9, R8, RZ ;  /* 0x0000000809097210 */ /* 0x000fe20007f9e0ff */
[----:B------:R-:W-:Y:S04]  /*b4550*/  STL [R1+0x1720], R17 ;  /* 0x0017201101007387 */ /* 0x000fe80000100800 */
[----:B------:R-:W-:Y:S01]  /*b4560*/  IMAD.X R21, R21, 0x1, R2, P4 ;  /* 0x0000000115157824 */ /* 0x000fe200020e0602 */
[----:B------:R1:W-:Y:S01]  /*b4570*/  STL [R1+0x171c], R20 ;  /* 0x00171c1401007387 */ /* 0x0003e20000100800 */
[----:B--2---:R-:W-:-:S03]  /*b4580*/  IMAD.MOV.U32 R23, RZ, RZ, R20 ;  /* 0x000000ffff177224 */ /* 0x004fc600078e0014 */
[----:B------:R2:W-:Y:S01]  /*b4590*/  STL [R1+0x1728], R9 ;  /* 0x0017280901007387 */ /* 0x0005e20000100800 */
[----:B------:R-:W-:-:S03]  /*b45a0*/  MOV R22, R17 ;  /* 0x0000001100167202 */ /* 0x000fc60000000f00 */
[----:B------:R-:W-:Y:S04]  /*b45b0*/  STL [R1+0x1724], R21 ;  /* 0x0017241501007387 */ /* 0x000fe80000100800 */
[----:B-1----:R-:W4:Y:S04]  /*b45c0*/  LDL.LU R20, [R1+0x173c] ;  /* 0x00173c0001147983 */ /* 0x002f280000300800 */
[----:B------:R-:W4:Y:S01]  /*b45d0*/  LDL.LU R17, [R1+0x1744] ;  /* 0x0017440001117983 */ /* 0x000f220000300800 */
[----:B------:R-:W-:-:S03]  /*b45e0*/  ISETP.GT.AND P1, PT, R3, 0x1d, PT ;  /* 0x0000001d0300780c */ /* 0x000fc60003f24270 */
[----:B------:R1:W-:Y:S01]  /*b45f0*/  LDGSTS.E [R4+0x4000], desc[UR60][R22.64], P2 ;  /* 0x0400000016047fae */ /* 0x0003e2000912187c */
[----:B------:R-:W-:-:S04]  /*b4600*/  SEL R15, RZ, 0x4, !P1 ;  /* 0x00000004ff0f7807 */ /* 0x000fc80004800000 */
[----:B------:R-:W-:-:S04]  /*b4610*/  SEL R15, R15, RZ, !P0 ;  /* 0x000000ff0f0f7207 */ /* 0x000fc80004000000 */
[----:B------:R-:W-:Y:S02]  /*b4620*/  ISETP.NE.U32.AND P1, PT, R15, RZ, PT ;  /* 0x000000ff0f00720c */ /* 0x000fe40003f25070 */
[----:B------:R-:W-:Y:S01]  /*b4630*/  IADD3 R12, P3, R12, R8, RZ ;  /* 0x000000080c0c7210 */ /* 0x000fe20007f7e0ff */
[----:B-1----:R-:W-:Y:S01]  /*b4640*/  IMAD.MOV.U32 R23, RZ, RZ, R21 ;  /* 0x000000ffff177224 */ /* 0x002fe200078e0015 */
[----:B------:R-:W-:Y:S02]  /*b4650*/  MOV R22, R9 ;  /* 0x0000000900167202 */ /* 0x000fe40000000f00 */
[----:B------:R-:W-:Y:S02]  /*b4660*/  IADD3.X R18, R18, R2, RZ, P3, !PT ;  /* 0x0000000212127210 */ /* 0x000fe40001ffe4ff */
[----:B------:R-:W-:Y:S02]  /*b4670*/  IADD3 R11, P4, R11, R8, RZ ;  /* 0x000000080b0b7210 */ /* 0x000fe40007f9e0ff */
[----:B------:R-:W-:Y:S01]  /*b4680*/  MOV R114, R12 ;  /* 0x0000000c00727202 */ /* 0x000fe20000000f00 */
[----:B------:R-:W-:-:S02]  /*b4690*/  IMAD.MOV.U32 R115, RZ, RZ, R18 ;  /* 0x000000ffff737224 */ /* 0x000fc400078e0012 */
[----:B------:R-:W-:Y:S01]  /*b46a0*/  LDGSTS.E [R4+0x4], desc[UR60][R22.64], P1 ;  /* 0x0000400016047fae */ /* 0x000fe2000892187c */
[----:B------:R-:W-:-:S03]  /*b46b0*/  IMAD.X R16, R16, 0x1, R2, P4 ;  /* 0x0000000110107824 */ /* 0x000fc600020e0602 */
[----:B------:R1:W-:Y:S04]  /*b46c0*/  LDGSTS.E [R4+0x4004], desc[UR60][R114.64], P1 ;  /* 0x0400400072047fae */ /* 0x0003e8000892187c */
[----:B------:R-:W4:Y:S04]  /*b46d0*/  LDL.LU R22, [R1+0x1750] ;  /* 0x0017500001167983 */ /* 0x000f280000300800 */
[----:B--2---:R-:W2:Y:S04]  /*b46e0*/  LDL.LU R9, [R1+0x1918] ;  /* 0x0019180001097983 */ /* 0x004ea80000300800 */
[----:B------:R1:W-:Y:S04]  /*b46f0*/  STL [R1+0x1730], R12 ;  /* 0x0017300c01007387 */ /* 0x0003e80000100800 */
[----:B------:R-:W-:Y:S01]  /*b4700*/  STL [R1+0x172c], R18 ;  /* 0x00172c1201007387 */ /* 0x000fe20000100800 */
[----:B-1----:R-:W-:-:S03]  /*b4710*/  IMAD.MOV.U32 R115, RZ, RZ, R16 ;  /* 0x000000ffff737224 */ /* 0x002fc600078e0010 */
[----:B------:R-:W-:Y:S01]  /*b4720*/  STL [R1+0x1738], R11 ;  /* 0x0017380b01007387 */ /* 0x000fe20000100800 */
[----:B------:R-:W-:-:S03]  /*b4730*/  MOV R114, R11 ;  /* 0x0000000b00727202 */ /* 0x000fc60000000f00 */
[----:B------:R1:W-:Y:S04]  /*b4740*/  STL [R1+0x1734], R16 ;  /* 0x0017341001007387 */ /* 0x0003e80000100800 */
[----:B------:R-:W2:Y:S04]  /*b4750*/  LDL.LU R23, [R1+0x174c] ;  /* 0x00174c0001177983 */ /* 0x000ea80000300800 */
[----:B------:R-:W2:Y:S04]  /*b4760*/  LDL.LU R12, [R1+0x1914] ;  /* 0x00191400010c7983 */ /* 0x000ea80000300800 */
[----:B-1----:R-:W2:Y:S04]  /*b4770*/  LDL.LU R16, [R1+0x191c] ;  /* 0x00191c0001107983 */ /* 0x002ea80000300800 */
[----:B------:R-:W2:Y:S04]  /*b4780*/  LDL.LU R11, [R1+0x1920] ;  /* 0x00192000010b7983 */ /* 0x000ea80000300800 */
[----:B------:R-:W2:Y:S04]  /*b4790*/  LDL.LU R21, [R1+0x1924] ;  /* 0x0019240001157983 */ /* 0x000ea80000300800 */
[----:B------:R-:W2:Y:S01]  /*b47a0*/  LDL.LU R18, [R1+0x1928] ;  /* 0x0019280001127983 */ /* 0x000ea20000300800 */
[----:B------:R-:W-:-:S04]  /*b47b0*/  ISETP.GT.AND P2, PT, R3, 0x1e, PT ;  /* 0x0000001e0300780c */ /* 0x000fc80003f44270 */
[----:B------:R-:W-:-:S04]  /*b47c0*/  SEL R15, RZ, 0x4, !P2 ;  /* 0x00000004ff0f7807 */ /* 0x000fc80005000000 */
[----:B------:R-:W-:-:S04]  /*b47d0*/  SEL R15, R15, RZ, !P0 ;  /* 0x000000ff0f0f7207 */ /* 0x000fc80004000000 */
[----:B------:R-:W-:-:S13]  /*b47e0*/  ISETP.NE.U32.AND P2, PT, R15, RZ, PT ;  /* 0x000000ff0f00720c */ /* 0x000fda0003f45070 */
[----:B------:R1:W-:Y:S01]  /*b47f0*/  LDGSTS.E [R4+0x8], desc[UR60][R114.64], P2 ;  /* 0x0000800072047fae */ /* 0x0003e2000912187c */
[-C--:B---3--:R-:W-:Y:S02]  /*b4800*/  IADD3 R19, P3, R19, R8.reuse, RZ ;  /* 0x0000000813137210 */ /* 0x088fe40007f7e0ff */
[----:B----4-:R-:W-:-:S03]  /*b4810*/  IADD3 R7, P4, R7, R8, RZ ;  /* 0x0000000807077210 */ /* 0x010fc60007f9e0ff */
[----:B------:R-:W-:Y:S01]  /*b4820*/  STL [R1+0x1740], R19 ;  /* 0x0017401301007387 */ /* 0x000fe20000100800 */
[----:B-1----:R-:W-:Y:S02]  /*b4830*/  MOV R114, R19 ;  /* 0x0000001300727202 */ /* 0x002fe40000000f00 */
[----:B------:R-:W-:Y:S01]  /*b4840*/  IADD3.X R20, R20, R2, RZ, P3, !PT ;  /* 0x0000000214147210 */ /* 0x000fe20001ffe4ff */
[----:B------:R-:W-:-:S04]  /*b4850*/  IMAD.X R17, R17, 0x1, R2, P4 ;  /* 0x0000000111117824 */ /* 0x000fc800020e0602 */
[----:B------:R1:W-:Y:S01]  /*b4860*/  STL [R1+0x173c], R20 ;  /* 0x00173c1401007387 */ /* 0x0003e20000100800 */
[----:B------:R-:W-:-:S03]  /*b4870*/  IMAD.MOV.U32 R115, RZ, RZ, R20 ;  /* 0x000000ffff737224 */ /* 0x000fc600078e0014 */
[----:B------:R-:W-:Y:S04]  /*b4880*/  STL [R1+0x1748], R7 ;  /* 0x0017480701007387 */ /* 0x000fe80000100800 */
[----:B------:R3:W-:Y:S04]  /*b4890*/  STL [R1+0x1744], R17 ;  /* 0x0017441101007387 */ /* 0x0007e80000100800 */
[----:B-1----:R-:W4:Y:S04]  /*b48a0*/  LDL.LU R20, [R1+0x192c] ;  /* 0x00192c0001147983 */ /* 0x002f280000300800 */
[----:B------:R-:W4:Y:S04]  /*b48b0*/  LDL.LU R19, [R1+0x1930] ;  /* 0x0019300001137983 */ /* 0x000f280000300800 */
[----:B------:R1:W-:Y:S02]  /*b48c0*/  LDGSTS.E [R4+0x4008], desc[UR60][R114.64], P2 ;  /* 0x0400800072047fae */ /* 0x0003e4000912187c */
[----:B-1----:R-:W-:Y:S01]  /*b48d0*/  IMAD.MOV.U32 R115, RZ, RZ, R17 ;  /* 0x000000ffff737224 */ /* 0x002fe200078e0011 */
[----:B------:R-:W-:Y:S01]  /*b48e0*/  MOV R114, R7 ;  /* 0x0000000700727202 */ /* 0x000fe20000000f00 */
[----:B---3--:R-:W3:Y:S04]  /*b48f0*/  LDL.LU R17, [R1+0x1934] ;  /* 0x0019340001117983 */ /* 0x008ee80000300800 */
[----:B------:R-:W3:Y:S01]  /*b4900*/  LDL.LU R7, [R1+0x1938] ;  /* 0x0019380001077983 */ /* 0x000ee20000300800 */
[----:B------:R-:W-:-:S04]  /*b4910*/  ISETP.GT.AND P1, PT, R3, 0x1f, PT ;  /* 0x0000001f0300780c */ /* 0x000fc80003f24270 */
[----:B------:R-:W-:Y:S02]  /*b4920*/  SEL R15, RZ, 0x4, !P1 ;  /* 0x00000004ff0f7807 */ /* 0x000fe40004800000 */
[----:B------:R-:W-:Y:S02]  /*b4930*/  ISETP.GT.AND P2, PT, R3, 0x3c, PT ;  /* 0x0000003c0300780c */ /* 0x000fe40003f44270 */
[----:B------:R-:W-:-:S04]  /*b4940*/  SEL R15, R15, RZ, !P0 ;  /* 0x000000ff0f0f7207 */ /* 0x000fc80004000000 */
[----:B------:R-:W-:Y:S02]  /*b4950*/  ISETP.NE.U32.AND P1, PT, R15, RZ, PT ;  /* 0x000000ff0f00720c */ /* 0x000fe40003f25070 */
[----:B------:R-:W-:Y:S02]  /*b4960*/  SEL R15, RZ, 0x4, !P2 ;  /* 0x00000004ff0f7807 */ /* 0x000fe40005000000 */
[-C--:B------:R-:W-:Y:S02]  /*b4970*/  IADD3 R22, P3, R22, R8.reuse, RZ ;  /* 0x0000000816167210 */ /* 0x080fe40007f7e0ff */
[----:B------:R-:W-:Y:S02]  /*b4980*/  SEL R15, R15, RZ, !P0 ;  /* 0x000000ff0f0f7207 */ /* 0x000fe40004000000 */
[----:B--2---:R-:W-:Y:S02]  /*b4990*/  IADD3 R9, P4, R9, R8, RZ ;  /* 0x0000000809097210 */ /* 0x004fe40007f9e0ff */
[----:B------:R-:W-:-:S02]  /*b49a0*/  ISETP.NE.U32.AND P2, PT, R15, RZ, PT ;  /* 0x000000ff0f00720c */ /* 0x000fc40003f45070 */
[----:B------:R-:W-:Y:S01]  /*b49b0*/  IADD3.X R23, R23, R2, RZ, P3, !PT ;  /* 0x0000000217177210 */ /* 0x000fe20001ffe4ff */
[----:B------:R-:W-:Y:S01]  /*b49c0*/  LDGSTS.E [R4+0xc], desc[UR60][R114.64], P1 ;  /* 0x0000c00072047fae */ /* 0x000fe2000892187c */
[----:B------:R-:W-:-:S03]  /*b49d0*/  IMAD.X R12, R12, 0x1, R2, P4 ;  /* 0x000000010c0c7824 */ /* 0x000fc600020e0602 */
[----:B------:R1:W-:Y:S01]  /*b49e0*/  STL [R1+0x1750], R22 ;  /* 0x0017501601007387 */ /* 0x0003e20000100800 */
[----:B------:R-:W-:-:S03]  /*b49f0*/  IADD3 R11, P3, R11, R8, RZ ;  /* 0x000000080b0b7210 */ /* 0x000fc60007f7e0ff */
[----:B------:R2:W-:Y:S01]  /*b4a00*/  STL [R1+0x174c], R23 ;  /* 0x00174c1701007387 */ /* 0x0005e20000100800 */
[----:B------:R-:W-:-:S03]  /*b4a10*/  IADD3.X R16, R16, R2, RZ, P3, !PT ;  /* 0x0000000210107210 */ /* 0x000fc60001ffe4ff */
[----:B------:R-:W-:Y:S01]  /*b4a20*/  STL [R1+0x1918], R9 ;  /* 0x0019180901007387 */ /* 0x000fe20000100800 */
[----:B------:R-:W-:-:S03]  /*b4a30*/  IADD3 R18, P4, R18, R8, RZ ;  /* 0x0000000812127210 */ /* 0x000fc60007f9e0ff */
[----:B------:R1:W-:Y:S04]  /*b4a40*/  LDGSTS.E [R4+0x400c], desc[UR60][R22.64], P1 ;  /* 0x0400c00016047fae */ /* 0x0003e8000892187c */
[----:B------:R2:W-:Y:S01]  /*b4a50*/  STL [R1+0x1914], R12 ;  /* 0x0019140c01007387 */ /* 0x0005e20000100800 */
[----:B------:R-:W-:Y:S01]  /*b4a60*/  IMAD.X R21, R21, 0x1, R2, P4 ;  /* 0x0000000115157824 */ /* 0x000fe200020e0602 */
[----:B-1----:R-:W-:Y:S01]  /*b4a70*/  MOV R22, R9 ;  /* 0x0000000900167202 */ /* 0x002fe20000000f00 */
[----:B--2---:R-:W-:Y:S02]  /*b4a80*/  IMAD.MOV.U32 R23, RZ, RZ, R12 ;  /* 0x000000ffff177224 */ /* 0x004fe400078e000c */
[----:B------:R-:W2:Y:S04]  /*b4a90*/  LDL.LU R12, [R1+0x1940] ;  /* 0x00194000010c7983 */ /* 0x000ea80000300800 */
[----:B------:R-:W2:Y:S04]  /*b4aa0*/  LDL.LU R9, [R1+0x1948] ;  /* 0x0019480001097983 */ /* 0x000ea80000300800 */
[----:B------:R-:W-:Y:S04]  /*b4ab0*/  STL [R1+0x1920], R11 ;  /* 0x0019200b01007387 */ /* 0x000fe80000100800 */
[----:B------:R1:W-:Y:S04]  /*b4ac0*/  STL [R1+0x191c], R16 ;  /* 0x00191c1001007387 */ /* 0x0003e80000100800 */
[----:B------:R1:W-:Y:S04]  /*b4ad0*/  LDGSTS.E [R4+0x8000], desc[UR60][R22.64], P2 ;  /* 0x0800000016047fae */ /* 0x0003e8000912187c */
[----:B------:R1:W-:Y:S04]  /*b4ae0*/  STL [R1+0x1928], R18 ;  /* 0x0019281201007387 */ /* 0x0003e80000100800 */
[----:B------:R4:W-:Y:S01]  /*b4af0*/  STL [R1+0x1924], R21 ;  /* 0x0019241501007387 */ /* 0x0009e20000100800 */
[----:B-1----:R-:W-:-:S03]  /*b4b00*/  IMAD.MOV.U32 R23, RZ, RZ, R16 ;  /* 0x000000ffff177224 */ /* 0x002fc600078e0010 */
[----:B------:R-:W2:Y:S01]  /*b4b10*/  LDL.LU R16, [R1+0x193c] ;  /* 0x00193c0001107983 */ /* 0x000ea20000300800 */
[----:B------:R-:W-:-:S03]  /*b4b20*/  MOV R22, R11 ;  /* 0x0000000b00167202 */ /* 0x000fc60000000f00 */
[----:B------:R-:W2:Y:S01]  /*b4b30*/  LDL.LU R11, [R1+0x1944] ;  /* 0x00194400010b7983 */ /* 0x000ea20000300800 */
[----:B------:R-:W-:-:S03]  /*b4b40*/  ISETP.GT.AND P1, PT, R3, 0x3d, PT ;  /* 0x0000003d0300780c */ /* 0x000fc60003f24270 */
[----:B------:R1:W-:Y:S01]  /*b4b50*/  LDGSTS.E [R4+0xc000], desc[UR60][R22.64], P2 ;  /* 0x0c00000016047fae */ /* 0x0003e2000912187c */
[----:B------:R-:W-:-:S04]  /*b4b60*/  SEL R15, RZ, 0x4, !P1 ;  /* 0x00000004ff0f7807 */ /* 0x000fc80004800000 */
[----:B------:R-:W-:-:S04]  /*b4b70*/  SEL R15, R15, RZ, !P0 ;  /* 0x000000ff0f0f7207 */ /* 0x000fc80004000000 */
[----:B------:R-:W-:Y:S02]  /*b4b80*/  ISETP.NE.U32.AND P1, PT, R15, RZ, PT ;  /* 0x000000ff0f00720c */ /* 0x000fe40003f25070 */
[----:B-1----:R-:W-:Y:S01]  /*b4b90*/  MOV R22, R18 ;  /* 0x0000001200167202 */ /* 0x002fe20000000f00 */
[----:B------:R-:W-:-:S10]  /*b4ba0*/  IMAD.MOV.U32 R23, RZ, RZ, R21 ;  /* 0x000000ffff177224 */ /* 0x000fd400078e0015 */
[----:B------:R-:W-:Y:S04]  /*b4bb0*/  LDGSTS.E [R4+0x8004], desc[UR60][R22.64], P1 ;  /* 0x0800400016047fae */ /* 0x000fe8000892187c */
[----:B------:R-:W2:Y:S04]  /*b4bc0*/  LDL.LU R22, [R1+0x1950] ;  /* 0x0019500001167983 */ /* 0x000ea80000300800 */
[----:B------:R-:W2:Y:S01]  /*b4bd0*/  LDL.LU R18, [R1+0x1b18] ;  /* 0x001b180001127983 */ /* 0x000ea20000300800 */
[----:B----4-:R-:W-:-:S04]  /*b4be0*/  IADD3 R19, P3, R19, R8, RZ ;  /* 0x0000000813137210 */ /* 0x010fc80007f7e0ff */
[----:B------:R-:W-:Y:S01]  /*b4bf0*/  IADD3.X R20, R20, R2, RZ, P3, !PT ;  /* 0x0000000214147210 */ /* 0x000fe20001ffe4ff */
[----:B------:R-:W-:Y:S03]  /*b4c00*/  STL [R1+0x1930], R19 ;  /* 0x0019301301007387 */ /* 0x000fe60000100800 */
[----:B------:R-:W-:Y:S01]  /*b4c10*/  MOV R21, R20 ;  /* 0x0000001400157202 */ /* 0x000fe20000000f00 */
[----:B------:R1:W-:Y:S01]  /*b4c20*/  STL [R1+0x192c], R20 ;  /* 0x00192c1401007387 */ /* 0x0003e20000100800 */
[----:B---3--:R-:W-:Y:S01]  /*b4c30*/  IADD3 R7, P4, R7, R8, RZ ;  /* 0x0000000807077210 */ /* 0x008fe20007f9e0ff */
[----:B-1----:R-:W-:-:S04]  /*b4c40*/  IMAD.MOV.U32 R20, RZ, RZ, R19 ;  /* 0x000000ffff147224 */ /* 0x002fc800078e0013 */
[----:B------:R-:W-:Y:S01]  /*b4c50*/  IMAD.X R17, R17, 0x1, R2, P4 ;  /* 0x0000000111117824 */ /* 0x000fe200020e0602 */
[----:B------:R-:W-:Y:S04]  /*b4c60*/  STL [R1+0x1938], R7 ;  /* 0x0019380701007387 */ /* 0x000fe80000100800 */
[----:B------:R1:W-:Y:S01]  /*b4c70*/  STL [R1+0x1934], R17 ;  /* 0x0019341101007387 */ /* 0x0003e20000100800 */
[----:B------:R-:W-:-:S03]  /*b4c80*/  IMAD.MOV.U32 R115, RZ, RZ, R17 ;  /* 0x000000ffff737224 */ /* 0x000fc600078e0011 */
[----:B------:R-:W-:Y:S04]  /*b4c90*/  LDGSTS.E [R4+0xc004], desc[UR60][R20.64], P1 ;  /* 0x0c00400014047fae */ /* 0x000fe8000892187c */
[----:B------:R-:W3:Y:S01]  /*b4ca0*/  LDL.LU R23, [R1+0x194c] ;  /* 0x00194c0001177983 */ /* 0x000ee20000300800 */
[----:B------:R-:W-:-:S03]  /*b4cb0*/  MOV R114, R7 ;  /* 0x0000000700727202 */ /* 0x000fc60000000f00 */
[----:B------:R-:W4:Y:S04]  /*b4cc0*/  LDL.LU R20, [R1+0x1b14] ;  /* 0x001b140001147983 */ /* 0x000f280000300800 */
[----:B------:R-:W4:Y:S04]  /*b4cd0*/  LDL.LU R21, [R1+0x1b1c] ;  /* 0x001b1c0001157983 */ /* 0x000f280000300800 */
[----:B------:R-:W4:Y:S04]  /*b4ce0*/  LDL.LU R19, [R1+0x1b20] ;  /* 0x001b200001137983 */ /* 0x000f280000300800 */
[----:B-1----:R-:W4:Y:S04]  /*b4cf0*/  LDL.LU R17, [R1+0x1b24] ;  /* 0x001b240001117983 */ /* 0x002f280000300800 */
[----:B------:R-:W4:Y:S01]  /*b4d00*/  LDL.LU R7, [R1+0x1b28] ;  /* 0x001b280001077983 */ /* 0x000f220000300800 */
[----:B------:R-:W-:-:S04]  /*b4d10*/  ISETP.GT.AND P2, PT, R3, 0x3e, PT ;  /* 0x0000003e0300780c */ /* 0x000fc80003f44270 */
[----:B------:R-:W-:-:S04]  /*b4d20*/  SEL R15, RZ, 0x4, !P2 ;  /* 0x00000004ff0f7807 */ /* 0x000fc80005000000 */
[----:B------:R-:W-:-:S04]  /*b4d30*/  SEL R15, R15, RZ, !P0 ;  /* 0x000000ff0f0f7207 */ /* 0x000fc80004000000 */
[----:B------:R-:W-:Y:S02]  /*b4d40*/  ISETP.NE.U32.AND P2, PT, R15, RZ, PT ;  /* 0x000000ff0f00720c */ /* 0x000fe40003f45070 */
[-C--:B--2---:R-:W-:Y:S02]  /*b4d50*/  IADD3 R12, P3, R12, R8.reuse, RZ ;  /* 0x000000080c0c7210 */ /* 0x084fe40007f7e0ff */
[----:B------:R-:W-:-:S03]  /*b4d60*/  IADD3 R9, P4, R9, R8, RZ ;  /* 0x0000000809097210 */ /* 0x000fc60007f9e0ff */
[----:B------:R-:W-:Y:S06]  /*b4d70*/  STL [R1+0x1940], R12 ;  /* 0x0019400c01007387 */ /* 0x000fec0000100800 */
[----:B------:R1:W-:Y:S02]  /*b4d80*/  LDGSTS.E [R4+0x8008], desc[UR60][R114.64], P2 ;  /* 0x0800800072047fae */ /* 0x0003e4000912187c */
[----:B-1----:R-:W-:Y:S02]  /*b4d90*/  MOV R114, R12 ;  /* 0x0000000c00727202 */ /* 0x002fe40000000f00 */
[----:B------:R-:W-:Y:S01]  /*b4da0*/  IADD3.X R16, R16, R2, RZ, P3, !PT ;  /* 0x0000000210107210 */ /* 0x000fe20001ffe4ff */
[----:B------:R-:W-:-:S04]  /*b4db0*/  IMAD.X R11, R11, 0x1, R2, P4 ;  /* 0x000000010b0b7824 */ /* 0x000fc800020e0602 */
[----:B------:R-:W-:Y:S01]  /*b4dc0*/  IMAD.MOV.U32 R115, RZ, RZ, R16 ;  /* 0x000000ffff737224 */ /* 0x000fe200078e0010 */
[----:B------:R1:W-:Y:S04]  /*b4dd0*/  STL [R1+0x193c], R16 ;  /* 0x00193c1001007387 */ /* 0x0003e80000100800 */
[----:B------:R-:W-:Y:S04]  /*b4de0*/  STL [R1+0x1948], R9 ;  /* 0x0019480901007387 */ /* 0x000fe80000100800 */
[----:B------:R2:W-:Y:S04]  /*b4df0*/  LDGSTS.E [R4+0xc008], desc[UR60][R114.64], P2 ;  /* 0x0c00800072047fae */ /* 0x0005e8000912187c */
[----:B------:R2:W-:Y:S04]  /*b4e00*/  STL [R1+0x1944], R11 ;  /* 0x0019440b01007387 */ /* 0x0005e80000100800 */
[----:B-1----:R-:W4:Y:S01]  /*b4e10*/  LDL.LU R16, [R1+0x1b2c] ;  /* 0x001b2c0001107983 */ /* 0x002f220000300800 */
[----:B--2---:R-:W-:Y:S01]  /*b4e20*/  IMAD.MOV.U32 R115, RZ, RZ, R11 ;  /* 0x000000ffff737224 */ /* 0x004fe200078e000b */
[----:B------:R-:W-:-:S02]  /*b4e30*/  MOV R114, R9 ;  /* 0x0000000900727202 */ /* 0x000fc40000000f00 */
[----:B------:R-:W2:Y:S04]  /*b4e40*/  LDL.LU R11, [R1+0x1b30] ;  /* 0x001b3000010b7983 */ /* 0x000ea80000300800 */
[----:B------:R-:W2:Y:S04]  /*b4e50*/  LDL.LU R12, [R1+0x1b34] ;  /* 0x001b3400010c7983 */ /* 0x000ea80000300800 */
[----:B------:R-:W2:Y:S01]  /*b4e60*/  LDL.LU R9, [R1+0x1b38] ;  /* 0x001b380001097983 */ /* 0x000ea20000300800 */
        /* <DEDUP_REMOVED lines=8> */
[----:B------:R-:W-:Y:S02]  /*b4ef0*/  IADD3 R18, P4, R18, R8, RZ ;  /* 0x0000000812127210 */ /* 0x000fe40007f9e0ff */
[----:B------:R-:W-:Y:S01]  /*b4f00*/  ISETP.NE.U32.AND P2, PT, R15, RZ, PT ;  /* 0x000000ff0f00720c */ /* 0x000fe20003f45070 */
[----:B------:R-:W-:Y:S04]  /*b4f10*/  STL [R1+0x1950], R22 ;  /* 0x0019501601007387 */ /* 0x000fe80000100800 */
[----:B------:R-:W-:Y:S01]  /*b4f20*/  LDGSTS.E [R4+0x800c], desc[UR60][R114.64], P1 ;  /* 0x0800c00072047fae */ /* 0x000fe2000892187c */
[----:B---3--:R-:W-:-:S05]  /*b4f30*/  IADD3.X R23, R23, R2, RZ, P3, !PT ;  /* 0x0000000217177210 */ /* 0x008fca0001ffe4ff */
[----:B------:R1:W-:Y:S01]  /*b4f40*/  STL [R1+0x194c], R23 ;  /* 0x00194c1701007387 */ /* 0x0003e20000100800 */
[----:B----4-:R-:W-:-:S03]  /*b4f50*/  IMAD.X R20, R20, 0x1, R2, P4 ;  /* 0x0000000114147824 */ /* 0x010fc600020e0602 */
[----:B------:R-:W-:Y:S04]  /*b4f60*/  STL [R1+0x1b18], R18 ;  /* 0x001b181201007387 */ /* 0x000fe80000100800 */
[----:B------:R1:W-:Y:S01]  /*b4f70*/  LDGSTS.E [R4+0xc00c], desc[UR60][R22.64], P1 ;  /* 0x0c00c00016047fae */ /* 0x0003e2000892187c */
[----:B------:R-:W-:-:S03]  /*b4f80*/  IADD3 R19, P3, R19, R8, RZ ;  /* 0x0000000813137210 */ /* 0x000fc60007f7e0ff */
[----:B------:R3:W-:Y:S01]  /*b4f90*/  STL [R1+0x1b14], R20 ;  /* 0x001b141401007387 */ /* 0x0007e20000100800 */
[----:B------:R-:W-:Y:S02]  /*b4fa0*/  IADD3.X R21, R21, R2, RZ, P3, !PT ;  /* 0x0000000215157210 */ /* 0x000fe40001ffe4ff */
[----:B------:R-:W-:Y:S01]  /*b4fb0*/  IADD3 R7, P4, R7, R8, RZ ;  /* 0x0000000807077210 */ /* 0x000fe20007f9e0ff */
[----:B-1----:R-:W-:Y:S01]  /*b4fc0*/  IMAD.MOV.U32 R23, RZ, RZ, R20 ;  /* 0x000000ffff177224 */ /* 0x002fe200078e0014 */
[----:B------:R-:W-:Y:S01]  /*b4fd0*/  MOV R22, R18 ;  /* 0x0000001200167202 */ /* 0x000fe20000000f00 */
[----:B---3--:R-:W3:Y:S02]  /*b4fe0*/  LDL.LU R20, [R1+0x1b40] ;  /* 0x001b400001147983 */ /* 0x008ee40000300800 */
[----:B------:R-:W-:Y:S02]  /*b4ff0*/  IMAD.X R17, R17, 0x1, R2, P4 ;  /* 0x0000000111117824 */ /* 0x000fe400020e0602 */
[----:B------:R-:W4:Y:S04]  /*b5000*/  LDL.LU R18, [R1+0x1b48] ;  /* 0x001b480001127983 */ /* 0x000f280000300800 */
[----:B------:R-:W-:Y:S04]  /*b5010*/  STL [R1+0x1b20], R19 ;  /* 0x001b201301007387 */ /* 0x000fe80000100800 */
[----:B------:R1:W-:Y:S04]  /*b5020*/  STL [R1+0x1b1c], R21 ;  /* 0x001b1c1501007387 */ /* 0x0003e80000100800 */
[----:B------:R1:W-:Y:S04]  /*b5030*/  LDGSTS.E [R4+0x10000], desc[UR60][R22.64], P2 ;  /* 0x1000000016047fae */ /* 0x0003e8000912187c */
[----:B------:R2:W-:Y:S04]  /*b5040*/  STL [R1+0x1b28], R7 ;  /* 0x001b280701007387 */ /* 0x0005e80000100800 */
[----:B------:R2:W-:Y:S01]  /*b5050*/  STL [R1+0x1b24], R17 ;  /* 0x001b241101007387 */ /* 0x0005e20000100800 */
[----:B-1----:R-:W-:Y:S01]  /*b5060*/  IMAD.MOV.U32 R23, RZ, RZ, R21 ;  /* 0x000000ffff177224 */ /* 0x002fe200078e0015 */
[----:B------:R-:W-:-:S02]  /*b5070*/  MOV R22, R19 ;  /* 0x0000001300167202 */ /* 0x000fc40000000f00 */
[----:B------:R-:W4:Y:S04]  /*b5080*/  LDL.LU R21, [R1+0x1b3c] ;  /* 0x001b3c0001157983 */ /* 0x000f280000300800 */
[----:B------:R-:W4:Y:S01]  /*b5090*/  LDL.LU R19, [R1+0x1b44] ;  /* 0x001b440001137983 */ /* 0x000f220000300800 */
[----:B------:R-:W-:-:S03]  /*b50a0*/  ISETP.GT.AND P1, PT, R3, 0x5d, PT ;  /* 0x0000005d0300780c */ /* 0x000fc60003f24270 */
[----:B------:R1:W-:Y:S01]  /*b50b0*/  LDGSTS.E [R4+0x14000], desc[UR60][R22.64], P2 ;  /* 0x1400000016047fae */ /* 0x0003e2000912187c */
[----:B------:R-:W-:-:S04]  /*b50c0*/  SEL R15, RZ, 0x4, !P1 ;  /* 0x00000004ff0f7807 */ /* 0x000fc80004800000 */
[----:B------:R-:W-:-:S04]  /*b50d0*/  SEL R15, R15, RZ, !P0 ;  /* 0x000000ff0f0f7207 */ /* 0x000fc80004000000 */
[----:B------:R-:W-:Y:S02]  /*b50e0*/  ISETP.NE.U32.AND P1, PT, R15, RZ, PT ;  /* 0x000000ff0f00720c */ /* 0x000fe40003f25070 */
[----:B------:R-:W-:Y:S01]  /*b50f0*/  ISETP.GT.AND P2, PT, R3, 0x5e, PT ;  /* 0x0000005e0300780c */ /* 0x000fe20003f44270 */
[----:B-1----:R-:W-:Y:S01]  /*b5100*/  IMAD.MOV.U32 R23, RZ, RZ, R17 ;  /* 0x000000ffff177224 */ /* 0x002fe200078e0011 */
[----:B------:R-:W-:Y:S02]  /*b5110*/  MOV R22, R7 ;  /* 0x0000000700167202 */ /* 0x000fe40000000f00 */
[----:B------:R-:W-:-:S07]  /*b5120*/  SEL R15, RZ, 0x4, !P2 ;  /* 0x00000004ff0f7807 */ /* 0x000fce0005000000 */
[----:B------:R-:W-:Y:S01]  /*b5130*/  LDGSTS.E [R4+0x10004], desc[UR60][R22.64], P1 ;  /* 0x1000400016047fae */ /* 0x000fe2000892187c */
[----:B------:R-:W-:Y:S02]  /*b5140*/  SEL R15, R15, RZ, !P0 ;  /* 0x000000ff0f0f7207 */ /* 0x000fe40004000000 */
[----:B--2---:R-:W-:Y:S01]  /*b5150*/  IADD3 R11, P3, R11, R8, RZ ;  /* 0x000000080b0b7210 */ /* 0x004fe20007f7e0ff */
[----:B------:R-:W2:Y:S03]  /*b5160*/  LDL.LU R22, [R1+0x1b50] ;  /* 0x001b500001167983 */ /* 0x000ea60000300800 */
[----:B------:R-:W-:Y:S01]  /*b5170*/  IADD3.X R16, R16, R2, RZ, P3, !PT ;  /* 0x0000000210107210 */ /* 0x000fe20001ffe4ff */
[----:B------:R-:W2:Y:S01]  /*b5180*/  LDL.LU R7, [R1+0x1d18] ;  /* 0x001d180001077983 */ /* 0x000ea20000300800 */
[----:B------:R-:W-:-:S03]  /*b5190*/  IADD3 R9, P4, R9, R8, RZ ;  /* 0x0000000809097210 */ /* 0x000fc60007f9e0ff */
[----:B------:R-:W-:Y:S02]  /*b51a0*/  STL [R1+0x1b30], R11 ;  /* 0x001b300b01007387 */ /* 0x000fe40000100800 */
[----:B------:R-:W-:Y:S02]  /*b51b0*/  IMAD.X R12, R12, 0x1, R2, P4 ;  /* 0x000000010c0c7824 */ /* 0x000fe400020e0602 */
[----:B------:R1:W-:Y:S01]  /*b51c0*/  STL [R1+0x1b2c], R16 ;  /* 0x001b2c1001007387 */ /* 0x0003e20000100800 */
[----:B------:R-:W-:-:S03]  /*b51d0*/  ISETP.NE.U32.AND P2, PT, R15, RZ, PT ;  /* 0x000000ff0f00720c */ /* 0x000fc60003f45070 */
[----:B------:R-:W-:Y:S01]  /*b51e0*/  STL [R1+0x1b38], R9 ;  /* 0x001b380901007387 */ /* 0x000fe20000100800 */
[----:B------:R-:W-:-:S03]  /*b51f0*/  MOV R17, R16 ;  /* 0x0000001000117202 */ /* 0x000fc60000000f00 */
[----:B------:R1:W-:Y:S04]  /*b5200*/  STL [R1+0x1b34], R12 ;  /* 0x001b340c01007387 */ /* 0x0003e80000100800 */
[----:B------:R-:W2:Y:S01]  /*b5210*/  LDL.LU R23, [R1+0x1b4c] ;  /* 0x001b4c0001177983 */ /* 0x000ea20000300800 */
[----:B-1----:R-:W-:-:S03]  /*b5220*/  IMAD.MOV.U32 R16, RZ, RZ, R11 ;  /* 0x000000ffff107224 */ /* 0x002fc600078e000b */
[----:B------:R-:W2:Y:S04]  /*b5230*/  LDL.LU R11, [R1+0x1d14] ;  /* 0x001d1400010b7983 */ /* 0x000ea80000300800 */
[----:B------:R1:W-:Y:S02]  /*b5240*/  LDGSTS.E [R4+0x14004], desc[UR60][R16.64], P1 ;  /* 0x1400400010047fae */ /* 0x0003e4000892187c */
[----:B-1----:R-:W-:Y:S01]  /*b5250*/  MOV R16, R9 ;  /* 0x0000000900107202 */ /* 0x002fe20000000f00 */
[----:B------:R-:W-:Y:S02]  /*b5260*/  IMAD.MOV.U32 R17, RZ, RZ, R12 ;  /* 0x000000ffff117224 */ /* 0x000fe400078e000c */
[----:B------:R-:W2:Y:S04]  /*b5270*/  LDL.LU R12, [R1+0x1d1c] ;  /* 0x001d1c00010c7983 */ /* 0x000ea80000300800 */
[----:B------:R-:W-:Y:S04]  /*b5280*/  LDGSTS.E [R4+0x10008], desc[UR60][R16.64], P2 ;  /* 0x1000800010047fae */ /* 0x000fe8000912187c */
[----:B------:R-:W2:Y:S04]  /*b5290*/  LDL.LU R9, [R1+0x1d20] ;  /* 0x001d200001097983 */ /* 0x000ea80000300800 */
[----:B------:R-:W2:Y:S04]  /*b52a0*/  LDL.LU R17, [R1+0x1d24] ;  /* 0x001d240001117983 */ /* 0x000ea80000300800 */
[----:B------:R-:W2:Y:S01]  /*b52b0*/  LDL.LU R16, [R1+0x1d28] ;  /* 0x001d280001107983 */ /* 0x000ea20000300800 */
[----:B------:R-:W-:-:S04]  /*b52c0*/  ISETP.GT.AND P1, PT, R3, 0x5f, PT ;  /* 0x0000005f0300780c */ /* 0x000fc80003f24270 */
[----:B------:R-:W-:-:S04]  /*b52d0*/  SEL R15, RZ, 0x4, !P1 ;  /* 0x00000004ff0f7807 */ /* 0x000fc80004800000 */
[----:B------:R-:W-:-:S04]  /*b52e0*/  SEL R15, R15, RZ, !P0 ;  /* 0x000000ff0f0f7207 */ /* 0x000fc80004000000 */
[----:B------:R-:W-:Y:S02]  /*b52f0*/  ISETP.NE.U32.AND P1, PT, R15, RZ, PT ;  /* 0x000000ff0f00720c */ /* 0x000fe40003f25070 */
[-C--:B---3--:R-:W-:Y:S02]  /*b5300*/  IADD3 R20, P3, R20, R8.reuse, RZ ;  /* 0x0000000814147210 */ /* 0x088fe40007f7e0ff */
[----:B----4-:R-:W-:-:S03]  /*b5310*/  IADD3 R18, P4, R18, R8, RZ ;  /* 0x0000000812127210 */ /* 0x010fc60007f9e0ff */
[----:B------:R-:W-:Y:S01]  /*b5320*/  STL [R1+0x1b40], R20 ;  /* 0x001b401401007387 */ /* 0x000fe20000100800 */
[----:B------:R-:W-:Y:S01]  /*b5330*/  IADD3.X R21, R21, R2, RZ, P3, !PT ;  /* 0x0000000215157210 */ /* 0x000fe20001ffe4ff */
[----:B------:R-:W-:-:S04]  /*b5340*/  IMAD.X R19, R19, 0x1, R2, P4 ;  /* 0x0000000113137824 */ /* 0x000fc800020e0602 */
[----:B------:R1:W-:Y:S04]  /*b5350*/  STL [R1+0x1b3c], R21 ;  /* 0x001b3c1501007387 */ /* 0x0003e80000100800 */
[----:B------:R-:W-:Y:S04]  /*b5360*/  STL [R1+0x1b48], R18 ;  /* 0x001b481201007387 */ /* 0x000fe80000100800 */
[----:B------:R-:W-:Y:S04]  /*b5370*/  LDGSTS.E [R4+0x14008], desc[UR60][R20.64], P2 ;  /* 0x1400800014047fae */ /* 0x000fe8000912187c */
[----:B------:R3:W-:Y:S04]  /*b5380*/  STL [R1+0x1b44], R19 ;  /* 0x001b441301007387 */ /* 0x0007e80000100800 */
[----:B------:R-:W-:Y:S04]  /*b5390*/  LDGSTS.E [R4+0x1000c], desc[UR60][R18.64], P1 ;  /* 0x1000c00012047fae */ /* 0x000fe8000892187c */
[----:B-1----:R-:W4:Y:S04]  /*b53a0*/  LDL.LU R21, [R1+0x1d2c] ;  /* 0x001d2c0001157983 */ /* 0x002f280000300800 */
[----:B------:R-:W4:Y:S04]  /*b53b0*/  LDL.LU R20, [R1+0x1d30] ;  /* 0x001d300001147983 */ /* 0x000f280000300800 */
[----:B---3--:R-:W3:Y:S04]  /*b53c0*/  LDL.LU R19, [R1+0x1d34] ;  /* 0x001d340001137983 */ /* 0x008ee80000300800 */
[----:B------:R-:W3:Y:S01]  /*b53d0*/  LDL.LU R18, [R1+0x1d38] ;  /* 0x001d380001127983 */ /* 0x000ee20000300800 */
[----:B------:R-:W-:-:S02]  /*b53e0*/  ISETP.GT.AND P2, PT, R3, 0x7c, PT ;  /* 0x0000007c0300780c */ /* 0x000fc40003f44270 */
[-C--:B--2---:R-:W-:Y:S02]  /*b53f0*/  IADD3 R22, P3, R22, R8.reuse, RZ ;  /* 0x0000000816167210 */ /* 0x084fe40007f7e0ff */
[----:B------:R-:W-:Y:S02]  /*b5400*/  SEL R15, RZ, 0x4, !P2 ;  /* 0x00000004ff0f7807 */ /* 0x000fe40005000000 */
[----:B------:R-:W-:Y:S02]  /*b5410*/  IADD3 R7, P4, R7, R8, RZ ;  /* 0x0000000807077210 */ /* 0x000fe40007f9e0ff */
[----:B------:R-:W-:Y:S01]  /*b5420*/  SEL R15, R15, RZ, !P0 ;  /* 0x000000ff0f0f7207 */ /* 0x000fe20004000000 */
[----:B------:R1:W-:Y:S03]  /*b5430*/  STL [R1+0x1b50], R22 ;  /* 0x001b501601007387 */ /* 0x0003e60000100800 */
[----:B------:R-:W-:-:S02]  /*b5440*/  ISETP.NE.U32.AND P2, PT, R15, RZ, PT ;  /* 0x000000ff0f00720c */ /* 0x000fc40003f45070 */
[----:B------:R-:W-:Y:S01]  /*b5450*/  IADD3.X R23, R23, R2, RZ, P3, !PT ;  /* 0x0000000217177210 */ /* 0x000fe20001ffe4ff */
[----:B------:R-:W-:-:S04]  /*b5460*/  IMAD.X R11, R11, 0x1, R2, P4 ;  /* 0x000000010b0b7824 */ /* 0x000fc800020e0602 */
[----:B------:R1:W-:Y:S01]  /*b5470*/  LDGSTS.E [R4+0x1400c], desc[UR60][R22.64], P1 ;  /* 0x1400c00016047fae */ /* 0x0003e2000892187c */
[----:B------:R-:W-:-:S03]  /*b5480*/  ISETP.GT.AND P1, PT, R3, 0x7d, PT ;  /* 0x0000007d0300780c */ /* 0x000fc60003f24270 */
[----:B------:R2:W-:Y:S01]  /*b5490*/  STL [R1+0x1b4c], R23 ;  /* 0x001b4c1701007387 */ /* 0x0005e20000100800 */
[----:B------:R-:W-:-:S03]  /*b54a0*/  SEL R15, RZ, 0x4, !P1 ;  /* 0x00000004ff0f7807 */ /* 0x000fc60004800000 */
[----:B------:R-:W-:Y:S01]  /*b54b0*/  STL [R1+0x1d18], R7 ;  /* 0x001d180701007387 */ /* 0x000fe20000100800 */
[----:B------:R-:W-:-:S03]  /*b54c0*/  SEL R15, R15, RZ, !P0 ;  /* 0x000000ff0f0f7207 */ /* 0x000fc60004000000 */
[----:B------:R2:W-:Y:S01]  /*b54d0*/  STL [R1+0x1d14], R11 ;  /* 0x001d140b01007387 */ /* 0x0005e20000100800 */
[----:B-1----:R-:W-:Y:S01]  /*b54e0*/  MOV R22, R7 ;  /* 0x0000000700167202 */ /* 0x002fe20000000f00 */
[----:B--2---:R-:W-:Y:S01]  /*b54f0*/  IMAD.MOV.U32 R23, RZ, RZ, R11 ;  /* 0x000000ffff177224 */ /* 0x004fe200078e000b */
[----:B------:R-:W-:-:S04]  /*b5500*/  ISETP.NE.U32.AND P1, PT, R15, RZ, PT ;  /* 0x000000ff0f00720c */ /* 0x000fc80003f25070 */
[----:B------:R1:W-:Y:S04]  /*b5510*/  LDGSTS.E [R4+0x18000], desc[UR60][R22.64], P2 ;  /* 0x1800000016047fae */ /* 0x0003e8000912187c */
[----:B------:R-:W2:Y:S04]  /*b5520*/  LDL.LU R11, [R1+0x1d3c] ;  /* 0x001d3c00010b7983 */ /* 0x000ea80000300800 */
[----:B------:R-:W2:Y:S01]  /*b5530*/  LDL.LU R7, [R1+0x1d40] ;  /* 0x001d400001077983 */ /* 0x000ea20000300800 */
[----:B------:R-:W-:-:S04]  /*b5540*/  IADD3 R9, P3, R9, R8, RZ ;  /* 0x0000000809097210 */ /* 0x000fc80007f7e0ff */
[----:B------:R-:W-:Y:S02]  /*b5550*/  IADD3.X R12, R12, R2, RZ, P3, !PT ;  /* 0x000000020c0c7210 */ /* 0x000fe40001ffe4ff */
[----:B------:R-:W-:Y:S01]  /*b5560*/  IADD3 R16, P4, R16, R8, RZ ;  /* 0x0000000810107210 */ /* 0x000fe20007f9e0ff */
[----:B------:R1:W-:Y:S04]  /*b5570*/  STL [R1+0x1d20], R9 ;  /* 0x001d200901007387 */ /* 0x0003e80000100800 */
[----:B------:R-:W-:Y:S01]  /*b5580*/  IMAD.X R17, R17, 0x1, R2, P4 ;  /* 0x0000000111117824 */ /* 0x000fe200020e0602 */
[----:B------:R1:W-:Y:S02]  /*b5590*/  STL [R1+0x1d1c], R12 ;  /* 0x001d1c0c01007387 */ /* 0x0003e40000100800 */
[----:B-1----:R-:W-:Y:S01]  /*b55a0*/  MOV R22, R9 ;  /* 0x0000000900167202 */ /* 0x002fe20000000f00 */
[----:B------:R-:W-:Y:S01]  /*b55b0*/  IMAD.MOV.U32 R23, RZ, RZ, R12 ;  /* 0x000000ffff177224 */ /* 0x000fe200078e000c */
[----:B------:R-:W-:Y:S04]  /*b55c0*/  STL [R1+0x1d28], R16 ;  /* 0x001d281001007387 */ /* 0x000fe80000100800 */
[----:B------:R1:W-:Y:S04]  /*b55d0*/  STL [R1+0x1d24], R17 ;  /* 0x001d241101007387 */ /* 0x0003e80000100800 */
[----:B------:R-:W2:Y:S04]  /*b55e0*/  LDL.LU R9, [R1+0x1d48] ;  /* 0x001d480001097983 */ /* 0x000ea80000300800 */
[----:B------:R-:W-:Y:S04]  /*b55f0*/  LDGSTS.E [R4+0x1c000], desc[UR60][R22.64], P2 ;  /* 0x1c00000016047fae */ /* 0x000fe8000912187c */
[----:B------:R-:W2:Y:S04]  /*b5600*/  LDL.LU R12, [R1+0x1d50] ;  /* 0x001d5000010c7983 */ /* 0x000ea80000300800 */
[----:B------:R-:W-:Y:S01]  /*b5610*/  LDGSTS.E [R4+0x18004], desc[UR60][R16.64], P1 ;  /* 0x1800400010047fae */ /* 0x000fe2000892187c */
[----:B------:R-:W-:-:S04]  /*b5620*/  ISETP.GT.AND P2, PT, R3, 0x7e, PT ;  /* 0x0000007e0300780c */ /* 0x000fc80003f44270 */
[----:B------:R-:W-:Y:S01]  /*b5630*/  SEL R15, RZ, 0x4, !P2 ;  /* 0x00000004ff0f7807 */ /* 0x000fe20005000000 */
[----:B-1----:R-:W2:Y:S04]  /*b5640*/  LDL.LU R17, [R1+0x1d44] ;  /* 0x001d440001117983 */ /* 0x002ea80000300800 */
[----:B------:R-:W2:Y:S01]  /*b5650*/  LDL.LU R16, [R1+0x1d4c] ;  /* 0x001d4c0001107983 */ /* 0x000ea20000300800 */
[----:B------:R-:W-:-:S04]  /*b5660*/  SEL R15, R15, RZ, !P0 ;  /* 0x000000ff0f0f7207 */ /* 0x000fc80004000000 */
[----:B------:R-:W-:Y:S02]  /*b5670*/  ISETP.NE.U32.AND P2, PT, R15, RZ, PT ;  /* 0x000000ff0f00720c */ /* 0x000fe40003f45070 */
[----:B----4-:R-:W-:-:S04]  /*b5680*/  IADD3 R20, P3, R20, R8, RZ ;  /* 0x0000000814147210 */ /* 0x010fc80007f7e0ff */
[----:B------:R-:W-:Y:S02]  /*b5690*/  IADD3.X R21, R21, R2, RZ, P3, !PT ;  /* 0x0000000215157210 */ /* 0x000fe40001ffe4ff */
[----:B---3--:R-:W-:Y:S01]  /*b56a0*/  IADD3 R18, P4, R18, R8, RZ ;  /* 0x0000000812127210 */ /* 0x008fe20007f9e0ff */
[----:B------:R-:W-:Y:S04]  /*b56b0*/  STL [R1+0x1d30], R20 ;  /* 0x001d301401007387 */ /* 0x000fe80000100800 */
[----:B------:R-:W-:Y:S01]  /*b56c0*/  IMAD.X R19, R19, 0x1, R2, P4 ;  /* 0x0000000113137824 */ /* 0x000fe200020e0602 */
[----:B------:R-:W-:Y:S04]  /*b56d0*/  STL [R1+0x1d2c], R21 ;  /* 0x001d2c1501007387 */ /* 0x000fe80000100800 */
[----:B------:R-:W-:Y:S04]  /*b56e0*/  STL [R1+0x1d38], R18 ;  /* 0x001d381201007387 */ /* 0x000fe80000100800 */
[----:B------:R-:W-:Y:S04]  /*b56f0*/  LDGSTS.E [R4+0x1c004], desc[UR60][R20.64], P1 ;  /* 0x1c00400014047fae */ /* 0x000fe8000892187c */
[----:B------:R1:W-:Y:S04]  /*b5700*/  STL [R1+0x1d34], R19 ;  /* 0x001d341301007387 */ /* 0x0003e80000100800 */
[----:B------:R-:W-:Y:S04]  /*b5710*/  LDGSTS.E [R4+0x18008], desc[UR60][R18.64], P2 ;  /* 0x1800800012047fae */ /* 0x000fe8000912187c */
[----:B-1----:R-:W3:Y:S04]  /*b5720*/  LDL.LU R19, [R1+0x1d54] ;  /* 0x001d540001137983 */ /* 0x002ee80000300800 */
[----:B------:R-:W4:Y:S04]  /*b5730*/  LDL.LU R18, [R1+0x1d58] ;  /* 0x001d580001127983 */ /* 0x000f280000300800 */
[----:B------:R-:W3:Y:S04]  /*b5740*/  LDL.LU R22, [R1+0x1d94] ;  /* 0x001d940001167983 */ /* 0x000ee80000300800 */
[----:B------:R-:W3:Y:S01]  /*b5750*/  LDL.LU R21, [R1+0x1d98] ;  /* 0x001d980001157983 */ /* 0x000ee20000300800 */
[----:B------:R-:W1:Y:S01]  /*b5760*/  S2R R189, SR_TID.X ;  /* 0x0000000000bd7919 */ /* 0x000e620000002100 */
[----:B------:R-:W-:-:S04]  /*b5770*/  ISETP.GT.AND P1, PT, R3, 0x7f, PT ;  /* 0x0000007f0300780c */ /* 0x000fc80003f24270 */
[----:B------:R-:W-:Y:S02]  /*b5780*/  SEL R15, RZ, 0x4, !P1 ;  /* 0x00000004ff0f7807 */ /* 0x000fe40004800000 */
[----:B--2---:R-:W-:-:S04]  /*b5790*/  IADD3 R7, P3, R7, R8, RZ ;  /* 0x0000000807077210 */ /* 0x004fc80007f7e0ff */
[----:B------:R-:W-:Y:S01]  /*b57a0*/  IADD3.X R11, R11, R2, RZ, P3, !PT ;  /* 0x000000020b0b7210 */ /* 0x000fe20001ffe4ff */
[----:B------:R-:W-:-:S03]  /*b57b0*/  IMAD.MOV.U32 R114, RZ, RZ, R7 ;  /* 0x000000ffff727224 */ /* 0x000fc600078e0007 */
[----:B------:R-:W-:Y:S02]  /*b57c0*/  MOV R115, R11 ;  /* 0x0000000b00737202 */ /* 0x000fe40000000f00 */
[----:B------:R-:W-:-:S03]  /*b57d0*/  SEL R15, R15, RZ, !P0 ;  /* 0x000000ff0f0f7207 */ /* 0x000fc60004000000 */
[----:B------:R2:W-:Y:S01]  /*b57e0*/  LDGSTS.E [R4+0x1c008], desc[UR60][R114.64], P2 ;  /* 0x1c00800072047fae */ /* 0x0005e2000912187c */
[----:B------:R-:W-:-:S03]  /*b57f0*/  ISETP.NE.U32.AND P1, PT, R15, RZ, PT ;  /* 0x000000ff0f00720c */ /* 0x000fc60003f25070 */
[----:B------:R1:W-:Y:S04]  /*b5800*/  STL [R1+0x1d40], R7 ;  /* 0x001d400701007387 */ /* 0x0003e80000100800 */
[----:B------:R1:W-:Y:S04]  /*b5810*/  STL [R1+0x1d3c], R11 ;  /* 0x001d3c0b01007387 */ /* 0x0003e80000100800 */
[----:B-1----:R-:W3:Y:S01]  /*b5820*/  LDL.LU R7, [R1+0x1dd8] ;  /* 0x001dd80001077983 */ /* 0x002ee20000300800 */
[----:B------:R-:W-:-:S03]  /*b5830*/  IADD3 R9, P2, R9, R8, RZ ;  /* 0x0000000809097210 */ /* 0x000fc60007f5e0ff */
[----:B------:R-:W3:Y:S01]  /*b5840*/  LDL.LU R11, [R1+0x1e18] ;  /* 0x001e1800010b7983 */ /* 0x000ee20000300800 */
[----:B------:R-:W-:-:S03]  /*b5850*/  IADD3 R12, P3, R12, R8, RZ ;  /* 0x000000080c0c7210 */ /* 0x000fc60007f7e0ff */
[----:B------:R1:W-:Y:S01]  /*b5860*/  STL [R1+0x1d48], R9 ;  /* 0x001d480901007387 */ /* 0x0003e20000100800 */
[----:B--2---:R-:W-:Y:S02]  /*b5870*/  IMAD.MOV.U32 R114, RZ, RZ, R9 ;  /* 0x000000ffff727224 */ /* 0x004fe400078e0009 */
[----:B------:R-:W-:Y:S01]  /*b5880*/  IMAD.X R17, R17, 0x1, R2, P2 ;  /* 0x0000000111117824 */ /* 0x000fe200010e0602 */
[----:B------:R-:W-:-:S04]  /*b5890*/  IADD3.X R16, R16, R2, RZ, P3, !PT ;  /* 0x0000000210107210 */ /* 0x000fc80001ffe4ff */
[----:B------:R2:W-:Y:S01]  /*b58a0*/  STL [R1+0x1d44], R17 ;  /* 0x001d441101007387 */ /* 0x0005e20000100800 */
[----:B------:R-:W-:-:S03]  /*b58b0*/  MOV R115, R17 ;  /* 0x0000001100737202 */ /* 0x000fc60000000f00 */
[----:B------:R2:W-:Y:S01]  /*b58c0*/  STL [R1+0x1d50], R12 ;  /* 0x001d500c01007387 */ /* 0x0005e20000100800 */
[----:B-1----:R-:W-:-:S03]  /*b58d0*/  LOP3.LUT R9, R189, 0x7f, RZ, 0xc0, !PT ;  /* 0x0000007fbd097812 */ /* 0x002fc600078ec0ff */
[----:B------:R1:W-:Y:S04]  /*b58e0*/  LDGSTS.E [R4+0x1800c], desc[UR60][R114.64], P1 ;  /* 0x1800c00072047fae */ /* 0x0003e8000892187c */
[----:B--2---:R-:W2:Y:S04]  /*b58f0*/  LDL.LU R17, [R1+0x1dd4] ;  /* 0x001dd40001117983 */ /* 0x004ea80000300800 */
[----:B------:R1:W-:Y:S04]  /*b5900*/  STL [R1+0x1d4c], R16 ;  /* 0x001d4c1001007387 */ /* 0x0003e80000100800 */
[----:B------:R-:W2:Y:S01]  /*b5910*/  LDL.LU R20, [R1+0x1e14] ;  /* 0x001e140001147983 */ /* 0x000ea20000300800 */
[----:B-1----:R-:W-:Y:S01]  /*b5920*/  IMAD.MOV.U32 R114, RZ, RZ, R12 ;  /* 0x000000ffff727224 */ /* 0x002fe200078e000c */
[----:B------:R-:W-:-:S05]  /*b5930*/  MOV R115, R16 ;  /* 0x0000001000737202 */ /* 0x000fca0000000f00 */
[----:B------:R-:W-:Y:S01]  /*b5940*/  LDGSTS.E [R4+0x1c00c], desc[UR60][R114.64], P1 ;  /* 0x1c00c00072047fae */ /* 0x000fe2000892187c */
[----:B------:R-:W-:Y:S01]  /*b5950*/  ISETP.GE.AND P1, PT, R9, R3, PT ;  /* 0x000000030900720c */ /* 0x000fe20003f26270 */
[----:B------:R-:W-:Y:S02]  /*b5960*/  IMAD.SHL.U32 R5, R5, 0x80, RZ ;  /* 0x0000008005057824 */ /* 0x000fe400078e00ff */
[----:B------:R-:W2:Y:S01]  /*b5970*/  LDL.LU R9, [R1+0x1e54] ;  /* 0x001e540001097983 */ /* 0x000ea20000300800 */
[----:B------:R-:W-:Y:S01]  /*b5980*/  SEL R3, RZ, 0x4, P1 ;  /* 0x00000004ff037807 */ /* 0x000fe20000800000 */
[----:B------:R-:W-:Y:S02]  /*b5990*/  IMAD R15, R6, 0x40000, R14 ;  /* 0x00040000060f7824 */ /* 0x000fe400078e020e */
[----:B------:R-:W0:Y:S01]  /*b59a0*/  LDGDEPBAR ;  /* 0x00000000000079af */ /* 0x000e220000000000 */
[----:B------:R-:W-:-:S03]  /*b59b0*/  SEL R3, R3, RZ, !P0 ;  /* 0x000000ff03037207 */ /* 0x000fc60004000000 */
[----:B------:R-:W2:Y:S01]  /*b59c0*/  LDL.LU R4, [R1+0x1e58] ;  /* 0x001e580001047983 */ /* 0x000ea20000300800 */
[----:B------:R-:W-:-:S03]  /*b59d0*/  SHF.L.U32 R5, R5, 0x2, RZ ;  /* 0x0000000205057819 */ /* 0x000fc600000006ff */
[----:B------:R-:W2:Y:S01]  /*b59e0*/  LDL.LU R12, [R1+0x1e94] ;  /* 0x001e9400010c7983 */ /* 0x000ea20000300800 */
[----:B------:R-:W-:-:S03]  /*b59f0*/  ISETP.NE.U32.AND P0, PT, R3, RZ, PT ;  /* 0x000000ff0300720c */ /* 0x000fc60003f05070 */
[----:B------:R-:W2:Y:S01]  /*b5a00*/  LDL.LU R8, [R1+0x1e98] ;  /* 0x001e980001087983 */ /* 0x000ea20000300800 */
[----:B------:R-:W-:-:S03]  /*b5a10*/  IADD3 R3, R10, R15, RZ ;  /* 0x0000000f0a037210 */ /* 0x000fc60007ffe0ff */
[----:B------:R-:W2:Y:S01]  /*b5a20*/  LDL.LU R16, [R1+0x1ed8] ;  /* 0x001ed80001107983 */ /* 0x000ea20000300800 */
[----:B----4-:R-:W-:-:S04]  /*b5a30*/  IADD3 R18, P1, R18, R5, RZ ;  /* 0x0000000512127210 */ /* 0x010fc80007f3e0ff */
[----:B---3--:R-:W-:Y:S02]  /*b5a40*/  IADD3.X R19, R19, R0, RZ, P1, !PT ;  /* 0x0000000013137210 */ /* 0x008fe40000ffe4ff */
[-C--:B------:R-:W-:Y:S01]  /*b5a50*/  IADD3 R21, P2, R21, R5.reuse, RZ ;  /* 0x0000000515157210 */ /* 0x080fe20007f5e0ff */
[----:B------:R-:W-:Y:S04]  /*b5a60*/  STL [R1+0x1d58], R18 ;  /* 0x001d581201007387 */ /* 0x000fe80000100800 */
[----:B------:R-:W-:Y:S01]  /*b5a70*/  IMAD.X R22, R22, 0x1, R0, P2 ;  /* 0x0000000116167824 */ /* 0x000fe200010e0600 */
[----:B------:R-:W3:Y:S04]  /*b5a80*/  LDL.LU R6, [R1+0x1f18] ;  /* 0x001f180001067983 */ /* 0x000ee80000300800 */
[----:B------:R-:W-:Y:S04]  /*b5a90*/  STL [R1+0x1d98], R21 ;  /* 0x001d981501007387 */ /* 0x000fe80000100800 */
[----:B------:R1:W-:Y:S04]  /*b5aa0*/  STL [R1+0x1d54], R19 ;  /* 0x001d541301007387 */ /* 0x0003e80000100800 */
[----:B------:R4:W-:Y:S04]  /*b5ab0*/  STL [R1+0x1d94], R22 ;  /* 0x001d941601007387 */ /* 0x0009e80000100800 */
[----:B------:R-:W-:Y:S04]  /*b5ac0*/  LDGSTS.E [R3], desc[UR60][R18.64], P0 ;  /* 0x0000000012037fae */ /* 0x000fe8000812187c */
[----:B-1----:R-:W3:Y:S04]  /*b5ad0*/  LDL.LU R19, [R1+0x1ed4] ;  /* 0x001ed40001137983 */ /* 0x002ee80000300800 */
[----:B------:R-:W3:Y:S01]  /*b5ae0*/  LDL.LU R18, [R1+0x1f14] ;  /* 0x001f140001127983 */ /* 0x000ee20000300800 */
[----:B------:R-:W-:Y:S01]  /*b5af0*/  IMAD.MOV.U32 R23, RZ, RZ, R22 ;  /* 0x000000ffff177224 */ /* 0x000fe200078e0016 */
[----:B------:R-:W-:-:S02]  /*b5b00*/  IADD3 R7, P1, R7, R5, RZ ;  /* 0x0000000507077210 */ /* 0x000fc40007f3e0ff */
[----:B------:R-:W-:Y:S02]  /*b5b10*/  IADD3 R11, P2, R11, R5, RZ ;  /* 0x000000050b0b7210 */ /* 0x000fe40007f5e0ff */
[----:B----4-:R-:W-:Y:S01]  /*b5b20*/  MOV R22, R21 ;  /* 0x0000001500167202 */ /* 0x010fe20000000f00 */
[----:B------:R-:W-:Y:S04]  /*b5b30*/  STL [R1+0x1dd8], R7 ;  /* 0x001dd80701007387 */ /* 0x000fe80000100800 */
[----:B------:R1:W-:Y:S02]  /*b5b40*/  LDGSTS.E [R3+0x400], desc[UR60][R22.64], P0 ;  /* 0x0040000016037fae */ /* 0x0003e4000812187c */
[----:B-1----:R-:W-:Y:S02]  /*b5b50*/  IMAD.MOV.U32 R22, RZ, RZ, R7 ;  /* 0x000000ffff167224 */ /* 0x002fe400078e0007 */
[----:B--2---:R-:W-:-:S05]  /*b5b60*/  IMAD.X R17, R17, 0x1, R0, P1 ;  /* 0x0000000111117824 */ /* 0x004fca00008e0600 */
[----:B------:R1:W-:Y:S01]  /*b5b70*/  STL [R1+0x1dd4], R17 ;  /* 0x001dd41101007387 */ /* 0x0003e20000100800 */
[----:B------:R-:W-:-:S03]  /*b5b80*/  IADD3.X R20, R20, R0, RZ, P2, !PT ;  /* 0x0000000014147210 */ /* 0x000fc600017fe4ff */
[----:B------:R-:W-:Y:S01]  /*b5b90*/  STL [R1+0x1e18], R11 ;  /* 0x001e180b01007387 */ /* 0x000fe20000100800 */
[----:B------:R-:W-:-:S03]  /*b5ba0*/  MOV R23, R17 ;  /* 0x0000001100177202 */ /* 0x000fc60000000f00 */
[----:B------:R2:W-:Y:S01]  /*b5bb0*/  STL [R1+0x1e14], R20 ;  /* 0x001e141401007387 */ /* 0x0005e20000100800 */
[----:B------:R-:W-:-:S03]  /*b5bc0*/  IMAD.MOV.U32 R21, RZ, RZ, R20 ;  /* 0x000000ffff157224 */ /* 0x000fc600078e0014 */
[----:B-1----:R-:W4:Y:S04]  /*b5bd0*/  LDL.LU R17, [R1+0x1f58] ;  /* 0x001f580001117983 */ /* 0x002f280000300800 */
[----:B------:R1:W-:Y:S01]  /*b5be0*/  LDGSTS.E [R3+0x800], desc[UR60][R22.64], P0 ;  /* 0x0080000016037fae */ /* 0x0003e2000812187c */
[----:B--2---:R-:W-:-:S03]  /*b5bf0*/  MOV R20, R11 ;  /* 0x0000000b00147202 */ /* 0x004fc60000000f00 */
[----:B------:R-:W2:Y:S01]  /*b5c00*/  LDL.LU R7, [R1+0x1f98] ;  /* 0x001f980001077983 */ /* 0x000ea20000300800 */
[----:B------:R-:W-:-:S03]  /*b5c10*/  IADD3 R4, P1, R4, R5, RZ ;  /* 0x0000000504047210 */ /* 0x000fc60007f3e0ff */
[----:B------:R-:W-:Y:S02]  /*b5c20*/  LDGSTS.E [R3+0xc00], desc[UR60][R20.64], P0 ;  /* 0x00c0000014037fae */ /* 0x000fe4000812187c */
[----:B------:R-:W-:Y:S01]  /*b5c30*/  IMAD.X R9, R9, 0x1, R0, P1 ;  /* 0x0000000109097824 */ /* 0x000fe200008e0600 */
[----:B------:R-:W-:Y:S01]  /*b5c40*/  IADD3 R8, P2, R8, R5, RZ ;  /* 0x0000000508087210 */ /* 0x000fe20007f5e0ff */
[----:B------:R-:W2:Y:S04]  /*b5c50*/  LDL.LU R20, [R1+0x1f54] ;  /* 0x001f540001147983 */ /* 0x000ea80000300800 */
[----:B------:R-:W2:Y:S01]  /*b5c60*/  LDL.LU R11, [R1+0x1f94] ;  /* 0x001f9400010b7983 */ /* 0x000ea20000300800 */
[----:B------:R-:W-:Y:S01]  /*b5c70*/  IADD3.X R12, R12, R0, RZ, P2, !PT ;  /* 0x000000000c0c7210 */ /* 0x000fe200017fe4ff */
[----:B-1----:R-:W-:-:S02]  /*b5c80*/  IMAD.MOV.U32 R22, RZ, RZ, R4 ;  /* 0x000000ffff167224 */ /* 0x002fc400078e0004 */
[----:B------:R-:W-:Y:S01]  /*b5c90*/  STL [R1+0x1e58], R4 ;  /* 0x001e580401007387 */ /* 0x000fe20000100800 */
[----:B------:R-:W-:-:S03]  /*b5ca0*/  MOV R23, R9 ;  /* 0x0000000900177202 */ /* 0x000fc60000000f00 */
[----:B------:R1:W-:Y:S04]  /*b5cb0*/  STL [R1+0x1e54], R9 ;  /* 0x001e540901007387 */ /* 0x0003e80000100800 */
[----:B------:R-:W-:Y:S01]  /*b5cc0*/  STL [R1+0x1e98], R8 ;  /* 0x001e980801007387 */ /* 0x000fe20000100800 */
[----:B------:R-:W-:-:S03]  /*b5cd0*/  IADD3 R16, P1, R16, R5, RZ ;  /* 0x0000000510107210 */ /* 0x000fc60007f3e0ff */
[----:B------:R1:W-:Y:S04]  /*b5ce0*/  STL [R1+0x1e94], R12 ;  /* 0x001e940c01007387 */ /* 0x0003e80000100800 */
[----:B-1----:R-:W2:Y:S04]  /*b5cf0*/  LDL.LU R9, [R1+0x1fd8] ;  /* 0x001fd80001097983 */ /* 0x002ea80000300800 */
[----:B------:R1:W-:Y:S04]  /*b5d00*/  LDGSTS.E [R3+0x1000], desc[UR60][R22.64], P0 ;  /* 0x0100000016037fae */ /* 0x0003e8000812187c */
[----:B------:R-:W2:Y:S01]  /*b5d10*/  LDL.LU R4, [R1+0x2018] ;  /* 0x0020180001047983 */ /* 0x000ea20000300800 */
[----:B-1----:R-:W-:Y:S01]  /*b5d20*/  MOV R23, R12 ;  /* 0x0000000c00177202 */ /* 0x002fe20000000f00 */
[----:B------:R-:W-:-:S02]  /*b5d30*/  IMAD.MOV.U32 R22, RZ, RZ, R8 ;  /* 0x000000ffff167224 */ /* 0x000fc400078e0008 */
[----:B------:R-:W2:Y:S04]  /*b5d40*/  LDL.LU R12, [R1+0x1fd4] ;  /* 0x001fd400010c7983 */ /* 0x000ea80000300800 */
[----:B------:R-:W2:Y:S04]  /*b5d50*/  LDL.LU R8, [R1+0x2014] ;  /* 0x0020140001087983 */ /* 0x000ea80000300800 */
[----:B------:R-:W-:Y:S04]  /*b5d60*/  STL [R1+0x1ed8], R16 ;  /* 0x001ed81001007387 */ /* 0x000fe80000100800 */
[----:B------:R1:W-:Y:S02]  /*b5d70*/  LDGSTS.E [R3+0x1400], desc[UR60][R22.64], P0 ;  /* 0x0140000016037fae */ /* 0x0003e4000812187c */
[----:B-1----:R-:W-:Y:S01]  /*b5d80*/  IMAD.MOV.U32 R22, RZ, RZ, R16 ;  /* 0x000000ffff167224 */ /* 0x002fe200078e0010 */
[----:B---3--:R-:W-:Y:S01]  /*b5d90*/  IADD3 R6, P2, R6, R5, RZ ;  /* 0x0000000506067210 */ /* 0x008fe20007f5e0ff */
[----:B------:R-:W-:-:S03]  /*b5da0*/  IMAD.X R19, R19, 0x1, R0, P1 ;  /* 0x0000000113137824 */ /* 0x000fc600008e0600 */
[----:B------:R-:W-:Y:S02]  /*b5db0*/  IADD3.X R18, R18, R0, RZ, P2, !PT ;  /* 0x0000000012127210 */ /* 0x000fe400017fe4ff */
[----:B------:R1:W-:Y:S01]  /*b5dc0*/  STL [R1+0x1ed4], R19 ;  /* 0x001ed41301007387 */ /* 0x0003e20000100800 */
[----:B------:R-:W-:-:S03]  /*b5dd0*/  MOV R23, R19 ;  /* 0x0000001300177202 */ /* 0x000fc60000000f00 */
[----:B------:R-:W-:Y:S04]  /*b5de0*/  STL [R1+0x1f18], R6 ;  /* 0x001f180601007387 */ /* 0x000fe80000100800 */
[----:B------:R3:W-:Y:S01]  /*b5df0*/  STL [R1+0x1f14], R18 ;  /* 0x001f141201007387 */ /* 0x0007e20000100800 */
[----:B-1----:R-:W-:-:S03]  /*b5e00*/  IMAD.MOV.U32 R19, RZ, RZ, R18 ;  /* 0x000000ffff137224 */ /* 0x002fc600078e0012 */
[----:B------:R-:W2:Y:S04]  /*b5e10*/  LDL.LU R16, [R1+0x2058] ;  /* 0x0020580001107983 */ /* 0x000ea80000300800 */
[----:B------:R-:W-:Y:S01]  /*b5e20*/  LDGSTS.E [R3+0x1800], desc[UR60][R22.64], P0 ;  /* 0x0180000016037fae */ /* 0x000fe2000812187c */
[----:B---3--:R-:W-:-:S03]  /*b5e30*/  MOV R18, R6 ;  /* 0x0000000600127202 */ /* 0x008fc60000000f00 */
[----:B------:R-:W3:Y:S04]  /*b5e40*/  LDL.LU R21, [R1+0x2098] ;  /* 0x0020980001157983 */ /* 0x000ee80000300800 */
[----:B------:R-:W-:Y:S04]  /*b5e50*/  LDGSTS.E [R3+0x1c00], desc[UR60][R18.64], P0 ;  /* 0x01c0000012037fae */ /* 0x000fe8000812187c */
[----:B------:R-:W3:Y:S04]  /*b5e60*/  LDL.LU R19, [R1+0x2054] ;  /* 0x0020540001137983 */ /* 0x000ee80000300800 */
[----:B------:R-:W3:Y:S04]  /*b5e70*/  LDL.LU R22, [R1+0x2094] ;  /* 0x0020940001167983 */ /* 0x000ee80000300800 */
[----:B------:R-:W3:Y:S04]  /*b5e80*/  LDL.LU R6, [R1+0x20d8] ;  /* 0x0020d80001067983 */ /* 0x000ee80000300800 */
[----:B------:R-:W3:Y:S01]  /*b5e90*/  LDL.LU R18, [R1+0x2118] ;  /* 0x0021180001127983 */ /* 0x000ee20000300800 */
[----:B----4-:R-:W-:-:S02]  /*b5ea0*/  IADD3 R17, P1, R17, R5, RZ ;  /* 0x0000000511117210 */ /* 0x010fc40007f3e0ff */
[----:B--2---:R-:W-:-:S03]  /*b5eb0*/  IADD3 R7, P2, R7, R5, RZ ;  /* 0x0000000507077210 */ /* 0x004fc60007f5e0ff */
[----:B------:R1:W-:Y:S01]  /*b5ec0*/  STL [R1+0x1f58], R17 ;  /* 0x001f581101007387 */ /* 0x0003e20000100800 */
[----:B------:R-:W-:Y:S02]  /*b5ed0*/  IMAD.MOV.U32 R114, RZ, RZ, R17 ;  /* 0x000000ffff727224 */ /* 0x000fe400078e0011 */
[----:B------:R-:W-:Y:S01]  /*b5ee0*/  IMAD.X R20, R20, 0x1, R0, P1 ;  /* 0x0000000114147824 */ /* 0x000fe200008e0600 */
[----:B------:R-:W-:-:S04]  /*b5ef0*/  IADD3.X R11, R11, R0, RZ, P2, !PT ;  /* 0x000000000b0b7210 */ /* 0x000fc800017fe4ff */
[----:B------:R2:W-:Y:S01]  /*b5f00*/  STL [R1+0x1f54], R20 ;  /* 0x001f541401007387 */ /* 0x0005e20000100800 */
[----:B------:R-:W-:-:S03]  /*b5f10*/  MOV R115, R20 ;  /* 0x0000001400737202 */ /* 0x000fc60000000f00 */
[----:B------:R4:W-:Y:S04]  /*b5f20*/  STL [R1+0x1f98], R7 ;  /* 0x001f980701007387 */ /* 0x0009e80000100800 */
[----:B------:R4:W-:Y:S04]  /*b5f30*/  STL [R1+0x1f94], R11 ;  /* 0x001f940b01007387 */ /* 0x0009e80000100800 */
[----:B-1----:R-:W3:Y:S04]  /*b5f40*/  LDL.LU R17, [R1+0x20d4] ;  /* 0x0020d40001117983 */ /* 0x002ee80000300800 */
[----:B--2---:R-:W2:Y:S01]  /*b5f50*/  LDL.LU R20, [R1+0x2114] ;  /* 0x0021140001147983 */ /* 0x004ea20000300800 */
[----:B------:R-:W-:-:S03]  /*b5f60*/  IADD3 R9, P1, R9, R5, RZ ;  /* 0x0000000509097210 */ /* 0x000fc60007f3e0ff */
[----:B------:R1:W-:Y:S01]  /*b5f70*/  LDGSTS.E [R3+0x2000], desc[UR60][R114.64], P0 ;  /* 0x0200000072037fae */ /* 0x0003e2000812187c */
[----:B------:R-:W-:Y:S01]  /*b5f80*/  IADD3 R4, P2, R4, R5, RZ ;  /* 0x0000000504047210 */ /* 0x000fe20007f5e0ff */
[----:B-1----:R-:W-:Y:S01]  /*b5f90*/  IMAD.MOV.U32 R114, RZ, RZ, R7 ;  /* 0x000000ffff727224 */ /* 0x002fe200078e0007 */
[----:B------:R-:W-:Y:S01]  /*b5fa0*/  MOV R115, R11 ;  /* 0x0000000b00737202 */ /* 0x000fe20000000f00 */
[----:B----4-:R-:W4:Y:S01]  /*b5fb0*/  LDL.LU R7, [R1+0x2158] ;  /* 0x0021580001077983 */ /* 0x010f220000300800 */
[----:B------:R-:W-:-:S03]  /*b5fc0*/  IMAD.X R12, R12, 0x1, R0, P1 ;  /* 0x000000010c0c7824 */ /* 0x000fc600008e0600 */
[----:B------:R-:W4:Y:S01]  /*b5fd0*/  LDL.LU R11, [R1+0x2198] ;  /* 0x00219800010b7983 */ /* 0x000f220000300800 */
[----:B------:R-:W-:-:S03]  /*b5fe0*/  IADD3.X R8, R8, R0, RZ, P2, !PT ;  /* 0x0000000008087210 */ /* 0x000fc600017fe4ff */
[----:B------:R1:W-:Y:S04]  /*b5ff0*/  STL [R1+0x1fd8], R9 ;  /* 0x001fd80901007387 */ /* 0x0003e80000100800 */
[----:B------:R1:W-:Y:S04]  /*b6000*/  STL [R1+0x1fd4], R12 ;  /* 0x001fd40c01007387 */ /* 0x0003e80000100800 */
[----:B------:R1:W-:Y:S04]  /*b6010*/  LDGSTS.E [R3+0x2400], desc[UR60][R114.64], P0 ;  /* 0x0240000072037fae */ /* 0x0003e8000812187c */
[----:B------:R1:W-:Y:S04]  /*b6020*/  STL [R1+0x2018], R4 ;  /* 0x0020180401007387 */ /* 0x0003e80000100800 */
[----:B------:R1:W-:Y:S02]  /*b6030*/  STL [R1+0x2014], R8 ;  /* 0x0020140801007387 */ /* 0x0003e40000100800 */
[----:B-1----:R-:W-:-:S02]  /*b6040*/  IMAD.MOV.U32 R114, RZ, RZ, R9 ;  /* 0x000000ffff727224 */ /* 0x002fc400078e0009 */
[----:B------:R-:W4:Y:S01]  /*b6050*/  LDL.LU R9, [R1+0x2154] ;  /* 0x0021540001097983 */ /* 0x000f220000300800 */
[----:B------:R-:W-:-:S03]  /*b6060*/  MOV R115, R12 ;  /* 0x0000000c00737202 */ /* 0x000fc60000000f00 */
[----:B------:R-:W4:Y:S04]  /*b6070*/  LDL.LU R12, [R1+0x2194] ;  /* 0x00219400010c7983 */ /* 0x000f280000300800 */
[----:B------:R1:W-:Y:S02]  /*b6080*/  LDGSTS.E [R3+0x2800], desc[UR60][R114.64], P0 ;  /* 0x0280000072037fae */ /* 0x0003e4000812187c */
[----:B-1----:R-:W-:Y:S01]  /*b6090*/  IMAD.MOV.U32 R114, RZ, RZ, R4 ;  /* 0x000000ffff727224 */ /* 0x002fe200078e0004 */
[----:B------:R-:W-:Y:S01]  /*b60a0*/  MOV R115, R8 ;  /* 0x0000000800737202 */ /* 0x000fe20000000f00 */
[----:B------:R-:W4:Y:S04]  /*b60b0*/  LDL.LU R4, [R1+0x21d8] ;  /* 0x0021d80001047983 */ /* 0x000f280000300800 */
[----:B------:R-:W4:Y:S04]  /*b60c0*/  LDL.LU R8, [R1+0x2218] ;  /* 0x0022180001087983 */ /* 0x000f280000300800 */
[----:B------:R1:W-:Y:S01]  /*b60d0*/  LDGSTS.E [R3+0x2c00], desc[UR60][R114.64], P0 ;  /* 0x02c0000072037fae */ /* 0x0003e2000812187c */
[----:B------:R-:W-:-:S02]  /*b60e0*/  IADD3 R16, P1, R16, R5, RZ ;  /* 0x0000000510107210 */ /* 0x000fc40007f3e0ff */
[----:B---3--:R-:W-:-:S03]  /*b60f0*/  IADD3 R21, P2, R21, R5, RZ ;  /* 0x0000000515157210 */ /* 0x008fc60007f5e0ff */
[----:B------:R-:W-:Y:S01]  /*b6100*/  STL [R1+0x2058], R16 ;  /* 0x0020581001007387 */ /* 0x000fe20000100800 */
[----:B-1----:R-:W-:Y:S02]  /*b6110*/  IMAD.MOV.U32 R114, RZ, RZ, R16 ;  /* 0x000000ffff727224 */ /* 0x002fe400078e0010 */
[----:B------:R-:W-:Y:S01]  /*b6120*/  IMAD.X R19, R19, 0x1, R0, P1 ;  /* 0x0000000113137824 */ /* 0x000fe200008e0600 */
[----:B------:R-:W-:-:S04]  /*b6130*/  IADD3.X R22, R22, R0, RZ, P2, !PT ;  /* 0x0000000016167210 */ /* 0x000fc800017fe4ff */
[----:B------:R1:W-:Y:S01]  /*b6140*/  STL [R1+0x2054], R19 ;  /* 0x0020541301007387 */ /* 0x0003e20000100800 */
[----:B------:R-:W-:-:S03]  /*b6150*/  MOV R115, R19 ;  /* 0x0000001300737202 */ /* 0x000fc60000000f00 */
[----:B------:R-:W-:Y:S04]  /*b6160*/  STL [R1+0x2098], R21 ;  /* 0x0020981501007387 */ /* 0x000fe80000100800 */
[----:B------:R3:W-:Y:S04]  /*b6170*/  STL [R1+0x2094], R22 ;  /* 0x0020941601007387 */ /* 0x0007e80000100800 */
[----:B-1----:R-:W4:Y:S04]  /*b6180*/  LDL.LU R19, [R1+0x21d4] ;  /* 0x0021d40001137983 */ /* 0x002f280000300800 */
[----:B------:R-:W4:Y:S01]  /*b6190*/  LDL.LU R16, [R1+0x2214] ;  /* 0x0022140001107983 */ /* 0x000f220000300800 */
[----:B------:R-:W-:-:S02]  /*b61a0*/  IADD3 R6, P1, R6, R5, RZ ;  /* 0x0000000506067210 */ /* 0x000fc40007f3e0ff */
[----:B------:R-:W-:Y:S01]  /*b61b0*/  IADD3 R18, P2, R18, R5, RZ ;  /* 0x0000000512127210 */ /* 0x000fe20007f5e0ff */
[----:B------:R-:W-:Y:S01]  /*b61c0*/  IMAD.MOV.U32 R23, RZ, RZ, R22 ;  /* 0x000000ffff177224 */ /* 0x000fe200078e0016 */
[----:B---3--:R-:W-:Y:S01]  /*b61d0*/  MOV R22, R21 ;  /* 0x0000001500167202 */ /* 0x008fe20000000f00 */
[----:B------:R-:W-:Y:S04]  /*b61e0*/  STL [R1+0x20d8], R6 ;  /* 0x0020d80601007387 */ /* 0x000fe80000100800 */
[----:B------:R-:W-:Y:S04]  /*b61f0*/  LDGSTS.E [R3+0x3000], desc[UR60][R114.64], P0 ;  /* 0x0300000072037fae */ /* 0x000fe8000812187c */
[----:B------:R1:W-:Y:S02]  /*b6200*/  LDGSTS.E [R3+0x3400], desc[UR60][R22.64], P0 ;  /* 0x0340000016037fae */ /* 0x0003e4000812187c */
[----:B-1----:R-:W-:-:S02]  /*b6210*/  IMAD.MOV.U32 R22, RZ, RZ, R6 ;  /* 0x000000ffff167224 */ /* 0x002fc400078e0006 */
[----:B------:R-:W-:Y:S01]  /*b6220*/  IMAD.X R17, R17, 0x1, R0, P1 ;  /* 0x0000000111117824 */ /* 0x000fe200008e0600 */
[----:B--2---:R-:W-:-:S04]  /*b6230*/  IADD3.X R20, R20, R0, RZ, P2, !PT ;  /* 0x0000000014147210 */ /* 0x004fc800017fe4ff */
[----:B------:R1:W-:Y:S01]  /*b6240*/  STL [R1+0x20d4], R17 ;  /* 0x0020d41101007387 */ /* 0x0003e20000100800 */
[----:B------:R-:W-:-:S03]  /*b6250*/  MOV R23, R17 ;  /* 0x0000001100177202 */ /* 0x000fc60000000f00 */
[----:B------:R-:W-:Y:S01]  /*b6260*/  STL [R1+0x2118], R18 ;  /* 0x0021181201007387 */ /* 0x000fe20000100800 */
[----:B------:R-:W-:-:S03]  /*b6270*/  IMAD.MOV.U32 R21, RZ, RZ, R20 ;  /* 0x000000ffff157224 */ /* 0x000fc600078e0014 */
[----:B------:R2:W-:Y:S04]  /*b6280*/  STL [R1+0x2114], R20 ;  /* 0x0021141401007387 */ /* 0x0005e80000100800 */
[----:B-1----:R-:W3:Y:S04]  /*b6290*/  LDL.LU R17, [R1+0x2258] ;  /* 0x0022580001117983 */ /* 0x002ee80000300800 */
[----:B------:R1:W-:Y:S01]  /*b62a0*/  LDGSTS.E [R3+0x3800], desc[UR60][R22.64], P0 ;  /* 0x0380000016037fae */ /* 0x0003e2000812187c */
[----:B--2---:R-:W-:-:S03]  /*b62b0*/  MOV R20, R18 ;  /* 0x0000001200147202 */ /* 0x004fc60000000f00 */
[----:B------:R-:W2:Y:S01]  /*b62c0*/  LDL.LU R6, [R1+0x2298] ;  /* 0x0022980001067983 */ /* 0x000ea20000300800 */
[----:B----4-:R-:W-:-:S03]  /*b62d0*/  IADD3 R7, P1, R7, R5, RZ ;  /* 0x0000000507077210 */ /* 0x010fc60007f3e0ff */
[----:B------:R-:W-:Y:S01]  /*b62e0*/  LDGSTS.E [R3+0x3c00], desc[UR60][R20.64], P0 ;  /* 0x03c0000014037fae */ /* 0x000fe2000812187c */
[----:B------:R-:W-:-:S03]  /*b62f0*/  IADD3 R11, P2, R11, R5, RZ ;  /* 0x000000050b0b7210 */ /* 0x000fc60007f5e0ff */
[----:B------:R-:W4:Y:S04]  /*b6300*/  LDL.LU R20, [R1+0x2254] ;  /* 0x0022540001147983 */ /* 0x000f280000300800 */
[----:B------:R-:W4:Y:S01]  /*b6310*/  LDL.LU R18, [R1+0x2294] ;  /* 0x0022940001127983 */ /* 0x000f220000300800 */
[----:B-1----:R-:W-:Y:S02]  /*b6320*/  IMAD.MOV.U32 R22, RZ, RZ, R7 ;  /* 0x000000ffff167224 */ /* 0x002fe400078e0007 */
[----:B------:R-:W-:Y:S01]  /*b6330*/  IMAD.X R9, R9, 0x1, R0, P1 ;  /* 0x0000000109097824 */ /* 0x000fe200008e0600 */
[----:B------:R1:W-:Y:S01]  /*b6340*/  STL [R1+0x2158], R7 ;  /* 0x0021580701007387 */ /* 0x0003e20000100800 */
[----:B------:R-:W-:-:S03]  /*b6350*/  IADD3.X R12, R12, R0, RZ, P2, !PT ;  /* 0x000000000c0c7210 */ /* 0x000fc600017fe4ff */
[----:B------:R1:W-:Y:S01]  /*b6360*/  STL [R1+0x2154], R9 ;  /* 0x0021540901007387 */ /* 0x0003e20000100800 */
[----:B------:R-:W-:-:S03]  /*b6370*/  MOV R23, R9 ;  /* 0x0000000900177202 */ /* 0x000fc60000000f00 */
[----:B------:R-:W-:Y:S04]  /*b6380*/  STL [R1+0x2198], R11 ;  /* 0x0021980b01007387 */ /* 0x000fe80000100800 */
[----:B-1----:R-:W4:Y:S04]  /*b6390*/  LDL.LU R7, [R1+0x22d8] ;  /* 0x0022d80001077983 */ /* 0x002f280000300800 */
[----:B------:R1:W-:Y:S04]  /*b63a0*/  STL [R1+0x2194], R12 ;  /* 0x0021940c01007387 */ /* 0x0003e80000100800 */
[----:B------:R1:W-:Y:S01]  /*b63b0*/  LDGSTS.E [R3+0x4000], desc[UR60][R22.64], P0 ;  /* 0x0400000016037fae */ /* 0x0003e2000812187c */
[----:B------:R-:W-:-:S03]  /*b63c0*/  IADD3 R4, P1, R4, R5, RZ ;  /* 0x0000000504047210 */ /* 0x000fc60007f3e0ff */
[----:B------:R-:W4:Y:S01]  /*b63d0*/  LDL.LU R9, [R1+0x2318] ;  /* 0x0023180001097983 */ /* 0x000f220000300800 */
[----:B------:R-:W-:Y:S02]  /*b63e0*/  IADD3 R8, P2, R8, R5, RZ ;  /* 0x0000000508087210 */ /* 0x000fe40007f5e0ff */
[----:B-1----:R-:W-:Y:S02]  /*b63f0*/  MOV R23, R12 ;  /* 0x0000000c00177202 */ /* 0x002fe40000000f00 */
[----:B------:R-:W4:Y:S01]  /*b6400*/  LDL.LU R12, [R1+0x22d4] ;  /* 0x0022d400010c7983 */ /* 0x000f220000300800 */
[----:B------:R-:W-:-:S03]  /*b6410*/  IMAD.MOV.U32 R22, RZ, RZ, R11 ;  /* 0x000000ffff167224 */ /* 0x000fc600078e000b */
[----:B------:R-:W4:Y:S04]  /*b6420*/  LDL.LU R11, [R1+0x2314] ;  /* 0x00231400010b7983 */ /* 0x000f280000300800 */
[----:B------:R1:W-:Y:S04]  /*b6430*/  STL [R1+0x21d8], R4 ;  /* 0x0021d80401007387 */ /* 0x0003e80000100800 */
[----:B------:R1:W-:Y:S01]  /*b6440*/  LDGSTS.E [R3+0x4400], desc[UR60][R22.64], P0 ;  /* 0x0440000016037fae */ /* 0x0003e2000812187c */
[----:B------:R-:W-:Y:S02]  /*b6450*/  IMAD.MOV.U32 R114, RZ, RZ, R8 ;  /* 0x000000ffff727224 */ /* 0x000fe400078e0008 */
[----:B-1----:R-:W-:-:S02]  /*b6460*/  IMAD.MOV.U32 R22, RZ, RZ, R4 ;  /* 0x000000ffff167224 */ /* 0x002fc400078e0004 */
[----:B------:R-:W-:Y:S01]  /*b6470*/  IMAD.X R19, R19, 0x1, R0, P1 ;  /* 0x0000000113137824 */ /* 0x000fe200008e0600 */
[----:B------:R-:W-:-:S04]  /*b6480*/  IADD3.X R16, R16, R0, RZ, P2, !PT ;  /* 0x0000000010107210 */ /* 0x000fc800017fe4ff */
[----:B------:R-:W-:Y:S01]  /*b6490*/  STL [R1+0x21d4], R19 ;  /* 0x0021d41301007387 */ /* 0x000fe20000100800 */
[----:B------:R-:W-:-:S03]  /*b64a0*/  MOV R23, R19 ;  /* 0x0000001300177202 */ /* 0x000fc60000000f00 */
[----:B------:R1:W-:Y:S04]  /*b64b0*/  STL [R1+0x2218], R8 ;  /* 0x0022180801007387 */ /* 0x0003e80000100800 */
[----:B------:R-:W4:Y:S04]  /*b64c0*/  LDL.LU R4, [R1+0x2358] ;  /* 0x0023580001047983 */ /* 0x000f280000300800 */
[----:B------:R1:W-:Y:S04]  /*b64d0*/  STL [R1+0x2214], R16 ;  /* 0x0022141001007387 */ /* 0x0003e80000100800 */
[----:B------:R-:W4:Y:S04]  /*b64e0*/  LDL.LU R21, [R1+0x2398] ;  /* 0x0023980001157983 */ /* 0x000f280000300800 */
[----:B-1----:R-:W4:Y:S04]  /*b64f0*/  LDL.LU R8, [R1+0x2354] ;  /* 0x0023540001087983 */ /* 0x002f280000300800 */
[----:B------:R-:W-:Y:S04]  /*b6500*/  LDGSTS.E [R3+0x4800], desc[UR60][R22.64], P0 ;  /* 0x0480000016037fae */ /* 0x000fe8000812187c */
[----:B------:R-:W4:Y:S01]  /*b6510*/  LDL.LU R22, [R1+0x2394] ;  /* 0x0023940001167983 */ /* 0x000f220000300800 */
[----:B------:R-:W-:-:S03]  /*b6520*/  MOV R115, R16 ;  /* 0x0000001000737202 */ /* 0x000fc60000000f00 */
[----:B------:R-:W4:Y:S04]  /*b6530*/  LDL.LU R16, [R1+0x23a0] ;  /* 0x0023a00001107983 */ /* 0x000f280000300800 */
[----:B------:R-:W4:Y:S04]  /*b6540*/  LDL.LU R19, [R1+0x23a8] ;  /* 0x0023a80001137983 */ /* 0x000f280000300800 */
[----:B------:R1:W-:Y:S01]  /*b6550*/  LDGSTS.E [R3+0x4c00], desc[UR60][R114.64], P0 ;  /* 0x04c0000072037fae */ /* 0x0003e2000812187c */
[-C--:B---3--:R-:W-:Y:S02]  /*b6560*/  IADD3 R17, P1, R17, R5.reuse, RZ ;  /* 0x0000000511117210 */ /* 0x088fe40007f3e0ff */
[----:B--2---:R-:W-:-:S03]  /*b6570*/  IADD3 R6, P2, R6, R5, RZ ;  /* 0x0000000506067210 */ /* 0x004fc60007f5e0ff */
[----:B------:R2:W-:Y:S01]  /*b6580*/  STL [R1+0x2258], R17 ;  /* 0x0022581101007387 */ /* 0x0005e20000100800 */
[----:B-1----:R-:W-:Y:S02]  /*b6590*/  IMAD.MOV.U32 R114, RZ, RZ, R17 ;  /* 0x000000ffff727224 */ /* 0x002fe400078e0011 */
[----:B----4-:R-:W-:Y:S01]  /*b65a0*/  IMAD.X R20, R20, 0x1, R0, P1 ;  /* 0x0000000114147824 */ /* 0x010fe200008e0600 */
[----:B------:R-:W-:-:S04]  /*b65b0*/  IADD3.X R18, R18, R0, RZ, P2, !PT ;  /* 0x0000000012127210 */ /* 0x000fc800017fe4ff */
[----:B------:R1:W-:Y:S01]  /*b65c0*/  STL [R1+0x2254], R20 ;  /* 0x0022541401007387 */ /* 0x0003e20000100800 */
[----:B------:R-:W-:-:S03]  /*b65d0*/  MOV R115, R20 ;  /* 0x0000001400737202 */ /* 0x000fc60000000f00 */
[----:B------:R3:W-:Y:S04]  /*b65e0*/  STL [R1+0x2298], R6 ;  /* 0x0022980601007387 */ /* 0x0007e80000100800 */
[----:B------:R-:W-:Y:S04]  /*b65f0*/  STL [R1+0x2294], R18 ;  /* 0x0022941201007387 */ /* 0x000fe80000100800 */
[----:B--2---:R-:W2:Y:S04]  /*b6600*/  LDL.LU R17, [R1+0x239c] ;  /* 0x00239c0001117983 */ /* 0x004ea80000300800 */
[----:B-1----:R-:W4:Y:S01]  /*b6610*/  LDL.LU R20, [R1+0x23a4] ;  /* 0x0023a40001147983 */ /* 0x002f220000300800 */
[----:B------:R-:W-:-:S03]  /*b6620*/  IADD3 R7, P1, R7, R5, RZ ;  /* 0x0000000507077210 */ /* 0x000fc60007f3e0ff */
[----:B------:R1:W-:Y:S01]  /*b6630*/  LDGSTS.E [R3+0x5000], desc[UR60][R114.64], P0 ;  /* 0x0500000072037fae */ /* 0x0003e2000812187c */
[----:B------:R-:W-:Y:S01]  /*b6640*/  IADD3 R9, P2, R9, R5, RZ ;  /* 0x0000000509097210 */ /* 0x000fe20007f5e0ff */
[----:B-1----:R-:W-:Y:S01]  /*b6650*/  IMAD.MOV.U32 R114, RZ, RZ, R6 ;  /* 0x000000ffff727224 */ /* 0x002fe200078e0006 */
[----:B------:R-:W-:Y:S01]  /*b6660*/  MOV R115, R18 ;  /* 0x0000001200737202 */ /* 0x000fe20000000f00 */
[----:B---3--:R-:W3:Y:S01]  /*b6670*/  LDL.LU R6, [R1+0x23b0] ;  /* 0x0023b00001067983 */ /* 0x008ee20000300800 */
[----:B------:R-:W-:-:S03]  /*b6680*/  IMAD.X R12, R12, 0x1, R0, P1 ;  /* 0x000000010c0c7824 */ /* 0x000fc600008e0600 */
[----:B------:R1:W-:Y:S01]  /*b6690*/  STL [R1+0x22d8], R7 ;  /* 0x0022d80701007387 */ /* 0x0003e20000100800 */
[----:B------:R-:W-:-:S03]  /*b66a0*/  IADD3.X R11, R11, R0, RZ, P2, !PT ;  /* 0x000000000b0b7210 */ /* 0x000fc600017fe4ff */
[----:B------:R1:W-:Y:S04]  /*b66b0*/  LDGSTS.E [R3+0x5400], desc[UR60][R114.64], P0 ;  /* 0x0540000072037fae */ /* 0x0003e8000812187c */
[----:B------:R1:W-:Y:S04]  /*b66c0*/  STL [R1+0x22d4], R12 ;  /* 0x0022d40c01007387 */ /* 0x0003e80000100800 */
[----:B------:R1:W-:Y:S02]  /*b66d0*/  STL [R1+0x2318], R9 ;  /* 0x0023180901007387 */ /* 0x0003e40000100800 */
[----:B-1----:R-:W-:-:S02]  /*b66e0*/  IMAD.MOV.U32 R114, RZ, RZ, R7 ;  /* 0x000000ffff727224 */ /* 0x002fc400078e0007 */
[----:B------:R-:W3:Y:S01]  /*b66f0*/  LDL.LU R7, [R1+0x23ac] ;  /* 0x0023ac0001077983 */ /* 0x000ee20000300800 */
[----:B------:R-:W-:-:S03]  /*b6700*/  MOV R115, R12 ;  /* 0x0000000c00737202 */ /* 0x000fc60000000f00 */
[----:B------:R1:W-:Y:S04]  /*b6710*/  STL [R1+0x2314], R11 ;  /* 0x0023140b01007387 */ /* 0x0003e80000100800 */
[----:B------:R-:W3:Y:S04]  /*b6720*/  LDL.LU R18, [R1+0x23b4] ;  /* 0x0023b40001127983 */ /* 0x000ee80000300800 */
[----:B------:R-:W3:Y:S04]  /*b6730*/  LDL.LU R12, [R1+0x23b8] ;  /* 0x0023b800010c7983 */ /* 0x000ee80000300800 */
[----:B------:R1:W-:Y:S02]  /*b6740*/  LDGSTS.E [R3+0x5800], desc[UR60][R114.64], P0 ;  /* 0x0580000072037fae */ /* 0x0003e4000812187c */
[----:B-1----:R-:W-:Y:S01]  /*b6750*/  IMAD.MOV.U32 R114, RZ, RZ, R9 ;  /* 0x000000ffff727224 */ /* 0x002fe200078e0009 */
[----:B------:R-:W-:Y:S01]  /*b6760*/  MOV R115, R11 ;  /* 0x0000000b00737202 */ /* 0x000fe20000000f00 */
[----:B------:R-:W3:Y:S04]  /*b6770*/  LDL.LU R9, [R1+0x23c0] ;  /* 0x0023c00001097983 */ /* 0x000ee80000300800 */
[----:B------:R1:W-:Y:S01]  /*b6780*/  LDGSTS.E [R3+0x5c00], desc[UR60][R114.64], P0 ;  /* 0x05c0000072037fae */ /* 0x0003e2000812187c */
[----:B------:R-:W-:-:S02]  /*b6790*/  IADD3 R4, P1, R4, R5, RZ ;  /* 0x0000000504047210 */ /* 0x000fc40007f3e0ff */
[----:B------:R-:W-:-:S03]  /*b67a0*/  IADD3 R21, P2, R21, R5, RZ ;  /* 0x0000000515157210 */ /* 0x000fc60007f5e0ff */
[----:B------:R-:W-:Y:S01]  /*b67b0*/  IMAD.X R8, R8, 0x1, R0, P1 ;  /* 0x0000000108087824 */ /* 0x000fe200008e0600 */
[----:B------:R-:W-:Y:S04]  /*b67c0*/  STL [R1+0x2358], R4 ;  /* 0x0023580401007387 */ /* 0x000fe80000100800 */
[----:B------:R1:W-:Y:S02]  /*b67d0*/  STL [R1+0x2354], R8 ;  /* 0x0023540801007387 */ /* 0x0003e40000100800 */
[----:B-1----:R-:W-:Y:S02]  /*b67e0*/  MOV R115, R8 ;  /* 0x0000000800737202 */ /* 0x002fe40000000f00 */
[----:B------:R-:W-:Y:S01]  /*b67f0*/  STL [R1+0x2398], R21 ;  /* 0x0023981501007387 */ /* 0x000fe20000100800 */
[----:B------:R-:W-:-:S03]  /*b6800*/  IMAD.MOV.U32 R114, RZ, RZ, R4 ;  /* 0x000000ffff727224 */ /* 0x000fc600078e0004 */
[----:B------:R-:W3:Y:S01]  /*b6810*/  LDL.LU R11, [R1+0x23bc] ;  /* 0x0023bc00010b7983 */ /* 0x000ee20000300800 */
[----:B------:R-:W-:-:S03]  /*b6820*/  IADD3.X R22, R22, R0, RZ, P2, !PT ;  /* 0x0000000016167210 */ /* 0x000fc600017fe4ff */
[----:B------:R-:W-:Y:S04]  /*b6830*/  LDGSTS.E [R3+0x6000], desc[UR60][R114.64], P0 ;  /* 0x0600000072037fae */ /* 0x000fe8000812187c */
[----:B------:R1:W-:Y:S04]  /*b6840*/  STL [R1+0x2394], R22 ;  /* 0x0023941601007387 */ /* 0x0003e80000100800 */
[----:B------:R-:W3:Y:S04]  /*b6850*/  LDL.LU R8, [R1+0x23c4] ;  /* 0x0023c40001087983 */ /* 0x000ee80000300800 */
[----:B------:R-:W3:Y:S01]  /*b6860*/  LDL.LU R4, [R1+0x23c8] ;  /* 0x0023c80001047983 */ /* 0x000ee20000300800 */
[----:B------:R-:W-:-:S02]  /*b6870*/  IADD3 R16, P1, R16, R5, RZ ;  /* 0x0000000510107210 */ /* 0x000fc40007f3e0ff */
[----:B------:R-:W-:Y:S01]  /*b6880*/  IADD3 R19, P2, R19, R5, RZ ;  /* 0x0000000513137210 */ /* 0x000fe20007f5e0ff */
[----:B------:R-:W-:Y:S01]  /*b6890*/  IMAD.MOV.U32 R23, RZ, RZ, R22 ;  /* 0x000000ffff177224 */ /* 0x000fe200078e0016 */
[----:B-1----:R-:W-:Y:S01]  /*b68a0*/  MOV R22, R21 ;  /* 0x0000001500167202 */ /* 0x002fe20000000f00 */
[----:B------:R-:W-:Y:S04]  /*b68b0*/  STL [R1+0x23a0], R16 ;  /* 0x0023a01001007387 */ /* 0x000fe80000100800 */
[----:B------:R-:W-:Y:S01]  /*b68c0*/  LDGSTS.E [R3+0x6400], desc[UR60][R22.64], P0 ;  /* 0x0640000016037fae */ /* 0x000fe2000812187c */
[----:B--2---:R-:W-:Y:S01]  /*b68d0*/  IMAD.X R17, R17, 0x1, R0, P1 ;  /* 0x0000000111117824 */ /* 0x004fe200008e0600 */
[----:B----4-:R-:W-:-:S04]  /*b68e0*/  IADD3.X R20, R20, R0, RZ, P2, !PT ;  /* 0x0000000014147210 */ /* 0x010fc800017fe4ff */
[----:B------:R1:W-:Y:S04]  /*b68f0*/  STL [R1+0x239c], R17 ;  /* 0x00239c1101007387 */ /* 0x0003e80000100800 */
[----:B------:R-:W-:Y:S04]  /*b6900*/  STL [R1+0x23a8], R19 ;  /* 0x0023a81301007387 */ /* 0x000fe80000100800 */
[----:B------:R-:W-:Y:S04]  /*b6910*/  LDGSTS.E [R3+0x6800], desc[UR60][R16.64], P0 ;  /* 0x0680000010037fae */ /* 0x000fe8000812187c */
[----:B------:R2:W-:Y:S04]  /*b6920*/  STL [R1+0x23a4], R20 ;  /* 0x0023a41401007387 */ /* 0x0005e80000100800 */
[----:B-1----:R-:W4:Y:S01]  /*b6930*/  LDL.LU.64 R16, [R1+0x1448] ;  /* 0x0014480001107983 */ /* 0x002f220000300a00 */
[----:B---3--:R-:W-:-:S03]  /*b6940*/  IADD3 R6, P1, R6, R5, RZ ;  /* 0x0000000506067210 */ /* 0x008fc60007f3e0ff */
[----:B------:R-:W3:Y:S01]  /*b6950*/  LDL.LU.64 R120, [R1+0x1440] ;  /* 0x0014400001787983 */ /* 0x000ee20000300a00 */
[----:B------:R-:W-:Y:S01]  /*b6960*/  IMAD.MOV.U32 R21, RZ, RZ, R20 ;  /* 0x000000ffff157224 */ /* 0x000fe200078e0014 */
[----:B--2---:R-:W-:Y:S02]  /*b6970*/  MOV R20, R19 ;  /* 0x0000001300147202 */ /* 0x004fe40000000f00 */
[----:B------:R-:W2:Y:S04]  /*b6980*/  LDL.LU.64 R114, [R1+0x1438] ;  /* 0x0014380001727983 */ /* 0x000ea80000300a00 */
[----:B------:R-:W-:Y:S04]  /*b6990*/  STL [R1+0x23b0], R6 ;  /* 0x0023b00601007387 */ /* 0x000fe80000100800 */
[----:B------:R1:W-:Y:S01]  /*b69a0*/  LDGSTS.E [R3+0x6c00], desc[UR60][R20.64], P0 ;  /* 0x06c0000014037fae */ /* 0x0003e2000812187c */
[----:B------:R-:W-:-:S05]  /*b69b0*/  IMAD.X R7, R7, 0x1, R0, P1 ;  /* 0x0000000107077824 */ /* 0x000fca00008e0600 */
[----:B------:R1:W-:Y:S02]  /*b69c0*/  STL [R1+0x23ac], R7 ;  /* 0x0023ac0701007387 */ /* 0x0003e40000100800 */
[----:B-1----:R-:W-:Y:S01]  /*b69d0*/  IMAD.MOV.U32 R20, RZ, RZ, R6 ;  /* 0x000000ffff147224 */ /* 0x002fe200078e0006 */
[----:B------:R-:W-:Y:S02]  /*b69e0*/  MOV R21, R7 ;  /* 0x0000000700157202 */ /* 0x000fe40000000f00 */
[----:B------:R-:W-:-:S03]  /*b69f0*/  IADD3 R12, P2, R12, R5, RZ ;  /* 0x000000050c0c7210 */ /* 0x000fc60007f5e0ff */
[----:B------:R-:W-:Y:S01]  /*b6a00*/  LDGSTS.E [R3+0x7000], desc[UR60][R20.64], P0 ;  /* 0x0700000014037fae */ /* 0x000fe2000812187c */
[----:B------:R-:W-:-:S03]  /*b6a10*/  IADD3.X R18, R18, R0, RZ, P2, !PT ;  /* 0x0000000012127210 */ /* 0x000fc600017fe4ff */
[----:B------:R-:W-:Y:S04]  /*b6a20*/  STL [R1+0x23b8], R12 ;  /* 0x0023b80c01007387 */ /* 0x000fe80000100800 */
[----:B------:R-:W2:Y:S04]  /*b6a30*/  LDL.LU.64 R6, [R1+0x1350] ;  /* 0x0013500001067983 */ /* 0x000ea80000300a00 */
[----:B------:R1:W-:Y:S04]  /*b6a40*/  STL [R1+0x23b4], R18 ;  /* 0x0023b41201007387 */ /* 0x0003e80000100800 */
[----:B------:R-:W2:Y:S01]  /*b6a50*/  LDL.LU.64 R126, [R1+0x1430] ;  /* 0x00143000017e7983 */ /* 0x000ea20000300a00 */
[----:B------:R-:W-:Y:S01]  /*b6a60*/  IADD3 R9, P1, R9, R5, RZ ;  /* 0x0000000509097210 */ /* 0x000fe20007f3e0ff */
[----:B------:R-:W-:-:S02]  /*b6a70*/  IMAD.MOV.U32 R19, RZ, RZ, R18 ;  /* 0x000000ffff137224 */ /* 0x000fc400078e0012 */
[----:B------:R-:W2:Y:S01]  /*b6a80*/  LDL.LU.64 R118, [R1+0x1428] ;  /* 0x0014280001767983 */ /* 0x000ea20000300a00 */
[----:B-1----:R-:W-:-:S03]  /*b6a90*/  MOV R18, R12 ;  /* 0x0000000c00127202 */ /* 0x002fc60000000f00 */
[----:B------:R-:W-:Y:S04]  /*b6aa0*/  STL [R1+0x23c0], R9 ;  /* 0x0023c00901007387 */ /* 0x000fe80000100800 */
[----:B------:R1:W-:Y:S02]  /*b6ab0*/  LDGSTS.E [R3+0x7400], desc[UR60][R18.64], P0 ;  /* 0x0740000012037fae */ /* 0x0003e4000812187c */
[----:B-1----:R-:W-:Y:S02]  /*b6ac0*/  IMAD.MOV.U32 R18, RZ, RZ, R9 ;  /* 0x000000ffff127224 */ /* 0x002fe400078e0009 */
[----:B------:R-:W-:-:S05]  /*b6ad0*/  IMAD.X R11, R11, 0x1, R0, P1 ;  /* 0x000000010b0b7824 */ /* 0x000fca00008e0600 */
[----:B------:R-:W-:Y:S01]  /*b6ae0*/  STL [R1+0x23bc], R11 ;  /* 0x0023bc0b01007387 */ /* 0x000fe20000100800 */
[----:B------:R-:W-:-:S05]  /*b6af0*/  MOV R19, R11 ;  /* 0x0000000b00137202 */ /* 0x000fca0000000f00 */
[----:B------:R1:W-:Y:S01]  /*b6b00*/  LDGSTS.E [R3+0x7800], desc[UR60][R18.64], P0 ;  /* 0x0780000012037fae */ /* 0x0003e2000812187c */
[----:B------:R-:W-:-:S04]  /*b6b10*/  IADD3 R4, P2, R4, R5, RZ ;  /* 0x0000000504047210 */ /* 0x000fc80007f5e0ff */
[----:B------:R-:W-:Y:S01]  /*b6b20*/  IADD3.X R8, R8, R0, RZ, P2, !PT ;  /* 0x0000000008087210 */ /* 0x000fe200017fe4ff */
[----:B------:R-:W-:Y:S04]  /*b6b30*/  STL [R1+0x23c8], R4 ;  /* 0x0023c80401007387 */ /* 0x000fe80000100800 */
[----:B------:R-:W2:Y:S04]  /*b6b40*/  LDL.LU.64 R22, [R1+0x1420] ;  /* 0x0014200001167983 */ /* 0x000ea80000300a00 */
[----:B------:R1:W-:Y:S04]  /*b6b50*/  STL [R1+0x23c4], R8 ;  /* 0x0023c40801007387 */ /* 0x0003e80000100800 */
[----:B------:R-:W2:Y:S01]  /*b6b60*/  LDL.LU.64 R124, [R1+0x1418] ;  /* 0x00141800017c7983 */ /* 0x000ea20000300a00 */
[----:B-1----:R-:W-:-:S03]  /*b6b70*/  MOV R19, R8 ;  /* 0x0000000800137202 */ /* 0x002fc60000000f00 */
[----:B------:R-:W2:Y:S04]  /*b6b80*/  LDL.LU.64 R8, [R1+0x1410] ;  /* 0x0014100001087983 */ /* 0x000ea80000300a00 */
[----:B------:R-:W2:Y:S04]  /*b6b90*/  LDL.LU.64 R122, [R1+0x1408] ;  /* 0x00140800017a7983 */ /* 0x000ea80000300a00 */
[----:B------:R-:W2:Y:S01]  /*b6ba0*/  LDL.LU.64 R116, [R1+0x1400] ;  /* 0x0014000001747983 */ /* 0x000ea20000300a00 */
[----:B------:R-:W-:-:S03]  /*b6bb0*/  IMAD.MOV.U32 R18, RZ, RZ, R4 ;  /* 0x000000ffff127224 */ /* 0x000fc600078e0004 */
[----:B------:R-:W2:Y:S04]  /*b6bc0*/  LDL.LU.64 R20, [R1+0x13f8] ;  /* 0x0013f80001147983 */ /* 0x000ea80000300a00 */
[----:B------:R1:W-:Y:S04]  /*b6bd0*/  LDGSTS.E [R3+0x7c00], desc[UR60][R18.64], P0 ;  /* 0x07c0000012037fae */ /* 0x0003e8000812187c */
[----:B------:R-:W2:Y:S01]  /*b6be0*/  LDL.LU.64 R18, [R1+0x13f0] ;  /* 0x0013f00001127983 */ /* 0x000ea20000300a00 */
[----:B----4-:R-:W-:-:S05]  /*b6bf0*/  IADD3 R177, P1, R16, R5, RZ ;  /* 0x0000000510b17210 */ /* 0x010fca0007f3e0ff */
[--C-:B------:R-:W-:Y:S01]  /*b6c00*/  IMAD.X R4, R17, 0x1, R0.reuse, P1 ;  /* 0x0000000111047824 */ /* 0x100fe200008e0600 */
[-C--:B---3--:R-:W-:Y:S01]  /*b6c10*/  IADD3 R159, P1, R120, R5.reuse, RZ ;  /* 0x00000005789f7210 */ /* 0x088fe20007f3e0ff */
[----:B------:R-:W3:Y:S03]  /*b6c20*/  LDL.LU.64 R16, [R1+0x13e8] ;  /* 0x0013e80001107983 */ /* 0x000ee60000300a00 */
[----:B------:R-:W-:Y:S02]  /*b6c30*/  IADD3.X R176, R121, R0, RZ, P1, !PT ;  /* 0x0000000079b07210 */ /* 0x000fe40000ffe4ff */
[-C--:B--2---:R-:W-:Y:S01]  /*b6c40*/  IADD3 R157, P1, R114, R5.reuse, RZ ;  /* 0x00000005729d7210 */ /* 0x084fe20007f3e0ff */
[----:B------:R-:W1:Y:S04]  /*b6c50*/  LDL.LU.64 R120, [R1+0x13e0] ;  /* 0x0013e00001787983 */ /* 0x000e680000300a00 */
[----:B------:R-:W-:Y:S01]  /*b6c60*/  IMAD.X R158, R115, 0x1, R0, P1 ;  /* 0x00000001739e7824 */ /* 0x000fe200008e0600 */
[----:B------:R-:W-:-:S04]  /*b6c70*/  IADD3 R114, P1, R6, R5, RZ ;  /* 0x0000000506727210 */ /* 0x000fc80007f3e0ff */
[----:B------:R-:W-:Y:S02]  /*b6c80*/  IADD3.X R115, R7, R0, RZ, P1, !PT ;  /* 0x0000000007737210 */ /* 0x000fe40000ffe4ff */
[----:B------:R-:W2:Y:S01]  /*b6c90*/  LDL.LU.64 R6, [R1+0x13d8] ;  /* 0x0013d80001067983 */ /* 0x000ea20000300a00 */
[----:B------:R-:W-:-:S05]  /*b6ca0*/  IADD3 R155, P1, R126, R5, RZ ;  /* 0x000000057e9b7210 */ /* 0x000fca0007f3e0ff */
[----:B------:R-:W-:Y:S01]  /*b6cb0*/  IMAD.X R156, R127, 0x1, R0, P1 ;  /* 0x000000017f9c7824 */ /* 0x000fe200008e0600 */
[----:B------:R-:W-:-:S04]  /*b6cc0*/  IADD3 R153, P1, R118, R5, RZ ;  /* 0x0000000576997210 */ /* 0x000fc80007f3e0ff */
[----:B------:R-:W-:Y:S02]  /*b6cd0*/  IADD3.X R154, R119, R0, RZ, P1, !PT ;  /* 0x00000000779a7210 */ /* 0x000fe40000ffe4ff */
[----:B------:R-:W4:Y:S01]  /*b6ce0*/  LDL.LU.64 R118, [R1+0x13d0] ;  /* 0x0013d00001767983 */ /* 0x000f220000300a00 */
[----:B------:R-:W-:-:S05]  /*b6cf0*/  IADD3 R151, P1, R22, R5, RZ ;  /* 0x0000000516977210 */ /* 0x000fca0007f3e0ff */
[----:B------:R-:W-:Y:S02]  /*b6d00*/  IMAD.X R152, R23, 0x1, R0, P1 ;  /* 0x0000000117987824 */ /* 0x000fe400008e0600 */
[----:B------:R-:W4:Y:S01]  /*b6d10*/  LDL.LU.64 R22, [R1+0x13c8] ;  /* 0x0013c80001167983 */ /* 0x000f220000300a00 */
[----:B------:R-:W-:-:S04]  /*b6d20*/  IADD3 R149, P1, R124, R5, RZ ;  /* 0x000000057c957210 */ /* 0x000fc80007f3e0ff */
[----:B------:R-:W-:Y:S02]  /*b6d30*/  IADD3.X R150, R125, R0, RZ, P1, !PT ;  /* 0x000000007d967210 */ /* 0x000fe40000ffe4ff */
        /* <DEDUP_REMOVED lines=11> */
[----:B------:R-:W-:Y:S01]  /*b6df0*/  IMAD.X R140, R19, 0x1, R0, P1 ;  /* 0x00000001138c7824 */ /* 0x000fe200008e0600 */
[----:B---3--:R-:W-:-:S04]  /*b6e00*/  IADD3 R20, P1, R16, R5, RZ ;  /* 0x0000000510147210 */ /* 0x008fc80007f3e0ff */
[----:B------:R-:W-:Y:S02]  /*b6e10*/  IADD3.X R21, R17, R0, RZ, P1, !PT ;  /* 0x0000000011157210 */ /* 0x000fe40000ffe4ff */
[-C--:B-1----:R-:W-:Y:S01]  /*b6e20*/  IADD3 R18, P1, R120, R5.reuse, RZ ;  /* 0x0000000578127210 */ /* 0x082fe20007f3e0ff */
[----:B------:R-:W3:Y:S04]  /*b6e30*/  LDL.LU.64 R16, [R1+0x13b0] ;  /* 0x0013b00001107983 */ /* 0x000ee80000300a00 */
[----:B------:R-:W-:Y:S01]  /*b6e40*/  IMAD.X R19, R121, 0x1, R0, P1 ;  /* 0x0000000179137824 */ /* 0x000fe200008e0600 */
[----:B--2---:R-:W-:-:S04]  /*b6e50*/  IADD3 R137, P1, R6, R5, RZ ;  /* 0x0000000506897210 */ /* 0x004fc80007f3e0ff */
[----:B------:R-:W-:Y:S02]  /*b6e60*/  IADD3.X R138, R7, R0, RZ, P1, !PT ;  /* 0x00000000078a7210 */ /* 0x000fe40000ffe4ff */
[----:B------:R-:W2:Y:S04]  /*b6e70*/  LDL.LU.64 R6, [R1+0x13a8] ;  /* 0x0013a80001067983 */ /* 0x000ea80000300a00 */
[----:B------:R-:W2:Y:S01]  /*b6e80*/  LDL.LU.64 R126, [R1+0x13a0] ;  /* 0x0013a000017e7983 */ /* 0x000ea20000300a00 */
[----:B----4-:R-:W-:-:S05]  /*b6e90*/  IADD3 R135, P1, R118, R5, RZ ;  /* 0x0000000576877210 */ /* 0x010fca0007f3e0ff */
[----:B------:R-:W-:Y:S01]  /*b6ea0*/  IMAD.X R136, R119, 0x1, R0, P1 ;  /* 0x0000000177887824 */ /* 0x000fe200008e0600 */
[----:B------:R-:W-:-:S04]  /*b6eb0*/  IADD3 R133, P1, R22, R5, RZ ;  /* 0x0000000516857210 */ /* 0x000fc80007f3e0ff */
[----:B------:R-:W-:Y:S02]  /*b6ec0*/  IADD3.X R134, R23, R0, RZ, P1, !PT ;  /* 0x0000000017867210 */ /* 0x000fe40000ffe4ff */
[----:B------:R-:W-:-:S05]  /*b6ed0*/  IADD3 R131, P1, R8, R5, RZ ;  /* 0x0000000508837210 */ /* 0x000fca0007f3e0ff */
[----:B------:R-:W-:Y:S02]  /*b6ee0*/  IMAD.X R132, R9, 0x1, R0, P1 ;  /* 0x0000000109847824 */ /* 0x000fe400008e0600 */
[----:B------:R-:W4:Y:S04]  /*b6ef0*/  LDL.LU.64 R8, [R1+0x1398] ;  /* 0x0013980001087983 */ /* 0x000f280000300a00 */
[----:B------:R-:W4:Y:S04]  /*b6f00*/  LDL.LU.64 R124, [R1+0x1390] ;  /* 0x00139000017c7983 */ /* 0x000f280000300a00 */
[----:B------:R-:W4:Y:S04]  /*b6f10*/  LDL.LU.64 R122, [R1+0x1388] ;  /* 0x00138800017a7983 */ /* 0x000f280000300a00 */
[----:B------:R-:W4:Y:S01]  /*b6f20*/  LDL.LU.64 R120, [R1+0x1380] ;  /* 0x0013800001787983 */ /* 0x000f220000300a00 */
[----:B------:R-:W-:-:S03]  /*b6f30*/  IADD3 R22, P1, R116, R5, RZ ;  /* 0x0000000574167210 */ /* 0x000fc60007f3e0ff */
[----:B------:R-:W4:Y:S01]  /*b6f40*/  LDL.LU.64 R118, [R1+0x1378] ;  /* 0x0013780001767983 */ /* 0x000f220000300a00 */
[----:B------:R-:W-:-:S03]  /*b6f50*/  IADD3.X R23, R117, R0, RZ, P1, !PT ;  /* 0x0000000075177210 */ /* 0x000fc60000ffe4ff */
[----:B------:R-:W4:Y:S04]  /*b6f60*/  LDL.LU.64 R116, [R1+0x1370] ;  /* 0x0013700001747983 */ /* 0x000f280000300a00 */
[----:B------:R-:W4:Y:S04]  /*b6f70*/  LDL.LU.64 R188, [R1+0x1368] ;  /* 0x0013680001bc7983 */ /* 0x000f280000300a00 */
[----:B------:R-:W4:Y:S04]  /*b6f80*/  LDL.LU.64 R184, [R1+0x1360] ;  /* 0x0013600001b87983 */ /* 0x000f280000300a00 */
[----:B------:R-:W4:Y:S01]  /*b6f90*/  LDL.LU.64 R180, [R1+0x1358] ;  /* 0x0013580001b47983 */ /* 0x000f220000300a00 */
[----:B---3--:R-:W-:-:S05]  /*b6fa0*/  IADD3 R129, P1, R16, R5, RZ ;  /* 0x0000000510817210 */ /* 0x008fca0007f3e0ff */
[----:B------:R-:W-:Y:S01]  /*b6fb0*/  IMAD.X R130, R17, 0x1, R0, P1 ;  /* 0x0000000111827824 */ /* 0x000fe200008e0600 */
[----:B--2---:R-:W-:-:S04]  /*b6fc0*/  IADD3 R16, P1, R6, R5, RZ ;  /* 0x0000000506107210 */ /* 0x004fc80007f3e0ff */
[----:B------:R-:W-:Y:S02]  /*b6fd0*/  IADD3.X R17, R7, R0, RZ, P1, !PT ;  /* 0x0000000007117210 */ /* 0x000fe40000ffe4ff */
[----:B------:R-:W-:-:S05]  /*b6fe0*/  IADD3 R6, P1, R126, R5, RZ ;  /* 0x000000057e067210 */ /* 0x000fca0007f3e0ff */
[----:B------:R-:W-:Y:S01]  /*b6ff0*/  IMAD.X R7, R127, 0x1, R0, P1 ;  /* 0x000000017f077824 */ /* 0x000fe200008e0600 */
[----:B----4-:R-:W-:-:S04]  /*b7000*/  IADD3 R127, P1, R8, R5, RZ ;  /* 0x00000005087f7210 */ /* 0x010fc80007f3e0ff */
[----:B------:R-:W-:Y:S02]  /*b7010*/  IADD3.X R128, R9, R0, RZ, P1, !PT ;  /* 0x0000000009807210 */ /* 0x000fe40000ffe4ff */
[----:B------:R-:W-:-:S05]  /*b7020*/  IADD3 R8, P1, R124, R5, RZ ;  /* 0x000000057c087210 */ /* 0x000fca0007f3e0ff */
[----:B------:R-:W-:Y:S01]  /*b7030*/  IMAD.X R9, R125, 0x1, R0, P1 ;  /* 0x000000017d097824 */ /* 0x000fe200008e0600 */
[----:B------:R-:W-:-:S04]  /*b7040*/  IADD3 R125, P1, R122, R5, RZ ;  /* 0x000000057a7d7210 */ /* 0x000fc80007f3e0ff */
        /* <DEDUP_REMOVED lines=11> */
[----:B------:R-:W-:Y:S01]  /*b7100*/  IADD3 R11, P1, R180, R5, RZ ;  /* 0x00000005b40b7210 */ /* 0x000fe20007f3e0ff */
[----:B------:R-:W-:Y:S01]  /*b7110*/  IMAD.MOV.U32 R184, RZ, RZ, R177 ;  /* 0x000000ffffb87224 */ /* 0x000fe200078e00b1 */
[----:B------:R-:W-:Y:S01]  /*b7120*/  MOV R185, R4 ;  /* 0x0000000400b97202 */ /* 0x000fe20000000f00 */
[----:B------:R-:W-:Y:S01]  /*b7130*/  IMAD.MOV.U32 R180, RZ, RZ, R159 ;  /* 0x000000ffffb47224 */ /* 0x000fe200078e009f */
[----:B------:R-:W-:Y:S02]  /*b7140*/  IADD3.X R12, R181, R0, RZ, P1, !PT ;  /* 0x00000000b50c7210 */ /* 0x000fe40000ffe4ff */
[----:B------:R-:W-:Y:S01]  /*b7150*/  MOV R181, R176 ;  /* 0x000000b000b57202 */ /* 0x000fe20000000f00 */
[----:B------:R-:W-:Y:S01]  /*b7160*/  IMAD.MOV.U32 R176, RZ, RZ, R157 ;  /* 0x000000ffffb07224 */ /* 0x000fe200078e009d */
[----:B------:R-:W-:Y:S01]  /*b7170*/  MOV R177, R158 ;  /* 0x0000009e00b17202 */ /* 0x000fe20000000f00 */
[----:B------:R-:W-:Y:S01]  /*b7180*/  IMAD.MOV.U32 R158, RZ, RZ, R155 ;  /* 0x000000ffff9e7224 */ /* 0x000fe200078e009b */
[----:B------:R-:W-:Y:S01]  /*b7190*/  MOV R159, R156 ;  /* 0x0000009c009f7202 */ /* 0x000fe20000000f00 */
[----:B------:R-:W-:Y:S01]  /*b71a0*/  STL.64 [R1+0x1448], R184 ;  /* 0x001448b801007387 */ /* 0x000fe20000100a00 */
[----:B------:R-:W-:Y:S01]  /*b71b0*/  IMAD.MOV.U32 R156, RZ, RZ, R153 ;  /* 0x000000ffff9c7224 */ /* 0x000fe200078e0099 */
[----:B------:R-:W-:Y:S01]  /*b71c0*/  MOV R157, R154 ;  /* 0x0000009a009d7202 */ /* 0x000fe20000000f00 */
[----:B------:R-:W-:Y:S01]  /*b71d0*/  IMAD.MOV.U32 R154, RZ, RZ, R151 ;  /* 0x000000ffff9a7224 */ /* 0x000fe200078e0097 */
[----:B------:R-:W-:Y:S01]  /*b71e0*/  STL.64 [R1+0x1440], R180 ;  /* 0x001440b401007387 */ /* 0x000fe20000100a00 */
        /* <DEDUP_REMOVED lines=13> */
[----:B------:R-:W-:-:S02]  /*b72c0*/  MOV R145, R142 ;  /* 0x0000008e00917202 */ /* 0x000fc40000000f00 */
[----:B------:R-:W-:Y:S01]  /*b72d0*/  STL.64 [R1+0x1428], R156 ;  /* 0x0014289c01007387 */ /* 0x000fe20000100a00 */
[----:B------:R-:W-:Y:S01]  /*b72e0*/  IMAD.MOV.U32 R142, RZ, RZ, R139 ;  /* 0x000000ffff8e7224 */ /* 0x000fe200078e008b */
[----:B------:R-:W-:Y:S02]  /*b72f0*/  MOV R143, R140 ;  /* 0x0000008c008f7202 */ /* 0x000fe40000000f00 */
[----:B------:R-:W-:Y:S01]  /*b7300*/  STL.64 [R1+0x1420], R154 ;  /* 0x0014209a01007387 */ /* 0x000fe20000100a00 */
[----:B------:R-:W-:-:S03]  /*b7310*/  IMAD.MOV.U32 R140, RZ, RZ, R137 ;  /* 0x000000ffff8c7224 */ /* 0x000fc600078e0089 */
[----:B------:R-:W-:Y:S01]  /*b7320*/  STL.64 [R1+0x1418], R152 ;  /* 0x0014189801007387 */ /* 0x000fe20000100a00 */
[----:B------:R-:W-:-:S03]  /*b7330*/  MOV R141, R138 ;  /* 0x0000008a008d7202 */ /* 0x000fc60000000f00 */
[----:B------:R-:W-:Y:S01]  /*b7340*/  STL.64 [R1+0x1410], R150 ;  /* 0x0014109601007387 */ /* 0x000fe20000100a00 */
[----:B------:R-:W-:Y:S01]  /*b7350*/  IMAD.MOV.U32 R138, RZ, RZ, R135 ;  /* 0x000000ffff8a7224 */ /* 0x000fe200078e0087 */
[----:B------:R-:W-:Y:S02]  /*b7360*/  MOV R139, R136 ;  /* 0x00000088008b7202 */ /* 0x000fe40000000f00 */
[----:B------:R-:W-:Y:S01]  /*b7370*/  STL.64 [R1+0x1408], R148 ;  /* 0x0014089401007387 */ /* 0x000fe20000100a00 */
[----:B------:R-:W-:Y:S01]  /*b7380*/  IMAD.MOV.U32 R136, RZ, RZ, R133 ;  /* 0x000000ffff887224 */ /* 0x000fe200078e0085 */
[----:B------:R-:W-:Y:S02]  /*b7390*/  MOV R137, R134 ;  /* 0x0000008600897202 */ /* 0x000fe40000000f00 */
[----:B------:R-:W-:Y:S01]  /*b73a0*/  STL.64 [R1+0x1400], R146 ;  /* 0x0014009201007387 */ /* 0x000fe20000100a00 */
[----:B------:R-:W-:Y:S01]  /*b73b0*/  IMAD.MOV.U32 R134, RZ, RZ, R131 ;  /* 0x000000ffff867224 */ /* 0x000fe200078e0083 */
[----:B------:R-:W-:-:S02]  /*b73c0*/  MOV R135, R132 ;  /* 0x0000008400877202 */ /* 0x000fc40000000f00 */
[----:B------:R-:W-:Y:S01]  /*b73d0*/  STL.64 [R1+0x13f8], R144 ;  /* 0x0013f89001007387 */ /* 0x000fe20000100a00 */
[----:B------:R-:W-:-:S03]  /*b73e0*/  IMAD.MOV.U32 R132, RZ, RZ, R129 ;  /* 0x000000ffff847224 */ /* 0x000fc600078e0081 */
[----:B------:R-:W-:Y:S01]  /*b73f0*/  STL.64 [R1+0x13f0], R142 ;  /* 0x0013f08e01007387 */ /* 0x000fe20000100a00 */
[----:B------:R-:W-:-:S03]  /*b7400*/  MOV R133, R130 ;  /* 0x0000008200857202 */ /* 0x000fc60000000f00 */
[----:B------:R-:W-:Y:S04]  /*b7410*/  STL.64 [R1+0x13e8], R20 ;  /* 0x0013e81401007387 */ /* 0x000fe80000100a00 */
[----:B------:R1:W-:Y:S01]  /*b7420*/  STL.64 [R1+0x13e0], R18 ;  /* 0x0013e01201007387 */ /* 0x0003e20000100a00 */
[----:B------:R-:W-:-:S03]  /*b7430*/  IMAD.MOV.U32 R130, RZ, RZ, R127 ;  /* 0x000000ffff827224 */ /* 0x000fc600078e007f */
[----:B------:R-:W-:Y:S01]  /*b7440*/  STL.64 [R1+0x13d8], R140 ;  /* 0x0013d88c01007387 */ /* 0x000fe20000100a00 */
[----:B------:R-:W-:-:S03]  /*b7450*/  MOV R131, R128 ;  /* 0x0000008000837202 */ /* 0x000fc60000000f00 */
[----:B------:R-:W-:Y:S01]  /*b7460*/  STL.64 [R1+0x13d0], R138 ;  /* 0x0013d08a01007387 */ /* 0x000fe20000100a00 */
[----:B------:R-:W-:-:S03]  /*b7470*/  IMAD.MOV.U32 R128, RZ, RZ, R125 ;  /* 0x000000ffff807224 */ /* 0x000fc600078e007d */
[----:B------:R-:W-:Y:S01]  /*b7480*/  STL.64 [R1+0x13c8], R136 ;  /* 0x0013c88801007387 */ /* 0x000fe20000100a00 */
[----:B------:R-:W-:-:S03]  /*b7490*/  MOV R129, R126 ;  /* 0x0000007e00817202 */ /* 0x000fc60000000f00 */
[----:B------:R-:W-:Y:S01]  /*b74a0*/  STL.64 [R1+0x13c0], R134 ;  /* 0x0013c08601007387 */ /* 0x000fe20000100a00 */
[----:B------:R-:W-:-:S03]  /*b74b0*/  IMAD.MOV.U32 R126, RZ, RZ, R123 ;  /* 0x000000ffff7e7224 */ /* 0x000fc600078e007b */
[----:B------:R-:W-:Y:S01]  /*b74c0*/  LDGSTS.E [R3+0x20000], desc[UR60][R184.64], P0 ;  /* 0x20000000b8037fae */ /* 0x000fe2000812187c */
[----:B------:R-:W-:-:S03]  /*b74d0*/  MOV R127, R124 ;  /* 0x0000007c007f7202 */ /* 0x000fc60000000f00 */
[----:B------:R2:W-:Y:S01]  /*b74e0*/  STL.64 [R1+0x13b8], R22 ;  /* 0x0013b81601007387 */ /* 0x0005e20000100a00 */
[----:B------:R-:W-:-:S03]  /*b74f0*/  IMAD.MOV.U32 R124, RZ, RZ, R121 ;  /* 0x000000ffff7c7224 */ /* 0x000fc600078e0079 */
[----:B------:R-:W-:Y:S01]  /*b7500*/  LDGSTS.E [R3+0x20400], desc[UR60][R180.64], P0 ;  /* 0x20400000b4037fae */ /* 0x000fe2000812187c */
[----:B------:R-:W-:-:S03]  /*b7510*/  MOV R125, R122 ;  /* 0x0000007a007d7202 */ /* 0x000fc60000000f00 */
[----:B------:R-:W-:Y:S01]  /*b7520*/  STL.64 [R1+0x13b0], R132 ;  /* 0x0013b08401007387 */ /* 0x000fe20000100a00 */
[----:B------:R-:W-:-:S03]  /*b7530*/  IMAD.MOV.U32 R122, RZ, RZ, R119 ;  /* 0x000000ffff7a7224 */ /* 0x000fc600078e0077 */
[----:B------:R-:W-:Y:S01]  /*b7540*/  LDGSTS.E [R3+0x20800], desc[UR60][R176.64], P0 ;  /* 0x20800000b0037fae */ /* 0x000fe2000812187c */
        /* <DEDUP_REMOVED lines=29> */
[----:B------:R-:W-:Y:S04]  /*b7720*/  LDGSTS.E [R3+0x23800], desc[UR60][R140.64], P0 ;  /* 0x238000008c037fae */ /* 0x000fe8000812187c */
[----:B------:R-:W-:Y:S04]  /*b7730*/  LDGSTS.E [R3+0x23c00], desc[UR60][R138.64], P0 ;  /* 0x23c000008a037fae */ /* 0x000fe8000812187c */
[----:B-1----:R-:W4:Y:S04]  /*b7740*/  LDL.LU R18, [R1+0x1d60] ;  /* 0x001d600001127983 */ /* 0x002f280000300800 */
[----:B------:R-:W4:Y:S04]  /*b7750*/  LDL.LU R21, [R1+0x1da0] ;  /* 0x001da00001157983 */ /* 0x000f280000300800 */
[----:B------:R-:W-:Y:S04]  /*b7760*/  LDGSTS.E [R3+0x24000], desc[UR60][R136.64], P0 ;  /* 0x2400000088037fae */ /* 0x000fe8000812187c */
[----:B------:R-:W4:Y:S04]  /*b7770*/  LDL.LU R19, [R1+0x1d5c] ;  /* 0x001d5c0001137983 */ /* 0x000f280000300800 */
[----:B------:R-:W-:Y:S04]  /*b7780*/  LDGSTS.E [R3+0x24400], desc[UR60][R134.64], P0 ;  /* 0x2440000086037fae */ /* 0x000fe8000812187c */
[----:B------:R-:W-:Y:S04]  /*b7790*/  LDGSTS.E [R3+0x24800], desc[UR60][R22.64], P0 ;  /* 0x2480000016037fae */ /* 0x000fe8000812187c */
[----:B------:R-:W-:Y:S04]  /*b77a0*/  LDGSTS.E [R3+0x24c00], desc[UR60][R132.64], P0 ;  /* 0x24c0000084037fae */ /* 0x000fe8000812187c */
[----:B------:R-:W-:Y:S04]  /*b77b0*/  LDGSTS.E [R3+0x25000], desc[UR60][R16.64], P0 ;  /* 0x2500000010037fae */ /* 0x000fe8000812187c */
[----:B--2---:R-:W2:Y:S04]  /*b77c0*/  LDL.LU R22, [R1+0x1d9c] ;  /* 0x001d9c0001167983 */ /* 0x004ea80000300800 */
[----:B------:R-:W-:Y:S04]  /*b77d0*/  LDGSTS.E [R3+0x25400], desc[UR60][R6.64], P0 ;  /* 0x2540000006037fae */ /* 0x000fe8000812187c */
[----:B------:R-:W-:Y:S04]  /*b77e0*/  LDGSTS.E [R3+0x25800], desc[UR60][R130.64], P0 ;  /* 0x2580000082037fae */ /* 0x000fe8000812187c */
[----:B------:R-:W-:Y:S04]  /*b77f0*/  LDGSTS.E [R3+0x25c00], desc[UR60][R8.64], P0 ;  /* 0x25c0000008037fae */ /* 0x000fe8000812187c */
[----:B---3--:R-:W3:Y:S04]  /*b7800*/  LDL.LU R7, [R1+0x1de0] ;  /* 0x001de00001077983 */ /* 0x008ee80000300800 */
[----:B------:R-:W3:Y:S04]  /*b7810*/  LDL.LU R16, [R1+0x1e20] ;  /* 0x001e200001107983 */ /* 0x000ee80000300800 */
[----:B----4-:R-:W4:Y:S04]  /*b7820*/  LDL.LU R9, [R1+0x1ddc] ;  /* 0x001ddc0001097983 */ /* 0x010f280000300800 */
[----:B------:R-:W4:Y:S04]  /*b7830*/  LDL.LU R20, [R1+0x1e1c] ;  /* 0x001e1c0001147983 */ /* 0x000f280000300800 */
[----:B------:R-:W4:Y:S04]  /*b7840*/  LDL.LU R4, [R1+0x1e60] ;  /* 0x001e600001047983 */ /* 0x000f280000300800 */
[----:B------:R-:W4:Y:S04]  /*b7850*/  LDL.LU R8, [R1+0x1ea0] ;  /* 0x001ea00001087983 */ /* 0x000f280000300800 */
[----:B------:R-:W4:Y:S04]  /*b7860*/  LDL.LU R12, [R1+0x1e5c] ;  /* 0x001e5c00010c7983 */ /* 0x000f280000300800 */
[----:B------:R-:W4:Y:S04]  /*b7870*/  LDL.LU R17, [R1+0x1e9c] ;  /* 0x001e9c0001117983 */ /* 0x000f280000300800 */
        /* <DEDUP_REMOVED lines=8> */
[----:B------:R-:W4:Y:S04]  /*b7900*/  LDL.LU R11, [R1+0x1ee0] ;  /* 0x001ee000010b7983 */ /* 0x000f280000300800 */
[----:B------:R-:W4:Y:S01]  /*b7910*/  LDL.LU R6, [R1+0x1f20] ;  /* 0x001f200001067983 */ /* 0x000f220000300800 */
[----:B-1----:R-:W-:-:S04]  /*b7920*/  LOP3.LUT R3, R10, 0x10, RZ, 0x3c, !PT ;  /* 0x000000100a037812 */ /* 0x002fc800078e3cff */
[----:B------:R-:W-:Y:S02]  /*b7930*/  IADD3 R3, R3, R15, RZ ;  /* 0x0000000f03037210 */ /* 0x000fe40007ffe0ff */
[-C--:B------:R-:W-:Y:S02]  /*b7940*/  IADD3 R18, P1, R18, R5.reuse, RZ ;  /* 0x0000000512127210 */ /* 0x080fe40007f3e0ff */
[----:B------:R-:W-:-:S03]  /*b7950*/  IADD3 R21, P2, R21, R5, RZ ;  /* 0x0000000515157210 */ /* 0x000fc60007f5e0ff */
[----:B------:R-:W-:Y:S01]  /*b7960*/  STL [R1+0x1d60], R18 ;  /* 0x001d601201007387 */ /* 0x000fe20000100800 */
[----:B------:R-:W-:-:S03]  /*b7970*/  IMAD.X R19, R19, 0x1, R0, P1 ;  /* 0x0000000113137824 */ /* 0x000fc600008e0600 */
[----:B------:R-:W-:Y:S04]  /*b7980*/  STL [R1+0x1da0], R21 ;  /* 0x001da01501007387 */ /* 0x000fe80000100800 */
[----:B------:R1:W-:Y:S04]  /*b7990*/  STL [R1+0x1d5c], R19 ;  /* 0x001d5c1301007387 */ /* 0x0003e80000100800 */
[----:B------:R-:W-:Y:S01]  /*b79a0*/  LDGSTS.E [R3+0x80], desc[UR60][R18.64], P0 ;  /* 0x0008000012037fae */ /* 0x000fe2000812187c */
[----:B--2---:R-:W-:-:S03]  /*b79b0*/  IMAD.X R22, R22, 0x1, R0, P2 ;  /* 0x0000000116167824 */ /* 0x004fc600010e0600 */
[----:B-1----:R-:W2:Y:S04]  /*b79c0*/  LDL.LU R19, [R1+0x1edc] ;  /* 0x001edc0001137983 */ /* 0x002ea80000300800 */
[----:B------:R1:W-:Y:S04]  /*b79d0*/  STL [R1+0x1d9c], R22 ;  /* 0x001d9c1601007387 */ /* 0x0003e80000100800 */
[----:B------:R-:W2:Y:S01]  /*b79e0*/  LDL.LU R18, [R1+0x1f1c] ;  /* 0x001f1c0001127983 */ /* 0x000ea20000300800 */
[----:B------:R-:W-:Y:S02]  /*b79f0*/  MOV R23, R22 ;  /* 0x0000001600177202 */ /* 0x000fe40000000f00 */
[----:B---3--:R-:W-:-:S02]  /*b7a00*/  IADD3 R7, P1, R7, R5, RZ ;  /* 0x0000000507077210 */ /* 0x008fc40007f3e0ff */
[----:B------:R-:W-:Y:S01]  /*b7a10*/  IADD3 R16, P2, R16, R5, RZ ;  /* 0x0000000510107210 */ /* 0x000fe20007f5e0ff */
[----:B-1----:R-:W-:Y:S01]  /*b7a20*/  IMAD.MOV.U32 R22, RZ, RZ, R21 ;  /* 0x000000ffff167224 */ /* 0x002fe200078e0015 */
[----:B----4-:R-:W-:Y:S01]  /*b7a30*/  IADD3.X R9, R9, R0, RZ, P1, !PT ;  /* 0x0000000009097210 */ /* 0x010fe20000ffe4ff */
[----:B------:R-:W-:Y:S02]  /*b7a40*/  STL [R1+0x1de0], R7 ;  /* 0x001de00701007387 */ /* 0x000fe40000100800 */
[----:B------:R-:W-:Y:S02]  /*b7a50*/  IMAD.X R20, R20, 0x1, R0, P2 ;  /* 0x0000000114147824 */ /* 0x000fe400010e0600 */
[----:B------:R1:W-:Y:S04]  /*b7a60*/  STL [R1+0x1ddc], R9 ;  /* 0x001ddc0901007387 */ /* 0x0003e80000100800 */
[----:B------:R3:W-:Y:S01]  /*b7a70*/  LDGSTS.E [R3+0x480], desc[UR60][R22.64], P0 ;  /* 0x0048000016037fae */ /* 0x0007e2000812187c */
[----:B------:R-:W-:-:S03]  /*b7a80*/  MOV R21, R20 ;  /* 0x0000001400157202 */ /* 0x000fc60000000f00 */
[----:B------:R-:W-:Y:S04]  /*b7a90*/  STL [R1+0x1e20], R16 ;  /* 0x001e201001007387 */ /* 0x000fe80000100800 */
[----:B------:R4:W-:Y:S01]  /*b7aa0*/  STL [R1+0x1e1c], R20 ;  /* 0x001e1c1401007387 */ /* 0x0009e20000100800 */
[----:B---3--:R-:W-:Y:S01]  /*b7ab0*/  MOV R22, R7 ;  /* 0x0000000700167202 */ /* 0x008fe20000000f00 */
[----:B------:R-:W-:Y:S02]  /*b7ac0*/  IMAD.MOV.U32 R23, RZ, RZ, R9 ;  /* 0x000000ffff177224 */ /* 0x000fe400078e0009 */
[----:B-1----:R-:W3:Y:S01]  /*b7ad0*/  LDL.LU R9, [R1+0x1f60] ;  /* 0x001f600001097983 */ /* 0x002ee20000300800 */
[----:B----4-:R-:W-:-:S03]  /*b7ae0*/  IMAD.MOV.U32 R20, RZ, RZ, R16 ;  /* 0x000000ffff147224 */ /* 0x010fc600078e0010 */
[----:B------:R-:W4:Y:S04]  /*b7af0*/  LDL.LU R7, [R1+0x1fa0] ;  /* 0x001fa00001077983 */ /* 0x000f280000300800 */
[----:B------:R1:W-:Y:S01]  /*b7b00*/  LDGSTS.E [R3+0x880], desc[UR60][R22.64], P0 ;  /* 0x0088000016037fae */ /* 0x0003e2000812187c */
[----:B------:R-:W-:-:S03]  /*b7b10*/  IADD3 R4, P1, R4, R5, RZ ;  /* 0x0000000504047210 */ /* 0x000fc60007f3e0ff */
[----:B------:R-:W-:Y:S01]  /*b7b20*/  LDGSTS.E [R3+0xc80], desc[UR60][R20.64], P0 ;  /* 0x00c8000014037fae */ /* 0x000fe2000812187c */
[-C--:B------:R-:W-:Y:S02]  /*b7b30*/  IADD3 R8, P2, R8, R5.reuse, RZ ;  /* 0x0000000508087210 */ /* 0x080fe40007f5e0ff */
[----:B------:R-:W-:Y:S01]  /*b7b40*/  IADD3.X R12, R12, R0, RZ, P1, !PT ;  /* 0x000000000c0c7210 */ /* 0x000fe20000ffe4ff */
[----:B------:R-:W4:Y:S04]  /*b7b50*/  LDL.LU R20, [R1+0x1f5c] ;  /* 0x001f5c0001147983 */ /* 0x000f280000300800 */
[----:B------:R-:W4:Y:S01]  /*b7b60*/  LDL.LU R16, [R1+0x1f9c] ;  /* 0x001f9c0001107983 */ /* 0x000f220000300800 */
[----:B------:R-:W-:Y:S01]  /*b7b70*/  IMAD.X R17, R17, 0x1, R0, P2 ;  /* 0x0000000111117824 */ /* 0x000fe200010e0600 */
[----:B-1----:R-:W-:Y:S01]  /*b7b80*/  MOV R22, R4 ;  /* 0x0000000400167202 */ /* 0x002fe20000000f00 */
[----:B------:R-:W-:Y:S01]  /*b7b90*/  IMAD.MOV.U32 R23, RZ, RZ, R12 ;  /* 0x000000ffff177224 */ /* 0x000fe200078e000c */
[----:B------:R-:W-:Y:S04]  /*b7ba0*/  STL [R1+0x1e60], R4 ;  /* 0x001e600401007387 */ /* 0x000fe80000100800 */
[----:B------:R1:W-:Y:S04]  /*b7bb0*/  STL [R1+0x1e5c], R12 ;  /* 0x001e5c0c01007387 */ /* 0x0003e80000100800 */
[----:B------:R-:W-:Y:S04]  /*b7bc0*/  STL [R1+0x1ea0], R8 ;  /* 0x001ea00801007387 */ /* 0x000fe80000100800 */
[----:B------:R1:W-:Y:S04]  /*b7bd0*/  STL [R1+0x1e9c], R17 ;  /* 0x001e9c1101007387 */ /* 0x0003e80000100800 */
[----:B-1----:R-:W4:Y:S04]  /*b7be0*/  LDL.LU R12, [R1+0x1fe0] ;  /* 0x001fe000010c7983 */ /* 0x002f280000300800 */
[----:B------:R-:W4:Y:S04]  /*b7bf0*/  LDL.LU R4, [R1+0x2020] ;  /* 0x0020200001047983 */ /* 0x000f280000300800 */
[----:B------:R1:W-:Y:S02]  /*b7c00*/  LDGSTS.E [R3+0x1080], desc[UR60][R22.64], P0 ;  /* 0x0108000016037fae */ /* 0x0003e4000812187c */
[----:B-1----:R-:W-:Y:S01]  /*b7c10*/  IMAD.MOV.U32 R23, RZ, RZ, R17 ;  /* 0x000000ffff177224 */ /* 0x002fe200078e0011 */
[----:B------:R-:W-:Y:S01]  /*b7c20*/  MOV R22, R8 ;  /* 0x0000000800167202 */ /* 0x000fe20000000f00 */
[----:B------:R-:W4:Y:S04]  /*b7c30*/  LDL.LU R17, [R1+0x1fdc] ;  /* 0x001fdc0001117983 */ /* 0x000f280000300800 */
[----:B------:R-:W4:Y:S01]  /*b7c40*/  LDL.LU R8, [R1+0x201c] ;  /* 0x00201c0001087983 */ /* 0x000f220000300800 */
[----:B------:R-:W-:-:S02]  /*b7c50*/  IADD3 R11, P1, R11, R5, RZ ;  /* 0x000000050b0b7210 */ /* 0x000fc40007f3e0ff */
[----:B------:R-:W-:Y:S01]  /*b7c60*/  IADD3 R6, P2, R6, R5, RZ ;  /* 0x0000000506067210 */ /* 0x000fe20007f5e0ff */
[----:B------:R1:W-:Y:S04]  /*b7c70*/  LDGSTS.E [R3+0x1480], desc[UR60][R22.64], P0 ;  /* 0x0148000016037fae */ /* 0x0003e8000812187c */
[----:B------:R-:W-:Y:S01]  /*b7c80*/  STL [R1+0x1ee0], R11 ;  /* 0x001ee00b01007387 */ /* 0x000fe20000100800 */
[----:B-1----:R-:W-:Y:S02]  /*b7c90*/  MOV R22, R11 ;  /* 0x0000000b00167202 */ /* 0x002fe40000000f00 */
[----:B--2---:R-:W-:-:S05]  /*b7ca0*/  IADD3.X R19, R19, R0, RZ, P1, !PT ;  /* 0x0000000013137210 */ /* 0x004fca0000ffe4ff */
[----:B------:R1:W-:Y:S01]  /*b7cb0*/  STL [R1+0x1edc], R19 ;  /* 0x001edc1301007387 */ /* 0x0003e20000100800 */
[----:B------:R-:W-:-:S03]  /*b7cc0*/  IMAD.X R18, R18, 0x1, R0, P2 ;  /* 0x0000000112127824 */ /* 0x000fc600010e0600 */
[----:B------:R-:W-:Y:S01]  /*b7cd0*/  STL [R1+0x1f20], R6 ;  /* 0x001f200601007387 */ /* 0x000fe20000100800 */
[----:B------:R-:W-:-:S03]  /*b7ce0*/  IMAD.MOV.U32 R23, RZ, RZ, R19 ;  /* 0x000000ffff177224 */ /* 0x000fc600078e0013 */
[----:B------:R2:W-:Y:S01]  /*b7cf0*/  STL [R1+0x1f1c], R18 ;  /* 0x001f1c1201007387 */ /* 0x0005e20000100800 */
[----:B-1----:R-:W-:-:S03]  /*b7d00*/  MOV R19, R18 ;  /* 0x0000001200137202 */ /* 0x002fc60000000f00 */
[----:B------:R-:W4:Y:S04]  /*b7d10*/  LDL.LU R11, [R1+0x2060] ;  /* 0x00206000010b7983 */ /* 0x000f280000300800 */
[----:B------:R-:W4:Y:S01]  /*b7d20*/  LDL.LU R21, [R1+0x20a0] ;  /* 0x0020a00001157983 */ /* 0x000f220000300800 */
[----:B--2---:R-:W-:-:S03]  /*b7d30*/  IMAD.MOV.U32 R18, RZ, RZ, R6 ;  /* 0x000000ffff127224 */ /* 0x004fc600078e0006 */
[----:B------:R-:W-:Y:S04]  /*b7d40*/  LDGSTS.E [R3+0x1880], desc[UR60][R22.64], P0 ;  /* 0x0188000016037fae */ /* 0x000fe8000812187c */
[----:B------:R-:W-:Y:S04]  /*b7d50*/  LDGSTS.E [R3+0x1c80], desc[UR60][R18.64], P0 ;  /* 0x01c8000012037fae */ /* 0x000fe8000812187c */
[----:B------:R-:W2:Y:S04]  /*b7d60*/  LDL.LU R19, [R1+0x205c] ;  /* 0x00205c0001137983 */ /* 0x000ea80000300800 */
[----:B------:R-:W2:Y:S01]  /*b7d70*/  LDL.LU R22, [R1+0x209c] ;  /* 0x00209c0001167983 */ /* 0x000ea20000300800 */
[----:B---3--:R-:W-:-:S03]  /*b7d80*/  IADD3 R9, P1, R9, R5, RZ ;  /* 0x0000000509097210 */ /* 0x008fc60007f3e0ff */
[----:B------:R-:W3:Y:S01]  /*b7d90*/  LDL.LU R6, [R1+0x20e0] ;  /* 0x0020e00001067983 */ /* 0x000ee20000300800 */
[----:B----4-:R-:W-:-:S03]  /*b7da0*/  IADD3 R7, P2, R7, R5, RZ ;  /* 0x0000000507077210 */ /* 0x010fc60007f5e0ff */
[----:B------:R-:W4:Y:S01]  /*b7db0*/  LDL.LU R18, [R1+0x2120] ;  /* 0x0021200001127983 */ /* 0x000f220000300800 */
[----:B------:R-:W-:-:S03]  /*b7dc0*/  MOV R114, R9 ;  /* 0x0000000900727202 */ /* 0x000fc60000000f00 */
[----:B------:R1:W-:Y:S01]  /*b7dd0*/  STL [R1+0x1f60], R9 ;  /* 0x001f600901007387 */ /* 0x0003e20000100800 */
[----:B------:R-:W-:Y:S01]  /*b7de0*/  IADD3.X R20, R20, R0, RZ, P1, !PT ;  /* 0x0000000014147210 */ /* 0x000fe20000ffe4ff */
[----:B------:R-:W-:-:S04]  /*b7df0*/  IMAD.X R16, R16, 0x1, R0, P2 ;  /* 0x0000000110107824 */ /* 0x000fc800010e0600 */
[----:B------:R1:W-:Y:S01]  /*b7e00*/  STL [R1+0x1f5c], R20 ;  /* 0x001f5c1401007387 */ /* 0x0003e20000100800 */
[----:B------:R-:W-:-:S03]  /*b7e10*/  IMAD.MOV.U32 R115, RZ, RZ, R20 ;  /* 0x000000ffff737224 */ /* 0x000fc600078e0014 */
[----:B------:R1:W-:Y:S04]  /*b7e20*/  STL [R1+0x1fa0], R7 ;  /* 0x001fa00701007387 */ /* 0x0003e80000100800 */
[----:B------:R1:W-:Y:S04]  /*b7e30*/  STL [R1+0x1f9c], R16 ;  /* 0x001f9c1001007387 */ /* 0x0003e80000100800 */
[----:B-1----:R-:W4:Y:S04]  /*b7e40*/  LDL.LU R9, [R1+0x20dc] ;  /* 0x0020dc0001097983 */ /* 0x002f280000300800 */
[----:B------:R-:W4:Y:S01]  /*b7e50*/  LDL.LU R20, [R1+0x211c] ;  /* 0x00211c0001147983 */ /* 0x000f220000300800 */
[----:B------:R-:W-:-:S03]  /*b7e60*/  IADD3 R12, P1, R12, R5, RZ ;  /* 0x000000050c0c7210 */ /* 0x000fc60007f3e0ff */
[----:B------:R1:W-:Y:S01]  /*b7e70*/  LDGSTS.E [R3+0x2080], desc[UR60][R114.64], P0 ;  /* 0x0208000072037fae */ /* 0x0003e2000812187c */
[----:B------:R-:W-:Y:S02]  /*b7e80*/  IADD3 R4, P2, R4, R5, RZ ;  /* 0x0000000504047210 */ /* 0x000fe40007f5e0ff */
[----:B-1----:R-:W-:Y:S01]  /*b7e90*/  MOV R114, R7 ;  /* 0x0000000700727202 */ /* 0x002fe20000000f00 */
[----:B------:R-:W-:Y:S01]  /*b7ea0*/  IMAD.MOV.U32 R115, RZ, RZ, R16 ;  /* 0x000000ffff737224 */ /* 0x000fe200078e0010 */
[----:B------:R-:W4:Y:S04]  /*b7eb0*/  LDL.LU R7, [R1+0x2160] ;  /* 0x0021600001077983 */ /* 0x000f280000300800 */
[----:B------:R-:W4:Y:S01]  /*b7ec0*/  LDL.LU R16, [R1+0x21a0] ;  /* 0x0021a00001107983 */ /* 0x000f220000300800 */
[----:B------:R-:W-:-:S03]  /*b7ed0*/  IADD3.X R17, R17, R0, RZ, P1, !PT ;  /* 0x0000000011117210 */ /* 0x000fc60000ffe4ff */
[----:B------:R1:W-:Y:S01]  /*b7ee0*/  STL [R1+0x1fe0], R12 ;  /* 0x001fe00c01007387 */ /* 0x0003e20000100800 */
[----:B------:R-:W-:-:S03]  /*b7ef0*/  IMAD.X R8, R8, 0x1, R0, P2 ;  /* 0x0000000108087824 */ /* 0x000fc600010e0600 */
[----:B------:R1:W-:Y:S04]  /*b7f00*/  STL [R1+0x1fdc], R17 ;  /* 0x001fdc1101007387 */ /* 0x0003e80000100800 */
[----:B------:R1:W-:Y:S04]  /*b7f10*/  LDGSTS.E [R3+0x2480], desc[UR60][R114.64], P0 ;  /* 0x0248000072037fae */ /* 0x0003e8000812187c */
[----:B------:R1:W-:Y:S04]  /*b7f20*/  STL [R1+0x2020], R4 ;  /* 0x0020200401007387 */ /* 0x0003e80000100800 */
[----:B------:R1:W-:Y:S02]  /*b7f30*/  STL [R1+0x201c], R8 ;  /* 0x00201c0801007387 */ /* 0x0003e40000100800 */
[----:B-1----:R-:W-:-:S02]  /*b7f40*/  MOV R114, R12 ;  /* 0x0000000c00727202 */ /* 0x002fc40000000f00 */
[----:B------:R-:W4:Y:S01]  /*b7f50*/  LDL.LU R12, [R1+0x215c] ;  /* 0x00215c00010c7983 */ /* 0x000f220000300800 */
[----:B------:R-:W-:-:S03]  /*b7f60*/  IMAD.MOV.U32 R115, RZ, RZ, R17 ;  /* 0x000000ffff737224 */ /* 0x000fc600078e0011 */
[----:B------:R-:W4:Y:S04]  /*b7f70*/  LDL.LU R17, [R1+0x219c] ;  /* 0x00219c0001117983 */ /* 0x000f280000300800 */
[----:B------:R1:W-:Y:S02]  /*b7f80*/  LDGSTS.E [R3+0x2880], desc[UR60][R114.64], P0 ;  /* 0x0288000072037fae */ /* 0x0003e4000812187c */
[----:B-1----:R-:W-:Y:S01]  /*b7f90*/  MOV R114, R4 ;  /* 0x0000000400727202 */ /* 0x002fe20000000f00 */
[----:B------:R-:W-:Y:S01]  /*b7fa0*/  IMAD.MOV.U32 R115, RZ, RZ, R8 ;  /* 0x000000ffff737224 */ /* 0x000fe200078e0008 */
[----:B------:R-:W4:Y:S04]  /*b7fb0*/  LDL.LU R4, [R1+0x21e0] ;  /* 0x0021e00001047983 */ /* 0x000f280000300800 */
[----:B------:R-:W4:Y:S04]  /*b7fc0*/  LDL.LU R8, [R1+0x2220] ;  /* 0x0022200001087983 */ /* 0x000f280000300800 */
[----:B------:R1:W-:Y:S01]  /*b7fd0*/  LDGSTS.E [R3+0x2c80], desc[UR60][R114.64], P0 ;  /* 0x02c8000072037fae */ /* 0x0003e2000812187c */
[----:B------:R-:W-:-:S02]  /*b7fe0*/  IADD3 R11, P1, R11, R5, RZ ;  /* 0x000000050b0b7210 */ /* 0x000fc40007f3e0ff */
[----:B------:R-:W-:-:S03]  /*b7ff0*/  IADD3 R21, P2, R21, R5, RZ ;  /* 0x0000000515157210 */ /* 0x000fc60007f5e0ff */
[----:B------:R-:W-:Y:S01]  /*b8000*/  STL [R1+0x2060], R11 ;  /* 0x0020600b01007387 */ /* 0x000fe20000100800 */
[----:B-1----:R-:W-:Y:S02]  /*b8010*/  MOV R114, R11 ;  /* 0x0000000b00727202 */ /* 0x002fe40000000f00 */
[----:B--2---:R-:W-:Y:S01]  /*b8020*/  IADD3.X R19, R19, R0, RZ, P1, !PT ;  /* 0x0000000013137210 */ /* 0x004fe20000ffe4ff */
[----:B------:R-:W-:-:S04]  /*b8030*/  IMAD.X R22, R22, 0x1, R0, P2 ;  /* 0x0000000116167824 */ /* 0x000fc800010e0600 */
[----:B------:R1:W-:Y:S01]  /*b8040*/  STL [R1+0x205c], R19 ;  /* 0x00205c1301007387 */ /* 0x0003e20000100800 */
[----:B------:R-:W-:-:S03]  /*b8050*/  IMAD.MOV.U32 R115, RZ, RZ, R19 ;  /* 0x000000ffff737224 */ /* 0x000fc600078e0013 */
[----:B------:R-:W-:Y:S04]  /*b8060*/  STL [R1+0x20a0], R21 ;  /* 0x0020a01501007387 */ /* 0x000fe80000100800 */
[----:B------:R2:W-:Y:S04]  /*b8070*/  STL [R1+0x209c], R22 ;  /* 0x00209c1601007387 */ /* 0x0005e80000100800 */
[----:B-1----:R-:W2:Y:S04]  /*b8080*/  LDL.LU R19, [R1+0x21dc] ;  /* 0x0021dc0001137983 */ /* 0x002ea80000300800 */
[----:B------:R-:W2:Y:S01]  /*b8090*/  LDL.LU R11, [R1+0x221c] ;  /* 0x00221c00010b7983 */ /* 0x000ea20000300800 */
[----:B---3--:R-:W-:-:S02]  /*b80a0*/  IADD3 R6, P1, R6, R5, RZ ;  /* 0x0000000506067210 */ /* 0x008fc40007f3e0ff */
[----:B----4-:R-:W-:Y:S01]  /*b80b0*/  IADD3 R18, P2, R18, R5, RZ ;  /* 0x0000000512127210 */ /* 0x010fe20007f5e0ff */
[----:B------:R-:W-:Y:S01]  /*b80c0*/  LDGSTS.E [R3+0x3080], desc[UR60][R114.64], P0 ;  /* 0x0308000072037fae */ /* 0x000fe2000812187c */
[----:B------:R-:W-:Y:S01]  /*b80d0*/  MOV R23, R22 ;  /* 0x0000001600177202 */ /* 0x000fe20000000f00 */
[----:B--2---:R-:W-:Y:S02]  /*b80e0*/  IMAD.MOV.U32 R22, RZ, RZ, R21 ;  /* 0x000000ffff167224 */ /* 0x004fe400078e0015 */
[----:B------:R-:W-:Y:S04]  /*b80f0*/  STL [R1+0x20e0], R6 ;  /* 0x0020e00601007387 */ /* 0x000fe80000100800 */
[----:B------:R1:W-:Y:S01]  /*b8100*/  LDGSTS.E [R3+0x3480], desc[UR60][R22.64], P0 ;  /* 0x0348000016037fae */ /* 0x0003e2000812187c */
[----:B------:R-:W-:Y:S01]  /*b8110*/  IADD3.X R9, R9, R0, RZ, P1, !PT ;  /* 0x0000000009097210 */ /* 0x000fe20000ffe4ff */
[----:B------:R-:W-:-:S04]  /*b8120*/  IMAD.X R20, R20, 0x1, R0, P2 ;  /* 0x0000000114147824 */ /* 0x000fc800010e0600 */
[----:B------:R2:W-:Y:S01]  /*b8130*/  STL [R1+0x20dc], R9 ;  /* 0x0020dc0901007387 */ /* 0x0005e20000100800 */
[----:B-1----:R-:W-:Y:S01]  /*b8140*/  MOV R22, R6 ;  /* 0x0000000600167202 */ /* 0x002fe20000000f00 */
[----:B------:R-:W-:Y:S02]  /*b8150*/  IMAD.MOV.U32 R23, RZ, RZ, R9 ;  /* 0x000000ffff177224 */ /* 0x000fe400078e0009 */
[----:B------:R-:W-:Y:S01]  /*b8160*/  STL [R1+0x2120], R18 ;  /* 0x0021201201007387 */ /* 0x000fe20000100800 */
[----:B------:R-:W-:-:S03]  /*b8170*/  MOV R21, R20 ;  /* 0x0000001400157202 */ /* 0x000fc60000000f00 */
[----:B------:R1:W-:Y:S04]  /*b8180*/  STL [R1+0x211c], R20 ;  /* 0x00211c1401007387 */ /* 0x0003e80000100800 */
[----:B--2---:R-:W2:Y:S04]  /*b8190*/  LDL.LU R9, [R1+0x2260] ;  /* 0x0022600001097983 */ /* 0x004ea80000300800 */
[----:B------:R-:W3:Y:S01]  /*b81a0*/  LDL.LU R6, [R1+0x22a0] ;  /* 0x0022a00001067983 */ /* 0x000ee20000300800 */
[----:B-1----:R-:W-:-:S03]  /*b81b0*/  IMAD.MOV.U32 R20, RZ, RZ, R18 ;  /* 0x000000ffff147224 */ /* 0x002fc600078e0012 */
[----:B------:R1:W-:Y:S01]  /*b81c0*/  LDGSTS.E [R3+0x3880], desc[UR60][R22.64], P0 ;  /* 0x0388000016037fae */ /* 0x0003e2000812187c */
[----:B------:R-:W-:-:S03]  /*b81d0*/  IADD3 R7, P1, R7, R5, RZ ;  /* 0x0000000507077210 */ /* 0x000fc60007f3e0ff */
[----:B------:R-:W-:Y:S01]  /*b81e0*/  LDGSTS.E [R3+0x3c80], desc[UR60][R20.64], P0 ;  /* 0x03c8000014037fae */ /* 0x000fe2000812187c */
[----:B------:R-:W-:-:S03]  /*b81f0*/  IADD3 R16, P2, R16, R5, RZ ;  /* 0x0000000510107210 */ /* 0x000fc60007f5e0ff */
[----:B------:R-:W4:Y:S04]  /*b8200*/  LDL.LU R20, [R1+0x225c] ;  /* 0x00225c0001147983 */ /* 0x000f280000300800 */
[----:B------:R-:W4:Y:S01]  /*b8210*/  LDL.LU R18, [R1+0x229c] ;  /* 0x00229c0001127983 */ /* 0x000f220000300800 */
[----:B-1----:R-:W-:Y:S02]  /*b8220*/  MOV R22, R7 ;  /* 0x0000000700167202 */ /* 0x002fe40000000f00 */
[----:B------:R-:W-:Y:S01]  /*b8230*/  IADD3.X R12, R12, R0, RZ, P1, !PT ;  /* 0x000000000c0c7210 */ /* 0x000fe20000ffe4ff */
[----:B------:R1:W-:Y:S01]  /*b8240*/  STL [R1+0x2160], R7 ;  /* 0x0021600701007387 */ /* 0x0003e20000100800 */
[----:B------:R-:W-:-:S03]  /*b8250*/  IMAD.X R17, R17, 0x1, R0, P2 ;  /* 0x0000000111117824 */ /* 0x000fc600010e0600 */
[----:B------:R1:W-:Y:S01]  /*b8260*/  STL [R1+0x215c], R12 ;  /* 0x00215c0c01007387 */ /* 0x0003e20000100800 */
[----:B------:R-:W-:-:S03]  /*b8270*/  IMAD.MOV.U32 R23, RZ, RZ, R12 ;  /* 0x000000ffff177224 */ /* 0x000fc600078e000c */
[----:B------:R-:W-:Y:S04]  /*b8280*/  STL [R1+0x21a0], R16 ;  /* 0x0021a01001007387 */ /* 0x000fe80000100800 */
[----:B-1----:R-:W4:Y:S04]  /*b8290*/  LDL.LU R7, [R1+0x22e0] ;  /* 0x0022e00001077983 */ /* 0x002f280000300800 */
[----:B------:R1:W-:Y:S04]  /*b82a0*/  STL [R1+0x219c], R17 ;  /* 0x00219c1101007387 */ /* 0x0003e80000100800 */
[----:B------:R-:W4:Y:S04]  /*b82b0*/  LDL.LU R12, [R1+0x2320] ;  /* 0x00232000010c7983 */ /* 0x000f280000300800 */
[----:B------:R1:W-:Y:S02]  /*b82c0*/  LDGSTS.E [R3+0x4080], desc[UR60][R22.64], P0 ;  /* 0x0408000016037fae */ /* 0x0003e4000812187c */
[----:B-1----:R-:W-:-:S02]  /*b82d0*/  IMAD.MOV.U32 R23, RZ, RZ, R17 ;  /* 0x000000ffff177224 */ /* 0x002fc400078e0011 */
[----:B------:R-:W4:Y:S01]  /*b82e0*/  LDL.LU R17, [R1+0x22dc] ;  /* 0x0022dc0001117983 */ /* 0x000f220000300800 */
[----:B------:R-:W-:-:S03]  /*b82f0*/  MOV R22, R16 ;  /* 0x0000001000167202 */ /* 0x000fc60000000f00 */
[----:B------:R-:W4:Y:S01]  /*b8300*/  LDL.LU R16, [R1+0x231c] ;  /* 0x00231c0001107983 */ /* 0x000f220000300800 */
[-C--:B------:R-:W-:Y:S02]  /*b8310*/  IADD3 R4, P1, R4, R5.reuse, RZ ;  /* 0x0000000504047210 */ /* 0x080fe40007f3e0ff */
[----:B------:R-:W-:Y:S01]  /*b8320*/  IADD3 R8, P2, R8, R5, RZ ;  /* 0x0000000508087210 */ /* 0x000fe20007f5e0ff */
[----:B------:R1:W-:Y:S04]  /*b8330*/  LDGSTS.E [R3+0x4480], desc[UR60][R22.64], P0 ;  /* 0x0448000016037fae */ /* 0x0003e8000812187c */
[----:B------:R1:W-:Y:S02]  /*b8340*/  STL [R1+0x21e0], R4 ;  /* 0x0021e00401007387 */ /* 0x0003e40000100800 */
[----:B-1----:R-:W-:-:S02]  /*b8350*/  MOV R22, R4 ;  /* 0x0000000400167202 */ /* 0x002fc40000000f00 */
[----:B------:R-:W-:Y:S02]  /*b8360*/  MOV R114, R8 ;  /* 0x0000000800727202 */ /* 0x000fe40000000f00 */
[----:B------:R-:W-:Y:S01]  /*b8370*/  IADD3.X R19, R19, R0, RZ, P1, !PT ;  /* 0x0000000013137210 */ /* 0x000fe20000ffe4ff */
[----:B------:R-:W-:-:S04]  /*b8380*/  IMAD.X R11, R11, 0x1, R0, P2 ;  /* 0x000000010b0b7824 */ /* 0x000fc800010e0600 */
[----:B------:R-:W-:Y:S01]  /*b8390*/  STL [R1+0x21dc], R19 ;  /* 0x0021dc1301007387 */ /* 0x000fe20000100800 */
[----:B------:R-:W-:-:S03]  /*b83a0*/  IMAD.MOV.U32 R23, RZ, RZ, R19 ;  /* 0x000000ffff177224 */ /* 0x000fc600078e0013 */
[----:B------:R-:W-:Y:S01]  /*b83b0*/  STL [R1+0x2220], R8 ;  /* 0x0022200801007387 */ /* 0x000fe20000100800 */
[----:B------:R-:W-:-:S03]  /*b83c0*/  IMAD.MOV.U32 R115, RZ, RZ, R11 ;  /* 0x000000ffff737224 */ /* 0x000fc600078e000b */
[----:B------:R-:W4:Y:S04]  /*b83d0*/  LDL.LU R4, [R1+0x2360] ;  /* 0x0023600001047983 */ /* 0x000f280000300800 */
[----:B------:R1:W-:Y:S04]  /*b83e0*/  STL [R1+0x221c], R11 ;  /* 0x00221c0b01007387 */ /* 0x0003e80000100800 */
[----:B------:R-:W4:Y:S04]  /*b83f0*/  LDL.LU R21, [R1+0x23d0] ;  /* 0x0023d00001157983 */ /* 0x000f280000300800 */
[----:B------:R-:W-:Y:S04]  /*b8400*/  LDGSTS.E [R3+0x4880], desc[UR60][R22.64], P0 ;  /* 0x0488000016037fae */ /* 0x000fe8000812187c */
[----:B-1----:R-:W4:Y:S04]  /*b8410*/  LDL.LU R11, [R1+0x235c] ;  /* 0x00235c00010b7983 */ /* 0x002f280000300800 */
[----:B------:R1:W-:Y:S04]  /*b8420*/  LDGSTS.E [R3+0x4c80], desc[UR60][R114.64], P0 ;  /* 0x04c8000072037fae */ /* 0x0003e8000812187c */
[----:B------:R-:W4:Y:S04]  /*b8430*/  LDL.LU R22, [R1+0x23cc] ;  /* 0x0023cc0001167983 */ /* 0x000f280000300800 */
[----:B------:R-:W4:Y:S04]  /*b8440*/  LDL.LU R8, [R1+0x2408] ;  /* 0x0024080001087983 */ /* 0x000f280000300800 */
[----:B------:R-:W4:Y:S01]  /*b8450*/  LDL.LU R19, [R1+0x2440] ;  /* 0x0024400001137983 */ /* 0x000f220000300800 */
[----:B--2---:R-:W-:-:S02]  /*b8460*/  IADD3 R9, P1, R9, R5, RZ ;  /* 0x0000000509097210 */ /* 0x004fc40007f3e0ff */
[----:B---3--:R-:W-:-:S03]  /*b8470*/  IADD3 R6, P2, R6, R5, RZ ;  /* 0x0000000506067210 */ /* 0x008fc60007f5e0ff */
[----:B------:R2:W-:Y:S01]  /*b8480*/  STL [R1+0x2260], R9 ;  /* 0x0022600901007387 */ /* 0x0005e20000100800 */
[----:B-1----:R-:W-:Y:S02]  /*b8490*/  MOV R114, R9 ;  /* 0x0000000900727202 */ /* 0x002fe40000000f00 */
[----:B----4-:R-:W-:Y:S01]  /*b84a0*/  IADD3.X R20, R20, R0, RZ, P1, !PT ;  /* 0x0000000014147210 */ /* 0x010fe20000ffe4ff */
[----:B------:R-:W-:-:S04]  /*b84b0*/  IMAD.X R18, R18, 0x1, R0, P2 ;  /* 0x0000000112127824 */ /* 0x000fc800010e0600 */
[----:B------:R1:W-:Y:S01]  /*b84c0*/  STL [R1+0x225c], R20 ;  /* 0x00225c1401007387 */ /* 0x0003e20000100800 */
[----:B------:R-:W-:-:S03]  /*b84d0*/  IMAD.MOV.U32 R115, RZ, RZ, R20 ;  /* 0x000000ffff737224 */ /* 0x000fc600078e0014 */
[----:B------:R3:W-:Y:S04]  /*b84e0*/  STL [R1+0x22a0], R6 ;  /* 0x0022a00601007387 */ /* 0x0007e80000100800 */
[----:B------:R-:W-:Y:S04]  /*b84f0*/  STL [R1+0x229c], R18 ;  /* 0x00229c1201007387 */ /* 0x000fe80000100800 */
[----:B--2---:R-:W2:Y:S04]  /*b8500*/  LDL.LU R9, [R1+0x2404] ;  /* 0x0024040001097983 */ /* 0x004ea80000300800 */
[----:B-1----:R-:W4:Y:S01]  /*b8510*/  LDL.LU R20, [R1+0x243c] ;  /* 0x00243c0001147983 */ /* 0x002f220000300800 */
[----:B------:R-:W-:-:S03]  /*b8520*/  IADD3 R7, P1, R7, R5, RZ ;  /* 0x0000000507077210 */ /* 0x000fc60007f3e0ff */
[----:B------:R1:W-:Y:S01]  /*b8530*/  LDGSTS.E [R3+0x5080], desc[UR60][R114.64], P0 ;  /* 0x0508000072037fae */ /* 0x0003e2000812187c */
[----:B------:R-:W-:Y:S02]  /*b8540*/  IADD3 R12, P2, R12, R5, RZ ;  /* 0x000000050c0c7210 */ /* 0x000fe40007f5e0ff */
[----:B-1----:R-:W-:Y:S01]  /*b8550*/  MOV R114, R6 ;  /* 0x0000000600727202 */ /* 0x002fe20000000f00 */
[----:B------:R-:W-:Y:S01]  /*b8560*/  IMAD.MOV.U32 R115, RZ, RZ, R18 ;  /* 0x000000ffff737224 */ /* 0x000fe200078e0012 */
[----:B---3--:R-:W3:Y:S04]  /*b8570*/  LDL.LU R6, [R1+0x2478] ;  /* 0x0024780001067983 */ /* 0x008ee80000300800 */
[----:B------:R1:W-:Y:S04]  /*b8580*/  STL [R1+0x22e0], R7 ;  /* 0x0022e00701007387 */ /* 0x0003e80000100800 */
[----:B------:R1:W-:Y:S01]  /*b8590*/  LDGSTS.E [R3+0x5480], desc[UR60][R114.64], P0 ;  /* 0x0548000072037fae */ /* 0x0003e2000812187c */
[----:B------:R-:W-:Y:S01]  /*b85a0*/  IADD3.X R17, R17, R0, RZ, P1, !PT ;  /* 0x0000000011117210 */ /* 0x000fe20000ffe4ff */
[----:B------:R-:W-:-:S04]  /*b85b0*/  IMAD.X R16, R16, 0x1, R0, P2 ;  /* 0x0000000110107824 */ /* 0x000fc800010e0600 */
[----:B------:R1:W-:Y:S02]  /*b85c0*/  STL [R1+0x22dc], R17 ;  /* 0x0022dc1101007387 */ /* 0x0003e40000100800 */
[----:B-1----:R-:W-:Y:S02]  /*b85d0*/  MOV R114, R7 ;  /* 0x0000000700727202 */ /* 0x002fe40000000f00 */
[----:B------:R1:W-:Y:S01]  /*b85e0*/  STL [R1+0x2320], R12 ;  /* 0x0023200c01007387 */ /* 0x0003e20000100800 */
[----:B------:R-:W-:-:S03]  /*b85f0*/  IMAD.MOV.U32 R115, RZ, RZ, R17 ;  /* 0x000000ffff737224 */ /* 0x000fc600078e0011 */
[----:B------:R-:W3:Y:S04]  /*b8600*/  LDL.LU R7, [R1+0x2474] ;  /* 0x0024740001077983 */ /* 0x000ee80000300800 */
[----:B------:R1:W-:Y:S04]  /*b8610*/  STL [R1+0x231c], R16 ;  /* 0x00231c1001007387 */ /* 0x0003e80000100800 */
[----:B------:R-:W3:Y:S04]  /*b8620*/  LDL.LU R18, [R1+0x249c] ;  /* 0x00249c0001127983 */ /* 0x000ee80000300800 */
[----:B------:R-:W3:Y:S04]  /*b8630*/  LDL.LU R17, [R1+0x24a0] ;  /* 0x0024a00001117983 */ /* 0x000ee80000300800 */
[----:B------:R1:W-:Y:S02]  /*b8640*/  LDGSTS.E [R3+0x5880], desc[UR60][R114.64], P0 ;  /* 0x0588000072037fae */ /* 0x0003e4000812187c */
[----:B-1----:R-:W-:Y:S01]  /*b8650*/  MOV R114, R12 ;  /* 0x0000000c00727202 */ /* 0x002fe20000000f00 */
[----:B------:R-:W-:Y:S01]  /*b8660*/  IMAD.MOV.U32 R115, RZ, RZ, R16 ;  /* 0x000000ffff737224 */ /* 0x000fe200078e0010 */
[----:B------:R-:W3:Y:S04]  /*b8670*/  LDL.LU R12, [R1+0x24a8] ;  /* 0x0024a800010c7983 */ /* 0x000ee80000300800 */
[----:B------:R1:W-:Y:S01]  /*b8680*/  LDGSTS.E [R3+0x5c80], desc[UR60][R114.64], P0 ;  /* 0x05c8000072037fae */ /* 0x0003e2000812187c */
[----:B------:R-:W-:-:S02]  /*b8690*/  IADD3 R4, P1, R4, R5, RZ ;  /* 0x0000000504047210 */ /* 0x000fc40007f3e0ff */
[----:B------:R-:W-:-:S03]  /*b86a0*/  IADD3 R21, P2, R21, R5, RZ ;  /* 0x0000000515157210 */ /* 0x000fc60007f5e0ff */
[----:B------:R-:W-:Y:S01]  /*b86b0*/  STL [R1+0x2360], R4 ;  /* 0x0023600401007387 */ /* 0x000fe20000100800 */
[----:B------:R-:W-:-:S05]  /*b86c0*/  IADD3.X R11, R11, R0, RZ, P1, !PT ;  /* 0x000000000b0b7210 */ /* 0x000fca0000ffe4ff */
[----:B------:R1:W-:Y:S01]  /*b86d0*/  STL [R1+0x235c], R11 ;  /* 0x00235c0b01007387 */ /* 0x0003e20000100800 */
[----:B------:R-:W-:-:S03]  /*b86e0*/  IMAD.X R22, R22, 0x1, R0, P2 ;  /* 0x0000000116167824 */ /* 0x000fc600010e0600 */
[----:B------:R-:W-:Y:S01]  /*b86f0*/  STL [R1+0x23d0], R21 ;  /* 0x0023d01501007387 */ /* 0x000fe20000100800 */
[----:B-1----:R-:W-:Y:S01]  /*b8700*/  IMAD.MOV.U32 R115, RZ, RZ, R11 ;  /* 0x000000ffff737224 */ /* 0x002fe200078e000b */
[----:B------:R-:W-:Y:S02]  /*b8710*/  MOV R114, R4 ;  /* 0x0000000400727202 */ /* 0x000fe40000000f00 */
[----:B------:R-:W3:Y:S04]  /*b8720*/  LDL.LU R16, [R1+0x24a4] ;  /* 0x0024a40001107983 */ /* 0x000ee80000300800 */
[----:B------:R1:W-:Y:S04]  /*b8730*/  STL [R1+0x23cc], R22 ;  /* 0x0023cc1601007387 */ /* 0x0003e80000100800 */
[----:B------:R-:W3:Y:S04]  /*b8740*/  LDL.LU R11, [R1+0x24ac] ;  /* 0x0024ac00010b7983 */ /* 0x000ee80000300800 */
[----:B------:R-:W3:Y:S01]  /*b8750*/  LDL.LU R4, [R1+0x24b0] ;  /* 0x0024b00001047983 */ /* 0x000ee20000300800 */
[----:B------:R-:W-:-:S02]  /*b8760*/  IADD3 R8, P1, R8, R5, RZ ;  /* 0x0000000508087210 */ /* 0x000fc40007f3e0ff */
[----:B------:R-:W-:Y:S01]  /*b8770*/  IADD3 R19, P2, R19, R5, RZ ;  /* 0x0000000513137210 */ /* 0x000fe20007f5e0ff */
[----:B------:R-:W-:Y:S01]  /*b8780*/  LDGSTS.E [R3+0x6080], desc[UR60][R114.64], P0 ;  /* 0x0608000072037fae */ /* 0x000fe2000812187c */
[----:B------:R-:W-:Y:S01]  /*b8790*/  MOV R23, R22 ;  /* 0x0000001600177202 */ /* 0x000fe20000000f00 */
[----:B-1----:R-:W-:Y:S02]  /*b87a0*/  IMAD.MOV.U32 R22, RZ, RZ, R21 ;  /* 0x000000ffff167224 */ /* 0x002fe400078e0015 */
[----:B------:R-:W-:Y:S04]  /*b87b0*/  STL [R1+0x2408], R8 ;  /* 0x0024080801007387 */ /* 0x000fe80000100800 */
[----:B------:R-:W-:Y:S01]  /*b87c0*/  LDGSTS.E [R3+0x6480], desc[UR60][R22.64], P0 ;  /* 0x0648000016037fae */ /* 0x000fe2000812187c */
[----:B--2---:R-:W-:Y:S01]  /*b87d0*/  IADD3.X R9, R9, R0, RZ, P1, !PT ;  /* 0x0000000009097210 */ /* 0x004fe20000ffe4ff */
[----:B----4-:R-:W-:-:S04]  /*b87e0*/  IMAD.X R20, R20, 0x1, R0, P2 ;  /* 0x0000000114147824 */ /* 0x010fc800010e0600 */
[----:B------:R1:W-:Y:S04]  /*b87f0*/  STL [R1+0x2404], R9 ;  /* 0x0024040901007387 */ /* 0x0003e80000100800 */
[----:B------:R-:W-:Y:S04]  /*b8800*/  STL [R1+0x2440], R19 ;  /* 0x0024401301007387 */ /* 0x000fe80000100800 */
[----:B------:R-:W-:Y:S04]  /*b8810*/  LDGSTS.E [R3+0x6880], desc[UR60][R8.64], P0 ;  /* 0x0688000008037fae */ /* 0x000fe8000812187c */
[----:B------:R2:W-:Y:S04]  /*b8820*/  STL [R1+0x243c], R20 ;  /* 0x00243c1401007387 */ /* 0x0005e80000100800 */
[----:B-1----:R-:W4:Y:S01]  /*b8830*/  LDL.LU.64 R8, [R1+0x1348] ;  /* 0x0013480001087983 */ /* 0x002f220000300a00 */
[----:B---3--:R-:W-:-:S03]  /*b8840*/  IADD3 R6, P1, R6, R5, RZ ;  /* 0x0000000506067210 */ /* 0x008fc60007f3e0ff */
[----:B------:R-:W3:Y:S01]  /*b8850*/  LDL.LU.64 R126, [R1+0x1340] ;  /* 0x00134000017e7983 */ /* 0x000ee20000300a00 */
[----:B------:R-:W-:Y:S01]  /*b8860*/  MOV R21, R20 ;  /* 0x0000001400157202 */ /* 0x000fe20000000f00 */
[----:B--2---:R-:W-:Y:S02]  /*b8870*/  IMAD.MOV.U32 R20, RZ, RZ, R19 ;  /* 0x000000ffff147224 */ /* 0x004fe400078e0013 */
[----:B------:R-:W2:Y:S04]  /*b8880*/  LDL.LU.64 R120, [R1+0x1338] ;  /* 0x0013380001787983 */ /* 0x000ea80000300a00 */
[----:B------:R-:W-:Y:S04]  /*b8890*/  STL [R1+0x2478], R6 ;  /* 0x0024780601007387 */ /* 0x000fe80000100800 */
[----:B------:R1:W-:Y:S01]  /*b88a0*/  LDGSTS.E [R3+0x6c80], desc[UR60][R20.64], P0 ;  /* 0x06c8000014037fae */ /* 0x0003e2000812187c */
[----:B------:R-:W-:-:S05]  /*b88b0*/  IADD3.X R7, R7, R0, RZ, P1, !PT ;  /* 0x0000000007077210 */ /* 0x000fca0000ffe4ff */
[----:B------:R1:W-:Y:S02]  /*b88c0*/  STL [R1+0x2474], R7 ;  /* 0x0024740701007387 */ /* 0x0003e40000100800 */
[----:B-1----:R-:W-:Y:S01]  /*b88d0*/  MOV R20, R6 ;  /* 0x0000000600147202 */ /* 0x002fe20000000f00 */
[----:B------:R-:W-:Y:S01]  /*b88e0*/  IMAD.MOV.U32 R21, RZ, RZ, R7 ;  /* 0x000000ffff157224 */ /* 0x000fe200078e0007 */
[----:B------:R-:W-:-:S04]  /*b88f0*/  IADD3 R17, P2, R17, R5, RZ ;  /* 0x0000000511117210 */ /* 0x000fc80007f5e0ff */
[----:B------:R-:W-:Y:S04]  /*b8900*/  LDGSTS.E [R3+0x7080], desc[UR60][R20.64], P0 ;  /* 0x0708000014037fae */ /* 0x000fe8000812187c */
[----:B------:R-:W-:Y:S04]  /*b8910*/  STL [R1+0x24a0], R17 ;  /* 0x0024a01101007387 */ /* 0x000fe80000100800 */
[----:B------:R-:W2:Y:S01]  /*b8920*/  LDL.LU.64 R6, [R1+0x1330] ;  /* 0x0013300001067983 */ /* 0x000ea20000300a00 */
[----:B------:R-:W-:-:S05]  /*b8930*/  IMAD.X R18, R18, 0x1, R0, P2 ;  /* 0x0000000112127824 */ /* 0x000fca00010e0600 */
[----:B------:R1:W-:Y:S01]  /*b8940*/  STL [R1+0x249c], R18 ;  /* 0x00249c1201007387 */ /* 0x0003e20000100800 */
[----:B------:R-:W-:-:S03]  /*b8950*/  IADD3 R12, P1, R12, R5, RZ ;  /* 0x000000050c0c7210 */ /* 0x000fc60007f3e0ff */
[----:B------:R-:W2:Y:S04]  /*b8960*/  LDL.LU.64 R114, [R1+0x1328] ;  /* 0x0013280001727983 */ /* 0x000ea80000300a00 */
[----:B------:R-:W2:Y:S04]  /*b8970*/  LDL.LU.64 R118, [R1+0x1250] ;  /* 0x0012500001767983 */ /* 0x000ea80000300a00 */
[----:B------:R-:W-:Y:S01]  /*b8980*/  STL [R1+0x24a8], R12 ;  /* 0x0024a80c01007387 */ /* 0x000fe20000100800 */
[----:B------:R-:W-:Y:S01]  /*b8990*/  MOV R19, R18 ;  /* 0x0000001200137202 */ /* 0x000fe20000000f00 */
[----:B-1----:R-:W-:-:S05]  /*b89a0*/  IMAD.MOV.U32 R18, RZ, RZ, R17 ;  /* 0x000000ffff127224 */ /* 0x002fca00078e0011 */
[----:B------:R1:W-:Y:S01]  /*b89b0*/  LDGSTS.E [R3+0x7480], desc[UR60][R18.64], P0 ;  /* 0x0748000012037fae */ /* 0x0003e2000812187c */
[----:B------:R-:W-:-:S05]  /*b89c0*/  IADD3.X R16, R16, R0, RZ, P1, !PT ;  /* 0x0000000010107210 */ /* 0x000fca0000ffe4ff */
[----:B------:R1:W-:Y:S01]  /*b89d0*/  STL [R1+0x24a4], R16 ;  /* 0x0024a41001007387 */ /* 0x0003e20000100800 */
[----:B------:R-:W-:-:S05]  /*b89e0*/  IADD3 R4, P2, R4, R5, RZ ;  /* 0x0000000504047210 */ /* 0x000fca0007f5e0ff */
[----:B------:R-:W-:Y:S01]  /*b89f0*/  IMAD.X R11, R11, 0x1, R0, P2 ;  /* 0x000000010b0b7824 */ /* 0x000fe200010e0600 */
[----:B------:R4:W-:Y:S04]  /*b8a00*/  STL [R1+0x24b0], R4 ;  /* 0x0024b00401007387 */ /* 0x0009e80000100800 */
[----:B------:R-:W2:Y:S01]  /*b8a10*/  LDL.LU.64 R22, [R1+0x1320] ;  /* 0x0013200001167983 */ /* 0x000ea20000300a00 */
[----:B------:R-:W-:Y:S01]  /*b8a20*/  MOV R17, R16 ;  /* 0x0000001000117202 */ /* 0x000fe20000000f00 */
[----:B-1----:R-:W-:Y:S02]  /*b8a30*/  IMAD.MOV.U32 R16, RZ, RZ, R12 ;  /* 0x000000ffff107224 */ /* 0x002fe400078e000c */
[----:B------:R1:W-:Y:S04]  /*b8a40*/  STL [R1+0x24ac], R11 ;  /* 0x0024ac0b01007387 */ /* 0x0003e80000100800 */
[----:B------:R-:W2:Y:S04]  /*b8a50*/  LDL.LU.64 R124, [R1+0x1318] ;  /* 0x00131800017c7983 */ /* 0x000ea80000300a00 */
[----:B------:R-:W-:Y:S04]  /*b8a60*/  LDGSTS.E [R3+0x7880], desc[UR60][R16.64], P0 ;  /* 0x0788000010037fae */ /* 0x000fe8000812187c */
[----:B------:R-:W2:Y:S04]  /*b8a70*/  LDL.LU.64 R16, [R1+0x1310] ;  /* 0x0013100001107983 */ /* 0x000ea80000300a00 */
[----:B------:R-:W2:Y:S04]  /*b8a80*/  LDL.LU.64 R122, [R1+0x1308] ;  /* 0x00130800017a7983 */ /* 0x000ea80000300a00 */
[----:B------:R-:W2:Y:S01]  /*b8a90*/  LDL.LU.64 R116, [R1+0x1300] ;  /* 0x0013000001747983 */ /* 0x000ea20000300a00 */
[----:B------:R-:W-:Y:S01]  /*b8aa0*/  MOV R18, R4 ;  /* 0x0000000400127202 */ /* 0x000fe20000000f00 */
[----:B------:R-:W-:-:S02]  /*b8ab0*/  IMAD.MOV.U32 R19, RZ, RZ, R11 ;  /* 0x000000ffff137224 */ /* 0x000fc400078e000b */
[----:B------:R-:W2:Y:S04]  /*b8ac0*/  LDL.LU.64 R20, [R1+0x12f8] ;  /* 0x0012f80001147983 */ /* 0x000ea80000300a00 */
[----:B------:R1:W-:Y:S01]  /*b8ad0*/  LDGSTS.E [R3+0x7c80], desc[UR60][R18.64], P0 ;  /* 0x07c8000012037fae */ /* 0x0003e2000812187c */
[----:B----4-:R-:W-:-:S03]  /*b8ae0*/  IADD3 R177, P1, R8, R5, RZ ;  /* 0x0000000508b17210 */ /* 0x010fc60007f3e0ff */
[----:B------:R-:W4:Y:S01]  /*b8af0*/  LDL.LU.64 R18, [R1+0x12f0] ;  /* 0x0012f00001127983 */ /* 0x000f220000300a00 */
[----:B------:R-:W-:Y:S02]  /*b8b00*/  IADD3.X R4, R9, R0, RZ, P1, !PT ;  /* 0x0000000009047210 */ /* 0x000fe40000ffe4ff */
[-C--:B---3--:R-:W-:Y:S01]  /*b8b10*/  IADD3 R159, P1, R126, R5.reuse, RZ ;  /* 0x000000057e9f7210 */ /* 0x088fe20007f3e0ff */
[----:B------:R-:W3:Y:S04]  /*b8b20*/  LDL.LU.64 R8, [R1+0x12e8] ;  /* 0x0012e80001087983 */ /* 0x000ee80000300a00 */
[----:B------:R-:W-:Y:S01]  /*b8b30*/  IMAD.X R176, R127, 0x1, R0, P1 ;  /* 0x000000017fb07824 */ /* 0x000fe200008e0600 */
[----:B--2---:R-:W-:-:S04]  /*b8b40*/  IADD3 R157, P1, R120, R5, RZ ;  /* 0x00000005789d7210 */ /* 0x004fc80007f3e0ff */
[----:B------:R-:W-:Y:S02]  /*b8b50*/  IADD3.X R158, R121, R0, RZ, P1, !PT ;  /* 0x00000000799e7210 */ /* 0x000fe40000ffe4ff */
[----:B------:R-:W1:Y:S01]  /*b8b60*/  LDL.LU.64 R120, [R1+0x12e0] ;  /* 0x0012e00001787983 */ /* 0x000e620000300a00 */
[----:B------:R-:W-:-:S05]  /*b8b70*/  IADD3 R155, P1, R6, R5, RZ ;  /* 0x00000005069b7210 */ /* 0x000fca0007f3e0ff */
[----:B------:R-:W-:Y:S02]  /*b8b80*/  IMAD.X R156, R7, 0x1, R0, P1 ;  /* 0x00000001079c7824 */ /* 0x000fe400008e0600 */
[----:B------:R-:W2:Y:S01]  /*b8b90*/  LDL.LU.64 R6, [R1+0x12d8] ;  /* 0x0012d80001067983 */ /* 0x000ea20000300a00 */
[----:B------:R-:W-:-:S04]  /*b8ba0*/  IADD3 R153, P1, R114, R5, RZ ;  /* 0x0000000572997210 */ /* 0x000fc80007f3e0ff */
[----:B------:R-:W-:Y:S02]  /*b8bb0*/  IADD3.X R154, R115, R0, RZ, P1, !PT ;  /* 0x00000000739a7210 */ /* 0x000fe40000ffe4ff */
[----:B------:R-:W-:-:S05]  /*b8bc0*/  IADD3 R114, P1, R118, R5, RZ ;  /* 0x0000000576727210 */ /* 0x000fca0007f3e0ff */
[----:B------:R-:W-:Y:S02]  /*b8bd0*/  IMAD.X R115, R119, 0x1, R0, P1 ;  /* 0x0000000177737824 */ /* 0x000fe400008e0600 */
[----:B------:R-:W2:Y:S01]  /*b8be0*/  LDL.LU.64 R118, [R1+0x12d0] ;  /* 0x0012d00001767983 */ /* 0x000ea20000300a00 */
[----:B------:R-:W-:-:S04]  /*b8bf0*/  IADD3 R151, P1, R22, R5, RZ ;  /* 0x0000000516977210 */ /* 0x000fc80007f3e0ff */
[----:B------:R-:W-:Y:S02]  /*b8c00*/  IADD3.X R152, R23, R0, RZ, P1, !PT ;  /* 0x0000000017987210 */ /* 0x000fe40000ffe4ff */
[----:B------:R-:W2:Y:S01]  /*b8c10*/  LDL.LU.64 R22, [R1+0x12c8] ;  /* 0x0012c80001167983 */ /* 0x000ea20000300a00 */
[----:B------:R-:W-:-:S05]  /*b8c20*/  IADD3 R149, P1, R124, R5, RZ ;  /* 0x000000057c957210 */ /* 0x000fca0007f3e0ff */
[----:B------:R-:W-:Y:S01]  /*b8c30*/  IMAD.X R150, R125, 0x1, R0, P1 ;  /* 0x000000017d967824 */ /* 0x000fe200008e0600 */
[----:B------:R-:W-:-:S04]  /*b8c40*/  IADD3 R147, P1, R16, R5, RZ ;  /* 0x0000000510937210 */ /* 0x000fc80007f3e0ff */
[----:B------:R-:W-:Y:S02]  /*b8c50*/  IADD3.X R148, R17, R0, RZ, P1, !PT ;  /* 0x0000000011947210 */ /* 0x000fe40000ffe4ff */
[-C--:B------:R-:W-:Y:S01]  /*b8c60*/  IADD3 R145, P1, R122, R5.reuse, RZ ;  /* 0x000000057a917210 */ /* 0x080fe20007f3e0ff */
[----:B------:R-:W2:Y:S04]  /*b8c70*/  LDL.LU.64 R16, [R1+0x12c0] ;  /* 0x0012c00001107983 */ /* 0x000ea80000300a00 */
[----:B------:R-:W-:Y:S01]  /*b8c80*/  IMAD.X R146, R123, 0x1, R0, P1 ;  /* 0x000000017b927824 */ /* 0x000fe200008e0600 */
[----:B------:R-:W-:-:S04]  /*b8c90*/  IADD3 R143, P1, R116, R5, RZ ;  /* 0x00000005748f7210 */ /* 0x000fc80007f3e0ff */
[----:B------:R-:W-:Y:S02]  /*b8ca0*/  IADD3.X R144, R117, R0, RZ, P1, !PT ;  /* 0x0000000075907210 */ /* 0x000fe40000ffe4ff */
[-C--:B------:R-:W-:Y:S01]  /*b8cb0*/  IADD3 R141, P1, R20, R5.reuse, RZ ;  /* 0x00000005148d7210 */ /* 0x080fe20007f3e0ff */
[----:B------:R-:W2:Y:S04]  /*b8cc0*/  LDL.LU.64 R116, [R1+0x12b8] ;  /* 0x0012b80001747983 */ /* 0x000ea80000300a00 */
[----:B------:R-:W-:Y:S01]  /*b8cd0*/  IMAD.X R142, R21, 0x1, R0, P1 ;  /* 0x00000001158e7824 */ /* 0x000fe200008e0600 */
[----:B----4-:R-:W-:-:S04]  /*b8ce0*/  IADD3 R139, P1, R18, R5, RZ ;  /* 0x00000005128b7210 */ /* 0x010fc80007f3e0ff */
[----:B------:R-:W-:Y:S02]  /*b8cf0*/  IADD3.X R140, R19, R0, RZ, P1, !PT ;  /* 0x00000000138c7210 */ /* 0x000fe40000ffe4ff */
[----:B---3--:R-:W-:-:S05]  /*b8d00*/  IADD3 R20, P1, R8, R5, RZ ;  /* 0x0000000508147210 */ /* 0x008fca0007f3e0ff */
[----:B------:R-:W-:Y:S02]  /*b8d10*/  IMAD.X R21, R9, 0x1, R0, P1 ;  /* 0x0000000109157824 */ /* 0x000fe400008e0600 */
[----:B------:R-:W3:Y:S01]  /*b8d20*/  LDL.LU.64 R8, [R1+0x12b0] ;  /* 0x0012b00001087983 */ /* 0x000ee20000300a00 */
[----:B-1----:R-:W-:-:S04]  /*b8d30*/  IADD3 R18, P1, R120, R5, RZ ;  /* 0x0000000578127210 */ /* 0x002fc80007f3e0ff */
[----:B------:R-:W-:Y:S02]  /*b8d40*/  IADD3.X R19, R121, R0, RZ, P1, !PT ;  /* 0x0000000079137210 */ /* 0x000fe40000ffe4ff */
[----:B--2---:R-:W-:-:S05]  /*b8d50*/  IADD3 R137, P1, R6, R5, RZ ;  /* 0x0000000506897210 */ /* 0x004fca0007f3e0ff */
[----:B------:R-:W-:Y:S02]  /*b8d60*/  IMAD.X R138, R7, 0x1, R0, P1 ;  /* 0x00000001078a7824 */ /* 0x000fe400008e0600 */
[----:B------:R-:W2:Y:S04]  /*b8d70*/  LDL.LU.64 R6, [R1+0x12a8] ;  /* 0x0012a80001067983 */ /* 0x000ea80000300a00 */
[----:B------:R-:W4:Y:S01]  /*b8d80*/  LDL.LU.64 R124, [R1+0x12a0] ;  /* 0x0012a000017c7983 */ /* 0x000f220000300a00 */
[----:B------:R-:W-:-:S04]  /*b8d90*/  IADD3 R135, P1, R118, R5, RZ ;  /* 0x0000000576877210 */ /* 0x000fc80007f3e0ff */
[----:B------:R-:W-:Y:S02]  /*b8da0*/  IADD3.X R136, R119, R0, RZ, P1, !PT ;  /* 0x0000000077887210 */ /* 0x000fe40000ffe4ff */
[----:B------:R-:W-:-:S05]  /*b8db0*/  IADD3 R133, P1, R22, R5, RZ ;  /* 0x0000000516857210 */ /* 0x000fca0007f3e0ff */
[----:B------:R-:W-:Y:S01]  /*b8dc0*/  IMAD.X R134, R23, 0x1, R0, P1 ;  /* 0x0000000117867824 */ /* 0x000fe200008e0600 */
[----:B------:R-:W-:-:S04]  /*b8dd0*/  IADD3 R131, P1, R16, R5, RZ ;  /* 0x0000000510837210 */ /* 0x000fc80007f3e0ff */
[----:B------:R-:W-:Y:S02]  /*b8de0*/  IADD3.X R132, R17, R0, RZ, P1, !PT ;  /* 0x0000000011847210 */ /* 0x000fe40000ffe4ff */
[----:B------:R-:W4:Y:S04]  /*b8df0*/  LDL.LU.64 R16, [R1+0x1298] ;  /* 0x0012980001107983 */ /* 0x000f280000300a00 */
[----:B------:R-:W4:Y:S04]  /*b8e00*/  LDL.LU.64 R122, [R1+0x1290] ;  /* 0x00129000017a7983 */ /* 0x000f280000300a00 */
[----:B------:R-:W4:Y:S01]  /*b8e10*/  LDL.LU.64 R120, [R1+0x1288] ;  /* 0x0012880001787983 */ /* 0x000f220000300a00 */
[----:B------:R-:W-:-:S03]  /*b8e20*/  IADD3 R22, P1, R116, R5, RZ ;  /* 0x0000000574167210 */ /* 0x000fc60007f3e0ff */
[----:B------:R-:W4:Y:S02]  /*b8e30*/  LDL.LU.64 R118, [R1+0x1280] ;  /* 0x0012800001767983 */ /* 0x000f240000300a00 */
[----:B------:R-:W-:Y:S02]  /*b8e40*/  IMAD.X R23, R117, 0x1, R0, P1 ;  /* 0x0000000175177824 */ /* 0x000fe400008e0600 */
[----:B------:R-:W4:Y:S04]  /*b8e50*/  LDL.LU.64 R116, [R1+0x1278] ;  /* 0x0012780001747983 */ /* 0x000f280000300a00 */
[----:B------:R-:W4:Y:S01]  /*b8e60*/  LDL.LU.64 R188, [R1+0x1270] ;  /* 0x0012700001bc7983 */ /* 0x000f220000300a00 */
[----:B---3--:R-:W-:-:S04]  /*b8e70*/  IADD3 R129, P1, R8, R5, RZ ;  /* 0x0000000508817210 */ /* 0x008fc80007f3e0ff */
[----:B------:R-:W-:Y:S02]  /*b8e80*/  IADD3.X R130, R9, R0, RZ, P1, !PT ;  /* 0x0000000009827210 */ /* 0x000fe40000ffe4ff */
[----:B--2---:R-:W-:-:S05]  /*b8e90*/  IADD3 R127, P1, R6, R5, RZ ;  /* 0x00000005067f7210 */ /* 0x004fca0007f3e0ff */
[----:B------:R-:W-:Y:S02]  /*b8ea0*/  IMAD.X R128, R7, 0x1, R0, P1 ;  /* 0x0000000107807824 */ /* 0x000fe400008e0600 */
[----:B------:R-:W2:Y:S04]  /*b8eb0*/  LDL.LU.64 R6, [R1+0x1268] ;  /* 0x0012680001067983 */ /* 0x000ea80000300a00 */
[----:B------:R-:W3:Y:S04]  /*b8ec0*/  LDL.LU.64 R184, [R1+0x1260] ;  /* 0x0012600001b87983 */ /* 0x000ee80000300a00 */
[----:B------:R-:W3:Y:S01]  /*b8ed0*/  LDL.LU.64 R180, [R1+0x1258] ;  /* 0x0012580001b47983 */ /* 0x000ee20000300a00 */
        /* <DEDUP_REMOVED lines=14> */
[----:B--2---:R-:W-:-:S05]  /*b8fc0*/  IADD3 R113, P1, R6, R5, RZ ;  /* 0x0000000506717210 */ /* 0x004fca0007f3e0ff */
[----:B------:R-:W-:Y:S01]  /*b8fd0*/  IMAD.X R116, R7, 0x1, R0, P1 ;  /* 0x0000000107747824 */ /* 0x000fe200008e0600 */
[----:B---3--:R-:W-:-:S04]  /*b8fe0*/  IADD3 R6, P1, R184, R5, RZ ;  /* 0x00000005b8067210 */ /* 0x008fc80007f3e0ff */
[----:B------:R-:W-:Y:S02]  /*b8ff0*/  IADD3.X R7, R185, R0, RZ, P1, !PT ;  /* 0x00000000b9077210 */ /* 0x000fe40000ffe4ff */
[----:B------:R-:W-:Y:S01]  /*b9000*/  IADD3 R11, P1, R180, R5, RZ ;  /* 0x00000005b40b7210 */ /* 0x000fe20007f3e0ff */
[----:B------:R-:W-:Y:S01]  /*b9010*/  IMAD.MOV.U32 R185, RZ, RZ, R4 ;  /* 0x000000ffffb97224 */ /* 0x000fe200078e0004 */
[----:B------:R-:W-:Y:S01]  /*b9020*/  MOV R184, R177 ;  /* 0x000000b100b87202 */ /* 0x000fe20000000f00 */
[----:B------:R-:W-:Y:S01]  /*b9030*/  IMAD.MOV.U32 R177, RZ, RZ, R158 ;  /* 0x000000ffffb17224 */ /* 0x000fe200078e009e */
[----:B------:R-:W-:Y:S01]  /*b9040*/  MOV R180, R159 ;  /* 0x0000009f00b47202 */ /* 0x000fe20000000f00 */
[----:B------:R-:W-:Y:S02]  /*b9050*/  IMAD.X R12, R181, 0x1, R0, P1 ;  /* 0x00000001b50c7824 */ /* 0x000fe400008e0600 */
[----:B------:R-:W-:Y:S01]  /*b9060*/  IMAD.MOV.U32 R181, RZ, RZ, R176 ;  /* 0x000000ffffb57224 */ /* 0x000fe200078e00b0 */
[----:B------:R-:W-:Y:S01]  /*b9070*/  MOV R176, R157 ;  /* 0x0000009d00b07202 */ /* 0x000fe20000000f00 */
        /* <DEDUP_REMOVED lines=14> */
[----:B------:R-:W-:-:S02]  /*b9160*/  IMAD.MOV.U32 R149, RZ, RZ, R146 ;  /* 0x000000ffff957224 */ /* 0x000fc400078e0092 */
[----:B------:R-:W-:Y:S01]  /*b9170*/  STL.64 [R1+0x1330], R158 ;  /* 0x0013309e01007387 */ /* 0x000fe20000100a00 */
[----:B------:R-:W-:Y:S01]  /*b9180*/  MOV R146, R143 ;  /* 0x0000008f00927202 */ /* 0x000fe20000000f00 */
[----:B------:R-:W-:Y:S02]  /*b9190*/  IMAD.MOV.U32 R147, RZ, RZ, R144 ;  /* 0x000000ffff937224 */ /* 0x000fe400078e0090 */
[----:B------:R-:W-:Y:S01]  /*b91a0*/  STL.64 [R1+0x1328], R156 ;  /* 0x0013289c01007387 */ /* 0x000fe20000100a00 */
[----:B------:R-:W-:Y:S01]  /*b91b0*/  MOV R144, R141 ;  /* 0x0000008d00907202 */ /* 0x000fe20000000f00 */
[----:B------:R-:W-:Y:S02]  /*b91c0*/  IMAD.MOV.U32 R145, RZ, RZ, R142 ;  /* 0x000000ffff917224 */ /* 0x000fe400078e008e */
[----:B------:R-:W-:Y:S01]  /*b91d0*/  STL.64 [R1+0x1250], R114 ;  /* 0x0012507201007387 */ /* 0x000fe20000100a00 */
[----:B------:R-:W-:Y:S01]  /*b91e0*/  MOV R142, R139 ;  /* 0x0000008b008e7202 */ /* 0x000fe20000000f00 */
[----:B------:R-:W-:-:S02]  /*b91f0*/  IMAD.MOV.U32 R143, RZ, RZ, R140 ;  /* 0x000000ffff8f7224 */ /* 0x000fc400078e008c */
[----:B------:R-:W-:Y:S01]  /*b9200*/  STL.64 [R1+0x1320], R154 ;  /* 0x0013209a01007387 */ /* 0x000fe20000100a00 */
[----:B------:R-:W-:-:S03]  /*b9210*/  MOV R140, R137 ;  /* 0x00000089008c7202 */ /* 0x000fc60000000f00 */
[----:B------:R-:W-:Y:S01]  /*b9220*/  STL.64 [R1+0x1318], R152 ;  /* 0x0013189801007387 */ /* 0x000fe20000100a00 */
[----:B------:R-:W-:-:S03]  /*b9230*/  IMAD.MOV.U32 R141, RZ, RZ, R138 ;  /* 0x000000ffff8d7224 */ /* 0x000fc600078e008a */
        /* <DEDUP_REMOVED lines=16> */
[----:B------:R1:W-:Y:S01]  /*b9340*/  STL.64 [R1+0x12e0], R18 ;  /* 0x0012e01201007387 */ /* 0x0003e20000100a00 */
[----:B------:R-:W-:-:S03]  /*b9350*/  MOV R128, R125 ;  /* 0x0000007d00807202 */ /* 0x000fc60000000f00 */
[----:B------:R-:W-:Y:S01]  /*b9360*/  STL.64 [R1+0x12d8], R140 ;  /* 0x0012d88c01007387 */ /* 0x000fe20000100a00 */
[----:B------:R-:W-:-:S03]  /*b9370*/  IMAD.MOV.U32 R129, RZ, RZ, R126 ;  /* 0x000000ffff817224 */ /* 0x000fc600078e007e */
[----:B------:R-:W-:Y:S01]  /*b9380*/  STL.64 [R1+0x12d0], R138 ;  /* 0x0012d08a01007387 */ /* 0x000fe20000100a00 */
[----:B------:R-:W-:-:S03]  /*b9390*/  MOV R126, R123 ;  /* 0x0000007b007e7202 */ /* 0x000fc60000000f00 */
[----:B------:R-:W-:Y:S01]  /*b93a0*/  STL.64 [R1+0x12c8], R136 ;  /* 0x0012c88801007387 */ /* 0x000fe20000100a00 */
[----:B------:R-:W-:-:S03]  /*b93b0*/  IMAD.MOV.U32 R127, RZ, RZ, R124 ;  /* 0x000000ffff7f7224 */ /* 0x000fc600078e007c */
[----:B------:R-:W-:Y:S01]  /*b93c0*/  STL.64 [R1+0x12c0], R134 ;  /* 0x0012c08601007387 */ /* 0x000fe20000100a00 */
[----:B------:R-:W-:-:S03]  /*b93d0*/  MOV R124, R121 ;  /* 0x00000079007c7202 */ /* 0x000fc60000000f00 */
[----:B------:R-:W-:Y:S01]  /*b93e0*/  LDGSTS.E [R3+0x20080], desc[UR60][R184.64], P0 ;  /* 0x20080000b8037fae */ /* 0x000fe2000812187c */
[----:B------:R-:W-:-:S03]  /*b93f0*/  IMAD.MOV.U32 R125, RZ, RZ, R122 ;  /* 0x000000ffff7d7224 */ /* 0x000fc600078e007a */
[----:B------:R2:W-:Y:S01]  /*b9400*/  STL.64 [R1+0x12b8], R22 ;  /* 0x0012b81601007387 */ /* 0x0005e20000100a00 */
[----:B------:R-:W-:-:S03]  /*b9410*/  MOV R122, R119 ;  /* 0x00000077007a7202 */ /* 0x000fc60000000f00 */
[----:B------:R-:W-:Y:S01]  /*b9420*/  LDGSTS.E [R3+0x20480], desc[UR60][R180.64], P0 ;  /* 0x20480000b4037fae */ /* 0x000fe2000812187c */
[----:B------:R-:W-:-:S03]  /*b9430*/  IMAD.MOV.U32 R123, RZ, RZ, R120 ;  /* 0x000000ffff7b7224 */ /* 0x000fc600078e0078 */
[----:B------:R-:W-:Y:S01]  /*b9440*/  STL.64 [R1+0x12b0], R132 ;  /* 0x0012b08401007387 */ /* 0x000fe20000100a00 */
[----:B------:R-:W-:-:S03]  /*b9450*/  MOV R120, R117 ;  /* 0x0000007500787202 */ /* 0x000fc60000000f00 */
[----:B------:R-:W-:Y:S01]  /*b9460*/  LDGSTS.E [R3+0x20880], desc[UR60][R176.64], P0 ;  /* 0x20880000b0037fae */ /* 0x000fe2000812187c */
[----:B------:R-:W-:-:S03]  /*b9470*/  IMAD.MOV.U32 R121, RZ, RZ, R118 ;  /* 0x000000ffff797224 */ /* 0x000fc600078e0076 */
[----:B------:R-:W-:Y:S01]  /*b9480*/  STL.64 [R1+0x12a8], R130 ;  /* 0x0012a88201007387 */ /* 0x000fe20000100a00 */
[----:B------:R-:W-:-:S03]  /*b9490*/  MOV R118, R113 ;  /* 0x0000007100767202 */ /* 0x000fc60000000f00 */
[----:B------:R-:W-:Y:S01]  /*b94a0*/  LDGSTS.E [R3+0x20c80], desc[UR60][R158.64], P0 ;  /* 0x20c800009e037fae */ /* 0x000fe2000812187c */
[----:B------:R-:W-:-:S03]  /*b94b0*/  IMAD.MOV.U32 R119, RZ, RZ, R116 ;  /* 0x000000ffff777224 */ /* 0x000fc600078e0074 */
[----:B------:R3:W-:Y:S04]  /*b94c0*/  STL.64 [R1+0x12a0], R8 ;  /* 0x0012a00801007387 */ /* 0x0007e80000100a00 */
[----:B------:R-:W-:Y:S01]  /*b94d0*/  LDGSTS.E [R3+0x21080], desc[UR60][R156.64], P0 ;  /* 0x210800009c037fae */ /* 0x000fe2000812187c */
[----:B------:R-:W-:-:S03]  /*b94e0*/  MOV R116, R11 ;  /* 0x0000000b00747202 */ /* 0x000fc60000000f00 */
[----:B------:R-:W-:Y:S01]  /*b94f0*/  STL.64 [R1+0x1298], R128 ;  /* 0x0012988001007387 */ /* 0x000fe20000100a00 */
[----:B------:R-:W-:-:S03]  /*b9500*/  IMAD.MOV.U32 R117, RZ, RZ, R12 ;  /* 0x000000ffff757224 */ /* 0x000fc600078e000c */
        /* <DEDUP_REMOVED lines=35> */
[----:B------:R-:W-:Y:S04]  /*b9740*/  LDGSTS.E [R3+0x26080], desc[UR60][R126.64], P0 ;  /* 0x260800007e037fae */ /* 0x000fe8000812187c */
[----:B------:R-:W-:Y:S04]  /*b9750*/  LDGSTS.E [R3+0x26480], desc[UR60][R124.64], P0 ;  /* 0x264800007c037fae */ /* 0x000fe8000812187c */
[----:B------:R-:W-:Y:S04]  /*b9760*/  LDGSTS.E [R3+0x26880], desc[UR60][R122.64], P0 ;  /* 0x268800007a037fae */ /* 0x000fe8000812187c */
[----:B------:R-:W-:Y:S04]  /*b9770*/  LDGSTS.E [R3+0x26c80], desc[UR60][R120.64], P0 ;  /* 0x26c8000078037fae */ /* 0x000fe8000812187c */
[----:B------:R-:W4:Y:S04]  /*b9780*/  LDL.LU R4, [R1+0x1e68] ;  /* 0x001e680001047983 */ /* 0x000f280000300800 */
[----:B------:R-:W-:Y:S04]  /*b9790*/  LDGSTS.E [R3+0x27080], desc[UR60][R118.64], P0 ;  /* 0x2708000076037fae */ /* 0x000fe8000812187c */
[----:B------:R-:W-:Y:S04]  /*b97a0*/  LDGSTS.E [R3+0x27480], desc[UR60][R6.64], P0 ;  /* 0x2748000006037fae */ /* 0x000fe8000812187c */
[----:B------:R-:W-:Y:S04]  /*b97b0*/  LDGSTS.E [R3+0x27880], desc[UR60][R116.64], P0 ;  /* 0x2788000074037fae */ /* 0x000fe8000812187c */
[----:B------:R1:W-:Y:S04]  /*b97c0*/  LDGSTS.E [R3+0x27c80], desc[UR60][R114.64], P0 ;  /* 0x27c8000072037fae */ /* 0x0003e8000812187c */
[----:B------:R-:W4:Y:S04]  /*b97d0*/  LDL.LU R6, [R1+0x1ea8] ;  /* 0x001ea80001067983 */ /* 0x000f280000300800 */
[----:B------:R-:W4:Y:S04]  /*b97e0*/  LDL.LU R12, [R1+0x1e64] ;  /* 0x001e6400010c7983 */ /* 0x000f280000300800 */
[----:B------:R-:W4:Y:S01]  /*b97f0*/  LDL.LU R16, [R1+0x1ea4] ;  /* 0x001ea40001107983 */ /* 0x000f220000300800 */
[----:B-1----:R-:W-:-:S03]  /*b9800*/  LOP3.LUT R3, R10, 0x20, RZ, 0x3c, !PT ;  /* 0x000000200a037812 */ /* 0x002fc600078e3cff */
[----:B------:R-:W4:Y:S02]  /*b9810*/  LDL.LU R9, [R1+0x1ee8] ;  /* 0x001ee80001097983 */ /* 0x000f240000300800 */
[----:B------:R-:W-:Y:S02]  /*b9820*/  IMAD.IADD R3, R3, 0x1, R15 ;  /* 0x0000000103037824 */ /* 0x000fe400078e020f */
[----:B------:R-:W4:Y:S01]  /*b9830*/  LDL.LU R7, [R1+0x1f28] ;  /* 0x001f280001077983 */ /* 0x000f220000300800 */
[-C--:B------:R-:W-:Y:S02]  /*b9840*/  IADD3 R18, P1, R18, R5.reuse, RZ ;  /* 0x0000000512127210 */ /* 0x080fe40007f3e0ff */
[----:B------:R-:W-:-:S03]  /*b9850*/  IADD3 R21, P2, R21, R5, RZ ;  /* 0x0000000515157210 */ /* 0x000fc60007f5e0ff */
[----:B------:R-:W-:Y:S01]  /*b9860*/  STL [R1+0x1d68], R18 ;  /* 0x001d681201007387 */ /* 0x000fe20000100800 */
[----:B------:R-:W-:-:S03]  /*b9870*/  IADD3.X R19, R19, R0, RZ, P1, !PT ;  /* 0x0000000013137210 */ /* 0x000fc60000ffe4ff */
[----:B------:R-:W-:Y:S04]  /*b9880*/  STL [R1+0x1da8], R21 ;  /* 0x001da81501007387 */ /* 0x000fe80000100800 */
[----:B------:R1:W-:Y:S04]  /*b9890*/  STL [R1+0x1d64], R19 ;  /* 0x001d641301007387 */ /* 0x0003e80000100800 */
[----:B------:R-:W-:Y:S01]  /*b98a0*/  LDGSTS.E [R3+0x100], desc[UR60][R18.64], P0 ;  /* 0x0010000012037fae */ /* 0x000fe2000812187c */
[----:B--2---:R-:W-:-:S03]  /*b98b0*/  IADD3.X R22, R22, R0, RZ, P2, !PT ;  /* 0x0000000016167210 */ /* 0x004fc600017fe4ff */
[----:B-1----:R-:W2:Y:S04]  /*b98c0*/  LDL.LU R19, [R1+0x1ee4] ;  /* 0x001ee40001137983 */ /* 0x002ea80000300800 */
[----:B------:R1:W-:Y:S04]  /*b98d0*/  STL [R1+0x1da4], R22 ;  /* 0x001da41601007387 */ /* 0x0003e80000100800 */
[----:B------:R-:W2:Y:S01]  /*b98e0*/  LDL.LU R18, [R1+0x1f24] ;  /* 0x001f240001127983 */ /* 0x000ea20000300800 */
[----:B------:R-:W-:Y:S01]  /*b98f0*/  IMAD.MOV.U32 R23, RZ, RZ, R22 ;  /* 0x000000ffff177224 */ /* 0x000fe200078e0016 */
[----:B---3--:R-:W-:-:S02]  /*b9900*/  IADD3 R8, P1, R8, R5, RZ ;  /* 0x0000000508087210 */ /* 0x008fc40007f3e0ff */
[----:B------:R-:W-:Y:S02]  /*b9910*/  IADD3 R11, P2, R11, R5, RZ ;  /* 0x000000050b0b7210 */ /* 0x000fe40007f5e0ff */
[----:B-1----:R-:W-:Y:S01]  /*b9920*/  MOV R22, R21 ;  /* 0x0000001500167202 */ /* 0x002fe20000000f00 */
[----:B----4-:R-:W-:Y:S01]  /*b9930*/  IMAD.X R17, R17, 0x1, R0, P1 ;  /* 0x0000000111117824 */ /* 0x010fe200008e0600 */
[----:B------:R-:W-:Y:S01]  /*b9940*/  STL [R1+0x1de8], R8 ;  /* 0x001de80801007387 */ /* 0x000fe20000100800 */
[----:B------:R-:W-:-:S03]  /*b9950*/  IADD3.X R20, R20, R0, RZ, P2, !PT ;  /* 0x0000000014147210 */ /* 0x000fc600017fe4ff */
[----:B------:R1:W-:Y:S04]  /*b9960*/  STL [R1+0x1de4], R17 ;  /* 0x001de41101007387 */ /* 0x0003e80000100800 */
[----:B------:R3:W-:Y:S01]  /*b9970*/  LDGSTS.E [R3+0x500], desc[UR60][R22.64], P0 ;  /* 0x0050000016037fae */ /* 0x0007e2000812187c */
[----:B------:R-:W-:-:S03]  /*b9980*/  IMAD.MOV.U32 R21, RZ, RZ, R20 ;  /* 0x000000ffff157224 */ /* 0x000fc600078e0014 */
[----:B------:R-:W-:Y:S04]  /*b9990*/  STL [R1+0x1e28], R11 ;  /* 0x001e280b01007387 */ /* 0x000fe80000100800 */
[----:B------:R4:W-:Y:S01]  /*b99a0*/  STL [R1+0x1e24], R20 ;  /* 0x001e241401007387 */ /* 0x0009e20000100800 */
[----:B---3--:R-:W-:Y:S01]  /*b99b0*/  IMAD.MOV.U32 R22, RZ, RZ, R8 ;  /* 0x000000ffff167224 */ /* 0x008fe200078e0008 */
[----:B------:R-:W-:Y:S02]  /*b99c0*/  MOV R23, R17 ;  /* 0x0000001100177202 */ /* 0x000fe40000000f00 */
[----:B-1----:R-:W3:Y:S01]  /*b99d0*/  LDL.LU R17, [R1+0x1f68] ;  /* 0x001f680001117983 */ /* 0x002ee20000300800 */
[----:B----4-:R-:W-:-:S03]  /*b99e0*/  MOV R20, R11 ;  /* 0x0000000b00147202 */ /* 0x010fc60000000f00 */
[----:B------:R1:W-:Y:S04]  /*b99f0*/  LDGSTS.E [R3+0x900], desc[UR60][R22.64], P0 ;  /* 0x0090000016037fae */ /* 0x0003e8000812187c */
[----:B------:R-:W4:Y:S01]  /*b9a00*/  LDL.LU R8, [R1+0x1fa8] ;  /* 0x001fa80001087983 */ /* 0x000f220000300800 */
[----:B------:R-:W-:-:S03]  /*b9a10*/  IADD3 R4, P1, R4, R5, RZ ;  /* 0x0000000504047210 */ /* 0x000fc60007f3e0ff */
[----:B------:R-:W-:Y:S04]  /*b9a20*/  LDGSTS.E [R3+0xd00], desc[UR60][R20.64], P0 ;  /* 0x00d0000014037fae */ /* 0x000fe8000812187c */
[----:B------:R-:W4:Y:S01]  /*b9a30*/  LDL.LU R20, [R1+0x1f64] ;  /* 0x001f640001147983 */ /* 0x000f220000300800 */
[----:B------:R-:W-:-:S03]  /*b9a40*/  IADD3 R6, P2, R6, R5, RZ ;  /* 0x0000000506067210 */ /* 0x000fc60007f5e0ff */
[----:B------:R-:W4:Y:S01]  /*b9a50*/  LDL.LU R11, [R1+0x1fa4] ;  /* 0x001fa400010b7983 */ /* 0x000f220000300800 */
[----:B------:R-:W-:Y:S01]  /*b9a60*/  IMAD.X R12, R12, 0x1, R0, P1 ;  /* 0x000000010c0c7824 */ /* 0x000fe200008e0600 */
[----:B------:R-:W-:Y:S02]  /*b9a70*/  IADD3.X R16, R16, R0, RZ, P2, !PT ;  /* 0x0000000010107210 */ /* 0x000fe400017fe4ff */
[----:B------:R-:W-:Y:S01]  /*b9a80*/  STL [R1+0x1e68], R4 ;  /* 0x001e680401007387 */ /* 0x000fe20000100800 */
[----:B-1----:R-:W-:Y:S01]  /*b9a90*/  IMAD.MOV.U32 R22, RZ, RZ, R4 ;  /* 0x000000ffff167224 */ /* 0x002fe200078e0004 */
[----:B------:R-:W-:Y:S02]  /*b9aa0*/  MOV R23, R12 ;  /* 0x0000000c00177202 */ /* 0x000fe40000000f00 */
[----:B------:R1:W-:Y:S04]  /*b9ab0*/  STL [R1+0x1e64], R12 ;  /* 0x001e640c01007387 */ /* 0x0003e80000100800 */
[----:B------:R-:W-:Y:S04]  /*b9ac0*/  STL [R1+0x1ea8], R6 ;  /* 0x001ea80601007387 */ /* 0x000fe80000100800 */
[----:B------:R1:W-:Y:S04]  /*b9ad0*/  STL [R1+0x1ea4], R16 ;  /* 0x001ea41001007387 */ /* 0x0003e80000100800 */
[----:B-1----:R-:W4:Y:S04]  /*b9ae0*/  LDL.LU R12, [R1+0x1fe8] ;  /* 0x001fe800010c7983 */ /* 0x002f280000300800 */
[----:B------:R1:W-:Y:S04]  /*b9af0*/  LDGSTS.E [R3+0x1100], desc[UR60][R22.64], P0 ;  /* 0x0110000016037fae */ /* 0x0003e8000812187c */
[----:B------:R-:W4:Y:S01]  /*b9b00*/  LDL.LU R4, [R1+0x2028] ;  /* 0x0020280001047983 */ /* 0x000f220000300800 */
[----:B-1----:R-:W-:Y:S01]  /*b9b10*/  MOV R23, R16 ;  /* 0x0000001000177202 */ /* 0x002fe20000000f00 */
[----:B------:R-:W-:-:S02]  /*b9b20*/  IMAD.MOV.U32 R22, RZ, RZ, R6 ;  /* 0x000000ffff167224 */ /* 0x000fc400078e0006 */
[----:B------:R-:W4:Y:S04]  /*b9b30*/  LDL.LU R16, [R1+0x1fe4] ;  /* 0x001fe40001107983 */ /* 0x000f280000300800 */
[----:B------:R-:W4:Y:S01]  /*b9b40*/  LDL.LU R6, [R1+0x2024] ;  /* 0x0020240001067983 */ /* 0x000f220000300800 */
[-C--:B------:R-:W-:Y:S02]  /*b9b50*/  IADD3 R9, P1, R9, R5.reuse, RZ ;  /* 0x0000000509097210 */ /* 0x080fe40007f3e0ff */
[----:B------:R-:W-:Y:S01]  /*b9b60*/  IADD3 R7, P2, R7, R5, RZ ;  /* 0x0000000507077210 */ /* 0x000fe20007f5e0ff */
[----:B------:R1:W-:Y:S04]  /*b9b70*/  LDGSTS.E [R3+0x1500], desc[UR60][R22.64], P0 ;  /* 0x0150000016037fae */ /* 0x0003e8000812187c */
[----:B------:R-:W-:Y:S01]  /*b9b80*/  STL [R1+0x1ee8], R9 ;  /* 0x001ee80901007387 */ /* 0x000fe20000100800 */
[----:B-1----:R-:W-:-:S02]  /*b9b90*/  IMAD.MOV.U32 R22, RZ, RZ, R9 ;  /* 0x000000ffff167224 */ /* 0x002fc400078e0009 */
[----:B--2---:R-:W-:-:S05]  /*b9ba0*/  IMAD.X R19, R19, 0x1, R0, P1 ;  /* 0x0000000113137824 */ /* 0x004fca00008e0600 */
[----:B------:R1:W-:Y:S01]  /*b9bb0*/  STL [R1+0x1ee4], R19 ;  /* 0x001ee41301007387 */ /* 0x0003e20000100800 */
[----:B------:R-:W-:-:S03]  /*b9bc0*/  IADD3.X R18, R18, R0, RZ, P2, !PT ;  /* 0x0000000012127210 */ /* 0x000fc600017fe4ff */
[----:B------:R-:W-:Y:S01]  /*b9bd0*/  STL [R1+0x1f28], R7 ;  /* 0x001f280701007387 */ /* 0x000fe20000100800 */
[----:B------:R-:W-:-:S03]  /*b9be0*/  MOV R23, R19 ;  /* 0x0000001300177202 */ /* 0x000fc60000000f00 */
[----:B------:R2:W-:Y:S01]  /*b9bf0*/  STL [R1+0x1f24], R18 ;  /* 0x001f241201007387 */ /* 0x0005e20000100800 */
[----:B-1----:R-:W-:-:S03]  /*b9c00*/  IMAD.MOV.U32 R19, RZ, RZ, R18 ;  /* 0x000000ffff137224 */ /* 0x002fc600078e0012 */
[----:B------:R-:W4:Y:S04]  /*b9c10*/  LDL.LU R9, [R1+0x2068] ;  /* 0x0020680001097983 */ /* 0x000f280000300800 */
[----:B------:R-:W-:Y:S01]  /*b9c20*/  LDGSTS.E [R3+0x1900], desc[UR60][R22.64], P0 ;  /* 0x0190000016037fae */ /* 0x000fe2000812187c */
[----:B--2---:R-:W-:-:S03]  /*b9c30*/  MOV R18, R7 ;  /* 0x0000000700127202 */ /* 0x004fc60000000f00 */
[----:B------:R-:W2:Y:S04]  /*b9c40*/  LDL.LU R21, [R1+0x20a8] ;  /* 0x0020a80001157983 */ /* 0x000ea80000300800 */
[----:B------:R-:W-:Y:S04]  /*b9c50*/  LDGSTS.E [R3+0x1d00], desc[UR60][R18.64], P0 ;  /* 0x01d0000012037fae */ /* 0x000fe8000812187c */
[----:B------:R-:W2:Y:S04]  /*b9c60*/  LDL.LU R19, [R1+0x2064] ;  /* 0x0020640001137983 */ /* 0x000ea80000300800 */
[----:B------:R-:W2:Y:S01]  /*b9c70*/  LDL.LU R22, [R1+0x20a4] ;  /* 0x0020a40001167983 */ /* 0x000ea20000300800 */
[----:B---3--:R-:W-:-:S03]  /*b9c80*/  IADD3 R17, P1, R17, R5, RZ ;  /* 0x0000000511117210 */ /* 0x008fc60007f3e0ff */
[----:B------:R-:W3:Y:S04]  /*b9c90*/  LDL.LU R7, [R1+0x20e8] ;  /* 0x0020e80001077983 */ /* 0x000ee80000300800 */
[----:B------:R-:W3:Y:S01]  /*b9ca0*/  LDL.LU R18, [R1+0x2128] ;  /* 0x0021280001127983 */ /* 0x000ee20000300800 */
[----:B----4-:R-:W-:-:S03]  /*b9cb0*/  IADD3 R8, P2, R8, R5, RZ ;  /* 0x0000000508087210 */ /* 0x010fc60007f5e0ff */
        /* <DEDUP_REMOVED lines=9> */
[----:B----4-:R-:W4:Y:S01]  /*b9d50*/  LDL.LU R20, [R1+0x2124] ;  /* 0x0021240001147983 */ /* 0x010f220000300800 */
[----:B------:R-:W-:-:S03]  /*b9d60*/  IADD3 R12, P1, R12, R5, RZ ;  /* 0x000000050c0c7210 */ /* 0x000fc60007f3e0ff */
[----:B------:R1:W-:Y:S01]  /*b9d70*/  LDGSTS.E [R3+0x2100], desc[UR60][R114.64], P0 ;  /* 0x0210000072037fae */ /* 0x0003e2000812187c */
[----:B------:R-:W-:Y:S01]  /*b9d80*/  IADD3 R4, P2, R4, R5, RZ ;  /* 0x0000000504047210 */ /* 0x000fe20007f5e0ff */
[----:B-1----:R-:W-:Y:S01]  /*b9d90*/  IMAD.MOV.U32 R114, RZ, RZ, R8 ;  /* 0x000000ffff727224 */ /* 0x002fe200078e0008 */
[----:B------:R-:W-:Y:S01]  /*b9da0*/  MOV R115, R11 ;  /* 0x0000000b00737202 */ /* 0x000fe20000000f00 */
[----:B------:R-:W4:Y:S01]  /*b9db0*/  LDL.LU R8, [R1+0x2168] ;  /* 0x0021680001087983 */ /* 0x000f220000300800 */
        /* <DEDUP_REMOVED lines=19> */
[----:B--2---:R-:W-:-:S03]  /*b9ef0*/  IADD3 R21, P2, R21, R5, RZ ;  /* 0x0000000515157210 */ /* 0x004fc60007f5e0ff */
        /* <DEDUP_REMOVED lines=10> */
[----:B---3--:R-:W-:-:S02]  /*b9fa0*/  IADD3 R7, P1, R7, R5, RZ ;  /* 0x0000000507077210 */ /* 0x008fc40007f3e0ff */
[----:B------:R-:W-:Y:S01]  /*b9fb0*/  IADD3 R18, P2, R18, R5, RZ ;  /* 0x0000000512127210 */ /* 0x000fe20007f5e0ff */
[----:B------:R-:W-:Y:S01]  /*b9fc0*/  IMAD.MOV.U32 R23, RZ, RZ, R22 ;  /* 0x000000ffff177224 */ /* 0x000fe200078e0016 */
[----:B--2---:R-:W-:Y:S01]  /*b9fd0*/  MOV R22, R21 ;  /* 0x0000001500167202 */ /* 0x004fe20000000f00 */
[----:B------:R1:W-:Y:S04]  /*b9fe0*/  STL [R1+0x20e8], R7 ;  /* 0x0020e80701007387 */ /* 0x0003e80000100800 */
[----:B------:R-:W-:Y:S04]  /*b9ff0*/  LDGSTS.E [R3+0x3100], desc[UR60][R114.64], P0 ;  /* 0x0310000072037fae */ /* 0x000fe8000812187c */
[----:B------:R2:W-:Y:S01]  /*ba000*/  LDGSTS.E [R3+0x3500], desc[UR60][R22.64], P0 ;  /* 0x0350000016037fae */ /* 0x0005e2000812187c */
[----:B------:R-:W-:Y:S01]  /*ba010*/  IMAD.X R17, R17, 0x1, R0, P1 ;  /* 0x0000000111117824 */ /* 0x000fe200008e0600 */
[----:B----4-:R-:W-:-:S04]  /*ba020*/  IADD3.X R20, R20, R0, RZ, P2, !PT ;  /* 0x0000000014147210 */ /* 0x010fc800017fe4ff */
[----:B------:R-:W-:Y:S01]  /*ba030*/  STL [R1+0x20e4], R17 ;  /* 0x0020e41101007387 */ /* 0x000fe20000100800 */
[----:B--2---:R-:W-:Y:S01]  /*ba040*/  IMAD.MOV.U32 R22, RZ, RZ, R7 ;  /* 0x000000ffff167224 */ /* 0x004fe200078e0007 */
[----:B------:R-:W-:Y:S02]  /*ba050*/  MOV R23, R17 ;  /* 0x0000001100177202 */ /* 0x000fe40000000f00 */
[----:B------:R-:W-:Y:S01]  /*ba060*/  STL [R1+0x2128], R18 ;  /* 0x0021281201007387 */ /* 0x000fe20000100800 */
[----:B------:R-:W-:-:S03]  /*ba070*/  IMAD.MOV.U32 R21, RZ, RZ, R20 ;  /* 0x000000ffff157224 */ /* 0x000fc600078e0014 */
[----:B------:R2:W-:Y:S04]  /*ba080*/  STL [R1+0x2124], R20 ;  /* 0x0021241401007387 */ /* 0x0005e80000100800 */
[----:B-1----:R-:W3:Y:S04]  /*ba090*/  LDL.LU R7, [R1+0x2268] ;  /* 0x0022680001077983 */ /* 0x002ee80000300800 */
[----:B------:R1:W-:Y:S01]  /*ba0a0*/  LDGSTS.E [R3+0x3900], desc[UR60][R22.64], P0 ;  /* 0x0390000016037fae */ /* 0x0003e2000812187c */
[----:B--2---:R-:W-:-:S03]  /*ba0b0*/  MOV R20, R18 ;  /* 0x0000001200147202 */ /* 0x004fc60000000f00 */
[----:B------:R-:W2:Y:S01]  /*ba0c0*/  LDL.LU R17, [R1+0x22a8] ;  /* 0x0022a80001117983 */ /* 0x000ea20000300800 */
[----:B------:R-:W-:-:S03]  /*ba0d0*/  IADD3 R8, P1, R8, R5, RZ ;  /* 0x0000000508087210 */ /* 0x000fc60007f3e0ff */
[----:B------:R-:W-:Y:S01]  /*ba0e0*/  LDGSTS.E [R3+0x3d00], desc[UR60][R20.64], P0 ;  /* 0x03d0000014037fae */ /* 0x000fe2000812187c */
[----:B------:R-:W-:-:S03]  /*ba0f0*/  IADD3 R11, P2, R11, R5, RZ ;  /* 0x000000050b0b7210 */ /* 0x000fc60007f5e0ff */
[----:B------:R-:W4:Y:S04]  /*ba100*/  LDL.LU R20, [R1+0x2264] ;  /* 0x0022640001147983 */ /* 0x000f280000300800 */
[----:B------:R-:W4:Y:S01]  /*ba110*/  LDL.LU R18, [R1+0x22a4] ;  /* 0x0022a40001127983 */ /* 0x000f220000300800 */
[----:B-1----:R-:W-:Y:S02]  /*ba120*/  IMAD.MOV.U32 R22, RZ, RZ, R8 ;  /* 0x000000ffff167224 */ /* 0x002fe400078e0008 */
[----:B------:R-:W-:Y:S01]  /*ba130*/  IMAD.X R12, R12, 0x1, R0, P1 ;  /* 0x000000010c0c7824 */ /* 0x000fe200008e0600 */
[----:B------:R-:W-:Y:S01]  /*ba140*/  STL [R1+0x2168], R8 ;  /* 0x0021680801007387 */ /* 0x000fe20000100800 */
[----:B------:R-:W-:-:S03]  /*ba150*/  IADD3.X R16, R16, R0, RZ, P2, !PT ;  /* 0x0000000010107210 */ /* 0x000fc600017fe4ff */
[----:B------:R1:W-:Y:S01]  /*ba160*/  STL [R1+0x2164], R12 ;  /* 0x0021640c01007387 */ /* 0x0003e20000100800 */
[----:B------:R-:W-:-:S03]  /*ba170*/  MOV R23, R12 ;  /* 0x0000000c00177202 */ /* 0x000fc60000000f00 */
[----:B------:R-:W-:Y:S04]  /*ba180*/  STL [R1+0x21a8], R11 ;  /* 0x0021a80b01007387 */ /* 0x000fe80000100800 */
[----:B------:R1:W-:Y:S04]  /*ba190*/  LDGSTS.E [R3+0x4100], desc[UR60][R22.64], P0 ;  /* 0x0410000016037fae */ /* 0x0003e8000812187c */
[----:B-1----:R-:W4:Y:S04]  /*ba1a0*/  LDL.LU R12, [R1+0x22e8] ;  /* 0x0022e800010c7983 */ /* 0x002f280000300800 */
[----:B------:R1:W-:Y:S04]  /*ba1b0*/  STL [R1+0x21a4], R16 ;  /* 0x0021a41001007387 */ /* 0x0003e80000100800 */
[----:B------:R-:W4:Y:S01]  /*ba1c0*/  LDL.LU R8, [R1+0x2328] ;  /* 0x0023280001087983 */ /* 0x000f220000300800 */
[----:B------:R-:W-:Y:S01]  /*ba1d0*/  MOV R23, R16 ;  /* 0x0000001000177202 */ /* 0x000fe20000000f00 */
[----:B------:R-:W-:-:S02]  /*ba1e0*/  IMAD.MOV.U32 R22, RZ, RZ, R11 ;  /* 0x000000ffff167224 */ /* 0x000fc400078e000b */
[----:B-1----:R-:W4:Y:S04]  /*ba1f0*/  LDL.LU R16, [R1+0x22e4] ;  /* 0x0022e40001107983 */ /* 0x002f280000300800 */
[----:B------:R-:W4:Y:S01]  /*ba200*/  LDL.LU R11, [R1+0x2324] ;  /* 0x00232400010b7983 */ /* 0x000f220000300800 */
[-C--:B------:R-:W-:Y:S02]  /*ba210*/  IADD3 R4, P1, R4, R5.reuse, RZ ;  /* 0x0000000504047210 */ /* 0x080fe40007f3e0ff */
[----:B------:R-:W-:Y:S01]  /*ba220*/  IADD3 R6, P2, R6, R5, RZ ;  /* 0x0000000506067210 */ /* 0x000fe20007f5e0ff */
[----:B------:R1:W-:Y:S04]  /*ba230*/  LDGSTS.E [R3+0x4500], desc[UR60][R22.64], P0 ;  /* 0x0450000016037fae */ /* 0x0003e8000812187c */
[----:B------:R1:W-:Y:S02]  /*ba240*/  STL [R1+0x21e8], R4 ;  /* 0x0021e80401007387 */ /* 0x0003e40000100800 */
[----:B-1----:R-:W-:-:S02]  /*ba250*/  IMAD.MOV.U32 R22, RZ, RZ, R4 ;  /* 0x000000ffff167224 */ /* 0x002fc400078e0004 */
[----:B------:R-:W-:Y:S02]  /*ba260*/  IMAD.MOV.U32 R114, RZ, RZ, R6 ;  /* 0x000000ffff727224 */ /* 0x000fe400078e0006 */
[----:B------:R-:W-:Y:S01]  /*ba270*/  IMAD.X R19, R19, 0x1, R0, P1 ;  /* 0x0000000113137824 */ /* 0x000fe200008e0600 */
[----:B------:R-:W-:-:S04]  /*ba280*/  IADD3.X R9, R9, R0, RZ, P2, !PT ;  /* 0x0000000009097210 */ /* 0x000fc800017fe4ff */
[----:B------:R-:W-:Y:S01]  /*ba290*/  STL [R1+0x21e4], R19 ;  /* 0x0021e41301007387 */ /* 0x000fe20000100800 */
[----:B------:R-:W-:-:S03]  /*ba2a0*/  MOV R23, R19 ;  /* 0x0000001300177202 */ /* 0x000fc60000000f00 */
[----:B------:R-:W-:Y:S04]  /*ba2b0*/  STL [R1+0x2228], R6 ;  /* 0x0022280601007387 */ /* 0x000fe80000100800 */
[----:B------:R-:W4:Y:S01]  /*ba2c0*/  LDL.LU R4, [R1+0x2368] ;  /* 0x0023680001047983 */ /* 0x000f220000300800 */
[----:B------:R-:W-:-:S03]  /*ba2d0*/  MOV R115, R9 ;  /* 0x0000000900737202 */ /* 0x000fc60000000f00 */
        /* <DEDUP_REMOVED lines=8> */
[----:B---3--:R-:W-:-:S02]  /*ba360*/  IADD3 R7, P1, R7, R5, RZ ;  /* 0x0000000507077210 */ /* 0x008fc40007f3e0ff */
        /* <DEDUP_REMOVED lines=8> */
[----:B------:R4:W-:Y:S04]  /*ba3f0*/  STL [R1+0x22a4], R18 ;  /* 0x0022a41201007387 */ /* 0x0009e80000100800 */
[----:B--2---:R-:W2:Y:S04]  /*ba400*/  LDL.LU R7, [R1+0x240c] ;  /* 0x00240c0001077983 */ /* 0x004ea80000300800 */
[----:B-1----:R-:W2:Y:S04]  /*ba410*/  LDL.LU R20, [R1+0x2444] ;  /* 0x0024440001147983 */ /* 0x002ea80000300800 */
[----:B------:R1:W-:Y:S01]  /*ba420*/  LDGSTS.E [R3+0x5100], desc[UR60][R114.64], P0 ;  /* 0x0510000072037fae */ /* 0x0003e2000812187c */
[----:B------:R-:W-:-:S02]  /*ba430*/  IADD3 R12, P1, R12, R5, RZ ;  /* 0x000000050c0c7210 */ /* 0x000fc40007f3e0ff */
[----:B------:R-:W-:Y:S01]  /*ba440*/  IADD3 R8, P2, R8, R5, RZ ;  /* 0x0000000508087210 */ /* 0x000fe20007f5e0ff */
[----:B-1----:R-:W-:Y:S01]  /*ba450*/  IMAD.MOV.U32 R114, RZ, RZ, R17 ;  /* 0x000000ffff727224 */ /* 0x002fe200078e0011 */
[----:B------:R-:W-:Y:S01]  /*ba460*/  MOV R115, R18 ;  /* 0x0000001200737202 */ /* 0x000fe20000000f00 */
[----:B---3--:R-:W3:Y:S01]  /*ba470*/  LDL.LU R17, [R1+0x2480] ;  /* 0x0024800001117983 */ /* 0x008ee20000300800 */
[----:B------:R-:W-:-:S03]  /*ba480*/  IMAD.X R16, R16, 0x1, R0, P1 ;  /* 0x0000000110107824 */ /* 0x000fc600008e0600 */
[----:B------:R-:W-:Y:S01]  /*ba490*/  STL [R1+0x22e8], R12 ;  /* 0x0022e80c01007387 */ /* 0x000fe20000100800 */
[----:B------:R-:W-:-:S03]  /*ba4a0*/  IADD3.X R11, R11, R0, RZ, P2, !PT ;  /* 0x000000000b0b7210 */ /* 0x000fc600017fe4ff */
[----:B------:R1:W-:Y:S04]  /*ba4b0*/  STL [R1+0x22e4], R16 ;  /* 0x0022e41001007387 */ /* 0x0003e80000100800 */
[----:B------:R1:W-:Y:S04]  /*ba4c0*/  STL [R1+0x2328], R8 ;  /* 0x0023280801007387 */ /* 0x0003e80000100800 */
[----:B------:R1:W-:Y:S04]  /*ba4d0*/  LDGSTS.E [R3+0x5500], desc[UR60][R114.64], P0 ;  /* 0x0550000072037fae */ /* 0x0003e8000812187c */
[----:B----4-:R-:W4:Y:S04]  /*ba4e0*/  LDL.LU R18, [R1+0x247c] ;  /* 0x00247c0001127983 */ /* 0x010f280000300800 */
[----:B------:R-:W-:Y:S01]  /*ba4f0*/  STL [R1+0x2324], R11 ;  /* 0x0023240b01007387 */ /* 0x000fe20000100800 */
[----:B-1----:R-:W-:Y:S01]  /*ba500*/  MOV R115, R16 ;  /* 0x0000001000737202 */ /* 0x002fe20000000f00 */
[----:B------:R-:W-:-:S02]  /*ba510*/  IMAD.MOV.U32 R114, RZ, RZ, R12 ;  /* 0x000000ffff727224 */ /* 0x000fc400078e000c */
[----:B------:R-:W4:Y:S04]  /*ba520*/  LDL.LU R16, [R1+0x24c4] ;  /* 0x0024c40001107983 */ /* 0x000f280000300800 */
[----:B------:R-:W4:Y:S04]  /*ba530*/  LDL.LU R12, [R1+0x24c8] ;  /* 0x0024c800010c7983 */ /* 0x000f280000300800 */
[----:B------:R1:W-:Y:S02]  /*ba540*/  LDGSTS.E [R3+0x5900], desc[UR60][R114.64], P0 ;  /* 0x0590000072037fae */ /* 0x0003e4000812187c */
[----:B-1----:R-:W-:Y:S01]  /*ba550*/  IMAD.MOV.U32 R114, RZ, RZ, R8 ;  /* 0x000000ffff727224 */ /* 0x002fe200078e0008 */
[----:B------:R-:W-:Y:S01]  /*ba560*/  MOV R115, R11 ;  /* 0x0000000b00737202 */ /* 0x000fe20000000f00 */
[----:B------:R-:W4:Y:S04]  /*ba570*/  LDL.LU R8, [R1+0x24f8] ;  /* 0x0024f80001087983 */ /* 0x000f280000300800 */
[----:B------:R1:W-:Y:S01]  /*ba580*/  LDGSTS.E [R3+0x5d00], desc[UR60][R114.64], P0 ;  /* 0x05d0000072037fae */ /* 0x0003e2000812187c */
[----:B------:R-:W-:-:S02]  /*ba590*/  IADD3 R4, P1, R4, R5, RZ ;  /* 0x0000000504047210 */ /* 0x000fc40007f3e0ff */
[----:B------:R-:W-:-:S03]  /*ba5a0*/  IADD3 R21, P2, R21, R5, RZ ;  /* 0x0000000515157210 */ /* 0x000fc60007f5e0ff */
[----:B------:R-:W-:Y:S01]  /*ba5b0*/  STL [R1+0x2368], R4 ;  /* 0x0023680401007387 */ /* 0x000fe20000100800 */
[----:B------:R-:W-:-:S05]  /*ba5c0*/  IMAD.X R9, R9, 0x1, R0, P1 ;  /* 0x0000000109097824 */ /* 0x000fca00008e0600 */
[----:B------:R1:W-:Y:S01]  /*ba5d0*/  STL [R1+0x2364], R9 ;  /* 0x0023640901007387 */ /* 0x0003e20000100800 */
[----:B------:R-:W-:-:S03]  /*ba5e0*/  IADD3.X R22, R22, R0, RZ, P2, !PT ;  /* 0x0000000016167210 */ /* 0x000fc600017fe4ff */
[----:B------:R-:W-:Y:S01]  /*ba5f0*/  STL [R1+0x23d8], R21 ;  /* 0x0023d81501007387 */ /* 0x000fe20000100800 */
[----:B-1----:R-:W-:Y:S01]  /*ba600*/  MOV R115, R9 ;  /* 0x0000000900737202 */ /* 0x002fe20000000f00 */
[----:B------:R-:W-:Y:S02]  /*ba610*/  IMAD.MOV.U32 R114, RZ, RZ, R4 ;  /* 0x000000ffff727224 */ /* 0x000fe400078e0004 */
[----:B------:R-:W4:Y:S04]  /*ba620*/  LDL.LU R9, [R1+0x24f4] ;  /* 0x0024f40001097983 */ /* 0x000f280000300800 */
[----:B------:R1:W-:Y:S04]  /*ba630*/  STL [R1+0x23d4], R22 ;  /* 0x0023d41601007387 */ /* 0x0003e80000100800 */
[----:B------:R-:W4:Y:S04]  /*ba640*/  LDL.LU R11, [R1+0x2524] ;  /* 0x00252400010b7983 */ /* 0x000f280000300800 */
[----:B------:R-:W4:Y:S01]  /*ba650*/  LDL.LU R4, [R1+0x2528] ;  /* 0x0025280001047983 */ /* 0x000f220000300800 */
[----:B------:R-:W-:-:S02]  /*ba660*/  IADD3 R6, P1, R6, R5, RZ ;  /* 0x0000000506067210 */ /* 0x000fc40007f3e0ff */
[----:B------:R-:W-:Y:S01]  /*ba670*/  IADD3 R19, P2, R19, R5, RZ ;  /* 0x0000000513137210 */ /* 0x000fe20007f5e0ff */
[----:B------:R-:W-:Y:S01]  /*ba680*/  IMAD.MOV.U32 R23, RZ, RZ, R22 ;  /* 0x000000ffff177224 */ /* 0x000fe200078e0016 */
[----:B-1----:R-:W-:Y:S01]  /*ba690*/  MOV R22, R21 ;  /* 0x0000001500167202 */ /* 0x002fe20000000f00 */
[----:B------:R-:W-:Y:S04]  /*ba6a0*/  STL [R1+0x2410], R6 ;  /* 0x0024100601007387 */ /* 0x000fe80000100800 */
[----:B------:R-:W-:Y:S04]  /*ba6b0*/  LDGSTS.E [R3+0x6100], desc[UR60][R114.64], P0 ;  /* 0x0610000072037fae */ /* 0x000fe8000812187c */
[----:B------:R-:W-:Y:S01]  /*ba6c0*/  LDGSTS.E [R3+0x6500], desc[UR60][R22.64], P0 ;  /* 0x0650000016037fae */ /* 0x000fe2000812187c */
[----:B--2---:R-:W-:Y:S01]  /*ba6d0*/  IMAD.X R7, R7, 0x1, R0, P1 ;  /* 0x0000000107077824 */ /* 0x004fe200008e0600 */
[----:B------:R-:W-:-:S04]  /*ba6e0*/  IADD3.X R20, R20, R0, RZ, P2, !PT ;  /* 0x0000000014147210 */ /* 0x000fc800017fe4ff */
[----:B------:R1:W-:Y:S04]  /*ba6f0*/  STL [R1+0x240c], R7 ;  /* 0x00240c0701007387 */ /* 0x0003e80000100800 */
[----:B------:R-:W-:Y:S04]  /*ba700*/  STL [R1+0x2448], R19 ;  /* 0x0024481301007387 */ /* 0x000fe80000100800 */
[----:B------:R-:W-:Y:S04]  /*ba710*/  LDGSTS.E [R3+0x6900], desc[UR60][R6.64], P0 ;  /* 0x0690000006037fae */ /* 0x000fe8000812187c */
[----:B------:R2:W-:Y:S04]  /*ba720*/  STL [R1+0x2444], R20 ;  /* 0x0024441401007387 */ /* 0x0005e80000100800 */
[----:B-1----:R-:W2:Y:S01]  /*ba730*/  LDL.LU.64 R6, [R1+0x1248] ;  /* 0x0012480001067983 */ /* 0x002ea20000300a00 */
[----:B---3--:R-:W-:-:S03]  /*ba740*/  IADD3 R17, P1, R17, R5, RZ ;  /* 0x0000000511117210 */ /* 0x008fc60007f3e0ff */
[----:B------:R-:W3:Y:S04]  /*ba750*/  LDL.LU.64 R126, [R1+0x1220] ;  /* 0x00122000017e7983 */ /* 0x000ee80000300a00 */
[----:B------:R-:W3:Y:S04]  /*ba760*/  LDL.LU.64 R118, [R1+0x1218] ;  /* 0x0012180001767983 */ /* 0x000ee80000300a00 */
[----:B------:R-:W-:Y:S01]  /*ba770*/  STL [R1+0x2480], R17 ;  /* 0x0024801101007387 */ /* 0x000fe20000100800 */
[----:B----4-:R-:W-:-:S05]  /*ba780*/  IMAD.X R18, R18, 0x1, R0, P1 ;  /* 0x0000000112127824 */ /* 0x010fca00008e0600 */
[----:B------:R1:W-:Y:S01]  /*ba790*/  STL [R1+0x247c], R18 ;  /* 0x00247c1201007387 */ /* 0x0003e20000100800 */
[----:B------:R-:W-:-:S05]  /*ba7a0*/  IADD3 R12, P2, R12, R5, RZ ;  /* 0x000000050c0c7210 */ /* 0x000fca0007f5e0ff */
[----:B------:R-:W-:Y:S04]  /*ba7b0*/  STL [R1+0x24c8], R12 ;  /* 0x0024c80c01007387 */ /* 0x000fe80000100800 */
[----:B------:R-:W4:Y:S01]  /*ba7c0*/  LDL.LU.64 R114, [R1+0x1210] ;  /* 0x0012100001727983 */ /* 0x000f220000300a00 */
[----:B------:R-:W-:Y:S01]  /*ba7d0*/  IADD3.X R16, R16, R0, RZ, P2, !PT ;  /* 0x0000000010107210 */ /* 0x000fe200017fe4ff */
[----:B------:R-:W-:Y:S01]  /*ba7e0*/  IMAD.MOV.U32 R21, RZ, RZ, R20 ;  /* 0x000000ffff157224 */ /* 0x000fe200078e0014 */
[----:B--2---:R-:W-:Y:S01]  /*ba7f0*/  MOV R20, R19 ;  /* 0x0000001300147202 */ /* 0x004fe20000000f00 */
[----:B------:R-:W-:Y:S02]  /*ba800*/  IMAD.MOV.U32 R19, RZ, RZ, R18 ;  /* 0x000000ffff137224 */ /* 0x000fe400078e0012 */
[----:B------:R2:W-:Y:S01]  /*ba810*/  STL [R1+0x24c4], R16 ;  /* 0x0024c41001007387 */ /* 0x0005e20000100800 */
[----:B------:R-:W-:-:S03]  /*ba820*/  IADD3 R8, P1, R8, R5, RZ ;  /* 0x0000000508087210 */ /* 0x000fc60007f3e0ff */
[----:B------:R-:W4:Y:S01]  /*ba830*/  LDL.LU.64 R124, [R1+0x1208] ;  /* 0x00120800017c7983 */ /* 0x000f220000300a00 */
[----:B-1----:R-:W-:Y:S01]  /*ba840*/  MOV R18, R17 ;  /* 0x0000001100127202 */ /* 0x002fe20000000f00 */
[----:B------:R-:W-:Y:S02]  /*ba850*/  IMAD.MOV.U32 R17, RZ, RZ, R16 ;  /* 0x000000ffff117224 */ /* 0x000fe400078e0010 */
[----:B------:R-:W4:Y:S01]  /*ba860*/  LDL.LU.64 R22, [R1+0x1200] ;  /* 0x0012000001167983 */ /* 0x000f220000300a00 */
[----:B--2---:R-:W-:-:S03]  /*ba870*/  MOV R16, R12 ;  /* 0x0000000c00107202 */ /* 0x004fc60000000f00 */
[----:B------:R-:W-:Y:S04]  /*ba880*/  LDGSTS.E [R3+0x6d00], desc[UR60][R20.64], P0 ;  /* 0x06d0000014037fae */ /* 0x000fe8000812187c */
[----:B------:R-:W-:Y:S04]  /*ba890*/  LDGSTS.E [R3+0x7100], desc[UR60][R18.64], P0 ;  /* 0x0710000012037fae */ /* 0x000fe8000812187c */
[----:B------:R-:W-:Y:S04]  /*ba8a0*/  STL [R1+0x24f8], R8 ;  /* 0x0024f80801007387 */ /* 0x000fe80000100800 */
[----:B------:R1:W-:Y:S02]  /*ba8b0*/  LDGSTS.E [R3+0x7500], desc[UR60][R16.64], P0 ;  /* 0x0750000010037fae */ /* 0x0003e4000812187c */
[----:B-1----:R-:W-:-:S02]  /*ba8c0*/  IMAD.MOV.U32 R16, RZ, RZ, R8 ;  /* 0x000000ffff107224 */ /* 0x002fc400078e0008 */
[----:B------:R-:W-:-:S05]  /*ba8d0*/  IMAD.X R9, R9, 0x1, R0, P1 ;  /* 0x0000000109097824 */ /* 0x000fca00008e0600 */
[----:B------:R1:W-:Y:S01]  /*ba8e0*/  STL [R1+0x24f4], R9 ;  /* 0x0024f40901007387 */ /* 0x0003e20000100800 */
[----:B------:R-:W-:-:S05]  /*ba8f0*/  MOV R17, R9 ;  /* 0x0000000900117202 */ /* 0x000fca0000000f00 */
[----:B------:R-:W-:Y:S01]  /*ba900*/  LDGSTS.E [R3+0x7900], desc[UR60][R16.64], P0 ;  /* 0x0790000010037fae */ /* 0x000fe2000812187c */
[----:B------:R-:W-:-:S04]  /*ba910*/  IADD3 R4, P2, R4, R5, RZ ;  /* 0x0000000504047210 */ /* 0x000fc80007f5e0ff */
[----:B------:R-:W-:Y:S01]  /*ba920*/  IADD3.X R11, R11, R0, RZ, P2, !PT ;  /* 0x000000000b0b7210 */ /* 0x000fe200017fe4ff */
[----:B------:R2:W-:Y:S04]  /*ba930*/  STL [R1+0x2528], R4 ;  /* 0x0025280401007387 */ /* 0x0005e80000100800 */
[----:B-1----:R-:W4:Y:S04]  /*ba940*/  LDL.LU.64 R8, [R1+0x11f8] ;  /* 0x0011f80001087983 */ /* 0x002f280000300a00 */
[----:B------:R1:W-:Y:S04]  /*ba950*/  STL [R1+0x2524], R11 ;  /* 0x0025240b01007387 */ /* 0x0003e80000100800 */
[----:B------:R-:W4:Y:S04]  /*ba960*/  LDL.LU.64 R122, [R1+0x11f0] ;  /* 0x0011f000017a7983 */ /* 0x000f280000300a00 */
[----:B------:R-:W4:Y:S04]  /*ba970*/  LDL.LU.64 R116, [R1+0x11e8] ;  /* 0x0011e80001747983 */ /* 0x000f280000300a00 */
[----:B------:R-:W4:Y:S04]  /*ba980*/  LDL.LU.64 R120, [R1+0x11e0] ;  /* 0x0011e00001787983 */ /* 0x000f280000300a00 */
[----:B------:R-:W4:Y:S01]  /*ba990*/  LDL.LU.64 R16, [R1+0x11d8] ;  /* 0x0011d80001107983 */ /* 0x000f220000300a00 */
[----:B------:R-:W-:Y:S01]  /*ba9a0*/  IMAD.MOV.U32 R18, RZ, RZ, R4 ;  /* 0x000000ffff127224 */ /* 0x000fe200078e0004 */
[----:B------:R-:W-:-:S02]  /*ba9b0*/  MOV R19, R11 ;  /* 0x0000000b00137202 */ /* 0x000fc40000000f00 */
[----:B------:R-:W4:Y:S04]  /*ba9c0*/  LDL.LU.64 R20, [R1+0x11d0] ;  /* 0x0011d00001147983 */ /* 0x000f280000300a00 */
[----:B------:R1:W-:Y:S04]  /*ba9d0*/  LDGSTS.E [R3+0x7d00], desc[UR60][R18.64], P0 ;  /* 0x07d0000012037fae */ /* 0x0003e8000812187c */
[----:B------:R-:W4:Y:S01]  /*ba9e0*/  LDL.LU.64 R18, [R1+0x11c8] ;  /* 0x0011c80001127983 */ /* 0x000f220000300a00 */
[----:B------:R-:W-:-:S05]  /*ba9f0*/  IADD3 R177, P1, R6, R5, RZ ;  /* 0x0000000506b17210 */ /* 0x000fca0007f3e0ff */
[----:B--2---:R-:W-:Y:S01]  /*baa00*/  IMAD.X R4, R7, 0x1, R0, P1 ;  /* 0x0000000107047824 */ /* 0x004fe200008e0600 */
[-C--:B---3--:R-:W-:Y:S01]  /*baa10*/  IADD3 R159, P1, R126, R5.reuse, RZ ;  /* 0x000000057e9f7210 */ /* 0x088fe20007f3e0ff */
[----:B------:R-:W1:Y:S03]  /*baa20*/  LDL.LU.64 R6, [R1+0x11c0] ;  /* 0x0011c00001067983 */ /* 0x000e660000300a00 */
[----:B------:R-:W-:Y:S02]  /*baa30*/  IADD3.X R176, R127, R0, RZ, P1, !PT ;  /* 0x000000007fb07210 */ /* 0x000fe40000ffe4ff */
[----:B------:R-:W-:-:S05]  /*baa40*/  IADD3 R157, P1, R118, R5, RZ ;  /* 0x00000005769d7210 */ /* 0x000fca0007f3e0ff */
[----:B------:R-:W-:Y:S02]  /*baa50*/  IMAD.X R158, R119, 0x1, R0, P1 ;  /* 0x00000001779e7824 */ /* 0x000fe400008e0600 */
[----:B------:R-:W2:Y:S01]  /*baa60*/  LDL.LU.64 R118, [R1+0x11b8] ;  /* 0x0011b80001767983 */ /* 0x000ea20000300a00 */
[----:B----4-:R-:W-:-:S04]  /*baa70*/  IADD3 R155, P1, R114, R5, RZ ;  /* 0x00000005729b7210 */ /* 0x010fc80007f3e0ff */
[----:B------:R-:W-:Y:S02]  /*baa80*/  IADD3.X R156, R115, R0, RZ, P1, !PT ;  /* 0x00000000739c7210 */ /* 0x000fe40000ffe4ff */
[----:B------:R-:W3:Y:S01]  /*baa90*/  LDL.LU.64 R114, [R1+0x11b0] ;  /* 0x0011b00001727983 */ /* 0x000ee20000300a00 */
        /* <DEDUP_REMOVED lines=11> */
[----:B------:R-:W-:Y:S01]  /*bab50*/  IMAD.X R146, R117, 0x1, R0, P1 ;  /* 0x0000000175927824 */ /* 0x000fe200008e0600 */
[-C--:B------:R-:W-:Y:S01]  /*bab60*/  IADD3 R143, P1, R120, R5.reuse, RZ ;  /* 0x00000005788f7210 */ /* 0x080fe20007f3e0ff */
[----:B------:R-:W4:Y:S03]  /*bab70*/  LDL.LU.64 R116, [R1+0x1198] ;  /* 0x0011980001747983 */ /* 0x000f260000300a00 */
        /* <DEDUP_REMOVED lines=8> */
[----:B-1----:R-:W-:-:S04]  /*bac00*/  IADD3 R18, P1, R6, R5, RZ ;  /* 0x0000000506127210 */ /* 0x002fc80007f3e0ff */
[----:B------:R-:W-:Y:S02]  /*bac10*/  IADD3.X R19, R7, R0, RZ, P1, !PT ;  /* 0x0000000007137210 */ /* 0x000fe40000ffe4ff */
[----:B------:R-:W4:Y:S01]  /*bac20*/  LDL.LU.64 R6, [R1+0x1188] ;  /* 0x0011880001067983 */ /* 0x000f220000300a00 */
[----:B--2---:R-:W-:-:S05]  /*bac30*/  IADD3 R137, P1, R118, R5, RZ ;  /* 0x0000000576897210 */ /* 0x004fca0007f3e0ff */
[----:B------:R-:W-:Y:S01]  /*bac40*/  IMAD.X R138, R119, 0x1, R0, P1 ;  /* 0x00000001778a7824 */ /* 0x000fe200008e0600 */
[----:B---3--:R-:W-:-:S04]  /*bac50*/  IADD3 R135, P1, R114, R5, RZ ;  /* 0x0000000572877210 */ /* 0x008fc80007f3e0ff */
[----:B------:R-:W-:Y:S02]  /*bac60*/  IADD3.X R136, R115, R0, RZ, P1, !PT ;  /* 0x0000000073887210 */ /* 0x000fe40000ffe4ff */
[----:B------:R-:W2:Y:S01]  /*bac70*/  LDL.LU.64 R114, [R1+0x1180] ;  /* 0x0011800001727983 */ /* 0x000ea20000300a00 */
[----:B----4-:R-:W-:-:S05]  /*bac80*/  IADD3 R133, P1, R22, R5, RZ ;  /* 0x0000000516857210 */ /* 0x010fca0007f3e0ff */
[----:B------:R-:W-:Y:S01]  /*bac90*/  IMAD.X R134, R23, 0x1, R0, P1 ;  /* 0x0000000117867824 */ /* 0x000fe200008e0600 */
[----:B------:R-:W-:-:S04]  /*baca0*/  IADD3 R131, P1, R8, R5, RZ ;  /* 0x0000000508837210 */ /* 0x000fc80007f3e0ff */
[----:B------:R-:W-:Y:S02]  /*bacb0*/  IADD3.X R132, R9, R0, RZ, P1, !PT ;  /* 0x0000000009847210 */ /* 0x000fe40000ffe4ff */
[----:B------:R-:W3:Y:S04]  /*bacc0*/  LDL.LU.64 R8, [R1+0x1178] ;  /* 0x0011780001087983 */ /* 0x000ee80000300a00 */
[----:B------:R-:W4:Y:S01]  /*bacd0*/  LDL.LU.64 R124, [R1+0x1170] ;  /* 0x00117000017c7983 */ /* 0x000f220000300a00 */
[----:B------:R-:W-:-:S03]  /*bace0*/  IADD3 R22, P1, R116, R5, RZ ;  /* 0x0000000574167210 */ /* 0x000fc60007f3e0ff */
[----:B------:R-:W4:Y:S02]  /*bacf0*/  LDL.LU.64 R122, [R1+0x1168] ;  /* 0x00116800017a7983 */ /* 0x000f240000300a00 */
[----:B------:R-:W-:Y:S02]  /*bad00*/  IMAD.X R23, R117, 0x1, R0, P1 ;  /* 0x0000000175177824 */ /* 0x000fe400008e0600 */
[----:B------:R-:W4:Y:S04]  /*bad10*/  LDL.LU.64 R120, [R1+0x1160] ;  /* 0x0011600001787983 */ /* 0x000f280000300a00 */
[----:B------:R-:W4:Y:S01]  /*bad20*/  LDL.LU.64 R118, [R1+0x1158] ;  /* 0x0011580001767983 */ /* 0x000f220000300a00 */
[----:B------:R-:W-:-:S03]  /*bad30*/  IADD3 R129, P1, R16, R5, RZ ;  /* 0x0000000510817210 */ /* 0x000fc60007f3e0ff */
[----:B------:R-:W4:Y:S01]  /*bad40*/  LDL.LU.64 R116, [R1+0x1150] ;  /* 0x0011500001747983 */ /* 0x000f220000300a00 */
[----:B------:R-:W-:Y:S02]  /*bad50*/  IADD3.X R130, R17, R0, RZ, P1, !PT ;  /* 0x0000000011827210 */ /* 0x000fe40000ffe4ff */
[----:B------:R-:W-:-:S05]  /*bad60*/  IADD3 R16, P1, R6, R5, RZ ;  /* 0x0000000506107210 */ /* 0x000fca0007f3e0ff */
[----:B------:R-:W-:Y:S01]  /*bad70*/  IMAD.X R17, R7, 0x1, R0, P1 ;  /* 0x0000000107117824 */ /* 0x000fe200008e0600 */
[----:B--2---:R-:W-:-:S04]  /*bad80*/  IADD3 R6, P1, R114, R5, RZ ;  /* 0x0000000572067210 */ /* 0x004fc80007f3e0ff */
[----:B------:R-:W-:Y:S02]  /*bad90*/  IADD3.X R7, R115, R0, RZ, P1, !PT ;  /* 0x0000000073077210 */ /* 0x000fe40000ffe4ff */
[----:B------:R-:W2:Y:S04]  /*bada0*/  LDL.LU.64 R114, [R1+0x1148] ;  /* 0x0011480001727983 */ /* 0x000ea80000300a00 */
[----:B------:R-:W2:Y:S04]  /*badb0*/  LDL.LU.64 R188, [R1+0x1140] ;  /* 0x0011400001bc7983 */ /* 0x000ea80000300a00 */
[----:B------:R-:W2:Y:S04]  /*badc0*/  LDL.LU.64 R184, [R1+0x1138] ;  /* 0x0011380001b87983 */ /* 0x000ea80000300a00 */
[----:B------:R-:W2:Y:S01]  /*badd0*/  LDL.LU.64 R180, [R1+0x1130] ;  /* 0x0011300001b47983 */ /* 0x000ea20000300a00 */
[----:B---3--:R-:W-:-:S05]  /*bade0*/  IADD3 R127, P1, R8, R5, RZ ;  /* 0x00000005087f7210 */ /* 0x008fca0007f3e0ff */
        /* <DEDUP_REMOVED lines=75> */
[----:B------:R-:W-:Y:S01]  /*bb2a0*/  IMAD.MOV.U32 R126, RZ, RZ, R123 ;  /* 0x000000ffff7e7224 */ /* 0x000fe200078e007b */
[----:B------:R-:W-:Y:S02]  /*bb2b0*/  MOV R127, R124 ;  /* 0x0000007c007f7202 */ /* 0x000fe40000000f00 */
        /* <DEDUP_REMOVED lines=379> */
[-C--:B------:R-:W-:Y:S02]  /*bca70*/  IADD3.X R146, R17, R0.reuse, RZ, P1, !PT ;  /* 0x0000000011927210 */ /* 0x080fe40000ffe4ff */
[-C--:B------:R-:W-:Y:S01]  /*bca80*/  IADD3 R143, P1, R116, R5.reuse, RZ ;  /* 0x00000005748f7210 */ /* 0x080fe20007f3e0ff */
[----:B------:R-:W2:Y:S04]  /*bca90*/  LDL.LU.64 R16, [R1+0x1018] ;  /* 0x0010180001107983 */ /* 0x000ea80000300a00 */
[----:B------:R-:W-:Y:S01]  /*bcaa0*/  IMAD.X R144, R117, 0x1, R0, P1 ;  /* 0x0000000175907824 */ /* 0x000fe200008e0600 */
[----:B------:R-:W-:Y:S01]  /*bcab0*/  IADD3 R141, P1, R114, R5, RZ ;  /* 0x00000005728d7210 */ /* 0x000fe20007f3e0ff */
[----:B------:R-:W2:Y:S03]  /*bcac0*/  LDL.LU.64 R116, [R1+0x1010] ;  /* 0x0010100001747983 */ /* 0x000ea60000300a00 */
[----:B------:R-:W-:-:S02]  /*bcad0*/  IADD3.X R142, R115, R0, RZ, P1, !PT ;  /* 0x00000000738e7210 */ /* 0x000fc40000ffe4ff */
[----:B------:R-:W-:-:S05]  /*bcae0*/  IADD3 R114, P1, R20, R5, RZ ;  /* 0x0000000514727210 */ /* 0x000fca0007f3e0ff */
        /* <DEDUP_REMOVED lines=82> */
[----:B------:R-:W-:Y:S04]  /*bd010*/  STL.64 [R1+0x1080], R154 ;  /* 0x0010809a01007387 */ /* 0x000fe80000100a00 */
        /* <DEDUP_REMOVED lines=303> */
[----:B------:R1:W-:Y:S02]  /*be310*/  STL [R1+0x2334], R11 ;  /* 0x0023340b01007387 */ /* 0x0003e40000100800 */
[----:B-1----:R-:W-:Y:S01]  /*be320*/  MOV R115, R16 ;  /* 0x0000001000737202 */ /* 0x002fe20000000f00 */
[----:B------:R-:W-:Y:S01]  /*be330*/  IMAD.MOV.U32 R114, RZ, RZ, R12 ;  /* 0x000000ffff727224 */ /* 0x000fe200078e000c */
        /* <DEDUP_REMOVED lines=43> */
[----:B------:R-:W-:-:S05]  /*be5f0*/  IADD3.X R16, R16, R0, RZ, P2, !PT ;  /* 0x0000000010107210 */ /* 0x000fca00017fe4ff */
[----:B------:R1:W-:Y:S01]  /*be600*/  STL [R1+0x24d4], R16 ;  /* 0x0024d41001007387 */ /* 0x0003e20000100800 */
[----:B------:R-:W-:-:S03]  /*be610*/  IADD3 R9, P1, R9, R5, RZ ;  /* 0x0000000509097210 */ /* 0x000fc60007f3e0ff */
[----:B------:R-:W4:Y:S04]  /*be620*/  LDL.LU.64 R122, [R1+0x10a0] ;  /* 0x0010a000017a7983 */ /* 0x000f280000300a00 */
[----:B------:R-:W4:Y:S01]  /*be630*/  LDL.LU.64 R114, [R1+0x1078] ;  /* 0x0010780001727983 */ /* 0x000f220000300a00 */
[----:B------:R-:W-:-:S03]  /*be640*/  IMAD.MOV.U32 R21, RZ, RZ, R20 ;  /* 0x000000ffff157224 */ /* 0x000fc600078e0014 */
[----:B------:R-:W-:Y:S01]  /*be650*/  STL [R1+0x2508], R9 ;  /* 0x0025080901007387 */ /* 0x000fe20000100800 */
[----:B--2---:R-:W-:Y:S01]  /*be660*/  MOV R20, R19 ;  /* 0x0000001300147202 */ /* 0x004fe20000000f00 */
[----:B------:R-:W-:Y:S01]  /*be670*/  IMAD.MOV.U32 R19, RZ, RZ, R18 ;  /* 0x000000ffff137224 */ /* 0x000fe200078e0012 */
[----:B-1----:R-:W-:Y:S01]  /*be680*/  MOV R18, R17 ;  /* 0x0000001100127202 */ /* 0x002fe20000000f00 */
[----:B------:R-:W-:Y:S01]  /*be690*/  IMAD.MOV.U32 R17, RZ, RZ, R16 ;  /* 0x000000ffff117224 */ /* 0x000fe200078e0010 */
[----:B------:R-:W-:Y:S01]  /*be6a0*/  MOV R16, R12 ;  /* 0x0000000c00107202 */ /* 0x000fe20000000f00 */
[----:B------:R-:W-:Y:S04]  /*be6b0*/  LDGSTS.E [R3+0x6e00], desc[UR60][R20.64], P0 ;  /* 0x06e0000014037fae */ /* 0x000fe8000812187c */
[----:B------:R-:W-:Y:S04]  /*be6c0*/  LDGSTS.E [R3+0x7200], desc[UR60][R18.64], P0 ;  /* 0x0720000012037fae */ /* 0x000fe8000812187c */
[----:B------:R1:W-:Y:S02]  /*be6d0*/  LDGSTS.E [R3+0x7600], desc[UR60][R16.64], P0 ;  /* 0x0760000010037fae */ /* 0x0003e4000812187c */
[----:B-1----:R-:W-:-:S02]  /*be6e0*/  IMAD.MOV.U32 R16, RZ, RZ, R9 ;  /* 0x000000ffff107224 */ /* 0x002fc400078e0009 */
[----:B------:R-:W-:-:S05]  /*be6f0*/  IMAD.X R11, R11, 0x1, R0, P1 ;  /* 0x000000010b0b7824 */ /* 0x000fca00008e0600 */
[----:B------:R-:W-:Y:S01]  /*be700*/  STL [R1+0x2504], R11 ;  /* 0x0025040b01007387 */ /* 0x000fe20000100800 */
[----:B------:R-:W-:-:S04]  /*be710*/  IADD3 R4, P2, R4, R5, RZ ;  /* 0x0000000504047210 */ /* 0x000fc80007f5e0ff */
[----:B------:R-:W-:Y:S01]  /*be720*/  IADD3.X R8, R8, R0, RZ, P2, !PT ;  /* 0x0000000008087210 */ /* 0x000fe200017fe4ff */
[----:B------:R-:W-:Y:S04]  /*be730*/  STL [R1+0x2538], R4 ;  /* 0x0025380401007387 */ /* 0x000fe80000100800 */
[----:B------:R-:W2:Y:S04]  /*be740*/  LDL.LU.64 R22, [R1+0xf88] ;  /* 0x000f880001167983 */ /* 0x000ea80000300a00 */
[----:B------:R1:W-:Y:S04]  /*be750*/  STL [R1+0x2534], R8 ;  /* 0x0025340801007387 */ /* 0x0003e80000100800 */
[----:B------:R-:W2:Y:S01]  /*be760*/  LDL.LU.64 R20, [R1+0xf68] ;  /* 0x000f680001147983 */ /* 0x000ea20000300a00 */
[----:B------:R-:W-:-:S03]  /*be770*/  MOV R17, R11 ;  /* 0x0000000b00117202 */ /* 0x000fc60000000f00 */
[----:B------:R-:W2:Y:S04]  /*be780*/  LDL.LU.64 R18, [R1+0xf48] ;  /* 0x000f480001127983 */ /* 0x000ea80000300a00 */
[----:B------:R2:W-:Y:S01]  /*be790*/  LDGSTS.E [R3+0x7a00], desc[UR60][R16.64], P0 ;  /* 0x07a0000010037fae */ /* 0x0005e2000812187c */
[----:B------:R-:W-:-:S03]  /*be7a0*/  MOV R121, R8 ;  /* 0x0000000800797202 */ /* 0x000fc60000000f00 */
[----:B------:R-:W2:Y:S04]  /*be7b0*/  LDL.LU.64 R16, [R1+0xf28] ;  /* 0x000f280001107983 */ /* 0x000ea80000300a00 */
[----:B-1----:R-:W2:Y:S01]  /*be7c0*/  LDL.LU.64 R8, [R1+0xf08] ;  /* 0x000f080001087983 */ /* 0x002ea20000300a00 */
[----:B------:R-:W-:-:S03]  /*be7d0*/  IMAD.MOV.U32 R120, RZ, RZ, R4 ;  /* 0x000000ffff787224 */ /* 0x000fc600078e0004 */
[----:B------:R-:W2:Y:S04]  /*be7e0*/  LDL.LU.64 R126, [R1+0xee8] ;  /* 0x000ee800017e7983 */ /* 0x000ea80000300a00 */
[----:B------:R1:W-:Y:S01]  /*be7f0*/  LDGSTS.E [R3+0x7e00], desc[UR60][R120.64], P0 ;  /* 0x07e0000078037fae */ /* 0x0003e2000812187c */
[----:B------:R-:W-:-:S05]  /*be800*/  IADD3 R177, P1, R6, R5, RZ ;  /* 0x0000000506b17210 */ /* 0x000fca0007f3e0ff */
[----:B------:R-:W-:Y:S01]  /*be810*/  IMAD.X R4, R7, 0x1, R0, P1 ;  /* 0x0000000107047824 */ /* 0x000fe200008e0600 */
[-C--:B---3--:R-:W-:Y:S01]  /*be820*/  IADD3 R159, P1, R124, R5.reuse, RZ ;  /* 0x000000057c9f7210 */ /* 0x088fe20007f3e0ff */
[----:B------:R-:W3:Y:S03]  /*be830*/  LDL.LU.64 R6, [R1+0xee0] ;  /* 0x000ee00001067983 */ /* 0x000ee60000300a00 */
[----:B------:R-:W-:Y:S01]  /*be840*/  IADD3.X R176, R125, R0, RZ, P1, !PT ;  /* 0x000000007db07210 */ /* 0x000fe20000ffe4ff */
[----:B------:R-:W3:Y:S01]  /*be850*/  LDL.LU.64 R120, [R1+0xed8] ;  /* 0x000ed80001787983 */ /* 0x000ee20000300a00 */
[----:B------:R-:W-:-:S05]  /*be860*/  IADD3 R157, P1, R116, R5, RZ ;  /* 0x00000005749d7210 */ /* 0x000fca0007f3e0ff */
[----:B------:R-:W-:Y:S02]  /*be870*/  IMAD.X R158, R117, 0x1, R0, P1 ;  /* 0x00000001759e7824 */ /* 0x000fe400008e0600 */
[----:B------:R-:W3:Y:S01]  /*be880*/  LDL.LU.64 R116, [R1+0xed0] ;  /* 0x000ed00001747983 */ /* 0x000ee20000300a00 */
[----:B----4-:R-:W-:-:S04]  /*be890*/  IADD3 R155, P1, R118, R5, RZ ;  /* 0x00000005769b7210 */ /* 0x010fc80007f3e0ff */
[----:B------:R-:W-:Y:S02]  /*be8a0*/  IADD3.X R156, R119, R0, RZ, P1, !PT ;  /* 0x00000000779c7210 */ /* 0x000fe40000ffe4ff */
[----:B------:R-:W4:Y:S01]  /*be8b0*/  LDL.LU.64 R118, [R1+0xe48] ;  /* 0x000e480001767983 */ /* 0x000f220000300a00 */
[----:B------:R-:W-:-:S03]  /*be8c0*/  IADD3 R153, P1, R122, R5, RZ ;  /* 0x000000057a997210 */ /* 0x000fc60007f3e0ff */
[----:B------:R-:W4:Y:S02]  /*be8d0*/  LDL.LU.64 R124, [R1+0xec8] ;  /* 0x000ec800017c7983 */ /* 0x000f240000300a00 */
[----:B------:R-:W-:Y:S01]  /*be8e0*/  IMAD.X R154, R123, 0x1, R0, P1 ;  /* 0x000000017b9a7824 */ /* 0x000fe200008e0600 */
[-C--:B------:R-:W-:Y:S01]  /*be8f0*/  IADD3 R151, P1, R114, R5.reuse, RZ ;  /* 0x0000000572977210 */ /* 0x080fe20007f3e0ff */
[----:B------:R-:W4:Y:S03]  /*be900*/  LDL.LU.64 R122, [R1+0xec0] ;  /* 0x000ec000017a7983 */ /* 0x000f260000300a00 */
[----:B------:R-:W-:Y:S02]  /*be910*/  IADD3.X R152, R115, R0, RZ, P1, !PT ;  /* 0x0000000073987210 */ /* 0x000fe40000ffe4ff */
[----:B------:R-:W4:Y:S01]  /*be920*/  LDL.LU.64 R114, [R1+0xeb8] ;  /* 0x000eb80001727983 */ /* 0x000f220000300a00 */
[----:B--2---:R-:W-:-:S05]  /*be930*/  IADD3 R149, P1, R22, R5, RZ ;  /* 0x0000000516957210 */ /* 0x004fca0007f3e0ff */
        /* <DEDUP_REMOVED lines=9> */
[-C--:B------:R-:W-:Y:S01]  /*be9d0*/  IADD3 R147, P1, R126, R5.reuse, RZ ;  /* 0x000000057e937210 */ /* 0x080fe20007f3e0ff */
[----:B------:R-:W2:Y:S03]  /*be9e0*/  LDL.LU.64 R8, [R1+0xeb0] ;  /* 0x000eb00001087983 */ /* 0x000ea60000300a00 */
[----:B------:R-:W-:Y:S02]  /*be9f0*/  IADD3.X R148, R127, R0, RZ, P1, !PT ;  /* 0x000000007f947210 */ /* 0x000fe40000ffe4ff */
[----:B---3--:R-:W-:-:S05]  /*bea00*/  IADD3 R145, P1, R6, R5, RZ ;  /* 0x0000000506917210 */ /* 0x008fca0007f3e0ff */
[----:B------:R-:W-:Y:S01]  /*bea10*/  IMAD.X R146, R7, 0x1, R0, P1 ;  /* 0x0000000107927824 */ /* 0x000fe200008e0600 */
[----:B------:R-:W-:-:S04]  /*bea20*/  IADD3 R6, P1, R120, R5, RZ ;  /* 0x0000000578067210 */ /* 0x000fc80007f3e0ff */
[----:B------:R-:W-:Y:S02]  /*bea30*/  IADD3.X R7, R121, R0, RZ, P1, !PT ;  /* 0x0000000079077210 */ /* 0x000fe40000ffe4ff */
[-C--:B------:R-:W-:Y:S01]  /*bea40*/  IADD3 R143, P1, R116, R5.reuse, RZ ;  /* 0x00000005748f7210 */ /* 0x080fe20007f3e0ff */
[----:B------:R-:W3:Y:S04]  /*bea50*/  LDL.LU.64 R120, [R1+0xea8] ;  /* 0x000ea80001787983 */ /* 0x000ee80000300a00 */
[----:B------:R-:W-:Y:S01]  /*bea60*/  IMAD.X R144, R117, 0x1, R0, P1 ;  /* 0x0000000175907824 */ /* 0x000fe200008e0600 */
        /* <DEDUP_REMOVED lines=8> */
[----:B------:R-:W-:Y:S01]  /*beaf0*/  IADD3.X R140, R123, R0, RZ, P1, !PT ;  /* 0x000000007b8c7210 */ /* 0x000fe20000ffe4ff */
[----:B------:R-:W4:Y:S01]  /*beb00*/  LDL.LU.64 R126, [R1+0xe88] ;  /* 0x000e8800017e7983 */ /* 0x000f220000300a00 */
[----:B------:R-:W-:-:S03]  /*beb10*/  IADD3 R137, P1, R114, R5, RZ ;  /* 0x0000000572897210 */ /* 0x000fc60007f3e0ff */
[----:B------:R-:W4:Y:S02]  /*beb20*/  LDL.LU.64 R124, [R1+0xe80] ;  /* 0x000e8000017c7983 */ /* 0x000f240000300a00 */
[----:B------:R-:W-:Y:S02]  /*beb30*/  IMAD.X R138, R115, 0x1, R0, P1 ;  /* 0x00000001738a7824 */ /* 0x000fe400008e0600 */
[----:B------:R-:W4:Y:S01]  /*beb40*/  LDL.LU.64 R122, [R1+0xe78] ;  /* 0x000e7800017a7983 */ /* 0x000f220000300a00 */
[----:B--2---:R-:W-:-:S04]  /*beb50*/  IADD3 R114, P1, R8, R5, RZ ;  /* 0x0000000508727210 */ /* 0x004fc80007f3e0ff */
[----:B------:R-:W-:Y:S02]  /*beb60*/  IADD3.X R115, R9, R0, RZ, P1, !PT ;  /* 0x0000000009737210 */ /* 0x000fe40000ffe4ff */
[----:B---3--:R-:W-:-:S05]  /*beb70*/  IADD3 R8, P1, R120, R5, RZ ;  /* 0x0000000578087210 */ /* 0x008fca0007f3e0ff */
[----:B------:R-:W-:Y:S02]  /*beb80*/  IMAD.X R9, R121, 0x1, R0, P1 ;  /* 0x0000000179097824 */ /* 0x000fe400008e0600 */
[----:B------:R-:W2:Y:S01]  /*beb90*/  LDL.LU.64 R120, [R1+0xe70] ;  /* 0x000e700001787983 */ /* 0x000ea20000300a00 */
[----:B----4-:R-:W-:-:S04]  /*beba0*/  IADD3 R135, P1, R118, R5, RZ ;  /* 0x0000000576877210 */ /* 0x010fc80007f3e0ff */
[----:B------:R-:W-:Y:S02]  /*bebb0*/  IADD3.X R136, R119, R0, RZ, P1, !PT ;  /* 0x0000000077887210 */ /* 0x000fe40000ffe4ff */
[----:B------:R-:W1:Y:S04]  /*bebc0*/  LDL.LU.64 R118, [R1+0xe68] ;  /* 0x000e680001767983 */ /* 0x000e680000300a00 */
[----:B------:R-:W3:Y:S04]  /*bebd0*/  LDL.LU.64 R188, [R1+0xe60] ;  /* 0x000e600001bc7983 */ /* 0x000ee80000300a00 */
[----:B------:R-:W4:Y:S04]  /*bebe0*/  LDL.LU.64 R184, [R1+0xe58] ;  /* 0x000e580001b87983 */ /* 0x000f280000300a00 */
[----:B------:R-:W4:Y:S01]  /*bebf0*/  LDL.LU.64 R180, [R1+0xe50] ;  /* 0x000e500001b47983 */ /* 0x000f220000300a00 */
        /* <DEDUP_REMOVED lines=10> */
[----:B--2---:R-:W-:-:S04]  /*beca0*/  IADD3 R123, P1, R120, R5, RZ ;  /* 0x00000005787b7210 */ /* 0x004fc80007f3e0ff */
[----:B------:R-:W-:Y:S02]  /*becb0*/  IADD3.X R124, R121, R0, RZ, P1, !PT ;  /* 0x00000000797c7210 */ /* 0x000fe40000ffe4ff */
[----:B-1----:R-:W-:-:S05]  /*becc0*/  IADD3 R121, P1, R118, R5, RZ ;  /* 0x0000000576797210 */ /* 0x002fca0007f3e0ff */
[----:B------:R-:W-:Y:S01]  /*becd0*/  IMAD.X R122, R119, 0x1, R0, P1 ;  /* 0x00000001777a7824 */ /* 0x000fe200008e0600 */
[----:B---3--:R-:W-:-:S04]  /*bece0*/  IADD3 R119, P1, R188, R5, RZ ;  /* 0x00000005bc777210 */ /* 0x008fc80007f3e0ff */
[----:B------:R-:W-:Y:S02]  /*becf0*/  IADD3.X R120, R189, R0, RZ, P1, !PT ;  /* 0x00000000bd787210 */ /* 0x000fe40000ffe4ff */
[-C--:B----4-:R-:W-:Y:S01]  /*bed00*/  IADD3 R113, P1, R184, R5.reuse, RZ ;  /* 0x00000005b8717210 */ /* 0x090fe20007f3e0ff */
[----:B------:R-:W2:Y:S04]  /*bed10*/  LDL.LU.64 R188, [R1+0x2e18] ;  /* 0x002e180001bc7983 */ /* 0x000ea80000300a00 */
[----:B------:R-:W-:Y:S01]  /*bed20*/  IMAD.X R118, R185, 0x1, R0, P1 ;  /* 0x00000001b9767824 */ /* 0x000fe200008e0600 */
[----:B------:R-:W-:Y:S01]  /*bed30*/  IADD3 R11, P1, R180, R5, RZ ;  /* 0x00000005b40b7210 */ /* 0x000fe20007f3e0ff */
[----:B------:R-:W-:Y:S01]  /*bed40*/  IMAD.MOV.U32 R184, RZ, RZ, R177 ;  /* 0x000000ffffb87224 */ /* 0x000fe200078e00b1 */
[----:B------:R-:W-:Y:S01]  /*bed50*/  MOV R185, R4 ;  /* 0x0000000400b97202 */ /* 0x000fe20000000f00 */
[----:B------:R-:W-:Y:S01]  /*bed60*/  IMAD.MOV.U32 R180, RZ, RZ, R159 ;  /* 0x000000ffffb47224 */ /* 0x000fe200078e009f */
[----:B------:R-:W-:-:S02]  /*bed70*/  IADD3.X R12, R181, R0, RZ, P1, !PT ;  /* 0x00000000b50c7210 */ /* 0x000fc40000ffe4ff */
[----:B------:R-:W-:Y:S01]  /*bed80*/  MOV R181, R176 ;  /* 0x000000b000b57202 */ /* 0x000fe20000000f00 */
[----:B------:R-:W-:Y:S01]  /*bed90*/  IMAD.MOV.U32 R176, RZ, RZ, R157 ;  /* 0x000000ffffb07224 */ /* 0x000fe200078e009d */
[----:B------:R-:W-:Y:S01]  /*beda0*/  MOV R177, R158 ;  /* 0x0000009e00b17202 */ /* 0x000fe20000000f00 */
[----:B------:R-:W-:Y:S01]  /*bedb0*/  IMAD.MOV.U32 R158, RZ, RZ, R155 ;  /* 0x000000ffff9e7224 */ /* 0x000fe200078e009b */
[----:B------:R-:W-:Y:S01]  /*bedc0*/  MOV R159, R156 ;  /* 0x0000009c009f7202 */ /* 0x000fe20000000f00 */
[----:B------:R-:W-:Y:S01]  /*bedd0*/  IMAD.MOV.U32 R156, RZ, RZ, R153 ;  /* 0x000000ffff9c7224 */ /* 0x000fe200078e0099 */
[----:B------:R-:W-:Y:S01]  /*bede0*/  MOV R157, R154 ;  /* 0x0000009a009d7202 */ /* 0x000fe20000000f00 */
[----:B------:R1:W-:Y:S01]  /*bedf0*/  STL.64 [R1+0x1238], R184 ;  /* 0x001238b801007387 */ /* 0x0003e20000100a00 */
[----:B------:R-:W-:Y:S01]  /*bee00*/  IMAD.MOV.U32 R154, RZ, RZ, R151 ;  /* 0x000000ffff9a7224 */ /* 0x000fe200078e0097 */
[----:B------:R-:W-:Y:S01]  /*bee10*/  MOV R155, R152 ;  /* 0x00000098009b7202 */ /* 0x000fe20000000f00 */
[----:B------:R-:W-:Y:S01]  /*bee20*/  IMAD.MOV.U32 R152, RZ, RZ, R149 ;  /* 0x000000ffff987224 */ /* 0x000fe200078e0095 */
[----:B------:R3:W-:Y:S01]  /*bee30*/  STL.64 [R1+0x1118], R180 ;  /* 0x001118b401007387 */ /* 0x0007e20000100a00 */
[----:B------:R-:W-:-:S03]  /*bee40*/  MOV R153, R150 ;  /* 0x0000009600997202 */ /* 0x000fc60000000f00 */
[----:B------:R4:W-:Y:S01]  /*bee50*/  STL.64 [R1+0x10f0], R176 ;  /* 0x0010f0b001007387 */ /* 0x0009e20000100a00 */
[----:B------:R-:W-:-:S03]  /*bee60*/  IMAD.MOV.U32 R150, RZ, RZ, R147 ;  /* 0x000000ffff967224 */ /* 0x000fc600078e0093 */
[----:B------:R4:W-:Y:S01]  /*bee70*/  STL.64 [R1+0x10c8], R158 ;  /* 0x0010c89e01007387 */ /* 0x0009e20000100a00 */
[----:B------:R-:W-:-:S03]  /*bee80*/  MOV R151, R148 ;  /* 0x0000009400977202 */ /* 0x000fc60000000f00 */
[----:B------:R4:W-:Y:S01]  /*bee90*/  STL.64 [R1+0x10a0], R156 ;  /* 0x0010a09c01007387 */ /* 0x0009e20000100a00 */
[----:B------:R-:W-:Y:S01]  /*beea0*/  IMAD.MOV.U32 R148, RZ, RZ, R145 ;  /* 0x000000ffff947224 */ /* 0x000fe200078e0091 */
[----:B------:R-:W-:Y:S02]  /*beeb0*/  MOV R149, R146 ;  /* 0x0000009200957202 */ /* 0x000fe40000000f00 */
[----:B------:R4:W-:Y:S01]  /*beec0*/  STL.64 [R1+0x1078], R154 ;  /* 0x0010789a01007387 */ /* 0x0009e20000100a00 */
[----:B------:R-:W-:-:S03]  /*beed0*/  IMAD.MOV.U32 R146, RZ, RZ, R143 ;  /* 0x000000ffff927224 */ /* 0x000fc600078e008f */
        /* <DEDUP_REMOVED lines=10> */
[----:B------:R-:W-:Y:S01]  /*bef80*/  IMAD.MOV.U32 R140, RZ, RZ, R137 ;  /* 0x000000ffff8c7224 */ /* 0x000fe200078e0089 */
[----:B------:R-:W-:Y:S02]  /*bef90*/  MOV R141, R138 ;  /* 0x0000008a008d7202 */ /* 0x000fe40000000f00 */
[----:B------:R-:W-:Y:S04]  /*befa0*/  STL.64 [R1+0xee8], R150 ;  /* 0x000ee89601007387 */ /* 0x000fe80000100a00 */
[----:B------:R-:W-:Y:S01]  /*befb0*/  STL.64 [R1+0xee0], R148 ;  /* 0x000ee09401007387 */ /* 0x000fe20000100a00 */
[----:B------:R-:W-:-:S03]  /*befc0*/  IMAD.MOV.U32 R138, RZ, RZ, R135 ;  /* 0x000000ffff8a7224 */ /* 0x000fc600078e0087 */
[----:B------:R4:W-:Y:S01]  /*befd0*/  STL.64 [R1+0xed8], R6 ;  /* 0x000ed80601007387 */ /* 0x0009e20000100a00 */
        /* <DEDUP_REMOVED lines=11> */
[----:B------:R-:W-:Y:S01]  /*bf090*/  IMAD.MOV.U32 R130, RZ, RZ, R127 ;  /* 0x000000ffff827224 */ /* 0x000fe200078e007f */
[----:B------:R-:W-:Y:S02]  /*bf0a0*/  MOV R131, R128 ;  /* 0x0000008000837202 */ /* 0x000fe40000000f00 */
[----:B------:R-:W-:Y:S01]  /*bf0b0*/  STL.64 [R1+0xeb8], R140 ;  /* 0x000eb88c01007387 */ /* 0x000fe20000100a00 */
[----:B------:R-:W-:Y:S01]  /*bf0c0*/  IMAD.MOV.U32 R128, RZ, RZ, R125 ;  /* 0x000000ffff807224 */ /* 0x000fe200078e007d */
[----:B------:R-:W-:Y:S02]  /*bf0d0*/  MOV R129, R126 ;  /* 0x0000007e00817202 */ /* 0x000fe40000000f00 */
[----:B------:R4:W-:Y:S01]  /*bf0e0*/  STL.64 [R1+0xeb0], R114 ;  /* 0x000eb07201007387 */ /* 0x0009e20000100a00 */
[----:B------:R-:W-:Y:S01]  /*bf0f0*/  IMAD.MOV.U32 R126, RZ, RZ, R123 ;  /* 0x000000ffff7e7224 */ /* 0x000fe200078e007b */
[----:B------:R-:W-:-:S02]  /*bf100*/  MOV R127, R124 ;  /* 0x0000007c007f7202 */ /* 0x000fc40000000f00 */
[----:B------:R4:W-:Y:S01]  /*bf110*/  STL.64 [R1+0xea8], R8 ;  /* 0x000ea80801007387 */ /* 0x0009e20000100a00 */
[----:B------:R-:W-:Y:S01]  /*bf120*/  IMAD.MOV.U32 R124, RZ, RZ, R121 ;  /* 0x000000ffff7c7224 */ /* 0x000fe200078e0079 */
[----:B------:R-:W-:Y:S02]  /*bf130*/  MOV R125, R122 ;  /* 0x0000007a007d7202 */ /* 0x000fe40000000f00 */
        /* <DEDUP_REMOVED lines=12> */
[----:B------:R-:W-:Y:S04]  /*bf200*/  STL.64 [R1+0xe70], R126 ;  /* 0x000e707e01007387 */ /* 0x000fe80000100a00 */
[----:B------:R-:W-:Y:S04]  /*bf210*/  STL.64 [R1+0xe68], R124 ;  /* 0x000e687c01007387 */ /* 0x000fe80000100a00 */
[----:B------:R-:W-:Y:S04]  /*bf220*/  LDGSTS.E [R3+0x20200], desc[UR60][R184.64], P0 ;  /* 0x20200000b8037fae */ /* 0x000fe8000812187c */
[----:B------:R-:W-:Y:S04]  /*bf230*/  LDGSTS.E [R3+0x20600], desc[UR60][R180.64], P0 ;  /* 0x20600000b4037fae */ /* 0x000fe8000812187c */
[----:B------:R-:W-:Y:S04]  /*bf240*/  LDGSTS.E [R3+0x20a00], desc[UR60][R176.64], P0 ;  /* 0x20a00000b0037fae */ /* 0x000fe8000812187c */
[----:B-1----:R-:W2:Y:S04]  /*bf250*/  LDL.LU.64 R184, [R1+0x2e10] ;  /* 0x002e100001b87983 */ /* 0x002ea80000300a00 */
[----:B------:R-:W-:Y:S04]  /*bf260*/  STL.64 [R1+0xe60], R122 ;  /* 0x000e607a01007387 */ /* 0x000fe80000100a00 */
[----:B---3--:R-:W3:Y:S04]  /*bf270*/  LDL.LU.64 R180, [R1+0x2e08] ;  /* 0x002e080001b47983 */ /* 0x008ee80000300a00 */
[----:B------:R-:W-:Y:S04]  /*bf280*/  STL.64 [R1+0xe58], R120 ;  /* 0x000e587801007387 */ /* 0x000fe80000100a00 */
[----:B----4-:R-:W4:Y:S04]  /*bf290*/  LDL.LU.64 R176, [R1+0x2e00] ;  /* 0x002e000001b07983 */ /* 0x010f280000300a00 */
[----:B------:R-:W-:Y:S04]  /*bf2a0*/  LDGSTS.E [R3+0x20e00], desc[UR60][R158.64], P0 ;  /* 0x20e000009e037fae */ /* 0x000fe8000812187c */
[----:B------:R-:W-:Y:S04]  /*bf2b0*/  STL.64 [R1+0xe50], R118 ;  /* 0x000e507601007387 */ /* 0x000fe80000100a00 */
        /* <DEDUP_REMOVED lines=18> */
[----:B------:R-:W2:Y:S04]  /*bf3e0*/  LDL.LU R11, [R1+0x1d7c] ;  /* 0x001d7c00010b7983 */ /* 0x000ea80000300800 */
[----:B------:R-:W-:Y:S04]  /*bf3f0*/  LDGSTS.E [R3+0x23a00], desc[UR60][R146.64], P0 ;  /* 0x23a0000092037fae */ /* 0x000fe8000812187c */
[----:B------:R-:W3:Y:S04]  /*bf400*/  LDL.LU R7, [R1+0x1d80] ;  /* 0x001d800001077983 */ /* 0x000ee80000300800 */
        /* <DEDUP_REMOVED lines=20> */
[----:B------:R-:W4:Y:S04]  /*bf550*/  LDL.LU R12, [R1+0x1e80] ;  /* 0x001e8000010c7983 */ /* 0x000f280000300800 */
[----:B------:R-:W-:Y:S04]  /*bf560*/  LDGSTS.E [R3+0x27600], desc[UR60][R120.64], P0 ;  /* 0x2760000078037fae */ /* 0x000fe8000812187c */
[----:B------:R-:W4:Y:S04]  /*bf570*/  LDL.LU R113, [R1+0x1e7c] ;  /* 0x001e7c0001717983 */ /* 0x000f280000300800 */
[----:B------:R-:W-:Y:S04]  /*bf580*/  LDGSTS.E [R3+0x27a00], desc[UR60][R118.64], P0 ;  /* 0x27a0000076037fae */ /* 0x000fe8000812187c */
[----:B------:R1:W-:Y:S02]  /*bf590*/  LDGSTS.E [R3+0x27e00], desc[UR60][R116.64], P0 ;  /* 0x27e0000074037fae */ /* 0x0003e4000812187c */
[----:B-1----:R-:W-:-:S04]  /*bf5a0*/  LOP3.LUT R3, R10, 0x50, RZ, 0x3c, !PT ;  /* 0x000000500a037812 */ /* 0x002fc800078e3cff */
[----:B------:R-:W-:Y:S02]  /*bf5b0*/  IADD3 R3, R3, R15, RZ ;  /* 0x0000000f03037210 */ /* 0x000fe40007ffe0ff */
[----:B---3--:R-:W-:-:S05]  /*bf5c0*/  IADD3 R7, P1, R7, R5, RZ ;  /* 0x0000000507077210 */ /* 0x008fca0007f3e0ff */
[--C-:B--2---:R-:W-:Y:S01]  /*bf5d0*/  IMAD.X R11, R11, 0x1, R0.reuse, P1 ;  /* 0x000000010b0b7824 */ /* 0x104fe200008e0600 */
[----:B----4-:R-:W-:Y:S01]  /*bf5e0*/  IADD3 R4, P2, R4, R5, RZ ;  /* 0x0000000504047210 */ /* 0x010fe20007f5e0ff */
[----:B------:R-:W-:Y:S02]  /*bf5f0*/  STL [R1+0x1d80], R7 ;  /* 0x001d800701007387 */ /* 0x000fe40000100800 */
[----:B------:R-:W-:Y:S01]  /*bf600*/  IMAD.MOV.U32 R117, RZ, RZ, R11 ;  /* 0x000000ffff757224 */ /* 0x000fe200078e000b */
[----:B------:R-:W-:Y:S01]  /*bf610*/  MOV R116, R7 ;  /* 0x0000000700747202 */ /* 0x000fe20000000f00 */
[----:B------:R-:W-:Y:S04]  /*bf620*/  STL [R1+0x1dc0], R4 ;  /* 0x001dc00401007387 */ /* 0x000fe80000100800 */
[----:B------:R1:W-:Y:S01]  /*bf630*/  STL [R1+0x1d7c], R11 ;  /* 0x001d7c0b01007387 */ /* 0x0003e20000100800 */
[----:B------:R-:W-:-:S03]  /*bf640*/  IMAD.X R6, R6, 0x1, R0, P2 ;  /* 0x0000000106067824 */ /* 0x000fc600010e0600 */
[----:B------:R2:W-:Y:S04]  /*bf650*/  LDGSTS.E [R3+0x280], desc[UR60][R116.64], P0 ;  /* 0x0028000074037fae */ /* 0x0005e8000812187c */
[----:B-1----:R-:W3:Y:S04]  /*bf660*/  LDL.LU R11, [R1+0x1ebc] ;  /* 0x001ebc00010b7983 */ /* 0x002ee80000300800 */
[----:B------:R-:W4:Y:S01]  /*bf670*/  LDL.LU R7, [R1+0x1ec0] ;  /* 0x001ec00001077983 */ /* 0x000f220000300800 */
[----:B------:R-:W-:Y:S01]  /*bf680*/  IADD3 R114, P1, R114, R5, RZ ;  /* 0x0000000572727210 */ /* 0x000fe20007f3e0ff */
[----:B--2---:R-:W-:Y:S01]  /*bf690*/  IMAD.MOV.U32 R117, RZ, RZ, R6 ;  /* 0x000000ffff757224 */ /* 0x004fe200078e0006 */
[----:B------:R-:W-:-:S02]  /*bf6a0*/  MOV R116, R4 ;  /* 0x0000000400747202 */ /* 0x000fc40000000f00 */
[----:B------:R-:W-:Y:S01]  /*bf6b0*/  IADD3 R8, P2, R8, R5, RZ ;  /* 0x0000000508087210 */ /* 0x000fe20007f5e0ff */
[----:B------:R1:W-:Y:S01]  /*bf6c0*/  STL [R1+0x1dbc], R6 ;  /* 0x001dbc0601007387 */ /* 0x0003e20000100800 */
[----:B------:R-:W-:-:S03]  /*bf6d0*/  IADD3.X R115, R115, R0, RZ, P1, !PT ;  /* 0x0000000073737210 */ /* 0x000fc60000ffe4ff */
[----:B------:R2:W-:Y:S01]  /*bf6e0*/  LDGSTS.E [R3+0x680], desc[UR60][R116.64], P0 ;  /* 0x0068000074037fae */ /* 0x0005e2000812187c */
[----:B------:R-:W-:-:S03]  /*bf6f0*/  IMAD.X R9, R9, 0x1, R0, P2 ;  /* 0x0000000109097824 */ /* 0x000fc600010e0600 */
[----:B-1----:R-:W3:Y:S04]  /*bf700*/  LDL.LU R6, [R1+0x1efc] ;  /* 0x001efc0001067983 */ /* 0x002ee80000300800 */
[----:B------:R-:W3:Y:S01]  /*bf710*/  LDL.LU R4, [R1+0x1f00] ;  /* 0x001f000001047983 */ /* 0x000ee20000300800 */
[----:B--2---:R-:W-:-:S03]  /*bf720*/  IMAD.MOV.U32 R117, RZ, RZ, R115 ;  /* 0x000000ffff757224 */ /* 0x004fc600078e0073 */
[----:B------:R-:W-:Y:S01]  /*bf730*/  STL [R1+0x1e00], R114 ;  /* 0x001e007201007387 */ /* 0x000fe20000100800 */
[----:B------:R-:W-:-:S03]  /*bf740*/  MOV R116, R114 ;  /* 0x0000007200747202 */ /* 0x000fc60000000f00 */
[----:B------:R1:W-:Y:S04]  /*bf750*/  STL [R1+0x1dfc], R115 ;  /* 0x001dfc7301007387 */ /* 0x0003e80000100800 */
[----:B------:R-:W-:Y:S04]  /*bf760*/  STL [R1+0x1e40], R8 ;  /* 0x001e400801007387 */ /* 0x000fe80000100800 */
[----:B------:R2:W-:Y:S04]  /*bf770*/  LDGSTS.E [R3+0xa80], desc[UR60][R116.64], P0 ;  /* 0x00a8000074037fae */ /* 0x0005e8000812187c */
[----:B-1----:R-:W3:Y:S04]  /*bf780*/  LDL.LU R115, [R1+0x1f3c] ;  /* 0x001f3c0001737983 */ /* 0x002ee80000300800 */
[----:B------:R1:W-:Y:S04]  /*bf790*/  STL [R1+0x1e3c], R9 ;  /* 0x001e3c0901007387 */ /* 0x0003e80000100800 */
[----:B------:R-:W3:Y:S01]  /*bf7a0*/  LDL.LU R114, [R1+0x1f40] ;  /* 0x001f400001727983 */ /* 0x000ee20000300800 */
[----:B------:R-:W-:Y:S01]  /*bf7b0*/  IADD3 R12, P1, R12, R5, RZ ;  /* 0x000000050c0c7210 */ /* 0x000fe20007f3e0ff */
[----:B--2---:R-:W-:Y:S01]  /*bf7c0*/  IMAD.MOV.U32 R117, RZ, RZ, R9 ;  /* 0x000000ffff757224 */ /* 0x004fe200078e0009 */
[----:B------:R-:W-:Y:S01]  /*bf7d0*/  MOV R116, R8 ;  /* 0x0000000800747202 */ /* 0x000fe20000000f00 */
[----:B-1----:R-:W2:Y:S01]  /*bf7e0*/  LDL.LU R9, [R1+0x1f7c] ;  /* 0x001f7c0001097983 */ /* 0x002ea20000300800 */
[----:B------:R-:W-:-:S03]  /*bf7f0*/  IADD3.X R113, R113, R0, RZ, P1, !PT ;  /* 0x0000000071717210 */ /* 0x000fc60000ffe4ff */
[----:B------:R-:W2:Y:S04]  /*bf800*/  LDL.LU R8, [R1+0x1f80] ;  /* 0x001f800001087983 */ /* 0x000ea80000300800 */
[----:B------:R-:W-:Y:S04]  /*bf810*/  STL [R1+0x1e80], R12 ;  /* 0x001e800c01007387 */ /* 0x000fe80000100800 */
[----:B------:R1:W-:Y:S04]  /*bf820*/  LDGSTS.E [R3+0xe80], desc[UR60][R116.64], P0 ;  /* 0x00e8000074037fae */ /* 0x0003e8000812187c */
[----:B------:R3:W-:Y:S01]  /*bf830*/  STL [R1+0x1e7c], R113 ;  /* 0x001e7c7101007387 */ /* 0x0007e20000100800 */
[----:B-1----:R-:W-:Y:S01]  /*bf840*/  IMAD.MOV.U32 R117, RZ, RZ, R113 ;  /* 0x000000ffff757224 */ /* 0x002fe200078e0071 */
[----:B------:R-:W-:-:S05]  /*bf850*/  MOV R116, R12 ;  /* 0x0000000c00747202 */ /* 0x000fca0000000f00 */
[----:B------:R1:W-:Y:S01]  /*bf860*/  LDGSTS.E [R3+0x1280], desc[UR60][R116.64], P0 ;  /* 0x0128000074037fae */ /* 0x0003e2000812187c */
[----:B----4-:R-:W-:-:S05]  /*bf870*/  IADD3 R7, P2, R7, R5, RZ ;  /* 0x0000000507077210 */ /* 0x010fca0007f5e0ff */
[----:B---3--:R-:W-:Y:S01]  /*bf880*/  IMAD.X R11, R11, 0x1, R0, P2 ;  /* 0x000000010b0b7824 */ /* 0x008fe200010e0600 */
[----:B------:R-:W-:Y:S04]  /*bf890*/  STL [R1+0x1ec0], R7 ;  /* 0x001ec00701007387 */ /* 0x000fe80000100800 */
[----:B------:R-:W3:Y:S04]  /*bf8a0*/  LDL.LU R113, [R1+0x1fbc] ;  /* 0x001fbc0001717983 */ /* 0x000ee80000300800 */
[----:B------:R4:W-:Y:S04]  /*bf8b0*/  STL [R1+0x1ebc], R11 ;  /* 0x001ebc0b01007387 */ /* 0x0009e80000100800 */
[----:B------:R-:W3:Y:S01]  /*bf8c0*/  LDL.LU R12, [R1+0x1fc0] ;  /* 0x001fc000010c7983 */ /* 0x000ee20000300800 */
[----:B-1----:R-:W-:Y:S01]  /*bf8d0*/  MOV R116, R7 ;  /* 0x0000000700747202 */ /* 0x002fe20000000f00 */
[----:B------:R-:W-:Y:S01]  /*bf8e0*/  IMAD.MOV.U32 R117, RZ, RZ, R11 ;  /* 0x000000ffff757224 */ /* 0x000fe200078e000b */
[-C--:B------:R-:W-:Y:S01]  /*bf8f0*/  IADD3 R4, P1, R4, R5.reuse, RZ ;  /* 0x0000000504047210 */ /* 0x080fe20007f3e0ff */
[----:B----4-:R-:W4:Y:S03]  /*bf900*/  LDL.LU R11, [R1+0x1ffc] ;  /* 0x001ffc00010b7983 */ /* 0x010f260000300800 */
[----:B------:R-:W-:Y:S01]  /*bf910*/  IADD3.X R6, R6, R0, RZ, P1, !PT ;  /* 0x0000000006067210 */ /* 0x000fe20000ffe4ff */
[----:B------:R-:W4:Y:S04]  /*bf920*/  LDL.LU R7, [R1+0x2000] ;  /* 0x0020000001077983 */ /* 0x000f280000300800 */
[----:B------:R-:W-:Y:S04]  /*bf930*/  STL [R1+0x1f00], R4 ;  /* 0x001f000401007387 */ /* 0x000fe80000100800 */
[----:B------:R1:W-:Y:S04]  /*bf940*/  LDGSTS.E [R3+0x1680], desc[UR60][R116.64], P0 ;  /* 0x0168000074037fae */ /* 0x0003e8000812187c */
[----:B------:R1:W-:Y:S01]  /*bf950*/  STL [R1+0x1efc], R6 ;  /* 0x001efc0601007387 */ /* 0x0003e20000100800 */
[----:B------:R-:W-:Y:S01]  /*bf960*/  IADD3 R114, P2, R114, R5, RZ ;  /* 0x0000000572727210 */ /* 0x000fe20007f5e0ff */
[----:B-1----:R-:W-:-:S04]  /*bf970*/  IMAD.MOV.U32 R117, RZ, RZ, R6 ;  /* 0x000000ffff757224 */ /* 0x002fc800078e0006 */
[----:B------:R-:W-:Y:S01]  /*bf980*/  IMAD.X R115, R115, 0x1, R0, P2 ;  /* 0x0000000173737824 */ /* 0x000fe200010e0600 */
[----:B------:R-:W-:Y:S01]  /*bf990*/  STL [R1+0x1f40], R114 ;  /* 0x001f407201007387 */ /* 0x000fe20000100800 */
[----:B------:R-:W-:-:S03]  /*bf9a0*/  MOV R116, R4 ;  /* 0x0000000400747202 */ /* 0x000fc60000000f00 */
[----:B------:R-:W4:Y:S04]  /*bf9b0*/  LDL.LU R6, [R1+0x203c] ;  /* 0x00203c0001067983 */ /* 0x000f280000300800 */
[----:B------:R1:W-:Y:S04]  /*bf9c0*/  STL [R1+0x1f3c], R115 ;  /* 0x001f3c7301007387 */ /* 0x0003e80000100800 */
[----:B------:R-:W4:Y:S01]  /*bf9d0*/  LDL.LU R4, [R1+0x2040] ;  /* 0x0020400001047983 */ /* 0x000f220000300800 */
[----:B--2---:R-:W-:-:S03]  /*bf9e0*/  IADD3 R8, P1, R8, R5, RZ ;  /* 0x0000000508087210 */ /* 0x004fc60007f3e0ff */
[----:B------:R2:W-:Y:S01]  /*bf9f0*/  LDGSTS.E [R3+0x1a80], desc[UR60][R116.64], P0 ;  /* 0x01a8000074037fae */ /* 0x0005e2000812187c */
[----:B------:R-:W-:Y:S02]  /*bfa00*/  IADD3.X R9, R9, R0, RZ, P1, !PT ;  /* 0x0000000009097210 */ /* 0x000fe40000ffe4ff */
[----:B--2---:R-:W-:Y:S01]  /*bfa10*/  MOV R116, R114 ;  /* 0x0000007200747202 */ /* 0x004fe20000000f00 */
[----:B------:R-:W-:Y:S02]  /*bfa20*/  IMAD.MOV.U32 R117, RZ, RZ, R115 ;  /* 0x000000ffff757224 */ /* 0x000fe400078e0073 */
[----:B-1----:R-:W2:Y:S04]  /*bfa30*/  LDL.LU R115, [R1+0x207c] ;  /* 0x00207c0001737983 */ /* 0x002ea80000300800 */
[----:B------:R-:W2:Y:S04]  /*bfa40*/  LDL.LU R114, [R1+0x2080] ;  /* 0x0020800001727983 */ /* 0x000ea80000300800 */
[----:B------:R-:W-:Y:S04]  /*bfa50*/  STL [R1+0x1f80], R8 ;  /* 0x001f800801007387 */ /* 0x000fe80000100800 */
[----:B------:R1:W-:Y:S04]  /*bfa60*/  LDGSTS.E [R3+0x1e80], desc[UR60][R116.64], P0 ;  /* 0x01e8000074037fae */ /* 0x0003e8000812187c */
[----:B------:R3:W-:Y:S01]  /*bfa70*/  STL [R1+0x1f7c], R9 ;  /* 0x001f7c0901007387 */ /* 0x0007e20000100800 */
[----:B-1----:R-:W-:Y:S01]  /*bfa80*/  IMAD.MOV.U32 R117, RZ, RZ, R9 ;  /* 0x000000ffff757224 */ /* 0x002fe200078e0009 */
[----:B------:R-:W-:-:S05]  /*bfa90*/  MOV R116, R8 ;  /* 0x0000000800747202 */ /* 0x000fca0000000f00 */
[----:B------:R1:W-:Y:S01]  /*bfaa0*/  LDGSTS.E [R3+0x2280], desc[UR60][R116.64], P0 ;  /* 0x0228000074037fae */ /* 0x0003e2000812187c */
[----:B---3--:R-:W-:-:S05]  /*bfab0*/  IADD3 R12, P2, R12, R5, RZ ;  /* 0x000000050c0c7210 */ /* 0x008fca0007f5e0ff */
[----:B------:R-:W-:Y:S01]  /*bfac0*/  IMAD.X R113, R113, 0x1, R0, P2 ;  /* 0x0000000171717824 */ /* 0x000fe200010e0600 */
[----:B------:R-:W-:Y:S04]  /*bfad0*/  STL [R1+0x1fc0], R12 ;  /* 0x001fc00c01007387 */ /* 0x000fe80000100800 */
[----:B------:R-:W3:Y:S04]  /*bfae0*/  LDL.LU R9, [R1+0x20bc] ;  /* 0x0020bc0001097983 */ /* 0x000ee80000300800 */
[----:B------:R1:W-:Y:S04]  /*bfaf0*/  STL [R1+0x1fbc], R113 ;  /* 0x001fbc7101007387 */ /* 0x0003e80000100800 */
[----:B------:R-:W3:Y:S01]  /*bfb00*/  LDL.LU R8, [R1+0x20c0] ;  /* 0x0020c00001087983 */ /* 0x000ee20000300800 */
[----:B----4-:R-:W-:Y:S01]  /*bfb10*/  IADD3 R7, P1, R7, R5, RZ ;  /* 0x0000000507077210 */ /* 0x010fe20007f3e0ff */
[----:B-1----:R-:W-:Y:S01]  /*bfb20*/  IMAD.MOV.U32 R117, RZ, RZ, R113 ;  /* 0x000000ffff757224 */ /* 0x002fe200078e0071 */
[----:B------:R-:W-:-:S02]  /*bfb30*/  MOV R116, R12 ;  /* 0x0000000c00747202 */ /* 0x000fc40000000f00 */
[----:B------:R-:W-:Y:S01]  /*bfb40*/  IADD3.X R11, R11, R0, RZ, P1, !PT ;  /* 0x000000000b0b7210 */ /* 0x000fe20000ffe4ff */
[----:B------:R-:W4:Y:S04]  /*bfb50*/  LDL.LU R113, [R1+0x20fc] ;  /* 0x0020fc0001717983 */ /* 0x000f280000300800 */
        /* <DEDUP_REMOVED lines=11> */
[----:B------:R-:W4:Y:S04]  /*bfc10*/  LDL.LU R7, [R1+0x2140] ;  /* 0x0021400001077983 */ /* 0x000f280000300800 */
[----:B------:R1:W-:Y:S01]  /*bfc20*/  LDGSTS.E [R3+0x2a80], desc[UR60][R116.64], P0 ;  /* 0x02a8000074037fae */ /* 0x0003e2000812187c */
[----:B--2---:R-:W-:-:S04]  /*bfc30*/  IADD3 R114, P1, R114, R5, RZ ;  /* 0x0000000572727210 */ /* 0x004fc80007f3e0ff */
[----:B------:R-:W-:Y:S02]  /*bfc40*/  IADD3.X R115, R115, R0, RZ, P1, !PT ;  /* 0x0000000073737210 */ /* 0x000fe40000ffe4ff */
[----:B-1----:R-:W-:Y:S01]  /*bfc50*/  MOV R116, R4 ;  /* 0x0000000400747202 */ /* 0x002fe20000000f00 */
[----:B------:R-:W-:Y:S02]  /*bfc60*/  IMAD.MOV.U32 R117, RZ, RZ, R6 ;  /* 0x000000ffff757224 */ /* 0x000fe400078e0006 */
[----:B------:R-:W2:Y:S04]  /*bfc70*/  LDL.LU R6, [R1+0x217c] ;  /* 0x00217c0001067983 */ /* 0x000ea80000300800 */
        /* <DEDUP_REMOVED lines=133> */
[----:B------:R1:W-:Y:S01]  /*c04d0*/  STL [R1+0x2460], R114 ;  /* 0x0024607201007387 */ /* 0x0003e20000100800 */
[----:B------:R-:W-:-:S03]  /*c04e0*/  MOV R116, R4 ;  /* 0x0000000400747202 */ /* 0x000fc60000000f00 */
[----:B------:R-:W4:Y:S04]  /*c04f0*/  LDL.LU R6, [R1+0x253c] ;  /* 0x00253c0001067983 */ /* 0x000f280000300800 */
[----:B------:R1:W-:Y:S04]  /*c0500*/  STL [R1+0x245c], R115 ;  /* 0x00245c7301007387 */ /* 0x0003e80000100800 */
[----:B------:R-:W4:Y:S04]  /*c0510*/  LDL.LU R4, [R1+0x2540] ;  /* 0x0025400001047983 */ /* 0x000f280000300800 */
[----:B------:R-:W4:Y:S01]  /*c0520*/  LDL.LU.64 R118, [R1+0x1230] ;  /* 0x0012300001767983 */ /* 0x000f220000300a00 */
[----:B--2---:R-:W-:-:S03]  /*c0530*/  IADD3 R8, P1, R8, R5, RZ ;  /* 0x0000000508087210 */ /* 0x004fc60007f3e0ff */
[----:B------:R-:W-:Y:S01]  /*c0540*/  LDGSTS.E [R3+0x6a80], desc[UR60][R116.64], P0 ;  /* 0x06a8000074037fae */ /* 0x000fe2000812187c */
[----:B------:R-:W-:-:S03]  /*c0550*/  IADD3.X R9, R9, R0, RZ, P1, !PT ;  /* 0x0000000009097210 */ /* 0x000fc60000ffe4ff */
[----:B------:R-:W-:Y:S04]  /*c0560*/  STL [R1+0x2498], R8 ;  /* 0x0024980801007387 */ /* 0x000fe80000100800 */
[----:B------:R1:W-:Y:S04]  /*c0570*/  LDGSTS.E [R3+0x6e80], desc[UR60][R114.64], P0 ;  /* 0x06e8000072037fae */ /* 0x0003e8000812187c */
[----:B------:R2:W-:Y:S01]  /*c0580*/  STL [R1+0x2494], R9 ;  /* 0x0024940901007387 */ /* 0x0005e20000100800 */
[----:B-1----:R-:W-:Y:S01]  /*c0590*/  MOV R114, R8 ;  /* 0x0000000800727202 */ /* 0x002fe20000000f00 */
[----:B------:R-:W-:-:S05]  /*c05a0*/  IMAD.MOV.U32 R115, RZ, RZ, R9 ;  /* 0x000000ffff737224 */ /* 0x000fca00078e0009 */
[----:B------:R-:W-:Y:S01]  /*c05b0*/  LDGSTS.E [R3+0x7280], desc[UR60][R114.64], P0 ;  /* 0x0728000072037fae */ /* 0x000fe2000812187c */
[----:B---3--:R-:W-:-:S05]  /*c05c0*/  IADD3 R12, P2, R12, R5, RZ ;  /* 0x000000050c0c7210 */ /* 0x008fca0007f5e0ff */
[----:B------:R-:W-:Y:S04]  /*c05d0*/  STL [R1+0x24e0], R12 ;  /* 0x0024e00c01007387 */ /* 0x000fe80000100800 */
[----:B--2---:R-:W2:Y:S01]  /*c05e0*/  LDL.LU.64 R8, [R1+0x1110] ;  /* 0x0011100001087983 */ /* 0x004ea20000300a00 */
[----:B------:R-:W-:Y:S01]  /*c05f0*/  IMAD.X R113, R113, 0x1, R0, P2 ;  /* 0x0000000171717824 */ /* 0x000fe200010e0600 */
[----:B----4-:R-:W-:Y:S02]  /*c0600*/  IADD3 R7, P1, R7, R5, RZ ;  /* 0x0000000507077210 */ /* 0x010fe40007f3e0ff */
[----:B------:R-:W-:Y:S01]  /*c0610*/  MOV R120, R12 ;  /* 0x0000000c00787202 */ /* 0x000fe20000000f00 */
[----:B------:R-:W-:Y:S01]  /*c0620*/  IMAD.MOV.U32 R121, RZ, RZ, R113 ;  /* 0x000000ffff797224 */ /* 0x000fe200078e0071 */
[----:B------:R-:W-:Y:S01]  /*c0630*/  STL [R1+0x24dc], R113 ;  /* 0x0024dc7101007387 */ /* 0x000fe20000100800 */
[----:B------:R-:W-:-:S03]  /*c0640*/  IADD3.X R11, R11, R0, RZ, P1, !PT ;  /* 0x000000000b0b7210 */ /* 0x000fc60000ffe4ff */
[----:B------:R-:W3:Y:S04]  /*c0650*/  LDL.LU.64 R116, [R1+0x10e8] ;  /* 0x0010e80001747983 */ /* 0x000ee80000300a00 */
[----:B------:R1:W-:Y:S04]  /*c0660*/  LDGSTS.E [R3+0x7680], desc[UR60][R120.64], P0 ;  /* 0x0768000078037fae */ /* 0x0003e8000812187c */
[----:B------:R-:W4:Y:S04]  /*c0670*/  LDL.LU.64 R114, [R1+0x10c0] ;  /* 0x0010c00001727983 */ /* 0x000f280000300a00 */
[----:B------:R-:W-:Y:S01]  /*c0680*/  STL [R1+0x2510], R7 ;  /* 0x0025100701007387 */ /* 0x000fe20000100800 */
[----:B-1----:R-:W-:Y:S01]  /*c0690*/  MOV R120, R7 ;  /* 0x0000000700787202 */ /* 0x002fe20000000f00 */
[----:B------:R-:W-:-:S02]  /*c06a0*/  IMAD.MOV.U32 R121, RZ, RZ, R11 ;  /* 0x000000ffff797224 */ /* 0x000fc400078e000b */
[----:B------:R-:W-:Y:S04]  /*c06b0*/  STL [R1+0x250c], R11 ;  /* 0x00250c0b01007387 */ /* 0x000fe80000100800 */
[----:B------:R1:W-:Y:S01]  /*c06c0*/  LDGSTS.E [R3+0x7a80], desc[UR60][R120.64], P0 ;  /* 0x07a8000078037fae */ /* 0x0003e2000812187c */
[----:B------:R-:W-:-:S05]  /*c06d0*/  IADD3 R4, P2, R4, R5, RZ ;  /* 0x0000000504047210 */ /* 0x000fca0007f5e0ff */
[----:B------:R-:W-:Y:S01]  /*c06e0*/  IMAD.X R6, R6, 0x1, R0, P2 ;  /* 0x0000000106067824 */ /* 0x000fe200010e0600 */
[----:B------:R-:W-:Y:S03]  /*c06f0*/  STL [R1+0x2540], R4 ;  /* 0x0025400401007387 */ /* 0x000fe60000100800 */
[----:B-1----:R-:W-:Y:S01]  /*c0700*/  IMAD.MOV.U32 R121, RZ, RZ, R6 ;  /* 0x000000ffff797224 */ /* 0x002fe200078e0006 */
[----:B------:R1:W-:Y:S04]  /*c0710*/  STL [R1+0x253c], R6 ;  /* 0x00253c0601007387 */ /* 0x0003e80000100800 */
[----:B-1----:R-:W4:Y:S04]  /*c0720*/  LDL.LU.64 R6, [R1+0x1098] ;  /* 0x0010980001067983 */ /* 0x002f280000300a00 */
[----:B------:R-:W4:Y:S01]  /*c0730*/  LDL.LU.64 R124, [R1+0xfa0] ;  /* 0x000fa000017c7983 */ /* 0x000f220000300a00 */
[----:B------:R-:W-:-:S02]  /*c0740*/  MOV R120, R4 ;  /* 0x0000000400787202 */ /* 0x000fc40000000f00 */
[-C--:B------:R-:W-:Y:S01]  /*c0750*/  IADD3 R136, P1, R118, R5.reuse, RZ ;  /* 0x0000000576887210 */ /* 0x080fe20007f3e0ff */
[----:B------:R-:W4:Y:S03]  /*c0760*/  LDL.LU.64 R122, [R1+0xf80] ;  /* 0x000f8000017a7983 */ /* 0x000f260000300a00 */
[----:B------:R-:W-:Y:S01]  /*c0770*/  IADD3.X R4, R119, R0, RZ, P1, !PT ;  /* 0x0000000077047210 */ /* 0x000fe20000ffe4ff */
[----:B------:R1:W-:Y:S04]  /*c0780*/  LDGSTS.E [R3+0x7e80], desc[UR60][R120.64], P0 ;  /* 0x07e8000078037fae */ /* 0x0003e8000812187c */
[----:B------:R-:W4:Y:S01]  /*c0790*/  LDL.LU.64 R120, [R1+0xf60] ;  /* 0x000f600001787983 */ /* 0x000f220000300a00 */
[----:B--2---:R-:W-:-:S05]  /*c07a0*/  IADD3 R134, P1, R8, R5, RZ ;  /* 0x0000000508867210 */ /* 0x004fca0007f3e0ff */
[----:B------:R-:W-:Y:S02]  /*c07b0*/  IMAD.X R135, R9, 0x1, R0, P1 ;  /* 0x0000000109877824 */ /* 0x000fe400008e0600 */
[----:B------:R-:W1:Y:S01]  /*c07c0*/  LDL.LU.64 R8, [R1+0xf40] ;  /* 0x000f400001087983 */ /* 0x000e620000300a00 */
[----:B---3--:R-:W-:-:S03]  /*c07d0*/  IADD3 R132, P1, R116, R5, RZ ;  /* 0x0000000574847210 */ /* 0x008fc60007f3e0ff */
[----:B------:R-:W2:Y:S01]  /*c07e0*/  LDL.LU.64 R118, [R1+0xf20] ;  /* 0x000f200001767983 */ /* 0x000ea20000300a00 */
[----:B------:R-:W-:-:S03]  /*c07f0*/  IADD3.X R133, R117, R0, RZ, P1, !PT ;  /* 0x0000000075857210 */ /* 0x000fc60000ffe4ff */
[----:B------:R-:W3:Y:S01]  /*c0800*/  LDL.LU.64 R116, [R1+0xf00] ;  /* 0x000f000001747983 */ /* 0x000ee20000300a00 */
[----:B----4-:R-:W-:-:S05]  /*c0810*/  IADD3 R130, P1, R114, R5, RZ ;  /* 0x0000000572827210 */ /* 0x010fca0007f3e0ff */
[----:B------:R-:W-:Y:S02]  /*c0820*/  IMAD.X R131, R115, 0x1, R0, P1 ;  /* 0x0000000173837824 */ /* 0x000fe400008e0600 */
[----:B------:R-:W4:Y:S01]  /*c0830*/  LDL.LU.64 R114, [R1+0xe40] ;  /* 0x000e400001727983 */ /* 0x000f220000300a00 */
[----:B------:R-:W-:-:S04]  /*c0840*/  IADD3 R128, P1, R6, R5, RZ ;  /* 0x0000000506807210 */ /* 0x000fc80007f3e0ff */
[----:B------:R-:W-:Y:S02]  /*c0850*/  IADD3.X R129, R7, R0, RZ, P1, !PT ;  /* 0x0000000007817210 */ /* 0x000fe40000ffe4ff */
        /* <DEDUP_REMOVED lines=8> */
[----:B------:R-:W-:-:S05]  /*c08e0*/  MOV R137, R4 ;  /* 0x0000000400897202 */ /* 0x000fca0000000f00 */
        /* <DEDUP_REMOVED lines=14> */
[----:B------:R-:W-:Y:S04]  /*c09d0*/  LDGSTS.E [R3+0x21a80], desc[UR60][R124.64], P0 ;  /* 0x21a800007c037fae */ /* 0x000fe8000812187c */
[----:B------:R-:W-:Y:S01]  /*c09e0*/  LDGSTS.E [R3+0x21e80], desc[UR60][R122.64], P0 ;  /* 0x21e800007a037fae */ /* 0x000fe2000812187c */
[----:B-1----:R-:W-:-:S04]  /*c09f0*/  IADD3 R120, P1, R8, R5, RZ ;  /* 0x0000000508787210 */ /* 0x002fc80007f3e0ff */
[----:B------:R-:W-:Y:S02]  /*c0a00*/  IADD3.X R121, R9, R0, RZ, P1, !PT ;  /* 0x0000000009797210 */ /* 0x000fe40000ffe4ff */
[----:B--2---:R-:W-:-:S03]  /*c0a10*/  IADD3 R8, P1, R118, R5, RZ ;  /* 0x0000000576087210 */ /* 0x004fc60007f3e0ff */
[----:B------:R-:W-:Y:S02]  /*c0a20*/  LDGSTS.E [R3+0x22280], desc[UR60][R120.64], P0 ;  /* 0x2228000078037fae */ /* 0x000fe4000812187c */
[----:B------:R-:W-:Y:S01]  /*c0a30*/  IMAD.X R9, R119, 0x1, R0, P1 ;  /* 0x0000000177097824 */ /* 0x000fe200008e0600 */
[----:B---3--:R-:W-:-:S04]  /*c0a40*/  IADD3 R118, P1, R116, R5, RZ ;  /* 0x0000000574767210 */ /* 0x008fc80007f3e0ff */
[----:B------:R-:W-:Y:S01]  /*c0a50*/  IADD3.X R119, R117, R0, RZ, P1, !PT ;  /* 0x0000000075777210 */ /* 0x000fe20000ffe4ff */
[----:B------:R-:W-:Y:S01]  /*c0a60*/  STL.64 [R1+0xf40], R120 ;  /* 0x000f407801007387 */ /* 0x000fe20000100a00 */
[----:B----4-:R-:W-:-:S03]  /*c0a70*/  IADD3 R116, P1, R114, R5, RZ ;  /* 0x0000000572747210 */ /* 0x010fc60007f3e0ff */
[----:B------:R1:W-:Y:S02]  /*c0a80*/  LDGSTS.E [R3+0x22680], desc[UR60][R8.64], P0 ;  /* 0x2268000008037fae */ /* 0x0003e4000812187c */
[----:B------:R-:W-:Y:S02]  /*c0a90*/  IMAD.X R117, R115, 0x1, R0, P1 ;  /* 0x0000000173757824 */ /* 0x000fe400008e0600 */
[----:B------:R2:W-:Y:S04]  /*c0aa0*/  STL.64 [R1+0xf20], R8 ;  /* 0x000f200801007387 */ /* 0x0005e80000100a00 */
[----:B------:R3:W-:Y:S01]  /*c0ab0*/  LDGSTS.E [R3+0x22a80], desc[UR60][R118.64], P0 ;  /* 0x22a8000076037fae */ /* 0x0007e2000812187c */
[----:B------:R-:W-:-:S03]  /*c0ac0*/  IADD3 R114, P1, R6, R5, RZ ;  /* 0x0000000506727210 */ /* 0x000fc60007f3e0ff */
[----:B------:R-:W-:Y:S01]  /*c0ad0*/  STL.64 [R1+0xf00], R118 ;  /* 0x000f007601007387 */ /* 0x000fe20000100a00 */
[----:B------:R-:W-:-:S03]  /*c0ae0*/  IADD3.X R115, R7, R0, RZ, P1, !PT ;  /* 0x0000000007737210 */ /* 0x000fc60000ffe4ff */
[----:B------:R4:W-:Y:S01]  /*c0af0*/  LDGSTS.E [R3+0x22e80], desc[UR60][R116.64], P0 ;  /* 0x22e8000074037fae */ /* 0x0009e2000812187c */
[----:B------:R-:W-:-:S03]  /*c0b00*/  IADD3 R6, P1, R138, R5, RZ ;  /* 0x000000058a067210 */ /* 0x000fc60007f3e0ff */
[----:B------:R1:W-:Y:S02]  /*c0b10*/  STL.64 [R1+0xe40], R116 ;  /* 0x000e407401007387 */ /* 0x0003e40000100a00 */
[----:B------:R-:W-:Y:S01]  /*c0b20*/  IMAD.X R7, R139, 0x1, R0, P1 ;  /* 0x000000018b077824 */ /* 0x000fe200008e0600 */
[-C--:B------:R-:W-:Y:S01]  /*c0b30*/  IADD3 R252, P1, R250, R5.reuse, RZ ;  /* 0x00000005fafc7210 */ /* 0x080fe20007f3e0ff */
[----:B------:R4:W-:Y:S03]  /*c0b40*/  LDGSTS.E [R3+0x23280], desc[UR60][R114.64], P0 ;  /* 0x2328000072037fae */ /* 0x0009e6000812187c */
[----:B------:R-:W-:Y:S01]  /*c0b50*/  IADD3.X R250, R251, R0, RZ, P1, !PT ;  /* 0x00000000fbfa7210 */ /* 0x000fe20000ffe4ff */
[----:B------:R3:W-:Y:S01]  /*c0b60*/  STL.64 [R1+0xe28], R114 ;  /* 0x000e287201007387 */ /* 0x0007e20000100a00 */
[----:B------:R-:W-:-:S03]  /*c0b70*/  IADD3 R151, P1, R244, R5, RZ ;  /* 0x00000005f4977210 */ /* 0x000fc60007f3e0ff */
[----:B------:R-:W-:Y:S02]  /*c0b80*/  LDGSTS.E [R3+0x23680], desc[UR60][R6.64], P0 ;  /* 0x2368000006037fae */ /* 0x000fe4000812187c */
        /* <DEDUP_REMOVED lines=31> */
[----:B------:R-:W-:Y:S01]  /*c0d80*/  IADD3 R11, P1, R204, R5, RZ ;  /* 0x00000005cc0b7210 */ /* 0x000fe20007f3e0ff */
[----:B------:R4:W-:Y:S04]  /*c0d90*/  STL.64 [R1+0xe10], R6 ;  /* 0x000e100601007387 */ /* 0x0009e80000100a00 */
[----:B------:R-:W-:Y:S01]  /*c0da0*/  IMAD.X R204, R205, 0x1, R0, P1 ;  /* 0x00000001cdcc7824 */ /* 0x000fe200008e0600 */
[----:B--2---:R-:W2:Y:S03]  /*c0db0*/  LDL.LU R9, [R1+0x1d88] ;  /* 0x001d880001097983 */ /* 0x004ea60000300800 */
[----:B------:R-:W-:Y:S01]  /*c0dc0*/  IMAD.MOV.U32 R205, RZ, RZ, R204 ;  /* 0x000000ffffcd7224 */ /* 0x000fe200078e00cc */
[----:B------:R-:W-:Y:S01]  /*c0dd0*/  MOV R204, R11 ;  /* 0x0000000b00cc7202 */ /* 0x000fe20000000f00 */
[----:B------:R-:W2:Y:S04]  /*c0de0*/  LDL.LU R8, [R1+0x1dc8] ;  /* 0x001dc80001087983 */ /* 0x000ea80000300800 */
[----:B------:R-:W2:Y:S01]  /*c0df0*/  LDL.LU R11, [R1+0x1d84] ;  /* 0x001d8400010b7983 */ /* 0x000ea20000300800 */
[----:B------:R-:W-:Y:S01]  /*c0e00*/  IMAD.MOV.U32 R209, RZ, RZ, R208 ;  /* 0x000000ffffd17224 */ /* 0x000fe200078e00d0 */
[----:B------:R-:W-:-:S02]  /*c0e10*/  MOV R208, R113 ;  /* 0x0000007100d07202 */ /* 0x000fc40000000f00 */
[----:B-1----:R-:W2:Y:S01]  /*c0e20*/  LDL.LU R116, [R1+0x1dc4] ;  /* 0x001dc40001747983 */ /* 0x002ea20000300800 */
[----:B------:R-:W-:Y:S01]  /*c0e30*/  IMAD.MOV.U32 R207, RZ, RZ, R206 ;  /* 0x000000ffffcf7224 */ /* 0x000fe200078e00ce */
[----:B------:R-:W-:Y:S02]  /*c0e40*/  MOV R206, R12 ;  /* 0x0000000c00ce7202 */ /* 0x000fe40000000f00 */
[----:B---3--:R-:W3:Y:S04]  /*c0e50*/  LDL.LU R115, [R1+0x1e04] ;  /* 0x001e040001737983 */ /* 0x008ee80000300800 */
[----:B------:R-:W3:Y:S04]  /*c0e60*/  LDL.LU R114, [R1+0x1e08] ;  /* 0x001e080001727983 */ /* 0x000ee80000300800 */
[----:B------:R-:W3:Y:S04]  /*c0e70*/  LDL.LU R113, [R1+0x1e44] ;  /* 0x001e440001717983 */ /* 0x000ee80000300800 */
[----:B------:R-:W3:Y:S01]  /*c0e80*/  LDL.LU R12, [R1+0x1e48] ;  /* 0x001e4800010c7983 */ /* 0x000ee20000300800 */
        /* <DEDUP_REMOVED lines=13> */
[----:B----4-:R-:W4:Y:S01]  /*c0f60*/  LDL.LU R7, [R1+0x1e84] ;  /* 0x001e840001077983 */ /* 0x010f220000300800 */
[----:B------:R-:W-:Y:S01]  /*c0f70*/  MOV R226, R146 ;  /* 0x0000009200e27202 */ /* 0x000fe20000000f00 */
[----:B------:R-:W-:-:S02]  /*c0f80*/  IMAD.MOV.U32 R225, RZ, RZ, R224 ;  /* 0x000000ffffe17224 */ /* 0x000fc400078e00e0 */
[----:B------:R-:W-:Y:S01]  /*c0f90*/  LDGSTS.E [R3+0x23a80], desc[UR60][R250.64], P0 ;  /* 0x23a80000fa037fae */ /* 0x000fe2000812187c */
[----:B------:R-:W-:Y:S01]  /*c0fa0*/  MOV R224, R145 ;  /* 0x0000009100e07202 */ /* 0x000fe20000000f00 */
[----:B------:R-:W-:Y:S02]  /*c0fb0*/  IMAD.MOV.U32 R223, RZ, RZ, R222 ;  /* 0x000000ffffdf7224 */ /* 0x000fe400078e00de */
[----:B------:R-:W4:Y:S01]  /*c0fc0*/  LDL.LU R6, [R1+0x1e88] ;  /* 0x001e880001067983 */ /* 0x000f220000300800 */
[----:B------:R-:W-:Y:S01]  /*c0fd0*/  MOV R222, R144 ;  /* 0x0000009000de7202 */ /* 0x000fe20000000f00 */
[----:B------:R-:W-:Y:S02]  /*c0fe0*/  IMAD.MOV.U32 R221, RZ, RZ, R220 ;  /* 0x000000ffffdd7224 */ /* 0x000fe400078e00dc */
[----:B------:R-:W-:Y:S01]  /*c0ff0*/  LDGSTS.E [R3+0x23e80], desc[UR60][R244.64], P0 ;  /* 0x23e80000f4037fae */ /* 0x000fe2000812187c */
[----:B------:R-:W-:Y:S01]  /*c1000*/  MOV R220, R143 ;  /* 0x0000008f00dc7202 */ /* 0x000fe20000000f00 */
[----:B------:R-:W-:-:S02]  /*c1010*/  IMAD.MOV.U32 R219, RZ, RZ, R218 ;  /* 0x000000ffffdb7224 */ /* 0x000fc400078e00da */
[----:B------:R-:W-:Y:S01]  /*c1020*/  LDGSTS.E [R3+0x24280], desc[UR60][R238.64], P0 ;  /* 0x24280000ee037fae */ /* 0x000fe2000812187c */
[----:B------:R-:W-:Y:S01]  /*c1030*/  MOV R218, R142 ;  /* 0x0000008e00da7202 */ /* 0x000fe20000000f00 */
[----:B------:R-:W-:Y:S02]  /*c1040*/  IMAD.MOV.U32 R217, RZ, RZ, R216 ;  /* 0x000000ffffd97224 */ /* 0x000fe400078e00d8 */
[----:B------:R-:W-:Y:S01]  /*c1050*/  LDGSTS.E [R3+0x24680], desc[UR60][R232.64], P0 ;  /* 0x24680000e8037fae */ /* 0x000fe2000812187c */
        /* <DEDUP_REMOVED lines=9> */
[----:B------:R-:W-:-:S03]  /*c10f0*/  MOV R210, R138 ;  /* 0x0000008a00d27202 */ /* 0x000fc60000000f00 */
[----:B------:R-:W-:Y:S01]  /*c1100*/  LDGSTS.E [R3+0x25680], desc[UR60][R224.64], P0 ;  /* 0x25680000e0037fae */ /* 0x000fe2000812187c */
[----:B------:R-:W-:-:S03]  /*c1110*/  LOP3.LUT R4, R10, 0x60, RZ, 0x3c, !PT ;  /* 0x000000600a047812 */ /* 0x000fc600078e3cff */
[----:B------:R-:W-:Y:S04]  /*c1120*/  LDGSTS.E [R3+0x25a80], desc[UR60][R222.64], P0 ;  /* 0x25a80000de037fae */ /* 0x000fe8000812187c */
[----:B------:R-:W-:Y:S04]  /*c1130*/  LDGSTS.E [R3+0x25e80], desc[UR60][R220.64], P0 ;  /* 0x25e80000dc037fae */ /* 0x000fe8000812187c */
[----:B------:R-:W-:Y:S01]  /*c1140*/  LDGSTS.E [R3+0x26280], desc[UR60][R218.64], P0 ;  /* 0x26280000da037fae */ /* 0x000fe2000812187c */
[----:B------:R-:W-:-:S03]  /*c1150*/  IADD3 R4, R4, R15, RZ ;  /* 0x0000000f04047210 */ /* 0x000fc60007ffe0ff */
[----:B------:R-:W-:Y:S04]  /*c1160*/  LDGSTS.E [R3+0x26680], desc[UR60][R216.64], P0 ;  /* 0x26680000d8037fae */ /* 0x000fe8000812187c */
[----:B------:R-:W-:Y:S04]  /*c1170*/  LDGSTS.E [R3+0x26a80], desc[UR60][R214.64], P0 ;  /* 0x26a80000d6037fae */ /* 0x000fe8000812187c */
[----:B------:R-:W-:Y:S04]  /*c1180*/  LDGSTS.E [R3+0x26e80], desc[UR60][R212.64], P0 ;  /* 0x26e80000d4037fae */ /* 0x000fe8000812187c */
[----:B------:R-:W-:Y:S04]  /*c1190*/  LDGSTS.E [R3+0x27280], desc[UR60][R210.64], P0 ;  /* 0x27280000d2037fae */ /* 0x000fe8000812187c */
[----:B------:R-:W-:Y:S04]  /*c11a0*/  LDGSTS.E [R3+0x27680], desc[UR60][R208.64], P0 ;  /* 0x27680000d0037fae */ /* 0x000fe8000812187c */
[----:B------:R-:W-:Y:S04]  /*c11b0*/  LDGSTS.E [R3+0x27a80], desc[UR60][R206.64], P0 ;  /* 0x27a80000ce037fae */ /* 0x000fe8000812187c */
[----:B------:R-:W-:Y:S01]  /*c11c0*/  LDGSTS.E [R3+0x27e80], desc[UR60][R204.64], P0 ;  /* 0x27e80000cc037fae */ /* 0x000fe2000812187c */
[----:B--2---:R-:W-:-:S02]  /*c11d0*/  IADD3 R9, P1, R9, R5, RZ ;  /* 0x0000000509097210 */ /* 0x004fc40007f3e0ff */
[----:B------:R-:W-:-:S03]  /*c11e0*/  IADD3 R8, P2, R8, R5, RZ ;  /* 0x0000000508087210 */ /* 0x000fc60007f5e0ff */
[----:B------:R-:W-:Y:S01]  /*c11f0*/  STL [R1+0x1d88], R9 ;  /* 0x001d880901007387 */ /* 0x000fe20000100800 */
[----:B------:R-:W-:-:S03]  /*c1200*/  IMAD.X R11, R11, 0x1, R0, P1 ;  /* 0x000000010b0b7824 */ /* 0x000fc600008e0600 */
[----:B------:R-:W-:Y:S01]  /*c1210*/  STL [R1+0x1dc8], R8 ;  /* 0x001dc80801007387 */ /* 0x000fe20000100800 */
[----:B------:R-:W-:Y:S01]  /*c1220*/  MOV R118, R9 ;  /* 0x0000000900767202 */ /* 0x000fe20000000f00 */
[----:B------:R-:W-:Y:S02]  /*c1230*/  IMAD.MOV.U32 R119, RZ, RZ, R11 ;  /* 0x000000ffff777224 */ /* 0x000fe400078e000b */
[----:B------:R1:W-:Y:S01]  /*c1240*/  STL [R1+0x1d84], R11 ;  /* 0x001d840b01007387 */ /* 0x0003e20000100800 */
[----:B------:R-:W-:-:S03]  /*c1250*/  IMAD.X R116, R116, 0x1, R0, P2 ;  /* 0x0000000174747824 */ /* 0x000fc600010e0600 */
[----:B------:R-:W-:Y:S04]  /*c1260*/  LDGSTS.E [R4+0x300], desc[UR60][R118.64], P0 ;  /* 0x0030000076047fae */ /* 0x000fe8000812187c */
[----:B-1----:R-:W2:Y:S04]  /*c1270*/  LDL.LU R11, [R1+0x1ec4] ;  /* 0x001ec400010b7983 */ /* 0x002ea80000300800 */
[----:B------:R-:W2:Y:S01]  /*c1280*/  LDL.LU R9, [R1+0x1ec8] ;  /* 0x001ec80001097983 */ /* 0x000ea20000300800 */
[-C--:B---3--:R-:W-:Y:S02]  /*c1290*/  IADD3 R114, P1, R114, R5.reuse, RZ ;  /* 0x0000000572727210 */ /* 0x088fe40007f3e0ff */
[----:B------:R-:W-:Y:S01]  /*c12a0*/  IADD3 R12, P2, R12, R5, RZ ;  /* 0x000000050c0c7210 */ /* 0x000fe20007f5e0ff */
[----:B------:R1:W-:Y:S01]  /*c12b0*/  STL [R1+0x1dc4], R116 ;  /* 0x001dc47401007387 */ /* 0x0003e20000100800 */
[----:B------:R-:W-:-:S02]  /*c12c0*/  MOV R117, R116 ;  /* 0x0000007400757202 */ /* 0x000fc40000000f00 */
[----:B------:R-:W-:Y:S01]  /*c12d0*/  IADD3.X R115, R115, R0, RZ, P1, !PT ;  /* 0x0000000073737210 */ /* 0x000fe20000ffe4ff */
[----:B------:R-:W-:Y:S02]  /*c12e0*/  IMAD.X R113, R113, 0x1, R0, P2 ;  /* 0x0000000171717824 */ /* 0x000fe400010e0600 */
[----:B-1----:R-:W-:Y:S02]  /*c12f0*/  IMAD.MOV.U32 R116, RZ, RZ, R8 ;  /* 0x000000ffff747224 */ /* 0x002fe400078e0008 */
[----:B------:R-:W3:Y:S04]  /*c1300*/  LDL.LU R8, [R1+0x1f04] ;  /* 0x001f040001087983 */ /* 0x000ee80000300800 */
[----:B------:R-:W3:Y:S04]  /*c1310*/  LDL.LU R3, [R1+0x1f08] ;  /* 0x001f080001037983 */ /* 0x000ee80000300800 */
[----:B------:R-:W-:Y:S04]  /*c1320*/  STL [R1+0x1e08], R114 ;  /* 0x001e087201007387 */ /* 0x000fe80000100800 */
[----:B------:R1:W-:Y:S04]  /*c1330*/  LDGSTS.E [R4+0x700], desc[UR60][R116.64], P0 ;  /* 0x0070000074047fae */ /* 0x0003e8000812187c */
[----:B------:R4:W-:Y:S04]  /*c1340*/  STL [R1+0x1e04], R115 ;  /* 0x001e047301007387 */ /* 0x0009e80000100800 */
[----:B------:R-:W-:Y:S01]  /*c1350*/  STL [R1+0x1e48], R12 ;  /* 0x001e480c01007387 */ /* 0x000fe20000100800 */
[----:B-1----:R-:W-:Y:S01]  /*c1360*/  IMAD.MOV.U32 R117, RZ, RZ, R115 ;  /* 0x000000ffff757224 */ /* 0x002fe200078e0073 */
[----:B------:R-:W-:-:S02]  /*c1370*/  MOV R116, R114 ;  /* 0x0000007200747202 */ /* 0x000fc40000000f00 */
[----:B----4-:R-:W4:Y:S04]  /*c1380*/  LDL.LU R115, [R1+0x1f44] ;  /* 0x001f440001737983 */ /* 0x010f280000300800 */
[----:B------:R1:W-:Y:S04]  /*c1390*/  STL [R1+0x1e44], R113 ;  /* 0x001e447101007387 */ /* 0x0003e80000100800 */
[----:B------:R-:W4:Y:S01]  /*c13a0*/  LDL.LU R114, [R1+0x1f48] ;  /* 0x001f480001727983 */ /* 0x000f220000300800 */
[----:B------:R-:W-:-:S03]  /*c13b0*/  IADD3 R6, P1, R6, R5, RZ ;  /* 0x0000000506067210 */ /* 0x000fc60007f3e0ff */
[----:B------:R1:W-:Y:S01]  /*c13c0*/  LDGSTS.E [R4+0xb00], desc[UR60][R116.64], P0 ;  /* 0x00b0000074047fae */ /* 0x0003e2000812187c */
[----:B------:R-:W-:Y:S02]  /*c13d0*/  IADD3.X R7, R7, R0, RZ, P1, !PT ;  /* 0x0000000007077210 */ /* 0x000fe40000ffe4ff */
[----:B-1----:R-:W-:Y:S01]  /*c13e0*/  MOV R116, R12 ;  /* 0x0000000c00747202 */ /* 0x002fe20000000f00 */
[----:B------:R-:W-:Y:S02]  /*c13f0*/  IMAD.MOV.U32 R117, RZ, RZ, R113 ;  /* 0x000000ffff757224 */ /* 0x000fe400078e0071 */
[----:B------:R-:W4:Y:S04]  /*c1400*/  LDL.LU R113, [R1+0x1f84] ;  /* 0x001f840001717983 */ /* 0x000f280000300800 */
[----:B------:R-:W4:Y:S04]  /*c1410*/  LDL.LU R12, [R1+0x1f88] ;  /* 0x001f8800010c7983 */ /* 0x000f280000300800 */
[----:B------:R-:W-:Y:S04]  /*c1420*/  STL [R1+0x1e88], R6 ;  /* 0x001e880601007387 */ /* 0x000fe80000100800 */
[----:B------:R1:W-:Y:S04]  /*c1430*/  LDGSTS.E [R4+0xf00], desc[UR60][R116.64], P0 ;  /* 0x00f0000074047fae */ /* 0x0003e8000812187c */
[----:B------:R2:W-:Y:S01]  /*c1440*/  STL [R1+0x1e84], R7 ;  /* 0x001e840701007387 */ /* 0x0005e20000100800 */
[----:B-1----:R-:W-:Y:S01]  /*c1450*/  IMAD.MOV.U32 R117, RZ, RZ, R7 ;  /* 0x000000ffff757224 */ /* 0x002fe200078e0007 */
[----:B------:R-:W-:-:S05]  /*c1460*/  MOV R116, R6 ;  /* 0x0000000600747202 */ /* 0x000fca0000000f00 */
[----:B------:R1:W-:Y:S01]  /*c1470*/  LDGSTS.E [R4+0x1300], desc[UR60][R116.64], P0 ;  /* 0x0130000074047fae */ /* 0x0003e2000812187c */
[----:B--2---:R-:W-:-:S05]  /*c1480*/  IADD3 R9, P2, R9, R5, RZ ;  /* 0x0000000509097210 */ /* 0x004fca0007f5e0ff */
[----:B------:R-:W-:Y:S01]  /*c1490*/  IMAD.X R11, R11, 0x1, R0, P2 ;  /* 0x000000010b0b7824 */ /* 0x000fe200010e0600 */
[----:B------:R-:W-:Y:S04]  /*c14a0*/  STL [R1+0x1ec8], R9 ;  /* 0x001ec80901007387 */ /* 0x000fe80000100800 */
[----:B------:R-:W2:Y:S04]  /*c14b0*/  LDL.LU R7, [R1+0x1fc4] ;  /* 0x001fc40001077983 */ /* 0x000ea80000300800 */
[----:B------:R1:W-:Y:S04]  /*c14c0*/  STL [R1+0x1ec4], R11 ;  /* 0x001ec40b01007387 */ /* 0x0003e80000100800 */
[----:B------:R-:W2:Y:S01]  /*c14d0*/  LDL.LU R6, [R1+0x1fc8] ;  /* 0x001fc80001067983 */ /* 0x000ea20000300800 */
[----:B---3--:R-:W-:Y:S01]  /*c14e0*/  IADD3 R3, P1, R3, R5, RZ ;  /* 0x0000000503037210 */ /* 0x008fe20007f3e0ff */
[----:B-1----:R-:W-:Y:S01]  /*c14f0*/  IMAD.MOV.U32 R117, RZ, RZ, R11 ;  /* 0x000000ffff757224 */ /* 0x002fe200078e000b */
[----:B------:R-:W-:-:S02]  /*c1500*/  MOV R116, R9 ;  /* 0x0000000900747202 */ /* 0x000fc40000000f00 */
[----:B------:R-:W-:Y:S01]  /*c1510*/  IADD3.X R8, R8, R0, RZ, P1, !PT ;  /* 0x0000000008087210 */ /* 0x000fe20000ffe4ff */
[----:B------:R-:W3:Y:S04]  /*c1520*/  LDL.LU R11, [R1+0x2004] ;  /* 0x00200400010b7983 */ /* 0x000ee80000300800 */
[----:B------:R-:W3:Y:S04]  /*c1530*/  LDL.LU R9, [R1+0x2008] ;  /* 0x0020080001097983 */ /* 0x000ee80000300800 */
[----:B------:R-:W-:Y:S04]  /*c1540*/  STL [R1+0x1f08], R3 ;  /* 0x001f080301007387 */ /* 0x000fe80000100800 */
[----:B------:R1:W-:Y:S04]  /*c1550*/  LDGSTS.E [R4+0x1700], desc[UR60][R116.64], P0 ;  /* 0x0170000074047fae */ /* 0x0003e8000812187c */
[----:B------:R1:W-:Y:S01]  /*c1560*/  STL [R1+0x1f04], R8 ;  /* 0x001f040801007387 */ /* 0x0003e20000100800 */
[----:B----4-:R-:W-:Y:S01]  /*c1570*/  IADD3 R114, P2, R114, R5, RZ ;  /* 0x0000000572727210 */ /* 0x010fe20007f5e0ff */
        /* <DEDUP_REMOVED lines=8> */
[----:B------:R-:W-:-:S04]  /*c1600*/  IADD3 R12, P1, R12, R5, RZ ;  /* 0x000000050c0c7210 */ /* 0x000fc80007f3e0ff */
        /* <DEDUP_REMOVED lines=179> */
[----:B------:R-:W-:-:S03]  /*c2140*/  IADD3 R12, P1, R12, R5, RZ ;  /* 0x000000050c0c7210 */ /* 0x000fc60007f3e0ff */
[----:B------:R-:W-:Y:S01]  /*c2150*/  LDGSTS.E [R4+0x6b00], desc[UR60][R116.64], P0 ;  /* 0x06b0000074047fae */ /* 0x000fe2000812187c */
[----:B------:R-:W-:-:S03]  /*c2160*/  IADD3.X R113, R113, R0, RZ, P1, !PT ;  /* 0x0000000071717210 */ /* 0x000fc60000ffe4ff */
[----:B------:R-:W-:Y:S04]  /*c2170*/  STL [R1+0x24b8], R12 ;  /* 0x0024b80c01007387 */ /* 0x000fe80000100800 */
[----:B------:R-:W-:Y:S04]  /*c2180*/  STL [R1+0x24b4], R113 ;  /* 0x0024b47101007387 */ /* 0x000fe80000100800 */
[----:B------:R1:W-:Y:S02]  /*c2190*/  LDGSTS.E [R4+0x6f00], desc[UR60][R114.64], P0 ;  /* 0x06f0000072047fae */ /* 0x0003e4000812187c */
[----:B-1----:R-:W-:Y:S01]  /*c21a0*/  MOV R114, R12 ;  /* 0x0000000c00727202 */ /* 0x002fe20000000f00 */
[----:B------:R-:W-:-:S05]  /*c21b0*/  IMAD.MOV.U32 R115, RZ, RZ, R113 ;  /* 0x000000ffff737224 */ /* 0x000fca00078e0071 */
[----:B------:R-:W-:Y:S01]  /*c21c0*/  LDGSTS.E [R4+0x7300], desc[UR60][R114.64], P0 ;  /* 0x0730000072047fae */ /* 0x000fe2000812187c */
[----:B--2---:R-:W-:-:S05]  /*c21d0*/  IADD3 R6, P2, R6, R5, RZ ;  /* 0x0000000506067210 */ /* 0x004fca0007f5e0ff */
[----:B------:R-:W-:Y:S01]  /*c21e0*/  STL [R1+0x24e8], R6 ;  /* 0x0024e80601007387 */ /* 0x000fe20000100800 */
[----:B------:R-:W-:-:S03]  /*c21f0*/  IMAD.X R7, R7, 0x1, R0, P2 ;  /* 0x0000000107077824 */ /* 0x000fc600010e0600 */
[----:B------:R-:W2:Y:S01]  /*c2200*/  LDL.LU.64 R116, [R1+0x1108] ;  /* 0x0011080001747983 */ /* 0x000ea20000300a00 */
[----:B---3--:R-:W-:-:S03]  /*c2210*/  IADD3 R9, P1, R9, R5, RZ ;  /* 0x0000000509097210 */ /* 0x008fc60007f3e0ff */
[----:B------:R1:W-:Y:S04]  /*c2220*/  STL [R1+0x24e4], R7 ;  /* 0x0024e40701007387 */ /* 0x0003e80000100800 */
[----:B------:R-:W3:Y:S01]  /*c2230*/  LDL.LU.64 R114, [R1+0x10e0] ;  /* 0x0010e00001727983 */ /* 0x000ee20000300a00 */
[----:B------:R-:W-:Y:S01]  /*c2240*/  MOV R120, R6 ;  /* 0x0000000600787202 */ /* 0x000fe20000000f00 */
[----:B------:R-:W-:Y:S01]  /*c2250*/  IMAD.MOV.U32 R121, RZ, RZ, R7 ;  /* 0x000000ffff797224 */ /* 0x000fe200078e0007 */
[----:B------:R-:W-:Y:S01]  /*c2260*/  IADD3.X R11, R11, R0, RZ, P1, !PT ;  /* 0x000000000b0b7210 */ /* 0x000fe20000ffe4ff */
[----:B-1----:R-:W3:Y:S04]  /*c2270*/  LDL.LU.64 R6, [R1+0x10b8] ;  /* 0x0010b80001067983 */ /* 0x002ee80000300a00 */
[----:B------:R1:W-:Y:S04]  /*c2280*/  LDGSTS.E [R4+0x7700], desc[UR60][R120.64], P0 ;  /* 0x0770000078047fae */ /* 0x0003e8000812187c */
[----:B------:R-:W-:Y:S04]  /*c2290*/  STL [R1+0x2518], R9 ;  /* 0x0025180901007387 */ /* 0x000fe80000100800 */
[----:B------:R-:W-:Y:S01]  /*c22a0*/  STL [R1+0x2514], R11 ;  /* 0x0025140b01007387 */ /* 0x000fe20000100800 */
[----:B-1----:R-:W-:Y:S01]  /*c22b0*/  MOV R120, R9 ;  /* 0x0000000900787202 */ /* 0x002fe20000000f00 */
[----:B------:R-:W-:-:S05]  /*c22c0*/  IMAD.MOV.U32 R121, RZ, RZ, R11 ;  /* 0x000000ffff797224 */ /* 0x000fca00078e000b */
[----:B------:R1:W-:Y:S01]  /*c22d0*/  LDGSTS.E [R4+0x7b00], desc[UR60][R120.64], P0 ;  /* 0x07b0000078047fae */ /* 0x0003e2000812187c */
[----:B----4-:R-:W-:-:S05]  /*c22e0*/  IADD3 R3, P2, R3, R5, RZ ;  /* 0x0000000503037210 */ /* 0x010fca0007f5e0ff */
        /* <DEDUP_REMOVED lines=11> */
[----:B------:R-:W4:Y:S04]  /*c23a0*/  LDL.LU.64 R120, [R1+0xf58] ;  /* 0x000f580001787983 */ /* 0x000f280000300a00 */
[----:B------:R-:W1:Y:S01]  /*c23b0*/  LDL.LU.64 R118, [R1+0xf38] ;  /* 0x000f380001767983 */ /* 0x000e620000300a00 */
[----:B--2---:R-:W-:-:S05]  /*c23c0*/  IADD3 R134, P1, R116, R5, RZ ;  /* 0x0000000574867210 */ /* 0x004fca0007f3e0ff */
[----:B------:R-:W-:Y:S02]  /*c23d0*/  IMAD.X R135, R117, 0x1, R0, P1 ;  /* 0x0000000175877824 */ /* 0x000fe400008e0600 */
[----:B------:R-:W2:Y:S01]  /*c23e0*/  LDL.LU.64 R116, [R1+0xf18] ;  /* 0x000f180001747983 */ /* 0x000ea20000300a00 */
[----:B---3--:R-:W-:-:S04]  /*c23f0*/  IADD3 R132, P1, R114, R5, RZ ;  /* 0x0000000572847210 */ /* 0x008fc80007f3e0ff */
[----:B------:R-:W-:Y:S02]  /*c2400*/  IADD3.X R133, R115, R0, RZ, P1, !PT ;  /* 0x0000000073857210 */ /* 0x000fe40000ffe4ff */
[----:B------:R-:W-:-:S05]  /*c2410*/  IADD3 R130, P1, R6, R5, RZ ;  /* 0x0000000506827210 */ /* 0x000fca0007f3e0ff */
[----:B------:R-:W-:Y:S02]  /*c2420*/  IMAD.X R131, R7, 0x1, R0, P1 ;  /* 0x0000000107837824 */ /* 0x000fe400008e0600 */
[----:B------:R-:W3:Y:S04]  /*c2430*/  LDL.LU.64 R6, [R1+0xef8] ;  /* 0x000ef80001067983 */ /* 0x000ee80000300a00 */
[----:B------:R-:W3:Y:S01]  /*c2440*/  LDL.LU.64 R114, [R1+0xe38] ;  /* 0x000e380001727983 */ /* 0x000ee20000300a00 */
[----:B----4-:R-:W-:-:S04]  /*c2450*/  IADD3 R128, P1, R8, R5, RZ ;  /* 0x0000000508807210 */ /* 0x010fc80007f3e0ff */
        /* <DEDUP_REMOVED lines=9> */
[----:B-1----:R-:W-:-:S04]  /*c24f0*/  IADD3 R120, P1, R118, R5, RZ ;  /* 0x0000000576787210 */ /* 0x002fc80007f3e0ff */
[----:B------:R-:W-:Y:S02]  /*c2500*/  IADD3.X R121, R119, R0, RZ, P1, !PT ;  /* 0x0000000077797210 */ /* 0x000fe40000ffe4ff */
[----:B------:R-:W-:-:S05]  /*c2510*/  MOV R137, R3 ;  /* 0x0000000300897202 */ /* 0x000fca0000000f00 */
        /* <DEDUP_REMOVED lines=17> */
[----:B------:R-:W-:Y:S01]  /*c2630*/  LDGSTS.E [R4+0x22300], desc[UR60][R120.64], P0 ;  /* 0x2230000078047fae */ /* 0x000fe2000812187c */
[----:B--2---:R-:W-:-:S05]  /*c2640*/  IADD3 R118, P1, R116, R5, RZ ;  /* 0x0000000574767210 */ /* 0x004fca0007f3e0ff */
[----:B------:R-:W-:Y:S01]  /*c2650*/  IMAD.X R119, R117, 0x1, R0, P1 ;  /* 0x0000000175777824 */ /* 0x000fe200008e0600 */
[----:B---3--:R-:W-:-:S04]  /*c2660*/  IADD3 R116, P1, R6, R5, RZ ;  /* 0x0000000506747210 */ /* 0x008fc80007f3e0ff */
[----:B------:R-:W-:Y:S01]  /*c2670*/  LDGSTS.E [R4+0x22700], desc[UR60][R118.64], P0 ;  /* 0x2270000076047fae */ /* 0x000fe2000812187c */
[----:B------:R-:W-:Y:S02]  /*c2680*/  IADD3.X R117, R7, R0, RZ, P1, !PT ;  /* 0x0000000007757210 */ /* 0x000fe40000ffe4ff */
[-C--:B------:R-:W-:Y:S01]  /*c2690*/  IADD3 R6, P1, R114, R5.reuse, RZ ;  /* 0x0000000572067210 */ /* 0x080fe20007f3e0ff */
[----:B------:R-:W-:Y:S04]  /*c26a0*/  STL.64 [R1+0xf18], R118 ;  /* 0x000f187601007387 */ /* 0x000fe80000100a00 */
[----:B------:R-:W-:Y:S01]  /*c26b0*/  IMAD.X R7, R115, 0x1, R0, P1 ;  /* 0x0000000173077824 */ /* 0x000fe200008e0600 */
[----:B------:R-:W-:Y:S04]  /*c26c0*/  LDGSTS.E [R4+0x22b00], desc[UR60][R116.64], P0 ;  /* 0x22b0000074047fae */ /* 0x000fe8000812187c */
[----:B------:R-:W-:Y:S01]  /*c26d0*/  STL.64 [R1+0xef8], R116 ;  /* 0x000ef87401007387 */ /* 0x000fe20000100a00 */
[----:B----4-:R-:W-:-:S03]  /*c26e0*/  IADD3 R114, P1, R8, R5, RZ ;  /* 0x0000000508727210 */ /* 0x010fc60007f3e0ff */
[----:B------:R1:W-:Y:S01]  /*c26f0*/  LDGSTS.E [R4+0x22f00], desc[UR60][R6.64], P0 ;  /* 0x22f0000006047fae */ /* 0x0003e2000812187c */
[-C--:B------:R-:W-:Y:S02]  /*c2700*/  IADD3.X R115, R9, R0.reuse, RZ, P1, !PT ;  /* 0x0000000009737210 */ /* 0x080fe40000ffe4ff */
[-C--:B------:R-:W-:Y:S01]  /*c2710*/  IADD3 R8, P1, R138, R5.reuse, RZ ;  /* 0x000000058a087210 */ /* 0x080fe20007f3e0ff */
[----:B------:R2:W-:Y:S04]  /*c2720*/  STL.64 [R1+0xe38], R6 ;  /* 0x000e380601007387 */ /* 0x0005e80000100a00 */
        /* <DEDUP_REMOVED lines=43> */
[----:B------:R-:W3:Y:S01]  /*c29e0*/  LDL.LU R6, [R1+0x1dd0] ;  /* 0x001dd00001067983 */ /* 0x000ee20000300800 */
[----:B------:R-:W-:-:S03]  /*c29f0*/  MOV R160, R11 ;  /* 0x0000000b00a07202 */ /* 0x000fc60000000f00 */
[----:B------:R-:W3:Y:S01]  /*c2a00*/  LDL.LU R11, [R1+0x1d8c] ;  /* 0x001d8c00010b7983 */ /* 0x000ee20000300800 */
[----:B------:R-:W-:-:S03]  /*c2a10*/  IMAD.MOV.U32 R165, RZ, RZ, R164 ;  /* 0x000000ffffa57224 */ /* 0x000fc600078e00a4 */
[----:B------:R-:W3:Y:S01]  /*c2a20*/  LDL.LU R116, [R1+0x1dcc] ;  /* 0x001dcc0001747983 */ /* 0x000ee20000300800 */
[----:B------:R-:W-:Y:S01]  /*c2a30*/  MOV R164, R113 ;  /* 0x0000007100a47202 */ /* 0x000fe20000000f00 */
[----:B------:R-:W-:Y:S02]  /*c2a40*/  IMAD.MOV.U32 R163, RZ, RZ, R162 ;  /* 0x000000ffffa37224 */ /* 0x000fe400078e00a2 */
[----:B----4-:R-:W4:Y:S01]  /*c2a50*/  LDL.LU R114, [R1+0x1e0c] ;  /* 0x001e0c0001727983 */ /* 0x010f220000300800 */
[----:B------:R-:W-:-:S03]  /*c2a60*/  MOV R162, R12 ;  /* 0x0000000c00a27202 */ /* 0x000fc60000000f00 */
[----:B------:R-:W4:Y:S04]  /*c2a70*/  LDL.LU R113, [R1+0x1e10] ;  /* 0x001e100001717983 */ /* 0x000f280000300800 */
[----:B------:R-:W4:Y:S04]  /*c2a80*/  LDL.LU R115, [R1+0x1e4c] ;  /* 0x001e4c0001737983 */ /* 0x000f280000300800 */
[----:B------:R-:W4:Y:S01]  /*c2a90*/  LDL.LU R12, [R1+0x1e50] ;  /* 0x001e5000010c7983 */ /* 0x000f220000300800 */
        /* <DEDUP_REMOVED lines=13> */
[----:B------:R-:W-:Y:S01]  /*c2b70*/  LDGSTS.E [R4+0x23b00], desc[UR60][R248.64], P0 ;  /* 0x23b00000f8047fae */ /* 0x000fe2000812187c */
[----:B------:R-:W-:Y:S01]  /*c2b80*/  MOV R190, R146 ;  /* 0x0000009200be7202 */ /* 0x000fe20000000f00 */
[----:B------:R-:W-:Y:S01]  /*c2b90*/  IMAD.MOV.U32 R187, RZ, RZ, R186 ;  /* 0x000000ffffbb7224 */ /* 0x000fe200078e00ba */
[----:B------:R-:W-:Y:S01]  /*c2ba0*/  MOV R186, R145 ;  /* 0x0000009100ba7202 */ /* 0x000fe20000000f00 */
[----:B------:R-:W-:Y:S01]  /*c2bb0*/  LDGSTS.E [R4+0x23f00], desc[UR60][R242.64], P0 ;  /* 0x23f00000f2047fae */ /* 0x000fe2000812187c */
[----:B------:R-:W-:Y:S01]  /*c2bc0*/  IMAD.MOV.U32 R183, RZ, RZ, R182 ;  /* 0x000000ffffb77224 */ /* 0x000fe200078e00b6 */
[----:B------:R-:W-:Y:S01]  /*c2bd0*/  MOV R182, R144 ;  /* 0x0000009000b67202 */ /* 0x000fe20000000f00 */
[----:B------:R-:W-:Y:S01]  /*c2be0*/  IMAD.MOV.U32 R179, RZ, RZ, R178 ;  /* 0x000000ffffb37224 */ /* 0x000fe200078e00b2 */
        /* <DEDUP_REMOVED lines=9> */
[----:B-1----:R-:W4:Y:S01]  /*c2c80*/  LDL.LU R9, [R1+0x1e8c] ;  /* 0x001e8c0001097983 */ /* 0x002f220000300800 */
[----:B------:R-:W-:Y:S01]  /*c2c90*/  MOV R170, R140 ;  /* 0x0000008c00aa7202 */ /* 0x000fe20000000f00 */
[----:B------:R-:W-:-:S02]  /*c2ca0*/  IMAD.MOV.U32 R169, RZ, RZ, R168 ;  /* 0x000000ffffa97224 */ /* 0x000fc400078e00a8 */
[----:B------:R-:W-:Y:S01]  /*c2cb0*/  LDGSTS.E [R4+0x24f00], desc[UR60][R194.64], P0 ;  /* 0x24f00000c2047fae */ /* 0x000fe2000812187c */
[----:B------:R-:W-:Y:S01]  /*c2cc0*/  MOV R168, R139 ;  /* 0x0000008b00a87202 */ /* 0x000fe20000000f00 */
[----:B------:R-:W-:Y:S02]  /*c2cd0*/  IMAD.MOV.U32 R167, RZ, RZ, R166 ;  /* 0x000000ffffa77224 */ /* 0x000fe400078e00a6 */
[----:B------:R-:W4:Y:S01]  /*c2ce0*/  LDL.LU R8, [R1+0x1e90] ;  /* 0x001e900001087983 */ /* 0x000f220000300800 */
[----:B------:R-:W-:-:S03]  /*c2cf0*/  MOV R166, R138 ;  /* 0x0000008a00a67202 */ /* 0x000fc60000000f00 */
[----:B------:R-:W-:Y:S01]  /*c2d00*/  LDGSTS.E [R4+0x25300], desc[UR60][R190.64], P0 ;  /* 0x25300000be047fae */ /* 0x000fe2000812187c */
[----:B------:R-:W-:-:S03]  /*c2d10*/  LOP3.LUT R3, R10, 0x70, RZ, 0x3c, !PT ;  /* 0x000000700a037812 */ /* 0x000fc600078e3cff */
[----:B------:R-:W-:Y:S04]  /*c2d20*/  LDGSTS.E [R4+0x25700], desc[UR60][R186.64], P0 ;  /* 0x25700000ba047fae */ /* 0x000fe8000812187c */
[----:B------:R-:W-:Y:S04]  /*c2d30*/  LDGSTS.E [R4+0x25b00], desc[UR60][R182.64], P0 ;  /* 0x25b00000b6047fae */ /* 0x000fe8000812187c */
[----:B------:R-:W-:Y:S04]  /*c2d40*/  LDGSTS.E [R4+0x25f00], desc[UR60][R178.64], P0 ;  /* 0x25f00000b2047fae */ /* 0x000fe8000812187c */
[----:B------:R-:W-:Y:S01]  /*c2d50*/  LDGSTS.E [R4+0x26300], desc[UR60][R174.64], P0 ;  /* 0x26300000ae047fae */ /* 0x000fe2000812187c */
[----:B------:R-:W-:-:S03]  /*c2d60*/  IMAD.IADD R3, R3, 0x1, R15 ;  /* 0x0000000103037824 */ /* 0x000fc600078e020f */
        /* <DEDUP_REMOVED lines=8> */
[----:B---3--:R-:W-:Y:S02]  /*c2df0*/  IADD3 R6, P2, R6, R5, RZ ;  /* 0x0000000506067210 */ /* 0x008fe40007f5e0ff */
[----:B------:R-:W-:Y:S01]  /*c2e00*/  IADD3.X R11, R11, R0, RZ, P1, !PT ;  /* 0x000000000b0b7210 */ /* 0x000fe20000ffe4ff */
[----:B------:R-:W-:Y:S02]  /*c2e10*/  STL [R1+0x1d90], R7 ;  /* 0x001d900701007387 */ /* 0x000fe40000100800 */
[----:B------:R-:W-:Y:S02]  /*c2e20*/  IMAD.X R116, R116, 0x1, R0, P2 ;  /* 0x0000000174747824 */ /* 0x000fe400010e0600 */
[----:B------:R1:W-:Y:S01]  /*c2e30*/  STL [R1+0x1d8c], R11 ;  /* 0x001d8c0b01007387 */ /* 0x0003e20000100800 */
[----:B------:R-:W-:Y:S01]  /*c2e40*/  IMAD.MOV.U32 R119, RZ, RZ, R11 ;  /* 0x000000ffff777224 */ /* 0x000fe200078e000b */
[----:B------:R-:W-:Y:S02]  /*c2e50*/  MOV R118, R7 ;  /* 0x0000000700767202 */ /* 0x000fe40000000f00 */
[----:B------:R-:W-:Y:S01]  /*c2e60*/  STL [R1+0x1dd0], R6 ;  /* 0x001dd00601007387 */ /* 0x000fe20000100800 */
[----:B----4-:R-:W-:-:S03]  /*c2e70*/  IADD3 R113, P1, R113, R5, RZ ;  /* 0x0000000571717210 */ /* 0x010fc60007f3e0ff */
[----:B------:R-:W-:Y:S04]  /*c2e80*/  LDGSTS.E [R3+0x380], desc[UR60][R118.64], P0 ;  /* 0x0038000076037fae */ /* 0x000fe8000812187c */
[----:B-1----:R-:W2:Y:S01]  /*c2e90*/  LDL.LU R11, [R1+0x1ecc] ;  /* 0x001ecc00010b7983 */ /* 0x002ea20000300800 */
[----:B------:R-:W-:-:S03]  /*c2ea0*/  MOV R117, R116 ;  /* 0x0000007400757202 */ /* 0x000fc60000000f00 */
[----:B------:R1:W-:Y:S01]  /*c2eb0*/  STL [R1+0x1dcc], R116 ;  /* 0x001dcc7401007387 */ /* 0x0003e20000100800 */
[----:B------:R-:W-:-:S03]  /*c2ec0*/  IADD3 R12, P2, R12, R5, RZ ;  /* 0x000000050c0c7210 */ /* 0x000fc60007f5e0ff */
[----:B------:R-:W3:Y:S01]  /*c2ed0*/  LDL.LU R7, [R1+0x1ed0] ;  /* 0x001ed00001077983 */ /* 0x000ee20000300800 */
[----:B------:R-:W-:Y:S01]  /*c2ee0*/  IADD3.X R114, R114, R0, RZ, P1, !PT ;  /* 0x0000000072727210 */ /* 0x000fe20000ffe4ff */
[----:B------:R-:W-:Y:S02]  /*c2ef0*/  IMAD.X R115, R115, 0x1, R0, P2 ;  /* 0x0000000173737824 */ /* 0x000fe400010e0600 */
[----:B-1----:R-:W-:Y:S02]  /*c2f00*/  IMAD.MOV.U32 R116, RZ, RZ, R6 ;  /* 0x000000ffff747224 */ /* 0x002fe400078e0006 */
[----:B------:R-:W4:Y:S04]  /*c2f10*/  LDL.LU R6, [R1+0x1f0c] ;  /* 0x001f0c0001067983 */ /* 0x000f280000300800 */
[----:B------:R-:W4:Y:S04]  /*c2f20*/  LDL.LU R4, [R1+0x1f10] ;  /* 0x001f100001047983 */ /* 0x000f280000300800 */
[----:B------:R-:W-:Y:S04]  /*c2f30*/  STL [R1+0x1e10], R113 ;  /* 0x001e107101007387 */ /* 0x000fe80000100800 */
[----:B------:R1:W-:Y:S04]  /*c2f40*/  LDGSTS.E [R3+0x780], desc[UR60][R116.64], P0 ;  /* 0x0078000074037fae */ /* 0x0003e8000812187c */
[----:B------:R1:W-:Y:S04]  /*c2f50*/  STL [R1+0x1e0c], R114 ;  /* 0x001e0c7201007387 */ /* 0x0003e80000100800 */
[----:B------:R1:W-:Y:S02]  /*c2f60*/  STL [R1+0x1e50], R12 ;  /* 0x001e500c01007387 */ /* 0x0003e40000100800 */
[----:B-1----:R-:W-:Y:S01]  /*c2f70*/  IMAD.MOV.U32 R117, RZ, RZ, R114 ;  /* 0x000000ffff757224 */ /* 0x002fe200078e0072 */
[----:B------:R-:W-:Y:S01]  /*c2f80*/  MOV R116, R113 ;  /* 0x0000007100747202 */ /* 0x000fe20000000f00 */
[----:B------:R-:W4:Y:S04]  /*c2f90*/  LDL.LU R114, [R1+0x1f4c] ;  /* 0x001f4c0001727983 */ /* 0x000f280000300800 */
[----:B------:R-:W-:Y:S04]  /*c2fa0*/  STL [R1+0x1e4c], R115 ;  /* 0x001e4c7301007387 */ /* 0x000fe80000100800 */
[----:B------:R-:W4:Y:S01]  /*c2fb0*/  LDL.LU R113, [R1+0x1f50] ;  /* 0x001f500001717983 */ /* 0x000f220000300800 */
[----:B------:R-:W-:-:S03]  /*c2fc0*/  IADD3 R8, P1, R8, R5, RZ ;  /* 0x0000000508087210 */ /* 0x000fc60007f3e0ff */
[----:B------:R1:W-:Y:S01]  /*c2fd0*/  LDGSTS.E [R3+0xb80], desc[UR60][R116.64], P0 ;  /* 0x00b8000074037fae */ /* 0x0003e2000812187c */
[----:B------:R-:W-:-:S03]  /*c2fe0*/  IADD3.X R9, R9, R0, RZ, P1, !PT ;  /* 0x0000000009097210 */ /* 0x000fc60000ffe4ff */
[----:B------:R-:W4:Y:S01]  /*c2ff0*/  LDL.LU R15, [R1+0x1f8c] ;  /* 0x001f8c00010f7983 */ /* 0x000f220000300800 */
[----:B-1----:R-:W-:Y:S01]  /*c3000*/  MOV R116, R12 ;  /* 0x0000000c00747202 */ /* 0x002fe20000000f00 */
[----:B------:R-:W-:Y:S02]  /*c3010*/  IMAD.MOV.U32 R117, RZ, RZ, R115 ;  /* 0x000000ffff757224 */ /* 0x000fe400078e0073 */
[----:B------:R-:W4:Y:S04]  /*c3020*/  LDL.LU R12, [R1+0x1f90] ;  /* 0x001f9000010c7983 */ /* 0x000f280000300800 */
[----:B------:R-:W-:Y:S04]  /*c3030*/  STL [R1+0x1e90], R8 ;  /* 0x001e900801007387 */ /* 0x000fe80000100800 */
[----:B------:R1:W-:Y:S04]  /*c3040*/  LDGSTS.E [R3+0xf80], desc[UR60][R116.64], P0 ;  /* 0x00f8000074037fae */ /* 0x0003e8000812187c */
[----:B------:R2:W-:Y:S01]  /*c3050*/  STL [R1+0x1e8c], R9 ;  /* 0x001e8c0901007387 */ /* 0x0005e20000100800 */
[----:B-1----:R-:W-:Y:S01]  /*c3060*/  MOV R116, R8 ;  /* 0x0000000800747202 */ /* 0x002fe20000000f00 */
[----:B------:R-:W-:-:S05]  /*c3070*/  IMAD.MOV.U32 R117, RZ, RZ, R9 ;  /* 0x000000ffff757224 */ /* 0x000fca00078e0009 */
[----:B------:R1:W-:Y:S01]  /*c3080*/  LDGSTS.E [R3+0x1380], desc[UR60][R116.64], P0 ;  /* 0x0138000074037fae */ /* 0x0003e2000812187c */
[----:B---3--:R-:W-:-:S05]  /*c3090*/  IADD3 R7, P2, R7, R5, RZ ;  /* 0x0000000507077210 */ /* 0x008fca0007f5e0ff */
[----:B--2---:R-:W-:Y:S01]  /*c30a0*/  IMAD.X R11, R11, 0x1, R0, P2 ;  /* 0x000000010b0b7824 */ /* 0x004fe200010e0600 */
[----:B------:R-:W-:Y:S04]  /*c30b0*/  STL [R1+0x1ed0], R7 ;  /* 0x001ed00701007387 */ /* 0x000fe80000100800 */
[----:B------:R-:W2:Y:S01]  /*c30c0*/  LDL.LU R9, [R1+0x1fcc] ;  /* 0x001fcc0001097983 */ /* 0x000ea20000300800 */
[----:B----4-:R-:W-:-:S03]  /*c30d0*/  IADD3 R4, P1, R4, R5, RZ ;  /* 0x0000000504047210 */ /* 0x010fc60007f3e0ff */
[----:B------:R3:W-:Y:S01]  /*c30e0*/  STL [R1+0x1ecc], R11 ;  /* 0x001ecc0b01007387 */ /* 0x0007e20000100800 */
[----:B-1----:R-:W-:-:S03]  /*c30f0*/  MOV R116, R7 ;  /* 0x0000000700747202 */ /* 0x002fc60000000f00 */
[----:B------:R-:W4:Y:S01]  /*c3100*/  LDL.LU R8, [R1+0x1fd0] ;  /* 0x001fd00001087983 */ /* 0x000f220000300800 */
[----:B------:R-:W-:Y:S01]  /*c3110*/  IMAD.MOV.U32 R117, RZ, RZ, R11 ;  /* 0x000000ffff757224 */ /* 0x000fe200078e000b */
[----:B------:R-:W-:Y:S02]  /*c3120*/  IADD3.X R6, R6, R0, RZ, P1, !PT ;  /* 0x0000000006067210 */ /* 0x000fe40000ffe4ff */
[----:B---3--:R-:W3:Y:S04]  /*c3130*/  LDL.LU R11, [R1+0x200c] ;  /* 0x00200c00010b7983 */ /* 0x008ee80000300800 */
[----:B------:R-:W3:Y:S04]  /*c3140*/  LDL.LU R7, [R1+0x2010] ;  /* 0x0020100001077983 */ /* 0x000ee80000300800 */
[----:B------:R-:W-:Y:S04]  /*c3150*/  STL [R1+0x1f10], R4 ;  /* 0x001f100401007387 */ /* 0x000fe80000100800 */
[----:B------:R1:W-:Y:S01]  /*c3160*/  LDGSTS.E [R3+0x1780], desc[UR60][R116.64], P0 ;  /* 0x0178000074037fae */ /* 0x0003e2000812187c */
[----:B------:R-:W-:-:S03]  /*c3170*/  IADD3 R113, P2, R113, R5, RZ ;  /* 0x0000000571717210 */ /* 0x000fc60007f5e0ff */
[----:B------:R1:W-:Y:S02]  /*c3180*/  STL [R1+0x1f0c], R6 ;  /* 0x001f0c0601007387 */ /* 0x0003e40000100800 */
[----:B------:R-:W-:Y:S02]  /*c3190*/  IMAD.X R114, R114, 0x1, R0, P2 ;  /* 0x0000000172727824 */ /* 0x000fe400010e0600 */
[----:B------:R-:W-:Y:S01]  /*c31a0*/  STL [R1+0x1f50], R113 ;  /* 0x001f507101007387 */ /* 0x000fe20000100800 */
[----:B-1----:R-:W-:Y:S01]  /*c31b0*/  IMAD.MOV.U32 R117, RZ, RZ, R6 ;  /* 0x000000ffff757224 */ /* 0x002fe200078e0006 */
[----:B------:R-:W-:Y:S02]  /*c31c0*/  MOV R116, R4 ;  /* 0x0000000400747202 */ /* 0x000fe40000000f00 */
[----:B------:R-:W3:Y:S04]  /*c31d0*/  LDL.LU R6, [R1+0x204c] ;  /* 0x00204c0001067983 */ /* 0x000ee80000300800 */
[----:B------:R1:W-:Y:S04]  /*c31e0*/  STL [R1+0x1f4c], R114 ;  /* 0x001f4c7201007387 */ /* 0x0003e80000100800 */
[----:B------:R-:W3:Y:S01]  /*c31f0*/  LDL.LU R4, [R1+0x2050] ;  /* 0x0020500001047983 */ /* 0x000ee20000300800 */
[----:B------:R-:W-:-:S03]  /*c3200*/  IADD3 R12, P1, R12, R5, RZ ;  /* 0x000000050c0c7210 */ /* 0x000fc60007f3e0ff */
[----:B------:R1:W-:Y:S01]  /*c3210*/  LDGSTS.E [R3+0x1b80], desc[UR60][R116.64], P0 ;  /* 0x01b8000074037fae */ /* 0x0003e2000812187c */
[----:B------:R-:W-:Y:S02]  /*c3220*/  IADD3.X R15, R15, R0, RZ, P1, !PT ;  /* 0x000000000f0f7210 */ /* 0x000fe40000ffe4ff */
[----:B-1----:R-:W-:Y:S01]  /*c3230*/  MOV R116, R113 ;  /* 0x0000007100747202 */ /* 0x002fe20000000f00 */
[----:B------:R-:W-:Y:S02]  /*c3240*/  IMAD.MOV.U32 R117, RZ, RZ, R114 ;  /* 0x000000ffff757224 */ /* 0x000fe400078e0072 */
[----:B------:R-:W3:Y:S04]  /*c3250*/  LDL.LU R114, [R1+0x208c] ;  /* 0x00208c0001727983 */ /* 0x000ee80000300800 */
[----:B------:R-:W3:Y:S04]  /*c3260*/  LDL.LU R113, [R1+0x2090] ;  /* 0x0020900001717983 */ /* 0x000ee80000300800 */
[----:B------:R-:W-:Y:S04]  /*c3270*/  STL [R1+0x1f90], R12 ;  /* 0x001f900c01007387 */ /* 0x000fe80000100800 */
[----:B------:R1:W-:Y:S04]  /*c3280*/  LDGSTS.E [R3+0x1f80], desc[UR60][R116.64], P0 ;  /* 0x01f8000074037fae */ /* 0x0003e8000812187c */
[----:B------:R2:W-:Y:S01]  /*c3290*/  STL [R1+0x1f8c], R15 ;  /* 0x001f8c0f01007387 */ /* 0x0005e20000100800 */
[----:B-1----:R-:W-:Y:S01]  /*c32a0*/  MOV R116, R12 ;  /* 0x0000000c00747202 */ /* 0x002fe20000000f00 */
[----:B------:R-:W-:-:S05]  /*c32b0*/  IMAD.MOV.U32 R117, RZ, RZ, R15 ;  /* 0x000000ffff757224 */ /* 0x000fca00078e000f */
[----:B------:R1:W-:Y:S01]  /*c32c0*/  LDGSTS.E [R3+0x2380], desc[UR60][R116.64], P0 ;  /* 0x0238000074037fae */ /* 0x0003e2000812187c */
[----:B----4-:R-:W-:-:S05]  /*c32d0*/  IADD3 R8, P2, R8, R5, RZ ;  /* 0x0000000508087210 */ /* 0x010fca0007f5e0ff */
[----:B--2---:R-:W-:Y:S01]  /*c32e0*/  IMAD.X R9, R9, 0x1, R0, P2 ;  /* 0x0000000109097824 */ /* 0x004fe200010e0600 */
[----:B------:R-:W-:Y:S04]  /*c32f0*/  STL [R1+0x1fd0], R8 ;  /* 0x001fd00801007387 */ /* 0x000fe80000100800 */
[----:B------:R-:W2:Y:S01]  /*c3300*/  LDL.LU R15, [R1+0x20cc] ;  /* 0x0020cc00010f7983 */ /* 0x000ea20000300800 */
[----:B---3--:R-:W-:-:S03]  /*c3310*/  IADD3 R7, P1, R7, R5, RZ ;  /* 0x0000000507077210 */ /* 0x008fc60007f3e0ff */
        /* <DEDUP_REMOVED lines=53> */
[----:B------:R-:W3:Y:S04]  /*c3670*/  LDL.LU R8, [R1+0x2250] ;  /* 0x0022500001087983 */ /* 0x000ee80000300800 */
[----:B------:R1:W-:Y:S01]  /*c3680*/  LDGSTS.E [R3+0x3b80], desc[UR60][R116.64], P0 ;  /* 0x03b8000074037fae */ /* 0x0003e2000812187c */
[----:B------:R-:W-:-:S04]  /*c3690*/  IADD3 R4, P1, R4, R5, RZ ;  /* 0x0000000504047210 */ /* 0x000fc80007f3e0ff */
        /* <DEDUP_REMOVED lines=63> */
[----:B-1----:R-:W-:Y:S02]  /*c3a90*/  IMAD.MOV.U32 R117, RZ, RZ, R114 ;  /* 0x000000ffff757224 */ /* 0x002fe400078e0072 */
[----:B------:R-:W-:Y:S01]  /*c3aa0*/  IMAD.X R15, R15, 0x1, R0, P2 ;  /* 0x000000010f0f7824 */ /* 0x000fe200010e0600 */
[----:B------:R-:W-:Y:S01]  /*c3ab0*/  STL [R1+0x2350], R12 ;  /* 0x0023500c01007387 */ /* 0x000fe20000100800 */
[----:B------:R-:W-:-:S03]  /*c3ac0*/  MOV R116, R113 ;  /* 0x0000007100747202 */ /* 0x000fc60000000f00 */
        /* <DEDUP_REMOVED lines=36> */
[----:B------:R-:W3:Y:S04]  /*c3d10*/  LDL.LU R6, [R1+0x254c] ;  /* 0x00254c0001067983 */ /* 0x000ee80000300800 */
[----:B------:R1:W-:Y:S04]  /*c3d20*/  STL [R1+0x246c], R114 ;  /* 0x00246c7201007387 */ /* 0x0003e80000100800 */
[----:B------:R-:W3:Y:S01]  /*c3d30*/  LDL.LU R4, [R1+0x2550] ;  /* 0x0025500001047983 */ /* 0x000ee20000300800 */
[----:B------:R-:W-:-:S03]  /*c3d40*/  MOV R115, R114 ;  /* 0x0000007200737202 */ /* 0x000fc60000000f00 */
[----:B------:R-:W3:Y:S01]  /*c3d50*/  LDL.LU.64 R118, [R1+0x1128] ;  /* 0x0011280001767983 */ /* 0x000ee20000300a00 */
[----:B------:R-:W-:Y:S01]  /*c3d60*/  IADD3 R12, P1, R12, R5, RZ ;  /* 0x000000050c0c7210 */ /* 0x000fe20007f3e0ff */
[----:B-1----:R-:W-:Y:S02]  /*c3d70*/  IMAD.MOV.U32 R114, RZ, RZ, R113 ;  /* 0x000000ffff727224 */ /* 0x002fe400078e0071 */
        /* <DEDUP_REMOVED lines=8> */
[----:B----4-:R-:W-:-:S05]  /*c3e00*/  IADD3 R8, P2, R8, R5, RZ ;  /* 0x0000000508087210 */ /* 0x010fca0007f5e0ff */
[----:B------:R-:W-:Y:S01]  /*c3e10*/  STL [R1+0x24f0], R8 ;  /* 0x0024f00801007387 */ /* 0x000fe20000100800 */
[----:B--2---:R-:W-:-:S03]  /*c3e20*/  IMAD.X R9, R9, 0x1, R0, P2 ;  /* 0x0000000109097824 */ /* 0x004fc600010e0600 */
[----:B------:R-:W2:Y:S01]  /*c3e30*/  LDL.LU.64 R116, [R1+0x1100] ;  /* 0x0011000001747983 */ /* 0x000ea20000300a00 */
[----:B---3--:R-:W-:Y:S01]  /*c3e40*/  IADD3 R7, P1, R7, R5, RZ ;  /* 0x0000000507077210 */ /* 0x008fe20007f3e0ff */
[----:B------:R-:W-:Y:S01]  /*c3e50*/  IMAD.MOV.U32 R121, RZ, RZ, R9 ;  /* 0x000000ffff797224 */ /* 0x000fe200078e0009 */
[----:B------:R-:W-:Y:S01]  /*c3e60*/  MOV R120, R8 ;  /* 0x0000000800787202 */ /* 0x000fe20000000f00 */
[----:B------:R1:W-:Y:S01]  /*c3e70*/  STL [R1+0x24ec], R9 ;  /* 0x0024ec0901007387 */ /* 0x0003e20000100800 */
[----:B------:R-:W-:-:S03]  /*c3e80*/  IADD3.X R11, R11, R0, RZ, P1, !PT ;  /* 0x000000000b0b7210 */ /* 0x000fc60000ffe4ff */
[----:B------:R-:W3:Y:S04]  /*c3e90*/  LDL.LU.64 R114, [R1+0x10d8] ;  /* 0x0010d80001727983 */ /* 0x000ee80000300a00 */
[----:B------:R4:W-:Y:S04]  /*c3ea0*/  LDGSTS.E [R3+0x7780], desc[UR60][R120.64], P0 ;  /* 0x0778000078037fae */ /* 0x0009e8000812187c */
[----:B-1----:R-:W3:Y:S04]  /*c3eb0*/  LDL.LU.64 R8, [R1+0x10b0] ;  /* 0x0010b00001087983 */ /* 0x002ee80000300a00 */
[----:B------:R-:W-:Y:S01]  /*c3ec0*/  STL [R1+0x2520], R7 ;  /* 0x0025200701007387 */ /* 0x000fe20000100800 */
[----:B----4-:R-:W-:Y:S01]  /*c3ed0*/  MOV R120, R7 ;  /* 0x0000000700787202 */ /* 0x010fe20000000f00 */
        /* <DEDUP_REMOVED lines=9> */
[----:B------:R-:W4:Y:S04]  /*c3f70*/  LDL.LU.64 R138, [R1+0xf90] ;  /* 0x000f9000018a7983 */ /* 0x000f280000300a00 */
[----:B------:R-:W4:Y:S01]  /*c3f80*/  LDL.LU.64 R124, [R1+0xf70] ;  /* 0x000f7000017c7983 */ /* 0x000f220000300a00 */
[----:B------:R-:W-:-:S02]  /*c3f90*/  MOV R120, R4 ;  /* 0x0000000400787202 */ /* 0x000fc40000000f00 */
[-C--:B------:R-:W-:Y:S01]  /*c3fa0*/  IADD3 R126, P1, R118, R5.reuse, RZ ;  /* 0x00000005767e7210 */ /* 0x080fe20007f3e0ff */
[----:B------:R-:W4:Y:S03]  /*c3fb0*/  LDL.LU.64 R122, [R1+0xf50] ;  /* 0x000f5000017a7983 */ /* 0x000f260000300a00 */
[----:B------:R-:W-:Y:S01]  /*c3fc0*/  IADD3.X R4, R119, R0, RZ, P1, !PT ;  /* 0x0000000077047210 */ /* 0x000fe20000ffe4ff */
[----:B------:R1:W-:Y:S04]  /*c3fd0*/  LDGSTS.E [R3+0x7f80], desc[UR60][R120.64], P0 ;  /* 0x07f8000078037fae */ /* 0x0003e8000812187c */
[----:B------:R-:W4:Y:S04]  /*c3fe0*/  LDL.LU.64 R120, [R1+0xf30] ;  /* 0x000f300001787983 */ /* 0x000f280000300a00 */
[----:B------:R-:W4:Y:S01]  /*c3ff0*/  LDL.LU.64 R118, [R1+0xf10] ;  /* 0x000f100001767983 */ /* 0x000f220000300a00 */
[----:B--2---:R-:W-:-:S05]  /*c4000*/  IADD3 R128, P1, R116, R5, RZ ;  /* 0x0000000574807210 */ /* 0x004fca0007f3e0ff */
[----:B------:R-:W-:Y:S02]  /*c4010*/  IMAD.X R15, R117, 0x1, R0, P1 ;  /* 0x00000001750f7824 */ /* 0x000fe400008e0600 */
[----:B------:R-:W2:Y:S01]  /*c4020*/  LDL.LU.64 R116, [R1+0xef0] ;  /* 0x000ef00001747983 */ /* 0x000ea20000300a00 */
[----:B---3--:R-:W-:-:S04]  /*c4030*/  IADD3 R130, P1, R114, R5, RZ ;  /* 0x0000000572827210 */ /* 0x008fc80007f3e0ff */
[----:B------:R-:W-:Y:S02]  /*c4040*/  IADD3.X R131, R115, R0, RZ, P1, !PT ;  /* 0x0000000073837210 */ /* 0x000fe40000ffe4ff */
[----:B------:R-:W3:Y:S01]  /*c4050*/  LDL.LU.64 R114, [R1+0xe30] ;  /* 0x000e300001727983 */ /* 0x000ee20000300a00 */
[----:B------:R-:W-:-:S05]  /*c4060*/  IADD3 R132, P1, R8, R5, RZ ;  /* 0x0000000508847210 */ /* 0x000fca0007f3e0ff */
[----:B------:R-:W-:Y:S01]  /*c4070*/  IMAD.X R133, R9, 0x1, R0, P1 ;  /* 0x0000000109857824 */ /* 0x000fe200008e0600 */
        /* <DEDUP_REMOVED lines=14> */
[----:B------:R-:W-:Y:S01]  /*c4160*/  MOV R127, R4 ;  /* 0x00000004007f7202 */ /* 0x000fe20000000f00 */
[----:B------:R-:W-:Y:S01]  /*c4170*/  IMAD.MOV.U32 R129, RZ, RZ, R15 ;  /* 0x000000ffff817224 */ /* 0x000fe200078e000f */
[----:B------:R-:W1:Y:S03]  /*c4180*/  LDC R4, c[0x0][0x230] ;  /* 0x00008c00ff047b82 */ /* 0x000e660000000800 */
[----:B------:R1:W-:Y:S04]  /*c4190*/  STL.64 [R1+0x1128], R126 ;  /* 0x0011287e01007387 */ /* 0x0003e80000100a00 */
        /* <DEDUP_REMOVED lines=9> */
[----:B------:R1:W-:Y:S04]  /*c4230*/  LDGSTS.E [R3+0x20380], desc[UR60][R126.64], P0 ;  /* 0x203800007e037fae */ /* 0x0003e8000812187c */
        /* <DEDUP_REMOVED lines=8> */
[----:B------:R1:W-:Y:S01]  /*c42c0*/  LDGSTS.E [R3+0x22780], desc[UR60][R144.64], P0 ;  /* 0x2278000090037fae */ /* 0x0003e2000812187c */
[----:B--2---:R-:W-:-:S04]  /*c42d0*/  IADD3 R146, P1, R116, R5, RZ ;  /* 0x0000000574927210 */ /* 0x004fc80007f3e0ff */
[----:B------:R-:W-:Y:S02]  /*c42e0*/  IADD3.X R147, R117, R0, RZ, P1, !PT ;  /* 0x0000000075937210 */ /* 0x000fe40000ffe4ff */
[----:B---3--:R-:W-:-:S03]  /*c42f0*/  IADD3 R148, P1, R114, R5, RZ ;  /* 0x0000000572947210 */ /* 0x008fc60007f3e0ff */
[----:B------:R2:W-:Y:S02]  /*c4300*/  LDGSTS.E [R3+0x22b80], desc[UR60][R146.64], P0 ;  /* 0x22b8000092037fae */ /* 0x0005e4000812187c */
[----:B------:R-:W-:Y:S02]  /*c4310*/  IMAD.X R149, R115, 0x1, R0, P1 ;  /* 0x0000000173957824 */ /* 0x000fe400008e0600 */
[----:B------:R3:W-:Y:S04]  /*c4320*/  STL.64 [R1+0xef0], R146 ;  /* 0x000ef09201007387 */ /* 0x0007e80000100a00 */
[----:B------:R2:W-:Y:S01]  /*c4330*/  LDGSTS.E [R3+0x22f80], desc[UR60][R148.64], P0 ;  /* 0x22f8000094037fae */ /* 0x0005e2000812187c */
[----:B----4-:R-:W-:-:S04]  /*c4340*/  IADD3 R150, P1, R6, R5, RZ ;  /* 0x0000000506967210 */ /* 0x010fc80007f3e0ff */
[----:B------:R-:W-:Y:S02]  /*c4350*/  IADD3.X R151, R7, R0, RZ, P1, !PT ;  /* 0x0000000007977210 */ /* 0x000fe40000ffe4ff */
[----:B------:R-:W-:-:S03]  /*c4360*/  IADD3 R6, P1, R8, R5, RZ ;  /* 0x0000000508067210 */ /* 0x000fc60007f3e0ff */
[----:B------:R2:W-:Y:S02]  /*c4370*/  LDGSTS.E [R3+0x23380], desc[UR60][R150.64], P0 ;  /* 0x2338000096037fae */ /* 0x0005e4000812187c */
[----:B------:R-:W-:Y:S01]  /*c4380*/  IMAD.X R7, R9, 0x1, R0, P1 ;  /* 0x0000000109077824 */ /* 0x000fe200008e0600 */
[----:B------:R-:W-:-:S04]  /*c4390*/  IADD3 R113, P1, R246, R5, RZ ;  /* 0x00000005f6717210 */ /* 0x000fc80007f3e0ff */
[----:B------:R-:W-:Y:S01]  /*c43a0*/  IADD3.X R246, R247, R0, RZ, P1, !PT ;  /* 0x00000000f7f67210 */ /* 0x000fe20000ffe4ff */
[----:B------:R2:W-:Y:S01]  /*c43b0*/  LDGSTS.E [R3+0x23780], desc[UR60][R6.64], P0 ;  /* 0x2378000006037fae */ /* 0x0005e2000812187c */
        /* <DEDUP_REMOVED lines=12> */
[----:B-1----:R-:W-:-:S05]  /*c4480*/  IADD3 R120, P1, R184, R5, RZ ;  /* 0x00000005b8787210 */ /* 0x002fca0007f3e0ff */
        /* <DEDUP_REMOVED lines=9> */
[-C--:B------:R-:W-:Y:S02]  /*c4520*/  IADD3 R125, P1, R154, R5.reuse, RZ ;  /* 0x000000059a7d7210 */ /* 0x080fe40007f3e0ff */
[----:B------:R-:W-:Y:S01]  /*c4530*/  MOV R247, R246 ;  /* 0x000000f600f77202 */ /* 0x000fe20000000f00 */
[----:B------:R-:W-:Y:S01]  /*c4540*/  IMAD.MOV.U32 R246, RZ, RZ, R113 ;  /* 0x000000fffff67224 */ /* 0x000fe200078e0071 */
[----:B------:R-:W-:Y:S01]  /*c4550*/  IADD3.X R154, R155, R0, RZ, P1, !PT ;  /* 0x000000009b9a7210 */ /* 0x000fe20000ffe4ff */
[----:B------:R2:W5:Y:S01]  /*c4560*/  LDL.LU R113, [R1+0x2db8] ;  /* 0x002db80001717983 */ /* 0x0005620000300800 */
[----:B------:R-:W-:Y:S02]  /*c4570*/  IADD3 R252, P1, R152, R5, RZ ;  /* 0x0000000598fc7210 */ /* 0x000fe40007f3e0ff */
[----:B------:R-:W-:Y:S01]  /*c4580*/  MOV R241, R240 ;  /* 0x000000f000f17202 */ /* 0x000fe20000000f00 */
[----:B------:R1:W-:Y:S01]  /*c4590*/  STL.64 [R1+0xe30], R148 ;  /* 0x000e309401007387 */ /* 0x0003e20000100a00 */
[----:B------:R-:W-:Y:S01]  /*c45a0*/  IMAD.MOV.U32 R240, RZ, RZ, R114 ;  /* 0x000000fffff07224 */ /* 0x000fe200078e0072 */
[----:B------:R-:W-:Y:S01]  /*c45b0*/  MOV R235, R234 ;  /* 0x000000ea00eb7202 */ /* 0x000fe20000000f00 */
[----:B------:R-:W-:Y:S01]  /*c45c0*/  IMAD.MOV.U32 R234, RZ, RZ, R115 ;  /* 0x000000ffffea7224 */ /* 0x000fe200078e0073 */
[----:B------:R2:W5:Y:S01]  /*c45d0*/  LDL.LU R114, [R1+0x2db4] ;  /* 0x002db40001727983 */ /* 0x0005620000300800 */
[----:B------:R-:W-:Y:S01]  /*c45e0*/  IMAD.X R152, R153, 0x1, R0, P1 ;  /* 0x0000000199987824 */ /* 0x000fe200008e0600 */
[----:B------:R-:W-:-:S02]  /*c45f0*/  MOV R201, R200 ;  /* 0x000000c800c97202 */ /* 0x000fc40000000f00 */
[----:B------:R4:W-:Y:S01]  /*c4600*/  STL.64 [R1+0xe18], R150 ;  /* 0x000e189601007387 */ /* 0x0009e20000100a00 */
[----:B------:R-:W-:Y:S01]  /*c4610*/  IADD3 R12, P1, R22, R5, RZ ;  /* 0x00000005160c7210 */ /* 0x000fe20007f3e0ff */
[----:B------:R-:W-:Y:S01]  /*c4620*/  IMAD.MOV.U32 R200, RZ, RZ, R116 ;  /* 0x000000ffffc87224 */ /* 0x000fe200078e0074 */
[----:B------:R-:W-:Y:S01]  /*c4630*/  MOV R197, R196 ;  /* 0x000000c400c57202 */ /* 0x000fe20000000f00 */
[----:B------:R2:W5:Y:S01]  /*c4640*/  LDL.LU R115, [R1+0x2db0] ;  /* 0x002db00001737983 */ /* 0x0005620000300800 */
[----:B------:R-:W-:Y:S01]  /*c4650*/  IMAD.MOV.U32 R196, RZ, RZ, R117 ;  /* 0x000000ffffc47224 */ /* 0x000fe200078e0075 */
[----:B------:R-:W-:Y:S02]  /*c4660*/  MOV R193, R192 ;  /* 0x000000c000c17202 */ /* 0x000fe40000000f00 */
[----:B------:R2:W-:Y:S01]  /*c4670*/  STL.64 [R1+0xe00], R6 ;  /* 0x000e000601007387 */ /* 0x0005e20000100a00 */
[----:B------:R-:W-:Y:S01]  /*c4680*/  IMAD.MOV.U32 R192, RZ, RZ, R118 ;  /* 0x000000ffffc07224 */ /* 0x000fe200078e0076 */
[----:B------:R-:W-:-:S02]  /*c4690*/  MOV R189, R188 ;  /* 0x000000bc00bd7202 */ /* 0x000fc40000000f00 */
[----:B------:R1:W5:Y:S01]  /*c46a0*/  LDL.LU R116, [R1+0x2dac] ;  /* 0x002dac0001747983 */ /* 0x0003620000300800 */
[----:B------:R-:W-:Y:S01]  /*c46b0*/  IMAD.MOV.U32 R188, RZ, RZ, R119 ;  /* 0x000000ffffbc7224 */ /* 0x000fe200078e0077 */
[----:B------:R-:W-:Y:S02]  /*c46c0*/  MOV R185, R184 ;  /* 0x000000b800b97202 */ /* 0x000fe40000000f00 */
[----:B------:R1:W5:Y:S01]  /*c46d0*/  LDL.LU R117, [R1+0x2da8] ;  /* 0x002da80001757983 */ /* 0x0003620000300800 */
[----:B------:R-:W-:Y:S01]  /*c46e0*/  IADD3.X R22, R23, R0, RZ, P1, !PT ;  /* 0x0000000017167210 */ /* 0x000fe20000ffe4ff */
[----:B------:R-:W-:Y:S01]  /*c46f0*/  IMAD.MOV.U32 R184, RZ, RZ, R120 ;  /* 0x000000ffffb87224 */ /* 0x000fe200078e0078 */
[----:B------:R-:W-:Y:S01]  /*c4700*/  MOV R181, R180 ;  /* 0x000000b400b57202 */ /* 0x000fe20000000f00 */
[----:B------:R1:W5:Y:S01]  /*c4710*/  LDL.LU R118, [R1+0x2da4] ;  /* 0x002da40001767983 */ /* 0x0003620000300800 */
[----:B------:R-:W-:Y:S01]  /*c4720*/  IADD3 R11, P1, R20, R5, RZ ;  /* 0x00000005140b7210 */ /* 0x000fe20007f3e0ff */
[----:B------:R-:W-:Y:S01]  /*c4730*/  IMAD.MOV.U32 R180, RZ, RZ, R121 ;  /* 0x000000ffffb47224 */ /* 0x000fe200078e0079 */
[----:B------:R-:W-:Y:S01]  /*c4740*/  MOV R177, R176 ;  /* 0x000000b000b17202 */ /* 0x000fe20000000f00 */
[----:B------:R1:W5:Y:S01]  /*c4750*/  LDL.LU R119, [R1+0x2da0] ;  /* 0x002da00001777983 */ /* 0x0003620000300800 */
[----:B------:R-:W-:Y:S01]  /*c4760*/  IMAD.MOV.U32 R176, RZ, RZ, R122 ;  /* 0x000000ffffb07224 */ /* 0x000fe200078e007a */
[----:B------:R-:W-:-:S02]  /*c4770*/  MOV R159, R158 ;  /* 0x0000009e009f7202 */ /* 0x000fc40000000f00 */
[----:B------:R1:W5:Y:S01]  /*c4780*/  LDL.LU R120, [R1+0x2d9c] ;  /* 0x002d9c0001787983 */ /* 0x0003620000300800 */
[----:B------:R-:W-:Y:S01]  /*c4790*/  IMAD.MOV.U32 R158, RZ, RZ, R123 ;  /* 0x000000ffff9e7224 */ /* 0x000fe200078e007b */
[----:B------:R-:W-:Y:S02]  /*c47a0*/  MOV R157, R156 ;  /* 0x0000009c009d7202 */ /* 0x000fe40000000f00 */
[----:B------:R1:W5:Y:S01]  /*c47b0*/  LDL.LU R121, [R1+0x2d98] ;  /* 0x002d980001797983 */ /* 0x0003620000300800 */
[----:B------:R-:W-:Y:S01]  /*c47c0*/  IMAD.MOV.U32 R156, RZ, RZ, R124 ;  /* 0x000000ffff9c7224 */ /* 0x000fe200078e007c */
[----:B------:R-:W-:Y:S02]  /*c47d0*/  MOV R155, R154 ;  /* 0x0000009a009b7202 */ /* 0x000fe40000000f00 */
[----:B------:R1:W5:Y:S01]  /*c47e0*/  LDL.LU R122, [R1+0x2d94] ;  /* 0x002d9400017a7983 */ /* 0x0003620000300800 */
[----:B------:R-:W-:Y:S01]  /*c47f0*/  IMAD.MOV.U32 R154, RZ, RZ, R125 ;  /* 0x000000ffff9a7224 */ /* 0x000fe200078e007d */
[----:B------:R-:W-:-:S02]  /*c4800*/  MOV R153, R152 ;  /* 0x0000009800997202 */ /* 0x000fc40000000f00 */
[----:B------:R1:W5:Y:S01]  /*c4810*/  LDL.LU R123, [R1+0x2d90] ;  /* 0x002d9000017b7983 */ /* 0x0003620000300800 */
[----:B------:R-:W-:Y:S01]  /*c4820*/  IMAD.X R20, R21, 0x1, R0, P1 ;  /* 0x0000000115147824 */ /* 0x000fe200008e0600 */
[----:B------:R-:W-:Y:S01]  /*c4830*/  IADD3 R9, P1, R18, R5, RZ ;  /* 0x0000000512097210 */ /* 0x000fe20007f3e0ff */
[----:B------:R-:W-:Y:S01]  /*c4840*/  IMAD.MOV.U32 R152, RZ, RZ, R252 ;  /* 0x000000ffff987224 */ /* 0x000fe200078e00fc */
[----:B------:R1:W5:Y:S04]  /*c4850*/  LDL.LU R124, [R1+0x2d8c] ;  /* 0x002d8c00017c7983 */ /* 0x0003680000300800 */
[----:B------:R1:W5:Y:S04]  /*c4860*/  LDL.LU R125, [R1+0x2d88] ;  /* 0x002d8800017d7983 */ /* 0x0003680000300800 */
[----:B------:R-:W2:Y:S01]  /*c4870*/  LDL.LU R252, [R1+0x2d84] ;  /* 0x002d840001fc7983 */ /* 0x000ea20000300800 */
[----:B------:R-:W-:-:S02]  /*c4880*/  IADD3.X R18, R19, R0, RZ, P1, !PT ;  /* 0x0000000013127210 */ /* 0x000fc40000ffe4ff */
[----:B------:R-:W-:Y:S01]  /*c4890*/  MOV R23, R22 ;  /* 0x0000001600177202 */ /* 0x000fe20000000f00 */
[----:B------:R-:W-:Y:S01]  /*c48a0*/  IMAD.MOV.U32 R22, RZ, RZ, R12 ;  /* 0x000000ffff167224 */ /* 0x000fe200078e000c */
[----:B------:R-:W-:Y:S01]  /*c48b0*/  MOV R21, R20 ;  /* 0x0000001400157202 */ /* 0x000fe20000000f00 */
[----:B------:R1:W5:Y:S01]  /*c48c0*/  LDL.LU R12, [R1+0x2d80] ;  /* 0x002d8000010c7983 */ /* 0x0003620000300800 */
[----:B------:R-:W-:Y:S01]  /*c48d0*/  IMAD.MOV.U32 R20, RZ, RZ, R11 ;  /* 0x000000ffff147224 */ /* 0x000fe200078e000b */
[----:B------:R-:W-:Y:S01]  /*c48e0*/  MOV R19, R18 ;  /* 0x0000001200137202 */ /* 0x000fe20000000f00 */
[----:B------:R-:W-:Y:S01]  /*c48f0*/  IMAD.MOV.U32 R18, RZ, RZ, R9 ;  /* 0x000000ffff127224 */ /* 0x000fe200078e0009 */
[----:B------:R1:W5:Y:S04]  /*c4900*/  LDL.LU R11, [R1+0x2d7c] ;  /* 0x002d7c00010b7983 */ /* 0x0003680000300800 */
[----:B------:R1:W5:Y:S04]  /*c4910*/  LDL.LU R9, [R1+0x2d78] ;  /* 0x002d780001097983 */ /* 0x0003680000300800 */
        /* <DEDUP_REMOVED lines=10> */
[----:B---3--:R3:W5:Y:S04]  /*c49c0*/  LDL.LU.64 R146, [R1+0x2d20] ;  /* 0x002d200001927983 */ /* 0x0087680000300a00 */
[----:B-1----:R3:W5:Y:S04]  /*c49d0*/  LDL.LU.64 R148, [R1+0x2d18] ;  /* 0x002d180001947983 */ /* 0x0027680000300a00 */
[----:B----4-:R3:W5:Y:S04]  /*c49e0*/  LDL.LU.64 R150, [R1+0x2d10] ;  /* 0x002d100001967983 */ /* 0x0107680000300a00 */
[----:B--2---:R3:W5:Y:S01]  /*c49f0*/  LDL.LU.64 R6, [R1+0x2d08] ;  /* 0x002d080001067983 */ /* 0x0047620000300a00 */
[----:B------:R-:W-:-:S03]  /*c4a00*/  IADD3 R8, P1, R16, R5, RZ ;  /* 0x0000000510087210 */ /* 0x000fc60007f3e0ff */
[----:B------:R3:W-:Y:S02]  /*c4a10*/  LDGSTS.E [R3+0x23b80], desc[UR60][R246.64], P0 ;  /* 0x23b80000f6037fae */ /* 0x0007e4000812187c */
[----:B------:R-:W-:Y:S01]  /*c4a20*/  IMAD.X R16, R17, 0x1, R0, P1 ;  /* 0x0000000111107824 */ /* 0x000fe200008e0600 */
[----:B------:R-:W-:Y:S01]  /*c4a30*/  IADD3 R15, R4, 0x7f, RZ ;  /* 0x0000007f040f7810 */ /* 0x000fe20007ffe0ff */
[----:B------:R3:W-:Y:S03]  /*c4a40*/  LDGSTS.E [R3+0x23f80], desc[UR60][R240.64], P0 ;  /* 0x23f80000f0037fae */ /* 0x0007e6000812187c */
[----:B------:R-:W-:Y:S01]  /*c4a50*/  MOV R17, R16 ;  /* 0x0000001000117202 */ /* 0x000fe20000000f00 */
[----:B------:R3:W-:Y:S01]  /*c4a60*/  LDGSTS.E [R3+0x24380], desc[UR60][R234.64], P0 ;  /* 0x24380000ea037fae */ /* 0x0007e2000812187c */
[----:B------:R-:W-:Y:S02]  /*c4a70*/  IMAD.MOV.U32 R16, RZ, RZ, R8 ;  /* 0x000000ffff107224 */ /* 0x000fe400078e0008 */
[----:B------:R-:W1:Y:S01]  /*c4a80*/  LDC R8, c[0x0][0x238] ;  /* 0x00008e00ff087b82 */ /* 0x000e620000000800 */
[----:B------:R3:W-:Y:S01]  /*c4a90*/  LDGSTS.E [R3+0x24780], desc[UR60][R200.64], P0 ;  /* 0x24780000c8037fae */ /* 0x0007e2000812187c */
[----:B------:R-:W-:-:S03]  /*c4aa0*/  SHF.R.S32.HI R4, RZ, 0x1f, R15 ;  /* 0x0000001fff047819 */ /* 0x000fc6000001140f */
[----:B------:R3:W-:Y:S04]  /*c4ab0*/  LDGSTS.E [R3+0x24b80], desc[UR60][R196.64], P0 ;  /* 0x24b80000c4037fae */ /* 0x0007e8000812187c */
[----:B------:R3:W-:Y:S04]  /*c4ac0*/  LDGSTS.E [R3+0x24f80], desc[UR60][R192.64], P0 ;  /* 0x24f80000c0037fae */ /* 0x0007e8000812187c */
[----:B------:R3:W-:Y:S01]  /*c4ad0*/  LDGSTS.E [R3+0x25380], desc[UR60][R188.64], P0 ;  /* 0x25380000bc037fae */ /* 0x0007e2000812187c */
[----:B------:R-:W-:-:S03]  /*c4ae0*/  LEA.HI R4, R4, R15, RZ, 0x7 ;  /* 0x0000000f04047211 */ /* 0x000fc600078f38ff */
[----:B------:R3:W-:Y:S04]  /*c4af0*/  LDGSTS.E [R3+0x25780], desc[UR60][R184.64], P0 ;  /* 0x25780000b8037fae */ /* 0x0007e8000812187c */
[----:B------:R3:W-:Y:S04]  /*c4b00*/  LDGSTS.E [R3+0x25b80], desc[UR60][R180.64], P0 ;  /* 0x25b80000b4037fae */ /* 0x0007e8000812187c */
[----:B------:R3:W-:Y:S04]  /*c4b10*/  LDGSTS.E [R3+0x25f80], desc[UR60][R176.64], P0 ;  /* 0x25f80000b0037fae */ /* 0x0007e8000812187c */
[----:B------:R3:W-:Y:S01]  /*c4b20*/  LDGSTS.E [R3+0x26380], desc[UR60][R158.64], P0 ;  /* 0x263800009e037fae */ /* 0x0007e2000812187c */
[----:B------:R-:W-:-:S03]  /*c4b30*/  SHF.R.S32.HI R4, RZ, 0x7, R4 ;  /* 0x00000007ff047819 */ /* 0x000fc60000011404 */
[----:B------:R3:W-:Y:S04]  /*c4b40*/  LDGSTS.E [R3+0x26780], desc[UR60][R156.64], P0 ;  /* 0x267800009c037fae */ /* 0x0007e8000812187c */
[----:B------:R3:W-:Y:S04]  /*c4b50*/  LDGSTS.E [R3+0x26b80], desc[UR60][R154.64], P0 ;  /* 0x26b800009a037fae */ /* 0x0007e8000812187c */
[----:B------:R3:W-:Y:S04]  /*c4b60*/  LDGSTS.E [R3+0x26f80], desc[UR60][R152.64], P0 ;  /* 0x26f8000098037fae */ /* 0x0007e8000812187c */
[----:B------:R3:W-:Y:S04]  /*c4b70*/  LDGSTS.E [R3+0x27380], desc[UR60][R22.64], P0 ;  /* 0x2738000016037fae */ /* 0x0007e8000812187c */
[----:B------:R3:W-:Y:S04]  /*c4b80*/  LDGSTS.E [R3+0x27780], desc[UR60][R20.64], P0 ;  /* 0x2778000014037fae */ /* 0x0007e8000812187c */
[----:B------:R3:W-:Y:S04]  /*c4b90*/  LDGSTS.E [R3+0x27b80], desc[UR60][R18.64], P0 ;  /* 0x27b8000012037fae */ /* 0x0007e8000812187c */
[----:B------:R3:W-:Y:S01]  /*c4ba0*/  LDGSTS.E [R3+0x27f80], desc[UR60][R16.64], P0 ;  /* 0x27f8000010037fae */ /* 0x0007e2000812187c */
[----:B-1----:R-:W-:-:S03]  /*c4bb0*/  SHF.L.U32 R8, R8, 0x7, RZ ;  /* 0x0000000708087819 */ /* 0x002fc600000006ff */
[----:B------:R-:W0:Y:S02]  /*c4bc0*/  LDGDEPBAR ;  /* 0x00000000000079af */ /* 0x000e240000000000 */
[----:B------:R-:W-:Y:S02]  /*c4bd0*/  IMAD.SHL.U32 R8, R8, 0x4, RZ ;  /* 0x0000000408087824 */ /* 0x000fe400078e00ff */
[----:B------:R-:W-:-:S05]  /*c4be0*/  VIADD R252, R252, 0x1 ;  /* 0x00000001fcfc7836 */ /* 0x000fca0000000000 */
[----:B------:R-:W-:-:S13]  /*c4bf0*/  ISETP.NE.U32.AND P0, PT, R252, R4, PT ;  /* 0x00000004fc00720c */ /* 0x000fda0003f05070 */
[----:B---3--:R-:W-:Y:S05]  /*c4c00*/  @P0 BRA `(.L_x_1) ;  /* 0xfffffd4c00340947 */ /* 0x008fea000383ffff */
.L_x_0:
[----:B------:R-:W2:Y:S01]  /*c4c10*/  LDL.LU R16, [R1+0xc00] ;  /* 0x000c000001107983 */ /* 0x000ea20000300800 */
[----:B------:R-:W-:-:S04]  /*c4c20*/  DEPBAR.LE SB0, 0x0 ;  /* 0x000080000000791a */ /* 0x000fc80000000000 */
[----:B------:R-:W2:Y:S01]  /*c4c30*/  LDL.LU R17, [R1+0xc08] ;  /* 0x000c080001117983 */ /* 0x000ea20000300800 */
[----:B------:R-:W1:Y:S03]  /*c4c40*/  LDC.64 R2, c[0x0][0x228] ;  /* 0x00008a00ff027b82 */ /* 0x000e660000000a00 */
[----:B------:R-:W2:Y:S04]  /*c4c50*/  LDL.LU R18, [R1+0x800] ;  /* 0x0008000001127983 */ /* 0x000ea80000300800 */
[----:B------:R-:W2:Y:S01]  /*c4c60*/  LDL.LU R19, [R1+0x808] ;  /* 0x0008080001137983 */ /* 0x000ea20000300800 */
[----:B------:R-:W3:Y:S03]  /*c4c70*/  LDC R8, c[0x0][0x244] ;  /* 0x00009100ff087b82 */ /* 0x000ee60000000800 */
[----:B------:R-:W4:Y:S04]  /*c4c80*/  LDL.LU R20, [R1+0x400] ;  /* 0x0004000001147983 */ /* 0x000f280000300800 */
[----:B------:R-:W4:Y:S01]  /*c4c90*/  LDL.LU R21, [R1+0x408] ;  /* 0x0004080001157983 */ /* 0x000f220000300800 */
[----:B------:R-:W3:Y:S03]  /*c4ca0*/  LDC.64 R4, c[0x0][0x220] ;  /* 0x00008800ff047b82 */ /* 0x000ee60000000a00 */
[----:B------:R-:W4:Y:S04]  /*c4cb0*/  LDL.LU R22, [R1] ;  /* 0x0000000001167983 */ /* 0x000f280000300800 */
[----:B------:R-:W4:Y:S01]  /*c4cc0*/  LDL.LU R23, [R1+0x8] ;  /* 0x0000080001177983 */ /* 0x000f220000300800 */
[----:B------:R-:W3:Y:S08]  /*c4cd0*/  LDC.64 R14, c[0x0][0x228] ;  /* 0x00008a00ff0e7b82 */ /* 0x000ef00000000a00 */
[----:B------:R-:W-:Y:S06]  /*c4ce0*/  BAR.SYNC.DEFER_BLOCKING 0x0 ;  /* 0x0000000000007b1d */ /* 0x000fec0000010000 */
[----:B--2--5:R2:W-:Y:S02]  /*c4cf0*/  STSM.16.M88.4 [R12], R16 ;  /* 0x000000100c007844 */ /* 0x0245e40000000200 */
[----:B------:R-:W-:Y:S06]  /*c4d00*/  BAR.SYNC.DEFER_BLOCKING 0x0 ;  /* 0x0000000000007b1d */ /* 0x000fec0000010000 */
[----:B--2---:R-:W2:Y:S04]  /*c4d10*/  LDL.LU R16, [R1+0xc04] ;  /* 0x000c040001107983 */ /* 0x004ea80000300800 */
[----:B------:R-:W1:Y:S01]  /*c4d20*/  LDS.128 R152, [R11] ;  /* 0x000000000b987984 */ /* 0x000e620000000c00 */
[----:B------:R-:W-:Y:S06]  /*c4d30*/  BAR.SYNC.DEFER_BLOCKING 0x0 ;  /* 0x0000000000007b1d */ /* 0x000fec0000010000 */
[----:B-1----:R-:W-:Y:S04]  /*c4d40*/  STL.64 [R1+0xe00], R152 ;  /* 0x000e009801007387 */ /* 0x002fe80000100a00 */
[----:B------:R-:W-:Y:S04]  /*c4d50*/  STL.64 [R1+0xe08], R154 ;  /* 0x000e089a01007387 */ /* 0x000fe80000100a00 */
[----:B------:R-:W2:Y:S04]  /*c4d60*/  LDL.LU R17, [R1+0xc0c] ;  /* 0x000c0c0001117983 */ /* 0x000ea80000300800 */
[----:B------:R-:W2:Y:S04]  /*c4d70*/  LDL.LU R18, [R1+0x804] ;  /* 0x0008040001127983 */ /* 0x000ea80000300800 */
[----:B------:R-:W2:Y:S04]  /*c4d80*/  LDL.LU R19, [R1+0x80c] ;  /* 0x00080c0001137983 */ /* 0x000ea80000300800 */
[----:B----4-:R1:W-:Y:S01]  /*c4d90*/  STSM.16.M88.4 [R12], R20 ;  /* 0x000000140c007844 */ /* 0x0103e20000000200 */
[----:B------:R-:W-:Y:S06]  /*c4da0*/  BAR.SYNC.DEFER_BLOCKING 0x0 ;  /* 0x0000000000007b1d */ /* 0x000fec0000010000 */
[----:B-1----:R-:W4:Y:S04]  /*c4db0*/  LDL.LU R20, [R1+0x404] ;  /* 0x0004040001147983 */ /* 0x002f280000300800 */
[----:B------:R-:W1:Y:S01]  /*c4dc0*/  LDS.128 R152, [R11] ;  /* 0x000000000b987984 */ /* 0x000e620000000c00 */
[----:B------:R-:W-:Y:S06]  /*c4dd0*/  BAR.SYNC.DEFER_BLOCKING 0x0 ;  /* 0x0000000000007b1d */ /* 0x000fec0000010000 */
[----:B-1----:R-:W-:Y:S04]  /*c4de0*/  STL.64 [R1+0xc00], R152 ;  /* 0x000c009801007387 */ /* 0x002fe80000100a00 */
[----:B------:R-:W-:Y:S04]  /*c4df0*/  STL.64 [R1+0xc08], R154 ;  /* 0x000c089a01007387 */ /* 0x000fe80000100a00 */
[----:B------:R-:W4:Y:S04]  /*c4e00*/  LDL.LU R21, [R1+0x40c] ;  /* 0x00040c0001157983 */ /* 0x000f280000300800 */
[----:B------:R-:W4:Y:S04]  /*c4e10*/  LDL.LU R22, [R1+0x4] ;  /* 0x0000040001167983 */ /* 0x000f280000300800 */
[----:B------:R-:W4:Y:S04]  /*c4e20*/  LDL.LU R23, [R1+0xc] ;  /* 0x00000c0001177983 */ /* 0x000f280000300800 */
[----:B--2---:R1:W-:Y:S01]  /*c4e30*/  STSM.16.M88.4 [R12], R16 ;  /* 0x000000100c007844 */ /* 0x0043e20000000200 */
[----:B------:R-:W-:Y:S06]  /*c4e40*/  BAR.SYNC.DEFER_BLOCKING 0x0 ;  /* 0x0000000000007b1d */ /* 0x000fec0000010000 */
[----:B-1----:R-:W2:Y:S04]  /*c4e50*/  LDL.LU R16, [R1+0xc10] ;  /* 0x000c100001107983 */ /* 0x002ea80000300800 */
        /* <DEDUP_REMOVED lines=160> */
[----:B------:R-:W2:Y:S04]  /*c5860*/  LDL.LU R17, [R1+0xc58] ;  /* 0x000c580001117983 */ /* 0x000ea80000300800 */
[----:B------:R-:W2:Y:S04]  /*c5870*/  LDL.LU R18, [R1+0x850] ;  /* 0x0008500001127983 */ /* 0x000ea80000300800 */
[----:B------:R-:W2:Y:S04]  /*c5880*/  LDL.LU R19, [R1+0x858] ;  /* 0x0008580001137983 */ /* 0x000ea80000300800 */
[----:B------:R-:W-:Y:S01]  /*c5890*/  LDS.128 R248, [R11] ;  /* 0x000000000bf87984 */ /* 0x000fe20000000c00 */
[----:B------:R-:W-:Y:S06]  /*c58a0*/  BAR.SYNC.DEFER_BLOCKING 0x0 ;  /* 0x0000000000007b1d */ /* 0x000fec0000010000 */
[----:B----4-:R1:W-:Y:S02]  /*c58b0*/  STSM.16.M88.4 [R12], R20 ;  /* 0x000000140c007844 */ /* 0x0103e40000000200 */
[----:B------:R-:W-:Y:S06]  /*c58c0*/  BAR.SYNC.DEFER_BLOCKING 0x0 ;  /* 0x0000000000007b1d */ /* 0x000fec0000010000 */
[----:B-1----:R-:W4:Y:S04]  /*c58d0*/  LDL.LU R20, [R1+0x450] ;  /* 0x0004500001147983 */ /* 0x002f280000300800 */
[----:B------:R-:W4:Y:S04]  /*c58e0*/  LDL.LU R21, [R1+0x458] ;  /* 0x0004580001157983 */ /* 0x000f280000300800 */
[----:B------:R-:W4:Y:S04]  /*c58f0*/  LDL.LU R22, [R1+0x50] ;  /* 0x0000500001167983 */ /* 0x000f280000300800 */
[----:B------:R-:W-:Y:S01]  /*c5900*/  LDS.128 R240, [R11] ;  /* 0x000000000bf07984 */ /* 0x000fe20000000c00 */
[----:B------:R-:W-:Y:S06]  /*c5910*/  BAR.SYNC.DEFER_BLOCKING 0x0 ;  /* 0x0000000000007b1d */ /* 0x000fec0000010000 */
        /* <DEDUP_REMOVED lines=14> */
[----:B------:R-:W4:Y:S04]  /*c5a00*/  LDL.LU R21, [R1+0x45c] ;  /* 0x00045c0001157983 */ /* 0x000f280000300800 */
[----:B------:R-:W4:Y:S04]  /*c5a10*/  LDL.LU R22, [R1+0x54] ;  /* 0x0000540001167983 */ /* 0x000f280000300800 */
[----:B------:R-:W4:Y:S04]  /*c5a20*/  LDL.LU R23, [R1+0x5c] ;  /* 0x00005c0001177983 */ /* 0x000f280000300800 */
[----:B------:R-:W-:Y:S01]  /*c5a30*/  LDS.128 R244, [R11] ;  /* 0x000000000bf47984 */ /* 0x000fe20000000c00 */
[----:B------:R-:W-:Y:S06]  /*c5a40*/  BAR.SYNC.DEFER_BLOCKING 0x0 ;  /* 0x0000000000007b1d */ /* 0x000fec0000010000 */
[----:B--2---:R1:W-:Y:S02]  /*c5a50*/  STSM.16.M88.4 [R12], R16 ;  /* 0x000000100c007844 */ /* 0x0043e40000000200 */
        /* <DEDUP_REMOVED lines=20> */
[----:B-1----:R-:W-:Y:S04]  /*c5ba0*/  STL.64 [R1], R152 ;  /* 0x0000009801007387 */ /* 0x002fe80000100a00 */
        /* <DEDUP_REMOVED lines=710> */
[----:B----4-:R-:W-:Y:S01]  /*c8810*/  STSM.16.M88.4 [R12], R20 ;  /* 0x000000140c007844 */ /* 0x010fe20000000200 */
[----:B------:R-:W-:Y:S06]  /*c8820*/  BAR.SYNC.DEFER_BLOCKING 0x0 ;  /* 0x0000000000007b1d */ /* 0x000fec0000010000 */
[----:B------:R-:W1:Y:S02]  /*c8830*/  LDS.128 R20, [R11] ;  /* 0x000000000b147984 */ /* 0x000e640000000c00 */
[----:B------:R-:W-:Y:S06]  /*c8840*/  BAR.SYNC.DEFER_BLOCKING 0x0 ;  /* 0x0000000000007b1d */ /* 0x000fec0000010000 */
[----:B-1----:R-:W-:Y:S04]  /*c8850*/  STL.64 [R1+0x980], R20 ;  /* 0x0009801401007387 */ /* 0x002fe80000100a00 */
[----:B------:R-:W-:Y:S04]  /*c8860*/  STL.64 [R1+0x988], R22 ;  /* 0x0009881601007387 */ /* 0x000fe80000100a00 */
[----:B------:R-:W-:Y:S04]  /*c8870*/  STL [R1+0x10a0], R2 ;  /* 0x0010a00201007387 */ /* 0x000fe80000100800 */
[----:B--2---:R1:W-:Y:S01]  /*c8880*/  STSM.16.M88.4 [R12], R16 ;  /* 0x000000100c007844 */ /* 0x0043e20000000200 */
[----:B------:R-:W-:Y:S06]  /*c8890*/  BAR.SYNC.DEFER_BLOCKING 0x0 ;  /* 0x0000000000007b1d */ /* 0x000fec0000010000 */
[----:B-1----:R-:W2:Y:S04]  /*c88a0*/  LDL.LU R16, [R1+0x584] ;  /* 0x0005840001107983 */ /* 0x002ea80000300800 */
[----:B------:R-:W2:Y:S04]  /*c88b0*/  LDL.LU R17, [R1+0x58c] ;  /* 0x00058c0001117983 */ /* 0x000ea80000300800 */
[----:B------:R-:W2:Y:S04]  /*c88c0*/  LDL.LU R18, [R1+0x184] ;  /* 0x0001840001127983 */ /* 0x000ea80000300800 */
[----:B------:R-:W2:Y:S04]  /*c88d0*/  LDL.LU R19, [R1+0x18c] ;  /* 0x00018c0001137983 */ /* 0x000ea80000300800 */
[----:B------:R-:W1:Y:S01]  /*c88e0*/  LDS.128 R20, [R11] ;  /* 0x000000000b147984 */ /* 0x000e620000000c00 */
[----:B------:R-:W-:Y:S06]  /*c88f0*/  BAR.SYNC.DEFER_BLOCKING 0x0 ;  /* 0x0000000000007b1d */ /* 0x000fec0000010000 */
[----:B-1----:R1:W-:Y:S02]  /*c8900*/  STL.64 [R1+0xd30], R20 ;  /* 0x000d301401007387 */ /* 0x0023e40000100a00 */
[----:B-1----:R-:W1:Y:S02]  /*c8910*/  LDC.64 R20, c[0x0][0x228] ;  /* 0x00008a00ff147b82 */ /* 0x002e640000000a00 */
[----:B------:R-:W-:Y:S04]  /*c8920*/  STL.64 [R1+0xd38], R22 ;  /* 0x000d381601007387 */ /* 0x000fe80000100a00 */
[----:B-1----:R1:W-:Y:S04]  /*c8930*/  STL [R1+0x10a8], R20 ;  /* 0x0010a81401007387 */ /* 0x0023e80000100800 */
[----:B--2---:R2:W-:Y:S01]  /*c8940*/  STSM.16.M88.4 [R12], R16 ;  /* 0x000000100c007844 */ /* 0x0045e20000000200 */
[----:B-1----:R-:W1:Y:S08]  /*c8950*/  LDC R20, c[0x0][0x228] ;  /* 0x00008a00ff147b82 */ /* 0x002e700000000800 */
[----:B------:R-:W-:Y:S08]  /*c8960*/  BAR.SYNC.DEFER_BLOCKING 0x0 ;  /* 0x0000000000007b1d */ /* 0x000ff00000010000 */
[----:B--2---:R-:W2:Y:S01]  /*c8970*/  LDC.64 R16, c[0x0][0x228] ;  /* 0x00008a00ff107b82 */ /* 0x004ea20000000a00 */
[----:B------:R-:W4:Y:S04]  /*c8980*/  LDS.128 R152, [R11] ;  /* 0x000000000b987984 */ /* 0x000f280000000c00 */
[----:B--2---:R2:W-:Y:S01]  /*c8990*/  STL.64 [R1+0x10b0], R16 ;  /* 0x0010b01001007387 */ /* 0x0045e20000100a00 */
[----:B------:R-:W-:-:S03]  /*c89a0*/  IMAD.MOV.U32 R22, RZ, RZ, R17 ;  /* 0x000000ffff167224 */ /* 0x000fc600078e0011 */
[----:B--2---:R-:W2:Y:S04]  /*c89b0*/  LDL.LU R16, [R1+0xd90] ;  /* 0x000d900001107983 */ /* 0x004ea80000300800 */
[----:B------:R-:W2:Y:S04]  /*c89c0*/  LDL.LU R17, [R1+0xd98] ;  /* 0x000d980001117983 */ /* 0x000ea80000300800 */
[----:B------:R-:W2:Y:S04]  /*c89d0*/  LDL.LU R18, [R1+0x990] ;  /* 0x0009900001127983 */ /* 0x000ea80000300800 */
[----:B------:R-:W2:Y:S01]  /*c89e0*/  LDL.LU R19, [R1+0x998] ;  /* 0x0009980001137983 */ /* 0x000ea20000300800 */
[----:B------:R-:W-:Y:S01]  /*c89f0*/  BAR.SYNC.DEFER_BLOCKING 0x0 ;  /* 0x0000000000007b1d */ /* 0x000fe20000010000 */
[----:B------:R-:W-:-:S07]  /*c8a00*/  MOV R23, R21 ;  /* 0x0000001500177202 */ /* 0x000fce0000000f00 */
[----:B------:R-:W1:Y:S01]  /*c8a10*/  LDC R21, c[0x0][0x22c] ;  /* 0x00008b00ff157b82 */ /* 0x000e620000000800 */
[----:B---3--:R-:W-:Y:S01]  /*c8a20*/  IMAD R0, R7, R8, RZ ;  /* 0x0000000807007224 */ /* 0x008fe200078e02ff */
[----:B------:R-:W-:Y:S01]  /*c8a30*/  IADD3 R2, R6, 0xe1, RZ ;  /* 0x000000e106027810 */ /* 0x000fe20007ffe0ff */
[----:B----4-:R-:W-:Y:S02]  /*c8a40*/  STL.64 [R1+0x580], R152 ;  /* 0x0005809801007387 */ /* 0x010fe40000100a00 */
[----:B------:R-:W-:Y:S01]  /*c8a50*/  IMAD R8, R8, 0x80, R0 ;  /* 0x0000008008087824 */ /* 0x000fe200078e0200 */
[----:B------:R-:W-:Y:S01]  /*c8a60*/  ISETP.GE.AND P0, PT, R2, R3, PT ;  /* 0x000000030200720c */ /* 0x000fe20003f06270 */
[----:B------:R-:W-:Y:S01]  /*c8a70*/  STL.64 [R1+0x588], R154 ;  /* 0x0005889a01007387 */ /* 0x000fe20000100a00 */
[-C--:B------:R-:W-:Y:S01]  /*c8a80*/  LEA R2, P1, R0, R4.reuse, 0x2 ;  /* 0x0000000400027211 */ /* 0x080fe200078210ff */
[----:B------:R-:W-:Y:S01]  /*c8a90*/  VIADD R10, R6, 0x1 ;  /* 0x00000001060a7836 */ /* 0x000fe20000000000 */
[----:B------:R-:W-:-:S02]  /*c8aa0*/  LEA R4, P2, R8, R4, 0x2 ;  /* 0x0000000408047211 */ /* 0x000fc400078410ff */
[----:B-1----:R-:W-:Y:S02]  /*c8ab0*/  ISETP.GE.AND P4, PT, R7, R20, PT ;  /* 0x000000140700720c */ /* 0x002fe40003f86270 */
[-C--:B------:R-:W-:Y:S02]  /*c8ac0*/  LEA.HI.X.SX32 R3, R0, R5.reuse, 0x2, P1 ;  /* 0x0000000500037211 */ /* 0x080fe400008f16ff */
[----:B------:R-:W-:Y:S01]  /*c8ad0*/  LEA.HI.X.SX32 R5, R8, R5, 0x2, P2 ;  /* 0x0000000508057211 */ /* 0x000fe200010f16ff */
[----:B------:R-:W1:Y:S01]  /*c8ae0*/  LDC R0, c[0x0][0x248] ;  /* 0x00009200ff007b82 */ /* 0x000e620000000800 */
[----:B------:R-:W-:Y:S02]  /*c8af0*/  ISETP.GE.AND P1, PT, R10, R23, PT ;  /* 0x000000170a00720c */ /* 0x000fe40003f26270 */
[C---:B------:R-:W-:Y:S02]  /*c8b00*/  ISETP.GE.AND P2, PT, R6.reuse, R22, PT ;  /* 0x000000160600720c */ /* 0x040fe40003f46270 */
[----:B------:R-:W-:Y:S01]  /*c8b10*/  ISETP.LT.AND P4, PT, R6, R21, !P4 ;  /* 0x000000150600720c */ /* 0x000fe20006781270 */
[----:B--2---:R2:W-:Y:S02]  /*c8b20*/  STSM.16.M88.4 [R12], R16 ;  /* 0x000000100c007844 */ /* 0x0045e40000000200 */
[----:B------:R-:W-:Y:S06]  /*c8b30*/  BAR.SYNC.DEFER_BLOCKING 0x0 ;  /* 0x0000000000007b1d */ /* 0x000fec0000010000 */
[----:B--2---:R-:W2:Y:S04]  /*c8b40*/  LDL.LU R16, [R1+0x590] ;  /* 0x0005900001107983 */ /* 0x004ea80000300800 */
[----:B------:R-:W2:Y:S04]  /*c8b50*/  LDL.LU R17, [R1+0x598] ;  /* 0x0005980001117983 */ /* 0x000ea80000300800 */
[----:B------:R-:W2:Y:S04]  /*c8b60*/  LDL.LU R18, [R1+0x190] ;  /* 0x0001900001127983 */ /* 0x000ea80000300800 */
[----:B------:R-:W2:Y:S04]  /*c8b70*/  LDL.LU R19, [R1+0x198] ;  /* 0x0001980001137983 */ /* 0x000ea80000300800 */
[----:B------:R-:W3:Y:S01]  /*c8b80*/  LDS.128 R20, [R11] ;  /* 0x000000000b147984 */ /* 0x000ee20000000c00 */
[----:B------:R-:W-:Y:S06]  /*c8b90*/  BAR.SYNC.DEFER_BLOCKING 0x0 ;  /* 0x0000000000007b1d */ /* 0x000fec0000010000 */
[----:B---3--:R3:W-:Y:S04]  /*c8ba0*/  STL.64 [R1+0xd40], R20 ;  /* 0x000d401401007387 */ /* 0x0087e80000100a00 */
[----:B------:R4:W-:Y:S04]  /*c8bb0*/  STL.64 [R1+0xd48], R22 ;  /* 0x000d481601007387 */ /* 0x0009e80000100a00 */
[----:B---3--:R-:W3:Y:S04]  /*c8bc0*/  LDL.LU R20, [R1+0xd94] ;  /* 0x000d940001147983 */ /* 0x008ee80000300800 */
[----:B------:R-:W3:Y:S04]  /*c8bd0*/  LDL.LU R21, [R1+0xd9c] ;  /* 0x000d9c0001157983 */ /* 0x000ee80000300800 */
[----:B----4-:R-:W3:Y:S04]  /*c8be0*/  LDL.LU R22, [R1+0x994] ;  /* 0x0009940001167983 */ /* 0x010ee80000300800 */
[----:B------:R-:W3:Y:S04]  /*c8bf0*/  LDL.LU R23, [R1+0x99c] ;  /* 0x00099c0001177983 */ /* 0x000ee80000300800 */
[----:B--2---:R2:W-:Y:S01]  /*c8c00*/  STSM.16.M88.4 [R12], R16 ;  /* 0x000000100c007844 */ /* 0x0045e20000000200 */
[----:B------:R-:W-:Y:S06]  /*c8c10*/  BAR.SYNC.DEFER_BLOCKING 0x0 ;  /* 0x0000000000007b1d */ /* 0x000fec0000010000 */
[----:B--2---:R-:W2:Y:S04]  /*c8c20*/  LDL.LU R16, [R1+0x594] ;  /* 0x0005940001107983 */ /* 0x004ea80000300800 */
[----:B------:R-:W2:Y:S04]  /*c8c30*/  LDL.LU R17, [R1+0x59c] ;  /* 0x00059c0001117983 */ /* 0x000ea80000300800 */
[----:B------:R-:W2:Y:S04]  /*c8c40*/  LDL.LU R18, [R1+0x194] ;  /* 0x0001940001127983 */ /* 0x000ea80000300800 */
[----:B------:R-:W4:Y:S01]  /*c8c50*/  LDS.128 R152, [R11] ;  /* 0x000000000b987984 */ /* 0x000f220000000c00 */
[----:B------:R-:W-:Y:S06]  /*c8c60*/  BAR.SYNC.DEFER_BLOCKING 0x0 ;  /* 0x0000000000007b1d */ /* 0x000fec0000010000 */
[----:B------:R-:W2:Y:S04]  /*c8c70*/  LDL.LU R19, [R1+0x19c] ;  /* 0x00019c0001137983 */ /* 0x000ea80000300800 */
[----:B---3--:R-:W-:Y:S01]  /*c8c80*/  STSM.16.M88.4 [R12], R20 ;  /* 0x000000140c007844 */ /* 0x008fe20000000200 */
[----:B------:R-:W-:Y:S06]  /*c8c90*/  BAR.SYNC.DEFER_BLOCKING 0x0 ;  /* 0x0000000000007b1d */ /* 0x000fec0000010000 */
[----:B------:R-:W3:Y:S04]  /*c8ca0*/  LDS.128 R20, [R11] ;  /* 0x000000000b147984 */ /* 0x000ee80000000c00 */
[----:B----4-:R-:W-:Y:S04]  /*c8cb0*/  STL.64 [R1+0x590], R152 ;  /* 0x0005909801007387 */ /* 0x010fe80000100a00 */
[----:B------:R-:W-:Y:S01]  /*c8cc0*/  STL.64 [R1+0x598], R154 ;  /* 0x0005989a01007387 */ /* 0x000fe20000100a00 */
        /* <DEDUP_REMOVED lines=35> */
[----:B----4-:R-:W-:Y:S04]  /*c8f00*/  STL.64 [R1+0x5a0], R152 ;  /* 0x0005a09801007387 */ /* 0x010fe80000100a00 */
[----:B------:R-:W-:Y:S04]  /*c8f10*/  STL.64 [R1+0x5a8], R154 ;  /* 0x0005a89a01007387 */ /* 0x000fe80000100a00 */
[----:B---3--:R-:W-:Y:S01]  /*c8f20*/  STSM.16.M88.4 [R12], R20 ;  /* 0x000000140c007844 */ /* 0x008fe20000000200 */
[----:B------:R-:W-:Y:S06]  /*c8f30*/  BAR.SYNC.DEFER_BLOCKING 0x0 ;  /* 0x0000000000007b1d */ /* 0x000fec0000010000 */
[----:B------:R-:W3:Y:S02]  /*c8f40*/  LDS.128 R20, [R11] ;  /* 0x000000000b147984 */ /* 0x000ee40000000c00 */
        /* <DEDUP_REMOVED lines=211> */
[----:B------:R-:W4:Y:S01]  /*c9c80*/  LDS.128 R152, [R11] ;  /* 0x000000000b987984 */ /* 0x000f220000000c00 */
[----:B------:R-:W-:Y:S06]  /*c9c90*/  BAR.SYNC.DEFER_BLOCKING 0x0 ;  /* 0x0000000000007b1d */ /* 0x000fec0000010000 */
[----:B----4-:R-:W-:Y:S04]  /*c9ca0*/  STL.64 [R1+0x5f0], R152 ;  /* 0x0005f09801007387 */ /* 0x010fe80000100a00 */
[----:B------:R-:W-:Y:S04]  /*c9cb0*/  STL.64 [R1+0x5f8], R154 ;  /* 0x0005f89a01007387 */ /* 0x000fe80000100a00 */
[----:B---3--:R-:W-:Y:S01]  /*c9cc0*/  STSM.16.M88.4 [R12], R20 ;  /* 0x000000140c007844 */ /* 0x008fe20000000200 */
[----:B------:R-:W-:Y:S06]  /*c9cd0*/  BAR.SYNC.DEFER_BLOCKING 0x0 ;  /* 0x0000000000007b1d */ /* 0x000fec0000010000 */
[----:B------:R-:W3:Y:S04]  /*c9ce0*/  LDS.128 R20, [R11] ;  /* 0x000000000b147984 */ /* 0x000ee80000000c00 */
[----:B---3--:R3:W-:Y:S04]  /*c9cf0*/  STL.64 [R1+0xe70], R20 ;  /* 0x000e701401007387 */ /* 0x0087e80000100a00 */
[----:B------:R4:W-:Y:S04]  /*c9d00*/  STL.64 [R1+0xe78], R22 ;  /* 0x000e781601007387 */ /* 0x0009e80000100a00 */
[----:B---3--:R-:W3:Y:S04]  /*c9d10*/  LDL.LU R20, [R1+0xa04] ;  /* 0x000a040001147983 */ /* 0x008ee80000300800 */
[----:B------:R-:W3:Y:S04]  /*c9d20*/  LDL.LU R21, [R1+0xa0c] ;  /* 0x000a0c0001157983 */ /* 0x000ee80000300800 */
[----:B----4-:R-:W3:Y:S04]  /*c9d30*/  LDL.LU R22, [R1+0x604] ;  /* 0x0006040001167983 */ /* 0x010ee80000300800 */
[----:B------:R-:W3:Y:S01]  /*c9d40*/  LDL.LU R23, [R1+0x60c] ;  /* 0x00060c0001177983 */ /* 0x000ee20000300800 */
[----:B------:R-:W-:Y:S01]  /*c9d50*/  BAR.SYNC.DEFER_BLOCKING 0x0 ;  /* 0x0000000000007b1d */ /* 0x000fe20000010000 */
[----:B------:R-:W-:Y:S01]  /*c9d60*/  MOV R18, R24 ;  /* 0x0000001800127202 */ /* 0x000fe20000000f00 */
[----:B------:R-:W-:-:S05]  /*c9d70*/  IMAD.MOV.U32 R19, RZ, RZ, R26 ;  /* 0x000000ffff137224 */ /* 0x000fca00078e001a */
[----:B--2---:R2:W-:Y:S02]  /*c9d80*/  STSM.16.M88.4 [R12], R16 ;  /* 0x000000100c007844 */ /* 0x0045e40000000200 */
[----:B--2---:R-:W-:Y:S01]  /*c9d90*/  MOV R18, R25 ;  /* 0x0000001900127202 */ /* 0x004fe20000000f00 */
[----:B------:R-:W-:Y:S01]  /*c9da0*/  IMAD.MOV.U32 R19, RZ, RZ, R27 ;  /* 0x000000ffff137224 */ /* 0x000fe200078e001b */
[----:B------:R-:W-:Y:S06]  /*c9db0*/  BAR.SYNC.DEFER_BLOCKING 0x0 ;  /* 0x0000000000007b1d */ /* 0x000fec0000010000 */
[----:B------:R-:W2:Y:S04]  /*c9dc0*/  LDL.LU R16, [R1+0x204] ;  /* 0x0002040001107983 */ /* 0x000ea80000300800 */
[----:B------:R-:W2:Y:S04]  /*c9dd0*/  LDL.LU R17, [R1+0x20c] ;  /* 0x00020c0001117983 */ /* 0x000ea80000300800 */
[----:B------:R-:W4:Y:S01]  /*c9de0*/  LDS.128 R24, [R11] ;  /* 0x000000000b187984 */ /* 0x000f220000000c00 */
[----:B------:R-:W-:Y:S06]  /*c9df0*/  BAR.SYNC.DEFER_BLOCKING 0x0 ;  /* 0x0000000000007b1d */ /* 0x000fec0000010000 */
        /* <DEDUP_REMOVED lines=659> */
[----:B------:R-:W-:Y:S01]  /*cc730*/  STL.64 [R1+0x6f8], R26 ;  /* 0x0006f81a01007387 */ /* 0x000fe20000100a00 */
[----:B------:R-:W-:Y:S01]  /*cc740*/  MOV R18, R92 ;  /* 0x0000005c00127202 */ /* 0x000fe20000000f00 */
[----:B------:R-:W-:-:S02]  /*cc750*/  IMAD.MOV.U32 R19, RZ, RZ, R94 ;  /* 0x000000ffff137224 */ /* 0x000fc400078e005e */
        /* <DEDUP_REMOVED lines=35> */
[----:B------:R-:W-:Y:S01]  /*cc990*/  BAR.SYNC.DEFER_BLOCKING 0x0 ;  /* 0x0000000000007b1d */ /* 0x000fe20000010000 */
[----:B------:R-:W-:Y:S01]  /*cc9a0*/  MOV R18, R96 ;  /* 0x0000006000127202 */ /* 0x000fe20000000f00 */
[----:B------:R-:W-:-:S04]  /*cc9b0*/  IMAD.MOV.U32 R19, RZ, RZ, R98 ;  /* 0x000000ffff137224 */ /* 0x000fc800078e0062 */
[----:B----4-:R-:W-:Y:S04]  /*cc9c0*/  STL.64 [R1+0x270], R24 ;  /* 0x0002701801007387 */ /* 0x010fe80000100a00 */
[----:B------:R-:W-:Y:S04]  /*cc9d0*/  STL.64 [R1+0x278], R26 ;  /* 0x0002781a01007387 */ /* 0x000fe80000100a00 */
[----:B---3--:R-:W-:Y:S01]  /*cc9e0*/  STSM.16.M88.4 [R12], R20 ;  /* 0x000000140c007844 */ /* 0x008fe20000000200 */
[----:B------:R-:W-:Y:S06]  /*cc9f0*/  BAR.SYNC.DEFER_BLOCKING 0x0 ;  /* 0x0000000000007b1d */ /* 0x000fec0000010000 */
[----:B------:R-:W3:Y:S02]  /*cca00*/  LDS.128 R20, [R11] ;  /* 0x000000000b147984 */ /* 0x000ee40000000c00 */
[----:B------:R-:W-:Y:S06]  /*cca10*/  BAR.SYNC.DEFER_BLOCKING 0x0 ;  /* 0x0000000000007b1d */ /* 0x000fec0000010000 */
[----:B--2---:R2:W-:Y:S02]  /*cca20*/  STSM.16.M88.4 [R12], R16 ;  /* 0x000000100c007844 */ /* 0x0045e40000000200 */
[----:B------:R-:W-:Y:S06]  /*cca30*/  BAR.SYNC.DEFER_BLOCKING 0x0 ;  /* 0x0000000000007b1d */ /* 0x000fec0000010000 */
[----:B---3--:R3:W-:Y:S04]  /*cca40*/  STL.64 [R1+0x250], R20 ;  /* 0x0002501401007387 */ /* 0x0087e80000100a00 */
[----:B------:R-:W-:Y:S04]  /*cca50*/  STL.64 [R1+0x258], R22 ;  /* 0x0002581601007387 */ /* 0x000fe80000100a00 */
[----:B--2---:R-:W2:Y:S04]  /*cca60*/  LDL.LU R16, [R1+0xb24] ;  /* 0x000b240001107983 */ /* 0x004ea80000300800 */
[----:B------:R-:W2:Y:S04]  /*cca70*/  LDL.LU R17, [R1+0xb2c] ;  /* 0x000b2c0001117983 */ /* 0x000ea80000300800 */
[----:B------:R-:W2:Y:S04]  /*cca80*/  LDL.LU R18, [R1+0x724] ;  /* 0x0007240001127983 */ /* 0x000ea80000300800 */
[----:B------:R-:W2:Y:S04]  /*cca90*/  LDL.LU R19, [R1+0x72c] ;  /* 0x00072c0001137983 */ /* 0x000ea80000300800 */
[----:B------:R-:W4:Y:S01]  /*ccaa0*/  LDS.128 R24, [R11] ;  /* 0x000000000b187984 */ /* 0x000f220000000c00 */
[----:B------:R-:W-:Y:S06]  /*ccab0*/  BAR.SYNC.DEFER_BLOCKING 0x0 ;  /* 0x0000000000007b1d */ /* 0x000fec0000010000 */
[----:B---3--:R-:W3:Y:S04]  /*ccac0*/  LDL.LU R20, [R1+0x324] ;  /* 0x0003240001147983 */ /* 0x008ee80000300800 */
[----:B------:R-:W3:Y:S04]  /*ccad0*/  LDL.LU R21, [R1+0x32c] ;  /* 0x00032c0001157983 */ /* 0x000ee80000300800 */
[----:B----4-:R-:W-:Y:S04]  /*ccae0*/  STL.64 [R1+0x230], R24 ;  /* 0x0002301801007387 */ /* 0x010fe80000100a00 */
[----:B------:R-:W-:Y:S04]  /*ccaf0*/  STL.64 [R1+0x238], R26 ;  /* 0x0002381a01007387 */ /* 0x000fe80000100a00 */
[----:B--2---:R-:W-:Y:S01]  /*ccb00*/  STSM.16.M88.4 [R12], R16 ;  /* 0x000000100c007844 */ /* 0x004fe20000000200 */
[----:B------:R-:W-:Y:S06]  /*ccb10*/  BAR.SYNC.DEFER_BLOCKING 0x0 ;  /* 0x0000000000007b1d */ /* 0x000fec0000010000 */
[----:B------:R-:W2:Y:S04]  /*ccb20*/  LDS.128 R16, [R11] ;  /* 0x000000000b107984 */ /* 0x000ea80000000c00 */
[----:B--2---:R2:W-:Y:S04]  /*ccb30*/  STL.64 [R1+0x220], R16 ;  /* 0x0002201001007387 */ /* 0x0045e80000100a00 */
[----:B------:R4:W-:Y:S04]  /*ccb40*/  STL.64 [R1+0x228], R18 ;  /* 0x0002281201007387 */ /* 0x0009e80000100a00 */
[----:B--2---:R-:W2:Y:S04]  /*ccb50*/  LDL.LU R16, [R1+0xb30] ;  /* 0x000b300001107983 */ /* 0x004ea80000300800 */
[----:B------:R-:W2:Y:S04]  /*ccb60*/  LDL.LU R17, [R1+0xb38] ;  /* 0x000b380001117983 */ /* 0x000ea80000300800 */
[----:B----4-:R-:W2:Y:S04]  /*ccb70*/  LDL.LU R18, [R1+0x730] ;  /* 0x0007300001127983 */ /* 0x010ea80000300800 */
[----:B------:R-:W2:Y:S01]  /*ccb80*/  LDL.LU R19, [R1+0x738] ;  /* 0x0007380001137983 */ /* 0x000ea20000300800 */
[----:B------:R-:W-:Y:S01]  /*ccb90*/  BAR.SYNC.DEFER_BLOCKING 0x0 ;  /* 0x0000000000007b1d */ /* 0x000fe20000010000 */
[----:B------:R-:W-:Y:S01]  /*ccba0*/  MOV R22, R97 ;  /* 0x0000006100167202 */ /* 0x000fe20000000f00 */
[----:B------:R-:W-:-:S05]  /*ccbb0*/  IMAD.MOV.U32 R23, RZ, RZ, R99 ;  /* 0x000000ffff177224 */ /* 0x000fca00078e0063 */
[----:B---3--:R3:W-:Y:S01]  /*ccbc0*/  STSM.16.M88.4 [R12], R20 ;  /* 0x000000140c007844 */ /* 0x0087e20000000200 */
[----:B------:R-:W-:Y:S06]  /*ccbd0*/  BAR.SYNC.DEFER_BLOCKING 0x0 ;  /* 0x0000000000007b1d */ /* 0x000fec0000010000 */
[----:B---3--:R-:W3:Y:S04]  /*ccbe0*/  LDL.LU R20, [R1+0x330] ;  /* 0x0003300001147983 */ /* 0x008ee80000300800 */
[----:B------:R-:W3:Y:S04]  /*ccbf0*/  LDL.LU R21, [R1+0x338] ;  /* 0x0003380001157983 */ /* 0x000ee80000300800 */
[----:B------:R-:W4:Y:S01]  /*ccc00*/  LDS.128 R24, [R11] ;  /* 0x000000000b187984 */ /* 0x000f220000000c00 */
[----:B------:R-:W-:Y:S06]  /*ccc10*/  BAR.SYNC.DEFER_BLOCKING 0x0 ;  /* 0x0000000000007b1d */ /* 0x000fec0000010000 */
        /* <DEDUP_REMOVED lines=73> */
[----:B------:R-:W-:-:S04]  /*cd0b0*/  IMAD.MOV.U32 R23, RZ, RZ, R107 ;  /* 0x000000ffff177224 */ /* 0x000fc800078e006b */
[----:B------:R-:W4:Y:S04]  /*cd0c0*/  LDL.LU R24, [R1+0x350] ;  /* 0x0003500001187983 */ /* 0x000f280000300800 */
[----:B------:R-:W4:Y:S04]  /*cd0d0*/  LDL.LU R25, [R1+0x358] ;  /* 0x0003580001197983 */ /* 0x000f280000300800 */
[----:B---3--:R-:W-:Y:S01]  /*cd0e0*/  STSM.16.M88.4 [R12], R20 ;  /* 0x000000140c007844 */ /* 0x008fe20000000200 */
[----:B------:R-:W-:Y:S06]  /*cd0f0*/  BAR.SYNC.DEFER_BLOCKING 0x0 ;  /* 0x0000000000007b1d */ /* 0x000fec0000010000 */
[----:B------:R-:W3:Y:S02]  /*cd100*/  LDS.128 R20, [R11] ;  /* 0x000000000b147984 */ /* 0x000ee40000000c00 */
[----:B------:R-:W-:Y:S06]  /*cd110*/  BAR.SYNC.DEFER_BLOCKING 0x0 ;  /* 0x0000000000007b1d */ /* 0x000fec0000010000 */
[----:B---3--:R-:W-:Y:S04]  /*cd120*/  STL.64 [R1+0x150], R20 ;  /* 0x0001501401007387 */ /* 0x008fe80000100a00 */
        /* <DEDUP_REMOVED lines=8> */
[----:B---3--:R-:W2:Y:S04]  /*cd1b0*/  LDL.LU R18, [R1+0x754] ;  /* 0x0007540001127983 */ /* 0x008ea80000300800 */
[----:B------:R-:W2:Y:S01]  /*cd1c0*/  LDL.LU R19, [R1+0x75c] ;  /* 0x00075c0001137983 */ /* 0x000ea20000300800 */
[----:B------:R-:W-:Y:S01]  /*cd1d0*/  BAR.SYNC.DEFER_BLOCKING 0x0 ;  /* 0x0000000000007b1d */ /* 0x000fe20000010000 */
[----:B------:R-:W-:Y:S01]  /*cd1e0*/  MOV R26, R108 ;  /* 0x0000006c001a7202 */ /* 0x000fe20000000f00 */
[----:B------:R-:W-:-:S04]  /*cd1f0*/  IMAD.MOV.U32 R27, RZ, RZ, R110 ;  /* 0x000000ffff1b7224 */ /* 0x000fc800078e006e */
[----:B------:R-:W3:Y:S04]  /*cd200*/  LDL.LU R36, [R1+0x354] ;  /* 0x0003540001247983 */ /* 0x000ee80000300800 */
[----:B------:R-:W3:Y:S04]  /*cd210*/  LDL.LU R37, [R1+0x35c] ;  /* 0x00035c0001257983 */ /* 0x000ee80000300800 */
[----:B----4-:R-:W-:Y:S01]  /*cd220*/  STSM.16.M88.4 [R12], R24 ;  /* 0x000000180c007844 */ /* 0x010fe20000000200 */
[----:B------:R-:W-:Y:S06]  /*cd230*/  BAR.SYNC.DEFER_BLOCKING 0x0 ;  /* 0x0000000000007b1d */ /* 0x000fec0000010000 */
[----:B------:R-:W4:Y:S02]  /*cd240*/  LDS.128 R20, [R11] ;  /* 0x000000000b147984 */ /* 0x000f240000000c00 */
[----:B------:R-:W-:Y:S06]  /*cd250*/  BAR.SYNC.DEFER_BLOCKING 0x0 ;  /* 0x0000000000007b1d */ /* 0x000fec0000010000 */
[----:B----4-:R-:W-:Y:S04]  /*cd260*/  STL [R1+0x2d8c], R20 ;  /* 0x002d8c1401007387 */ /* 0x010fe80000100800 */
[----:B------:R-:W-:Y:S04]  /*cd270*/  STL [R1+0x2d88], R21 ;  /* 0x002d881501007387 */ /* 0x000fe80000100800 */
[----:B------:R-:W-:Y:S04]  /*cd280*/  STL [R1+0x2d84], R22 ;  /* 0x002d841601007387 */ /* 0x000fe80000100800 */
[----:B------:R-:W-:Y:S04]  /*cd290*/  STL [R1+0x2d80], R23 ;  /* 0x002d801701007387 */ /* 0x000fe80000100800 */
[----:B--2---:R-:W-:Y:S01]  /*cd2a0*/  STSM.16.M88.4 [R12], R16 ;  /* 0x000000100c007844 */ /* 0x004fe20000000200 */
[----:B------:R-:W-:Y:S06]  /*cd2b0*/  BAR.SYNC.DEFER_BLOCKING 0x0 ;  /* 0x0000000000007b1d */ /* 0x000fec0000010000 */
[----:B------:R-:W2:Y:S04]  /*cd2c0*/  LDS.128 R28, [R11] ;  /* 0x000000000b1c7984 */ /* 0x000ea80000000c00 */
[----:B--2---:R-:W-:Y:S04]  /*cd2d0*/  STL [R1+0x2d9c], R28 ;  /* 0x002d9c1c01007387 */ /* 0x004fe80000100800 */
[----:B------:R-:W-:Y:S04]  /*cd2e0*/  STL [R1+0x2d98], R29 ;  /* 0x002d981d01007387 */ /* 0x000fe80000100800 */
[----:B------:R-:W-:Y:S04]  /*cd2f0*/  STL [R1+0x2d94], R30 ;  /* 0x002d941e01007387 */ /* 0x000fe80000100800 */
[----:B------:R-:W-:Y:S04]  /*cd300*/  STL [R1+0x2d90], R31 ;  /* 0x002d901f01007387 */ /* 0x000fe80000100800 */
[----:B------:R-:W2:Y:S04]  /*cd310*/  LDL.LU R40, [R1+0xb60] ;  /* 0x000b600001287983 */ /* 0x000ea80000300800 */
[----:B------:R-:W2:Y:S04]  /*cd320*/  LDL.LU R41, [R1+0xb68] ;  /* 0x000b680001297983 */ /* 0x000ea80000300800 */
[----:B------:R-:W2:Y:S04]  /*cd330*/  LDL.LU R42, [R1+0x760] ;  /* 0x00076000012a7983 */ /* 0x000ea80000300800 */
[----:B------:R-:W2:Y:S04]  /*cd340*/  LDL.LU R43, [R1+0x768] ;  /* 0x00076800012b7983 */ /* 0x000ea80000300800 */
[----:B------:R-:W4:Y:S04]  /*cd350*/  LDL.LU R32, [R1+0x360] ;  /* 0x0003600001207983 */ /* 0x000f280000300800 */
[----:B------:R-:W4:Y:S01]  /*cd360*/  LDL.LU R33, [R1+0x368] ;  /* 0x0003680001217983 */ /* 0x000f220000300800 */
[----:B------:R-:W-:Y:S01]  /*cd370*/  BAR.SYNC.DEFER_BLOCKING 0x0 ;  /* 0x0000000000007b1d */ /* 0x000fe20000010000 */
[----:B------:R-:W-:Y:S01]  /*cd380*/  MOV R38, R109 ;  /* 0x0000006d00267202 */ /* 0x000fe20000000f00 */
[----:B------:R-:W-:-:S05]  /*cd390*/  IMAD.MOV.U32 R39, RZ, RZ, R111 ;  /* 0x000000ffff277224 */ /* 0x000fca00078e006f */
[----:B---3--:R-:W-:Y:S01]  /*cd3a0*/  STSM.16.M88.4 [R12], R36 ;  /* 0x000000240c007844 */ /* 0x008fe20000000200 */
[----:B------:R-:W-:Y:S06]  /*cd3b0*/  BAR.SYNC.DEFER_BLOCKING 0x0 ;  /* 0x0000000000007b1d */ /* 0x000fec0000010000 */
[----:B------:R-:W3:Y:S02]  /*cd3c0*/  LDS.128 R24, [R11] ;  /* 0x000000000b187984 */ /* 0x000ee40000000c00 */
[----:B------:R-:W-:Y:S01]  /*cd3d0*/  BAR.SYNC.DEFER_BLOCKING 0x0 ;  /* 0x0000000000007b1d */ /* 0x000fe20000010000 */
[----:B------:R-:W-:Y:S01]  /*cd3e0*/  MOV R34, R112 ;  /* 0x0000007000227202 */ /* 0x000fe20000000f00 */
[----:B------:R-:W-:-:S04]  /*cd3f0*/  IMAD.MOV.U32 R35, RZ, RZ, R114 ;  /* 0x000000ffff237224 */ /* 0x000fc800078e0072 */
[----:B---3--:R-:W-:Y:S04]  /*cd400*/  STL [R1+0x2dac], R24 ;  /* 0x002dac1801007387 */ /* 0x008fe80000100800 */
[----:B------:R-:W-:Y:S04]  /*cd410*/  STL [R1+0x2da8], R25 ;  /* 0x002da81901007387 */ /* 0x000fe80000100800 */
[----:B------:R-:W-:Y:S04]  /*cd420*/  STL [R1+0x2da4], R26 ;  /* 0x002da41a01007387 */ /* 0x000fe80000100800 */
[----:B------:R3:W-:Y:S01]  /*cd430*/  STL [R1+0x2da0], R27 ;  /* 0x002da01b01007387 */ /* 0x0007e20000100800 */
        /* <DEDUP_REMOVED lines=18> */
[----:B------:R-:W-:-:S02]  /*cd560*/  IADD3 R13, R6, 0x10, RZ ;  /* 0x00000010060d7810 */ /* 0x000fc40007ffe0ff */
[----:B------:R-:W-:Y:S01]  /*cd570*/  ISETP.LT.AND P5, PT, R7, R14, !P0 ;  /* 0x0000000e0700720c */ /* 0x000fe200047a1270 */
[C---:B-1----:R-:W-:Y:S01]  /*cd580*/  IMAD R8, R6.reuse, R0, RZ ;  /* 0x0000000006087224 */ /* 0x042fe200078e02ff */
[----:B--2---:R-:W-:Y:S01]  /*cd590*/  STSM.16.M88.4 [R12], R40 ;  /* 0x000000280c007844 */ /* 0x004fe20000000200 */
[----:B------:R-:W-:Y:S01]  /*cd5a0*/  IADD3 R10, R6, 0x2, RZ ;  /* 0x00000002060a7810 */ /* 0x000fe20007ffe0ff */
[----:B---3--:R-:W1:Y:S08]  /*cd5b0*/  LDC.64 R26, c[0x0][0x228] ;  /* 0x00008a00ff1a7b82 */ /* 0x008e700000000a00 */
[----:B------:R-:W-:Y:S06]  /*cd5c0*/  BAR.SYNC.DEFER_BLOCKING 0x0 ;  /* 0x0000000000007b1d */ /* 0x000fec0000010000 */
[----:B------:R-:W2:Y:S02]  /*cd5d0*/  LDS.128 R16, [R11] ;  /* 0x000000000b107984 */ /* 0x000ea40000000c00 */
[----:B------:R-:W-:Y:S06]  /*cd5e0*/  BAR.SYNC.DEFER_BLOCKING 0x0 ;  /* 0x0000000000007b1d */ /* 0x000fec0000010000 */
[----:B----4-:R-:W-:Y:S02]  /*cd5f0*/  STSM.16.M88.4 [R12], R32 ;  /* 0x000000200c007844 */ /* 0x010fe40000000200 */
[----:B------:R-:W-:Y:S06]  /*cd600*/  BAR.SYNC.DEFER_BLOCKING 0x0 ;  /* 0x0000000000007b1d */ /* 0x000fec0000010000 */
[----:B--2---:R-:W-:Y:S04]  /*cd610*/  STL [R1+0x2db0], R16 ;  /* 0x002db01001007387 */ /* 0x004fe80000100800 */
[----:B------:R2:W-:Y:S04]  /*cd620*/  STL [R1+0x2d7c], R17 ;  /* 0x002d7c1101007387 */ /* 0x0005e80000100800 */
[----:B------:R-:W-:Y:S04]  /*cd630*/  STL [R1+0x2d78], R18 ;  /* 0x002d781201007387 */ /* 0x000fe80000100800 */
[----:B------:R-:W-:Y:S01]  /*cd640*/  STL [R1+0x2d74], R19 ;  /* 0x002d741301007387 */ /* 0x000fe20000100800 */
[----:B--2---:R-:W2:Y:S03]  /*cd650*/  LDC.64 R16, c[0x0][0x228] ;  /* 0x00008a00ff107b82 */ /* 0x004ea60000000a00 */
[----:B------:R-:W3:Y:S04]  /*cd660*/  LDL.LU R32, [R1+0xb64] ;  /* 0x000b640001207983 */ /* 0x000ee80000300800 */
[----:B------:R-:W3:Y:S04]  /*cd670*/  LDL.LU R33, [R1+0xb6c] ;  /* 0x000b6c0001217983 */ /* 0x000ee80000300800 */
[----:B------:R-:W3:Y:S04]  /*cd680*/  LDL.LU R34, [R1+0x764] ;  /* 0x0007640001227983 */ /* 0x000ee80000300800 */
[----:B------:R-:W3:Y:S04]  /*cd690*/  LDL.LU R35, [R1+0x76c] ;  /* 0x00076c0001237983 */ /* 0x000ee80000300800 */
[----:B------:R-:W4:Y:S01]  /*cd6a0*/  LDS.128 R36, [R11] ;  /* 0x000000000b247984 */ /* 0x000f220000000c00 */
[----:B------:R-:W-:Y:S06]  /*cd6b0*/  BAR.SYNC.DEFER_BLOCKING 0x0 ;  /* 0x0000000000007b1d */ /* 0x000fec0000010000 */
[----:B------:R-:W3:Y:S04]  /*cd6c0*/  LDL.LU R52, [R1+0x364] ;  /* 0x0003640001347983 */ /* 0x000ee80000300800 */
[----:B------:R-:W3:Y:S04]  /*cd6d0*/  LDL.LU R53, [R1+0x36c] ;  /* 0x00036c0001357983 */ /* 0x000ee80000300800 */
[----:B----4-:R-:W-:Y:S04]  /*cd6e0*/  STL [R1+0x2dbc], R36 ;  /* 0x002dbc2401007387 */ /* 0x010fe80000100800 */
[----:B------:R4:W-:Y:S04]  /*cd6f0*/  STL [R1+0x2db8], R37 ;  /* 0x002db82501007387 */ /* 0x0009e80000100800 */
[----:B------:R-:W-:Y:S04]  /*cd700*/  STL [R1+0x2db4], R38 ;  /* 0x002db42601007387 */ /* 0x000fe80000100800 */
[----:B------:R-:W-:Y:S01]  /*cd710*/  STL [R1+0x2d70], R39 ;  /* 0x002d702701007387 */ /* 0x000fe20000100800 */
[----:B--2---:R-:W-:Y:S01]  /*cd720*/  MOV R19, R17 ;  /* 0x0000001100137202 */ /* 0x004fe20000000f00 */
[----:B----4-:R-:W2:Y:S02]  /*cd730*/  LDC.64 R36, c[0x0][0x228] ;  /* 0x00008a00ff247b82 */ /* 0x010ea40000000a00 */
[----:B---3--:R-:W-:Y:S06]  /*cd740*/  STSM.16.M88.4 [R12], R32 ;  /* 0x000000200c007844 */ /* 0x008fec0000000200 */
[----:B------:R-:W-:Y:S06]  /*cd750*/  BAR.SYNC.DEFER_BLOCKING 0x0 ;  /* 0x0000000000007b1d */ /* 0x000fec0000010000 */
[----:B------:R-:W3:Y:S02]  /*cd760*/  LDS.128 R44, [R11] ;  /* 0x000000000b2c7984 */ /* 0x000ee40000000c00 */
[----:B------:R-:W-:Y:S06]  /*cd770*/  BAR.SYNC.DEFER_BLOCKING 0x0 ;  /* 0x0000000000007b1d */ /* 0x000fec0000010000 */
[----:B---3--:R-:W-:Y:S04]  /*cd780*/  STL [R1+0x2dcc], R44 ;  /* 0x002dcc2c01007387 */ /* 0x008fe80000100800 */
[----:B------:R-:W-:Y:S04]  /*cd790*/  STL [R1+0x2dc8], R45 ;  /* 0x002dc82d01007387 */ /* 0x000fe80000100800 */
[----:B------:R-:W-:Y:S04]  /*cd7a0*/  STL [R1+0x2dc4], R46 ;  /* 0x002dc42e01007387 */ /* 0x000fe80000100800 */
[----:B------:R3:W-:Y:S04]  /*cd7b0*/  STL [R1+0x2dc0], R47 ;  /* 0x002dc02f01007387 */ /* 0x0007e80000100800 */
[----:B------:R-:W4:Y:S04]  /*cd7c0*/  LDL.LU R56, [R1+0xb70] ;  /* 0x000b700001387983 */ /* 0x000f280000300800 */
[----:B------:R-:W4:Y:S01]  /*cd7d0*/  LDL.LU R57, [R1+0xb78] ;  /* 0x000b780001397983 */ /* 0x000f220000300800 */
[----:B------:R-:W-:Y:S01]  /*cd7e0*/  ISETP.GE.AND P3, PT, R13, R15, PT ;  /* 0x0000000f0d00720c */ /* 0x000fe20003f66270 */
[----:B---3--:R-:W3:Y:S02]  /*cd7f0*/  LDC.64 R46, c[0x0][0x228] ;  /* 0x00008a00ff2e7b82 */ /* 0x008ee40000000a00 */
[----:B------:R-:W4:Y:S04]  /*cd800*/  LDL.LU R58, [R1+0x770] ;  /* 0x00077000013a7983 */ /* 0x000f280000300800 */
[----:B------:R-:W4:Y:S02]  /*cd810*/  LDL.LU R59, [R1+0x778] ;  /* 0x00077800013b7983 */ /* 0x000f240000300800 */
[----:B------:R-:W1:Y:S02]  /*cd820*/  LDC.64 R14, c[0x0][0x228] ;  /* 0x00008a00ff0e7b82 */ /* 0x000e640000000a00 */
[----:B------:R-:W2:Y:S04]  /*cd830*/  LDL.LU R48, [R1+0x370] ;  /* 0x0003700001307983 */ /* 0x000ea80000300800 */
[----:B------:R-:W2:Y:S04]  /*cd840*/  LDL.LU R49, [R1+0x378] ;  /* 0x0003780001317983 */ /* 0x000ea80000300800 */
[----:B------:R-:W-:Y:S01]  /*cd850*/  STSM.16.M88.4 [R12], R52 ;  /* 0x000000340c007844 */ /* 0x000fe20000000200 */
[----:B------:R-:W-:Y:S06]  /*cd860*/  BAR.SYNC.DEFER_BLOCKING 0x0 ;  /* 0x0000000000007b1d */ /* 0x000fec0000010000 */
[----:B------:R-:W3:Y:S02]  /*cd870*/  LDS.128 R40, [R11] ;  /* 0x000000000b287984 */ /* 0x000ee40000000c00 */
[----:B------:R-:W-:Y:S06]  /*cd880*/  BAR.SYNC.DEFER_BLOCKING 0x0 ;  /* 0x0000000000007b1d */ /* 0x000fec0000010000 */
[----:B---3--:R-:W-:Y:S04]  /*cd890*/  STL [R1+0x2ddc], R40 ;  /* 0x002ddc2801007387 */ /* 0x008fe80000100800 */
[----:B------:R3:W-:Y:S04]  /*cd8a0*/  STL [R1+0x2dd8], R41 ;  /* 0x002dd82901007387 */ /* 0x0007e80000100800 */
[----:B------:R-:W-:Y:S04]  /*cd8b0*/  STL [R1+0x2dd4], R42 ;  /* 0x002dd42a01007387 */ /* 0x000fe80000100800 */
[----:B------:R4:W-:Y:S01]  /*cd8c0*/  STL [R1+0x2dd0], R43 ;  /* 0x002dd02b01007387 */ /* 0x0009e20000100800 */
[----:B-1----:R-:W-:Y:S01]  /*cd8d0*/  ISETP.LT.AND P2, PT, R9, R14, !P2 ;  /* 0x0000000e0900720c */ /* 0x002fe20005741270 */
[----:B---3--:R-:W1:Y:S01]  /*cd8e0*/  LDC.64 R40, c[0x0][0x228] ;  /* 0x00008a00ff287b82 */ /* 0x008e620000000a00 */
[----:B------:R-:W-:Y:S01]  /*cd8f0*/  ISETP.GE.AND P6, PT, R10, R19, PT ;  /* 0x000000130a00720c */ /* 0x000fe20003fc6270 */
[----:B----4-:R-:W-:Y:S06]  /*cd900*/  STSM.16.M88.4 [R12], R56 ;  /* 0x000000380c007844 */ /* 0x010fec0000000200 */
[----:B------:R-:W3:Y:S08]  /*cd910*/  LDC.64 R42, c[0x0][0x228] ;  /* 0x00008a00ff2a7b82 */ /* 0x000ef00000000a00 */
[----:B------:R-:W-:Y:S06]  /*cd920*/  BAR.SYNC.DEFER_BLOCKING 0x0 ;  /* 0x0000000000007b1d */ /* 0x000fec0000010000 */
[----:B------:R-:W4:Y:S02]  /*cd930*/  LDS.128 R32, [R11] ;  /* 0x000000000b207984 */ /* 0x000f240000000c00 */
[----:B------:R-:W-:Y:S06]  /*cd940*/  BAR.SYNC.DEFER_BLOCKING 0x0 ;  /* 0x0000000000007b1d */ /* 0x000fec0000010000 */
[----:B--2---:R2:W-:Y:S02]  /*cd950*/  STSM.16.M88.4 [R12], R48 ;  /* 0x000000300c007844 */ /* 0x0045e40000000200 */
[----:B------:R-:W-:Y:S06]  /*cd960*/  BAR.SYNC.DEFER_BLOCKING 0x0 ;  /* 0x0000000000007b1d */ /* 0x000fec0000010000 */
[----:B----4-:R-:W-:Y:S04]  /*cd970*/  STL [R1+0x2de0], R32 ;  /* 0x002de02001007387 */ /* 0x010fe80000100800 */
[----:B------:R-:W-:Y:S04]  /*cd980*/  STL [R1+0x2d6c], R33 ;  /* 0x002d6c2101007387 */ /* 0x000fe80000100800 */
[----:B------:R-:W-:Y:S04]  /*cd990*/  STL [R1+0x2d68], R34 ;  /* 0x002d682201007387 */ /* 0x000fe80000100800 */
[----:B------:R-:W-:Y:S04]  /*cd9a0*/  STL [R1+0x2d64], R35 ;  /* 0x002d642301007387 */ /* 0x000fe80000100800 */
[----:B--2---:R-:W2:Y:S04]  /*cd9b0*/  LDL.LU R48, [R1+0xb74] ;  /* 0x000b740001307983 */ /* 0x004ea80000300800 */
[----:B------:R-:W2:Y:S04]  /*cd9c0*/  LDL.LU R49, [R1+0xb7c] ;  /* 0x000b7c0001317983 */ /* 0x000ea80000300800 */
[----:B------:R-:W2:Y:S04]  /*cd9d0*/  LDL.LU R50, [R1+0x774] ;  /* 0x0007740001327983 */ /* 0x000ea80000300800 */
[----:B------:R-:W2:Y:S04]  /*cd9e0*/  LDL.LU R51, [R1+0x77c] ;  /* 0x00077c0001337983 */ /* 0x000ea80000300800 */
        /* <DEDUP_REMOVED lines=8> */
[----:B------:R-:W-:Y:S01]  /*cda70*/  VIADD R10, R6, 0x3 ;  /* 0x00000003060a7836 */ /* 0x000fe20000000000 */
[----:B------:R-:W-:Y:S01]  /*cda80*/  MOV R19, R26 ;  /* 0x0000001a00137202 */ /* 0x000fe20000000f00 */
[----:B----4-:R-:W4:Y:S01]  /*cda90*/  LDC.64 R52, c[0x0][0x228] ;  /* 0x00008a00ff347b82 */ /* 0x010f220000000a00 */
[----:B--2---:R-:W-:Y:S07]  /*cdaa0*/  STSM.16.M88.4 [R12], R48 ;  /* 0x000000300c007844 */ /* 0x004fee0000000200 */
[----:B------:R-:W-:Y:S06]  /*cdab0*/  BAR.SYNC.DEFER_BLOCKING 0x0 ;  /* 0x0000000000007b1d */ /* 0x000fec0000010000 */
[----:B------:R-:W2:Y:S02]  /*cdac0*/  LDS.128 R60, [R11] ;  /* 0x000000000b3c7984 */ /* 0x000ea40000000c00 */
[----:B------:R-:W-:Y:S06]  /*cdad0*/  BAR.SYNC.DEFER_BLOCKING 0x0 ;  /* 0x0000000000007b1d */ /* 0x000fec0000010000 */
[----:B--2---:R-:W-:Y:S04]  /*cdae0*/  STL [R1+0x2dfc], R60 ;  /* 0x002dfc3c01007387 */ /* 0x004fe80000100800 */
[----:B------:R2:W-:Y:S04]  /*cdaf0*/  STL [R1+0x2df8], R61 ;  /* 0x002df83d01007387 */ /* 0x0005e80000100800 */
[----:B------:R-:W-:Y:S04]  /*cdb00*/  STL [R1+0x2df4], R62 ;  /* 0x002df43e01007387 */ /* 0x000fe80000100800 */
[----:B------:R-:W-:Y:S01]  /*cdb10*/  STL [R1+0x2df0], R63 ;  /* 0x002df03f01007387 */ /* 0x000fe20000100800 */
[----:B--2---:R-:W2:Y:S03]  /*cdb20*/  LDC.64 R60, c[0x0][0x228] ;  /* 0x00008a00ff3c7b82 */ /* 0x004ea60000000a00 */
[----:B------:R-:W4:Y:S04]  /*cdb30*/  LDL.LU R72, [R1+0xb80] ;  /* 0x000b800001487983 */ /* 0x000f280000300800 */
[----:B------:R-:W4:Y:S04]  /*cdb40*/  LDL.LU R73, [R1+0xb88] ;  /* 0x000b880001497983 */ /* 0x000f280000300800 */
[----:B------:R-:W4:Y:S04]  /*cdb50*/  LDL.LU R74, [R1+0x780] ;  /* 0x00078000014a7983 */ /* 0x000f280000300800 */
[----:B------:R-:W4:Y:S04]  /*cdb60*/  LDL.LU R75, [R1+0x788] ;  /* 0x00078800014b7983 */ /* 0x000f280000300800 */
[----:B------:R-:W2:Y:S04]  /*cdb70*/  LDL.LU R64, [R1+0x380] ;  /* 0x0003800001407983 */ /* 0x000ea80000300800 */
[----:B------:R-:W2:Y:S04]  /*cdb80*/  LDL.LU R65, [R1+0x388] ;  /* 0x0003880001417983 */ /* 0x000ea80000300800 */
[----:B---3--:R-:W-:Y:S01]  /*cdb90*/  STSM.16.M88.4 [R12], R68 ;  /* 0x000000440c007844 */ /* 0x008fe20000000200 */
[----:B------:R-:W-:Y:S06]  /*cdba0*/  BAR.SYNC.DEFER_BLOCKING 0x0 ;  /* 0x0000000000007b1d */ /* 0x000fec0000010000 */
[----:B------:R-:W3:Y:S02]  /*cdbb0*/  LDS.128 R56, [R11] ;  /* 0x000000000b387984 */ /* 0x000ee40000000c00 */
[----:B------:R-:W-:Y:S06]  /*cdbc0*/  BAR.SYNC.DEFER_BLOCKING 0x0 ;  /* 0x0000000000007b1d */ /* 0x000fec0000010000 */
[----:B---3--:R-:W-:Y:S04]  /*cdbd0*/  STL [R1+0x2e0c], R56 ;  /* 0x002e0c3801007387 */ /* 0x008fe80000100800 */
[----:B------:R-:W-:Y:S04]  /*cdbe0*/  STL [R1+0x2e08], R57 ;  /* 0x002e083901007387 */ /* 0x000fe80000100800 */
[----:B------:R-:W-:Y:S04]  /*cdbf0*/  STL [R1+0x2e04], R58 ;  /* 0x002e043a01007387 */ /* 0x000fe80000100800 */
[----:B------:R3:W-:Y:S02]  /*cdc00*/  STL [R1+0x2e00], R59 ;  /* 0x002e003b01007387 */ /* 0x0007e40000100800 */
[----:B---3--:R-:W3:Y:S02]  /*cdc10*/  LDC.64 R58, c[0x0][0x228] ;  /* 0x00008a00ff3a7b82 */ /* 0x008ee40000000a00 */
[----:B----4-:R-:W-:Y:S06]  /*cdc20*/  STSM.16.M88.4 [R12], R72 ;  /* 0x000000480c007844 */ /* 0x010fec0000000200 */
        /* <DEDUP_REMOVED lines=18> */
[----:B------:R-:W-:Y:S04]  /*cdd50*/  STL [R1+0x2e18], R69 ;  /* 0x002e184501007387 */ /* 0x000fe80000100800 */
[----:B------:R-:W-:Y:S04]  /*cdd60*/  STL [R1+0x2e14], R70 ;  /* 0x002e144601007387 */ /* 0x000fe80000100800 */
[----:B------:R-:W-:Y:S04]  /*cdd70*/  STL [R1+0x2d50], R71 ;  /* 0x002d504701007387 */ /* 0x000fe80000100800 */
[----:B--2---:R-:W-:Y:S01]  /*cdd80*/  STSM.16.M88.4 [R12], R64 ;  /* 0x000000400c007844 */ /* 0x004fe20000000200 */
[----:B------:R-:W-:Y:S06]  /*cdd90*/  BAR.SYNC.DEFER_BLOCKING 0x0 ;  /* 0x0000000000007b1d */ /* 0x000fec0000010000 */
[----:B------:R-:W2:Y:S02]  /*cdda0*/  LDS.128 R76, [R11] ;  /* 0x000000000b4c7984 */ /* 0x000ea40000000c00 */
[----:B------:R-:W-:Y:S06]  /*cddb0*/  BAR.SYNC.DEFER_BLOCKING 0x0 ;  /* 0x0000000000007b1d */ /* 0x000fec0000010000 */
        /* <DEDUP_REMOVED lines=9> */
[----:B------:R-:W4:Y:S04]  /*cde50*/  LDL.LU R81, [R1+0x398] ;  /* 0x0003980001517983 */ /* 0x000f280000300800 */
[----:B---3--:R-:W-:Y:S01]  /*cde60*/  STSM.16.M88.4 [R12], R84 ;  /* 0x000000540c007844 */ /* 0x008fe20000000200 */
[----:B------:R-:W-:Y:S06]  /*cde70*/  BAR.SYNC.DEFER_BLOCKING 0x0 ;  /* 0x0000000000007b1d */ /* 0x000fec0000010000 */
[----:B------:R-:W3:Y:S02]  /*cde80*/  LDS.128 R72, [R11] ;  /* 0x000000000b487984 */ /* 0x000ee40000000c00 */
[----:B------:R-:W-:Y:S06]  /*cde90*/  BAR.SYNC.DEFER_BLOCKING 0x0 ;  /* 0x0000000000007b1d */ /* 0x000fec0000010000 */
[----:B---3--:R-:W-:Y:S04]  /*cdea0*/  STL [R1+0x2e3c], R72 ;  /* 0x002e3c4801007387 */ /* 0x008fe80000100800 */
[----:B------:R3:W-:Y:S04]  /*cdeb0*/  STL [R1+0x2e38], R73 ;  /* 0x002e384901007387 */ /* 0x0007e80000100800 */
[----:B------:R-:W-:Y:S04]  /*cdec0*/  STL [R1+0x2e34], R74 ;  /* 0x002e344a01007387 */ /* 0x000fe80000100800 */
[----:B------:R1:W-:Y:S01]  /*cded0*/  STL [R1+0x2e30], R75 ;  /* 0x002e304b01007387 */ /* 0x0003e20000100800 */
[----:B---3--:R-:W3:Y:S08]  /*cdee0*/  LDC.64 R72, c[0x0][0x228] ;  /* 0x00008a00ff487b82 */ /* 0x008ef00000000a00 */
[----:B-1----:R-:W1:Y:S01]  /*cdef0*/  LDC.64 R74, c[0x0][0x228] ;  /* 0x00008a00ff4a7b82 */ /* 0x002e620000000a00 */
[----:B--2---:R-:W-:Y:S07]  /*cdf00*/  STSM.16.M88.4 [R12], R88 ;  /* 0x000000580c007844 */ /* 0x004fee0000000200 */
[----:B------:R-:W-:Y:S06]  /*cdf10*/  BAR.SYNC.DEFER_BLOCKING 0x0 ;  /* 0x0000000000007b1d */ /* 0x000fec0000010000 */
[----:B------:R-:W2:Y:S02]  /*cdf20*/  LDS.128 R64, [R11] ;  /* 0x000000000b407984 */ /* 0x000ea40000000c00 */
[----:B------:R-:W-:Y:S06]  /*cdf30*/  BAR.SYNC.DEFER_BLOCKING 0x0 ;  /* 0x0000000000007b1d */ /* 0x000fec0000010000 */
[----:B----4-:R4:W-:Y:S02]  /*cdf40*/  STSM.16.M88.4 [R12], R80 ;  /* 0x000000500c007844 */ /* 0x0109e40000000200 */
[----:B------:R-:W-:Y:S06]  /*cdf50*/  BAR.SYNC.DEFER_BLOCKING 0x0 ;  /* 0x0000000000007b1d */ /* 0x000fec0000010000 */
[----:B--2---:R-:W-:Y:S04]  /*cdf60*/  STL [R1+0x2e40], R64 ;  /* 0x002e404001007387 */ /* 0x004fe80000100800 */
[----:B------:R-:W-:Y:S04]  /*cdf70*/  STL [R1+0x2d4c], R65 ;  /* 0x002d4c4101007387 */ /* 0x000fe80000100800 */
[----:B------:R-:W-:Y:S04]  /*cdf80*/  STL [R1+0x2d48], R66 ;  /* 0x002d484201007387 */ /* 0x000fe80000100800 */
[----:B------:R-:W-:Y:S04]  /*cdf90*/  STL [R1+0x2d44], R67 ;  /* 0x002d444301007387 */ /* 0x000fe80000100800 */
[----:B----4-:R-:W2:Y:S04]  /*cdfa0*/  LDL.LU R80, [R1+0xb94] ;  /* 0x000b940001507983 */ /* 0x010ea80000300800 */
        /* <DEDUP_REMOVED lines=11> */
[----:B----4-:R-:W4:Y:S03]  /*ce060*/  LDC.64 R84, c[0x0][0x228] ;  /* 0x00008a00ff547b82 */ /* 0x010f260000000a00 */
[----:B--2---:R-:W-:Y:S05]  /*ce070*/  STSM.16.M88.4 [R12], R80 ;  /* 0x000000500c007844 */ /* 0x004fea0000000200 */
        /* <DEDUP_REMOVED lines=21> */
[----:B------:R-:W-:Y:S01]  /*ce1d0*/  MOV R102, R129 ;  /* 0x0000008100667202 */ /* 0x000fe20000000f00 */
[----:B------:R-:W-:Y:S01]  /*ce1e0*/  IMAD.MOV.U32 R103, RZ, RZ, R131 ;  /* 0x000000ffff677224 */ /* 0x000fe200078e0083 */
        /* <DEDUP_REMOVED lines=16> */
[----:B------:R-:W4:Y:S04]  /*ce2f0*/  LDL.LU R100, [R1+0x3a4] ;  /* 0x0003a40001647983 */ /* 0x000f280000300800 */
[----:B------:R-:W4:Y:S04]  /*ce300*/  LDL.LU R101, [R1+0x3ac] ;  /* 0x0003ac0001657983 */ /* 0x000f280000300800 */
[----:B------:R-:W3:Y:S01]  /*ce310*/  LDS.128 R116, [R11] ;  /* 0x000000000b747984 */ /* 0x000ee20000000c00 */
[----:B------:R-:W-:Y:S06]  /*ce320*/  BAR.SYNC.DEFER_BLOCKING 0x0 ;  /* 0x0000000000007b1d */ /* 0x000fec0000010000 */
[----:B---3--:R-:W-:Y:S04]  /*ce330*/  STL [R1+0x2e7c], R116 ;  /* 0x002e7c7401007387 */ /* 0x008fe80000100800 */
        /* <DEDUP_REMOVED lines=15> */
[----:B----4-:R3:W-:Y:S01]  /*ce430*/  STSM.16.M88.4 [R12], R100 ;  /* 0x000000640c007844 */ /* 0x0107e20000000200 */
[----:B------:R-:W-:Y:S06]  /*ce440*/  BAR.SYNC.DEFER_BLOCKING 0x0 ;  /* 0x0000000000007b1d */ /* 0x000fec0000010000 */
[----:B---3--:R-:W3:Y:S04]  /*ce450*/  LDL.LU R100, [R1+0x3b0] ;  /* 0x0003b00001647983 */ /* 0x008ee80000300800 */
[----:B------:R-:W3:Y:S04]  /*ce460*/  LDL.LU R101, [R1+0x3b8] ;  /* 0x0003b80001657983 */ /* 0x000ee80000300800 */
[----:B------:R-:W4:Y:S01]  /*ce470*/  LDS.128 R120, [R11] ;  /* 0x000000000b787984 */ /* 0x000f220000000c00 */
[----:B------:R-:W-:Y:S01]  /*ce480*/  BAR.SYNC.DEFER_BLOCKING 0x0 ;  /* 0x0000000000007b1d */ /* 0x000fe20000010000 */
[----:B------:R-:W-:Y:S01]  /*ce490*/  MOV R102, R132 ;  /* 0x0000008400667202 */ /* 0x000fe20000000f00 */
[----:B------:R-:W-:-:S04]  /*ce4a0*/  IMAD.MOV.U32 R103, RZ, RZ, R134 ;  /* 0x000000ffff677224 */ /* 0x000fc800078e0086 */
        /* <DEDUP_REMOVED lines=8> */
[----:B---3--:R3:W-:Y:S04]  /*ce530*/  STSM.16.M88.4 [R12], R100 ;  /* 0x000000640c007844 */ /* 0x0087e80000000200 */
[----:B--2---:R-:W-:Y:S04]  /*ce540*/  STL [R1+0x2ea0], R96 ;  /* 0x002ea06001007387 */ /* 0x004fe80000100800 */
[----:B------:R-:W-:Y:S04]  /*ce550*/  STL [R1+0x2d2c], R97 ;  /* 0x002d2c6101007387 */ /* 0x000fe80000100800 */
[----:B------:R-:W-:Y:S04]  /*ce560*/  STL [R1+0x2d28], R98 ;  /* 0x002d286201007387 */ /* 0x000fe80000100800 */
[----:B------:R-:W-:Y:S04]  /*ce570*/  STL [R1+0x2d24], R99 ;  /* 0x002d246301007387 */ /* 0x000fe80000100800 */
[----:B---3--:R-:W2:Y:S04]  /*ce580*/  LDL.LU R100, [R1+0xbb4] ;  /* 0x000bb40001647983 */ /* 0x008ea80000300800 */
[----:B------:R-:W2:Y:S04]  /*ce590*/  LDL.LU R101, [R1+0xbbc] ;  /* 0x000bbc0001657983 */ /* 0x000ea80000300800 */
[----:B------:R-:W2:Y:S04]  /*ce5a0*/  LDL.LU R102, [R1+0x7b4] ;  /* 0x0007b40001667983 */ /* 0x000ea80000300800 */
[----:B------:R-:W2:Y:S04]  /*ce5b0*/  LDL.LU R103, [R1+0x7bc] ;  /* 0x0007bc0001677983 */ /* 0x000ea80000300800 */
[----:B------:R-:W3:Y:S04]  /*ce5c0*/  LDL.LU R104, [R1+0x3b4] ;  /* 0x0003b40001687983 */ /* 0x000ee80000300800 */
[----:B------:R-:W3:Y:S01]  /*ce5d0*/  LDL.LU R105, [R1+0x3bc] ;  /* 0x0003bc0001697983 */ /* 0x000ee20000300800 */
[----:B------:R-:W-:Y:S01]  /*ce5e0*/  BAR.SYNC.DEFER_BLOCKING 0x0 ;  /* 0x0000000000007b1d */ /* 0x000fe20000010000 */
[----:B------:R-:W-:Y:S01]  /*ce5f0*/  MOV R106, R133 ;  /* 0x00000085006a7202 */ /* 0x000fe20000000f00 */
[----:B------:R-:W-:-:S04]  /*ce600*/  IMAD.MOV.U32 R107, RZ, RZ, R135 ;  /* 0x000000ffff6b7224 */ /* 0x000fc800078e0087 */
        /* <DEDUP_REMOVED lines=10> */
[----:B---3--:R3:W-:Y:S02]  /*ce6b0*/  STSM.16.M88.4 [R12], R104 ;  /* 0x000000680c007844 */ /* 0x0087e40000000200 */
[----:B------:R-:W-:Y:S06]  /*ce6c0*/  BAR.SYNC.DEFER_BLOCKING 0x0 ;  /* 0x0000000000007b1d */ /* 0x000fec0000010000 */
        /* <DEDUP_REMOVED lines=128> */
[----:B------:R-:W3:Y:S01]  /*ceed0*/  LDS.128 R184, [R11] ;  /* 0x000000000bb87984 */ /* 0x000ee20000000c00 */
[----:B------:R-:W-:Y:S06]  /*ceee0*/  BAR.SYNC.DEFER_BLOCKING 0x0 ;  /* 0x0000000000007b1d */ /* 0x000fec0000010000 */
[----:B------:R-:W4:Y:S04]  /*ceef0*/  LDL.LU R108, [R1+0x3e4] ;  /* 0x0003e400016c7983 */ /* 0x000f280000300800 */
[----:B------:R-:W4:Y:S04]  /*cef00*/  LDL.LU R109, [R1+0x3ec] ;  /* 0x0003ec00016d7983 */ /* 0x000f280000300800 */
        /* <DEDUP_REMOVED lines=16> */
[----:B------:R-:W3:Y:S04]  /*cf010*/  LDL.LU R104, [R1+0x3f0] ;  /* 0x0003f00001687983 */ /* 0x000ee80000300800 */
[----:B------:R-:W3:Y:S04]  /*cf020*/  LDL.LU R105, [R1+0x3f8] ;  /* 0x0003f80001697983 */ /* 0x000ee80000300800 */
[----:B----4-:R4:W-:Y:S01]  /*cf030*/  STSM.16.M88.4 [R12], R108 ;  /* 0x0000006c0c007844 */ /* 0x0109e20000000200 */
[----:B------:R-:W-:Y:S01]  /*cf040*/  BAR.SYNC.DEFER_BLOCKING 0x0 ;  /* 0x0000000000007b1d */ /* 0x000fe20000010000 */
[----:B------:R-:W-:Y:S01]  /*cf050*/  MOV R106, R148 ;  /* 0x00000094006a7202 */ /* 0x000fe20000000f00 */
[----:B------:R-:W-:-:S02]  /*cf060*/  IMAD.MOV.U32 R107, RZ, RZ, R150 ;  /* 0x000000ffff6b7224 */ /* 0x000fc400078e0096 */
[----:B------:R-:W-:-:S04]  /*cf070*/  IMAD.MOV.U32 R124, RZ, RZ, R16 ;  /* 0x000000ffff7c7224 */ /* 0x000fc800078e0010 */
[----:B------:R-:W1:Y:S08]  /*cf080*/  LDC.64 R16, c[0x0][0x228] ;  /* 0x00008a00ff107b82 */ /* 0x000e700000000a00 */
[----:B----4-:R-:W4:Y:S08]  /*cf090*/  LDC R108, c[0x0][0x228] ;  /* 0x00008a00ff6c7b82 */ /* 0x010f300000000800 */
[----:B------:R-:W4:Y:S01]  /*cf0a0*/  LDC R109, c[0x0][0x228] ;  /* 0x00008a00ff6d7b82 */ /* 0x000f220000000800 */
[----:B------:R-:W4:Y:S07]  /*cf0b0*/  LDS.128 R188, [R11] ;  /* 0x000000000bbc7984 */ /* 0x000f2e0000000c00 */
[----:B------:R-:W-:Y:S01]  /*cf0c0*/  BAR.SYNC.DEFER_BLOCKING 0x0 ;  /* 0x0000000000007b1d */ /* 0x000fe20000010000 */
[----:B------:R-:W-:Y:S01]  /*cf0d0*/  IMAD.MOV.U32 R138, RZ, RZ, R27 ;  /* 0x000000ffff8a7224 */ /* 0x000fe200078e001b */
[----:B-1----:R-:W-:Y:S01]  /*cf0e0*/  MOV R18, R16 ;  /* 0x0000001000127202 */ /* 0x002fe20000000f00 */
[----:B------:R-:W-:-:S05]  /*cf0f0*/  IMAD.MOV.U32 R139, RZ, RZ, R17 ;  /* 0x000000ffff8b7224 */ /* 0x000fca00078e0011 */
[----:B------:R-:W1:Y:S08]  /*cf100*/  LDC.64 R16, c[0x0][0x228] ;  /* 0x00008a00ff107b82 */ /* 0x000e700000000a00 */
[----:B------:R-:W1:Y:S01]  /*cf110*/  LDC.64 R26, c[0x0][0x228] ;  /* 0x00008a00ff1a7b82 */ /* 0x000e620000000a00 */
[----:B------:R-:W-:Y:S02]  /*cf120*/  IMAD.MOV.U32 R136, RZ, RZ, R36 ;  /* 0x000000ffff887224 */ /* 0x000fe400078e0024 */
[----:B------:R-:W-:Y:S01]  /*cf130*/  IMAD.MOV.U32 R178, RZ, RZ, R40 ;  /* 0x000000ffffb27224 */ /* 0x000fe200078e0028 */
[----:B------:R-:W-:Y:S01]  /*cf140*/  MOV R140, R46 ;  /* 0x0000002e008c7202 */ /* 0x000fe20000000f00 */
[----:B------:R-:W-:-:S03]  /*cf150*/  IMAD.MOV.U32 R192, RZ, RZ, R58 ;  /* 0x000000ffffc07224 */ /* 0x000fc600078e003a */
[----:B------:R-:W1:Y:S08]  /*cf160*/  LDC R110, c[0x0][0x228] ;  /* 0x00008a00ff6e7b82 */ /* 0x000e700000000800 */
[----:B------:R-:W1:Y:S01]  /*cf170*/  LDC R148, c[0x0][0x228] ;  /* 0x00008a00ff947b82 */ /* 0x000e620000000800 */
[----:B----4-:R-:W-:Y:S01]  /*cf180*/  STL.64 [R1+0x2f70], R188 ;  /* 0x002f70bc01007387 */ /* 0x010fe20000100a00 */
[----:B------:R-:W-:-:S06]  /*cf190*/  IMAD.MOV.U32 R80, RZ, RZ, R88 ;  /* 0x000000ffff507224 */ /* 0x000fcc00078e0058 */
[----:B------:R-:W4:Y:S01]  /*cf1a0*/  LDC R150, c[0x0][0x22c] ;  /* 0x00008b00ff967b82 */ /* 0x000f220000000800 */
[----:B------:R-:W-:Y:S04]  /*cf1b0*/  STL [R1+0x2f6c], R190 ;  /* 0x002f6cbe01007387 */ /* 0x000fe80000100800 */
[----:B------:R-:W-:Y:S04]  /*cf1c0*/  STL [R1+0x2f68], R191 ;  /* 0x002f68bf01007387 */ /* 0x000fe80000100800 */
[----:B--2---:R-:W-:Y:S01]  /*cf1d0*/  STSM.16.M88.4 [R12], R100 ;  /* 0x000000640c007844 */ /* 0x004fe20000000200 */
[----:B------:R-:W-:Y:S06]  /*cf1e0*/  BAR.SYNC.DEFER_BLOCKING 0x0 ;  /* 0x0000000000007b1d */ /* 0x000fec0000010000 */
[----:B------:R-:W2:Y:S02]  /*cf1f0*/  LDS.128 R144, [R11] ;  /* 0x000000000b907984 */ /* 0x000ea40000000c00 */
[----:B------:R-:W-:Y:S06]  /*cf200*/  BAR.SYNC.DEFER_BLOCKING 0x0 ;  /* 0x0000000000007b1d */ /* 0x000fec0000010000 */
[----:B--2---:R-:W-:Y:S04]  /*cf210*/  STL.64 [R1+0x2f80], R144 ;  /* 0x002f809001007387 */ /* 0x004fe80000100a00 */
[----:B------:R-:W-:Y:S04]  /*cf220*/  STL.64 [R1+0x2f78], R146 ;  /* 0x002f789201007387 */ /* 0x000fe80000100a00 */
[----:B------:R-:W2:Y:S04]  /*cf230*/  LDL.LU R100, [R1+0xbf4] ;  /* 0x000bf40001647983 */ /* 0x000ea80000300800 */
[----:B------:R-:W2:Y:S04]  /*cf240*/  LDL.LU R101, [R1+0xbfc] ;  /* 0x000bfc0001657983 */ /* 0x000ea80000300800 */
[----:B------:R-:W2:Y:S04]  /*cf250*/  LDL.LU R102, [R1+0x7f4] ;  /* 0x0007f40001667983 */ /* 0x000ea80000300800 */
[----:B------:R-:W2:Y:S04]  /*cf260*/  LDL.LU R103, [R1+0x7fc] ;  /* 0x0007fc0001677983 */ /* 0x000ea80000300800 */
[----:B---3--:R3:W-:Y:S01]  /*cf270*/  STSM.16.M88.4 [R12], R104 ;  /* 0x000000680c007844 */ /* 0x0087e20000000200 */
[----:B------:R-:W-:Y:S06]  /*cf280*/  BAR.SYNC.DEFER_BLOCKING 0x0 ;  /* 0x0000000000007b1d */ /* 0x000fec0000010000 */
[----:B---3--:R-:W3:Y:S04]  /*cf290*/  LDL.LU R104, [R1+0x3f4] ;  /* 0x0003f40001687983 */ /* 0x008ee80000300800 */
[----:B------:R-:W3:Y:S04]  /*cf2a0*/  LDL.LU R105, [R1+0x3fc] ;  /* 0x0003fc0001697983 */ /* 0x000ee80000300800 */
[----:B------:R-:W4:Y:S04]  /*cf2b0*/  LDL.LU R23, [R1+0xe00] ;  /* 0x000e000001177983 */ /* 0x000f280000300800 */
[----:B------:R-:W4:Y:S04]  /*cf2c0*/  LDL.LU R21, [R1+0xc00] ;  /* 0x000c000001157983 */ /* 0x000f280000300800 */
[----:B------:R-:W1:Y:S01]  /*cf2d0*/  LDS.128 R200, [R11] ;  /* 0x000000000bc87984 */ /* 0x000e620000000c00 */
[----:B------:R-:W-:Y:S06]  /*cf2e0*/  BAR.SYNC.DEFER_BLOCKING 0x0 ;  /* 0x0000000000007b1d */ /* 0x000fec0000010000 */
[----:B-1----:R-:W-:Y:S04]  /*cf2f0*/  STL.64 [R1+0x2f90], R200 ;  /* 0x002f90c801007387 */ /* 0x002fe80000100a00 */
[----:B------:R-:W-:Y:S04]  /*cf300*/  STL.64 [R1+0x2f88], R202 ;  /* 0x002f88ca01007387 */ /* 0x000fe80000100a00 */
[----:B------:R-:W4:Y:S04]  /*cf310*/  LDL.LU R28, [R1+0x800] ;  /* 0x00080000011c7983 */ /* 0x000f280000300800 */
[----:B------:R-:W4:Y:S04]  /*cf320*/  LDL.LU R22, [R1+0x400] ;  /* 0x0004000001167983 */ /* 0x000f280000300800 */
[----:B------:R-:W4:Y:S01]  /*cf330*/  LDL.LU R20, [R1+0xe04] ;  /* 0x000e040001147983 */ /* 0x000f220000300800 */
[----:B------:R-:W-:Y:S01]  /*cf340*/  MOV R106, R149 ;  /* 0x00000095006a7202 */ /* 0x000fe20000000f00 */
[----:B------:R-:W-:-:S02]  /*cf350*/  IMAD.MOV.U32 R107, RZ, RZ, R151 ;  /* 0x000000ffff6b7224 */ /* 0x000fc400078e0097 */
[----:B------:R-:W-:Y:S01]  /*cf360*/  IMAD.MOV.U32 R123, RZ, RZ, R16 ;  /* 0x000000ffff7b7224 */ /* 0x000fe200078e0010 */
[----:B------:R-:W-:Y:S01]  /*cf370*/  MOV R24, R17 ;  /* 0x0000001100187202 */ /* 0x000fe20000000f00 */
[----:B------:R-:W1:Y:S01]  /*cf380*/  LDC R151, c[0x0][0x22c] ;  /* 0x00008b00ff977b82 */ /* 0x000e620000000800 */
[----:B--2---:R2:W-:Y:S07]  /*cf390*/  STSM.16.M88.4 [R12], R100 ;  /* 0x000000640c007844 */ /* 0x0045ee0000000200 */
[----:B------:R-:W-:Y:S01]  /*cf3a0*/  BAR.SYNC.DEFER_BLOCKING 0x0 ;  /* 0x0000000000007b1d */ /* 0x000fe20000010000 */
[----:B--2---:R-:W-:-:S07]  /*cf3b0*/  IMAD.WIDE R100, R8, 0x4, R4 ;  /* 0x0000000408647825 */ /* 0x004fce00078e0204 */
[----:B------:R-:W2:Y:S08]  /*cf3c0*/  LDC R102, c[0x0][0x228] ;  /* 0x00008a00ff667b82 */ /* 0x000eb00000000800 */
[----:B------:R-:W1:Y:S01]  /*cf3d0*/  LDC R103, c[0x0][0x228] ;  /* 0x00008a00ff677b82 */ /* 0x000e620000000800 */
[----:B------:R-:W1:Y:S07]  /*cf3e0*/  LDS.128 R196, [R11] ;  /* 0x000000000bc47984 */ /* 0x000e6e0000000c00 */
[----:B------:R-:W-:Y:S06]  /*cf3f0*/  BAR.SYNC.DEFER_BLOCKING 0x0 ;  /* 0x0000000000007b1d */ /* 0x000fec0000010000 */
[----:B---3--:R3:W-:Y:S02]  /*cf400*/  STSM.16.M88.4 [R12], R104 ;  /* 0x000000680c007844 */ /* 0x0087e40000000200 */
[----:B---3--:R-:W3:Y:S08]  /*cf410*/  LDC.64 R12, c[0x0][0x228] ;  /* 0x00008a00ff0c7b82 */ /* 0x008ef00000000a00 */
[----:B------:R-:W1:Y:S08]  /*cf420*/  LDC R104, c[0x0][0x228] ;  /* 0x00008a00ff687b82 */ /* 0x000e700000000800 */
[----:B------:R-:W1:Y:S01]  /*cf430*/  LDC R105, c[0x0][0x228] ;  /* 0x00008a00ff697b82 */ /* 0x000e620000000800 */
[----:B---3--:R-:W-:Y:S01]  /*cf440*/  MOV R16, R13 ;  /* 0x0000000d00107202 */ /* 0x008fe20000000f00 */
[----:B------:R-:W-:-:S06]  /*cf450*/  IMAD.MOV.U32 R122, RZ, RZ, R12 ;  /* 0x000000ffff7a7224 */ /* 0x000fcc00078e000c */
[----:B------:R-:W3:Y:S08]  /*cf460*/  LDC R106, c[0x0][0x228] ;  /* 0x00008a00ff6a7b82 */ /* 0x000ef00000000800 */
[----:B------:R-:W2:Y:S01]  /*cf470*/  LDC.64 R12, c[0x0][0x228] ;  /* 0x00008a00ff0c7b82 */ /* 0x000ea20000000a00 */
[----:B------:R-:W-:-:S07]  /*cf480*/  MOV R137, R27 ;  /* 0x0000001b00897202 */ /* 0x000fce0000000f00 */
[----:B------:R-:W3:Y:S01]  /*cf490*/  LDC R107, c[0x0][0x228] ;  /* 0x00008a00ff6b7b82 */ /* 0x000ee20000000800 */
[----:B--2---:R-:W-:Y:S01]  /*cf4a0*/  MOV R17, R12 ;  /* 0x0000000c00117202 */ /* 0x004fe20000000f00 */
[----:B------:R-:W-:Y:S02]  /*cf4b0*/  IMAD.MOV.U32 R252, RZ, RZ, R13 ;  /* 0x000000fffffc7224 */ /* 0x000fe400078e000d */
[----:B------:R-:W-:-:S04]  /*cf4c0*/  IMAD.WIDE R12, R8, 0x4, R2 ;  /* 0x00000004080c7825 */ /* 0x000fc800078e0202 */
[----:B------:R-:W-:Y:S06]  /*cf4d0*/  BAR.SYNC.DEFER_BLOCKING 0x0 ;  /* 0x0000000000007b1d */ /* 0x000fec0000010000 */
[----:B----4-:R2:W-:Y:S04]  /*cf4e0*/  @P4 STG.E desc[UR60][R12.64], R23 ;  /* 0x000000170c004986 */ /* 0x0105e8000c10193c */
[----:B------:R4:W-:Y:S01]  /*cf4f0*/  @P2 STG.E desc[UR60][R100.64], R21 ;  /* 0x0000001564002986 */ /* 0x0009e2000c10193c */
[----:B--2---:R-:W2:Y:S03]  /*cf500*/  LDC.64 R12, c[0x0][0x228] ;  /* 0x00008a00ff0c7b82 */ /* 0x004ea60000000a00 */
[----:B----4-:R-:W4:Y:S04]  /*cf510*/  LDL.LU R21, [R1+0x804] ;  /* 0x0008040001157983 */ /* 0x010f280000300800 */
[----:B------:R-:W3:Y:S01]  /*cf520*/  LDL.LU R29, [R1+0xc04] ;  /* 0x000c0400011d7983 */ /* 0x000ee20000300800 */
[----:B------:R-:W-:Y:S01]  /*cf530*/  ISETP.LT.AND P4, PT, R7, R108, !P1 ;  /* 0x0000006c0700720c */ /* 0x000fe20004f81270 */
[----:B------:R-:W-:Y:S01]  /*cf540*/  IMAD.IADD R100, R8, 0x1, R0 ;  /* 0x0000000108647824 */ /* 0x000fe200078e0200 */
[----:B------:R-:W-:Y:S01]  /*cf550*/  ISETP.LT.AND P1, PT, R9, R18, !P1 ;  /* 0x000000120900720c */ /* 0x000fe20004f21270 */
[----:B------:R-:W1:Y:S01]  /*cf560*/  LDC R108, c[0x0][0x228] ;  /* 0x00008a00ff6c7b82 */ /* 0x000e620000000800 */
[----:B------:R-:W-:-:S02]  /*cf570*/  ISETP.LT.AND P2, PT, R7, R109, !P6 ;  /* 0x0000006d0700720c */ /* 0x000fc40007741270 */
[C---:B------:R-:W-:Y:S02]  /*cf580*/  IADD3 R8, R100.reuse, R0, RZ ;  /* 0x0000000064087210 */ /* 0x040fe40007ffe0ff */
[----:B--2---:R-:W-:Y:S01]  /*cf590*/  MOV R23, R13 ;  /* 0x0000000d00177202 */ /* 0x004fe20000000f00 */
[----:B------:R-:W-:Y:S02]  /*cf5a0*/  IMAD.MOV.U32 R121, RZ, RZ, R12 ;  /* 0x000000ffff797224 */ /* 0x000fe400078e000c */
[----:B------:R-:W-:-:S05]  /*cf5b0*/  IMAD.WIDE R12, R100, 0x4, R2 ;  /* 0x00000004640c7825 */ /* 0x000fca00078e0202 */
[----:B------:R2:W-:Y:S02]  /*cf5c0*/  @P4 STG.E desc[UR60][R12.64], R28 ;  /* 0x0000001c0c004986 */ /* 0x0005e4000c10193c */
[----:B--2---:R-:W-:Y:S02]  /*cf5d0*/  IMAD.WIDE R12, R100, 0x4, R4 ;  /* 0x00000004640c7825 */ /* 0x004fe400078e0204 */
[----:B------:R-:W2:Y:S02]  /*cf5e0*/  LDL.LU R28, [R1+0x404] ;  /* 0x00040400011c7983 */ /* 0x000ea40000300800 */
[----:B------:R-:W-:Y:S02]  /*cf5f0*/  IMAD.WIDE R100, R8, 0x4, R2 ;  /* 0x0000000408647825 */ /* 0x000fe400078e0202 */
[----:B------:R1:W-:Y:S04]  /*cf600*/  @P1 STG.E desc[UR60][R12.64], R22 ;  /* 0x000000160c001986 */ /* 0x0003e8000c10193c */
[----:B------:R1:W-:Y:S04]  /*cf610*/  @P2 STG.E desc[UR60][R100.64], R20 ;  /* 0x0000001464002986 */ /* 0x0003e8000c10193c */
[----:B-1----:R-:W2:Y:S01]  /*cf620*/  LDL.LU R22, [R1+0xe08] ;  /* 0x000e080001167983 */ /* 0x002ea20000300800 */
[----:B------:R-:W1:Y:S03]  /*cf630*/  LDC.64 R12, c[0x0][0x228] ;  /* 0x00008a00ff0c7b82 */ /* 0x000e660000000a00 */
[----:B------:R-:W2:Y:S01]  /*cf640*/  LDL.LU R20, [R1+0xc08] ;  /* 0x000c080001147983 */ /* 0x000ea20000300800 */
[----:B------:R-:W-:-:S02]  /*cf650*/  ISETP.GE.AND P4, PT, R10, R24, PT ;  /* 0x000000180a00720c */ /* 0x000fc40003f86270 */
[----:B------:R-:W-:Y:S01]  /*cf660*/  ISETP.LT.AND P6, PT, R9, R17, !P6 ;  /* 0x000000110900720c */ /* 0x000fe200077c1270 */
[----:B------:R-:W2:Y:S01]  /*cf670*/  LDL.LU R30, [R1+0x808] ;  /* 0x00080800011e7983 */ /* 0x000ea20000300800 */
[----:B------:R-:W-:Y:S01]  /*cf680*/  IADD3 R10, R6, 0x4, RZ ;  /* 0x00000004060a7810 */ /* 0x000fe20007ffe0ff */
[----:B------:R-:W1:Y:S01]  /*cf690*/  LDC.64 R24, c[0x0][0x228] ;  /* 0x00008a00ff187b82 */ /* 0x000e620000000a00 */
[----:B------:R-:W-:Y:S02]  /*cf6a0*/  ISETP.LT.AND P2, PT, R7, R102, !P4 ;  /* 0x000000660700720c */ /* 0x000fe40006741270 */
[----:B------:R-:W-:Y:S01]  /*cf6b0*/  ISETP.GE.AND P1, PT, R10, R16, PT ;  /* 0x000000100a00720c */ /* 0x000fe20003f26270 */
[----:B------:R-:W-:-:S04]  /*cf6c0*/  IMAD.IADD R10, R8, 0x1, R0 ;  /* 0x00000001080a7824 */ /* 0x000fc800078e0200 */
[----:B------:R-:W-:-:S04]  /*cf6d0*/  IMAD.WIDE R100, R10, 0x4, R2 ;  /* 0x000000040a647825 */ /* 0x000fc800078e0202 */
[----:B-1----:R-:W-:Y:S01]  /*cf6e0*/  IMAD.MOV.U32 R17, RZ, RZ, R13 ;  /* 0x000000ffff117224 */ /* 0x002fe200078e000d */
[----:B------:R-:W-:Y:S01]  /*cf6f0*/  MOV R120, R12 ;  /* 0x0000000c00787202 */ /* 0x000fe20000000f00 */
[----:B------:R-:W-:Y:S01]  /*cf700*/  IMAD.WIDE R12, R8, 0x4, R4 ;  /* 0x00000004080c7825 */ /* 0x000fe200078e0204 */
[----:B------:R-:W-:Y:S02]  /*cf710*/  MOV R16, R24 ;  /* 0x0000001800107202 */ /* 0x000fe40000000f00 */
[----:B------:R-:W-:Y:S01]  /*cf720*/  IADD3 R8, R6, 0x5, RZ ;  /* 0x0000000506087810 */ /* 0x000fe20007ffe0ff */
[----:B------:R-:W-:Y:S01]  /*cf730*/  IMAD.MOV.U32 R18, RZ, RZ, R26 ;  /* 0x000000ffff127224 */ /* 0x000fe200078e001a */
[----:B------:R-:W-:Y:S01]  /*cf740*/  ISETP.LT.AND P4, PT, R9, R19, !P4 ;  /* 0x000000130900720c */ /* 0x000fe20006781270 */
[----:B------:R-:W-:Y:S01]  /*cf750*/  IMAD.MOV.U32 R125, RZ, RZ, R25 ;  /* 0x000000ffff7d7224 */ /* 0x000fe200078e0019 */
[----:B------:R-:W1:Y:S01]  /*cf760*/  LDC.64 R26, c[0x0][0x228] ;  /* 0x00008a00ff1a7b82 */ /* 0x000e620000000a00 */
[----:B---3--:R3:W-:Y:S04]  /*cf770*/  @P6 STG.E desc[UR60][R12.64], R29 ;  /* 0x0000001d0c006986 */ /* 0x0087e8000c10193c */
[----:B----4-:R4:W-:Y:S04]  /*cf780*/  @P2 STG.E desc[UR60][R100.64], R21 ;  /* 0x0000001564002986 */ /* 0x0109e8000c10193c */
[----:B---3--:R-:W3:Y:S01]  /*cf790*/  LDL.LU R29, [R1+0x408] ;  /* 0x00040800011d7983 */ /* 0x008ee20000300800 */
[----:B------:R-:W1:Y:S03]  /*cf7a0*/  LDC.64 R12, c[0x0][0x228] ;  /* 0x00008a00ff0c7b82 */ /* 0x000e660000000a00 */
[----:B----4-:R-:W4:Y:S01]  /*cf7b0*/  LDL.LU R21, [R1+0xe0c] ;  /* 0x000e0c0001157983 */ /* 0x010f220000300800 */
[----:B-1----:R-:W-:Y:S01]  /*cf7c0*/  IMAD.MOV.U32 R24, RZ, RZ, R13 ;  /* 0x000000ffff187224 */ /* 0x002fe200078e000d */
[----:B------:R-:W-:-:S03]  /*cf7d0*/  MOV R96, R12 ;  /* 0x0000000c00607202 */ /* 0x000fc60000000f00 */
[----:B------:R-:W1:Y:S01]  /*cf7e0*/  LDC.64 R12, c[0x0][0x228] ;  /* 0x00008a00ff0c7b82 */ /* 0x000e620000000a00 */
[----:B------:R-:W-:Y:S02]  /*cf7f0*/  ISETP.GE.AND P6, PT, R8, R23, PT ;  /* 0x000000170800720c */ /* 0x000fe40003fc6270 */
[----:B------:R-:W-:Y:S02]  /*cf800*/  ISETP.LT.AND P2, PT, R7, R103, !P1 ;  /* 0x000000670700720c */ /* 0x000fe40004f41270 */
[----:B-1----:R-:W-:Y:S01]  /*cf810*/  MOV R23, R12 ;  /* 0x0000000c00177202 */ /* 0x002fe20000000f00 */
[----:B------:R-:W-:Y:S02]  /*cf820*/  IMAD.MOV.U32 R131, RZ, RZ, R13 ;  /* 0x000000ffff837224 */ /* 0x000fe400078e000d */
[----:B------:R-:W1:Y:S01]  /*cf830*/  LDC.64 R12, c[0x0][0x228] ;  /* 0x00008a00ff0c7b82 */ /* 0x000e620000000a00 */
[----:B------:R-:W-:Y:S01]  /*cf840*/  ISETP.LT.AND P1, PT, R9, R18, !P1 ;  /* 0x000000120900720c */ /* 0x000fe20004f21270 */
[----:B------:R-:W-:-:S04]  /*cf850*/  IMAD.IADD R8, R10, 0x1, R0 ;  /* 0x000000010a087824 */ /* 0x000fc800078e0200 */
[----:B------:R-:W-:-:S04]  /*cf860*/  IMAD.WIDE R100, R8, 0x4, R2 ;  /* 0x0000000408647825 */ /* 0x000fc800078e0202 */
[----:B------:R-:W-:Y:S01]  /*cf870*/  IMAD.WIDE R102, R8, 0x4, R4 ;  /* 0x0000000408667825 */ /* 0x000fe200078e0204 */
[----:B-1----:R-:W-:-:S03]  /*cf880*/  MOV R19, R12 ;  /* 0x0000000c00137202 */ /* 0x002fc60000000f00 */
[----:B------:R-:W-:Y:S02]  /*cf890*/  IMAD.MOV.U32 R130, RZ, RZ, R13 ;  /* 0x000000ffff827224 */ /* 0x000fe400078e000d */
[----:B------:R-:W-:-:S05]  /*cf8a0*/  IMAD.WIDE R12, R10, 0x4, R4 ;  /* 0x000000040a0c7825 */ /* 0x000fca00078e0204 */
[----:B--2---:R1:W-:Y:S04]  /*cf8b0*/  @P4 STG.E desc[UR60][R12.64], R28 ;  /* 0x0000001c0c004986 */ /* 0x0043e8000c10193c */
[----:B------:R-:W-:Y:S04]  /*cf8c0*/  @P2 STG.E desc[UR60][R100.64], R22 ;  /* 0x0000001664002986 */ /* 0x000fe8000c10193c */
[----:B------:R2:W-:Y:S01]  /*cf8d0*/  @P1 STG.E desc[UR60][R102.64], R20 ;  /* 0x0000001466001986 */ /* 0x0005e2000c10193c */
[----:B-1----:R-:W1:Y:S03]  /*cf8e0*/  LDC.64 R12, c[0x0][0x228] ;  /* 0x00008a00ff0c7b82 */ /* 0x002e660000000a00 */
[----:B--2---:R-:W2:Y:S04]  /*cf8f0*/  LDL.LU R20, [R1+0x40c] ;  /* 0x00040c0001147983 */ /* 0x004ea80000300800 */
[----:B------:R-:W2:Y:S04]  /*cf900*/  LDL.LU R28, [R1+0xc0c] ;  /* 0x000c0c00011c7983 */ /* 0x000ea80000300800 */
[----:B------:R-:W2:Y:S01]  /*cf910*/  LDL.LU R22, [R1+0x80c] ;  /* 0x00080c0001167983 */ /* 0x000ea20000300800 */
[----:B-1----:R-:W-:Y:S01]  /*cf920*/  IMAD.MOV.U32 R18, RZ, RZ, R13 ;  /* 0x000000ffff127224 */ /* 0x002fe200078e000d */
[----:B------:R-:W-:-:S02]  /*cf930*/  MOV R134, R12 ;  /* 0x0000000c00867202 */ /* 0x000fc40000000f00 */
[----:B------:R-:W1:Y:S01]  /*cf940*/  LDC.64 R12, c[0x0][0x228] ;  /* 0x00008a00ff0c7b82 */ /* 0x000e620000000a00 */
[----:B------:R-:W-:Y:S01]  /*cf950*/  IADD3 R10, R6, 0x6, RZ ;  /* 0x00000006060a7810 */ /* 0x000fe20007ffe0ff */
[----:B------:R-:W-:Y:S01]  /*cf960*/  IMAD.IADD R100, R8, 0x1, R0 ;  /* 0x0000000108647824 */ /* 0x000fe200078e0200 */
[----:B------:R-:W-:Y:S02]  /*cf970*/  ISETP.LT.AND P1, PT, R7, R104, !P6 ;  /* 0x000000680700720c */ /* 0x000fe40007721270 */
[----:B------:R-:W-:Y:S02]  /*cf980*/  ISETP.GE.AND P4, PT, R10, R17, PT ;  /* 0x000000110a00720c */ /* 0x000fe40003f86270 */
[----:B------:R-:W-:Y:S01]  /*cf990*/  ISETP.LT.AND P6, PT, R9, R16, !P6 ;  /* 0x000000100900720c */ /* 0x000fe200077c1270 */
[----:B------:R-:W2:Y:S01]  /*cf9a0*/  LDC R104, c[0x0][0x228] ;  /* 0x00008a00ff687b82 */ /* 0x000ea20000000800 */
[----:B------:R-:W-:Y:S02]  /*cf9b0*/  ISETP.LT.AND P2, PT, R7, R105, !P4 ;  /* 0x000000690700720c */ /* 0x000fe40006741270 */
[----:B------:R-:W-:-:S05]  /*cf9c0*/  IADD3 R8, R100, R0, RZ ;  /* 0x0000000064087210 */ /* 0x000fca0007ffe0ff */
[----:B------:R-:W-:Y:S01]  /*cf9d0*/  IMAD.WIDE R102, R8, 0x4, R2 ;  /* 0x0000000408667825 */ /* 0x000fe200078e0202 */
[----:B------:R-:W-:Y:S01]  /*cf9e0*/  ISETP.LT.AND P4, PT, R9, R23, !P4 ;  /* 0x000000170900720c */ /* 0x000fe20006781270 */
[----:B------:R-:W2:Y:S01]  /*cf9f0*/  LDC R105, c[0x0][0x228] ;  /* 0x00008a00ff697b82 */ /* 0x000ea20000000800 */
[----:B------:R-:W2:Y:S01]  /*cfa00*/  LDL.LU R23, [R1+0xe10] ;  /* 0x000e100001177983 */ /* 0x000ea20000300800 */
[----:B-1----:R-:W-:Y:S01]  /*cfa10*/  MOV R17, R12 ;  /* 0x0000000c00117202 */ /* 0x002fe20000000f00 */
[----:B------:R-:W-:Y:S02]  /*cfa20*/  IMAD.MOV.U32 R129, RZ, RZ, R13 ;  /* 0x000000ffff817224 */ /* 0x000fe400078e000d */
[----:B------:R-:W-:-:S04]  /*cfa30*/  IMAD.WIDE R12, R100, 0x4, R2 ;  /* 0x00000004640c7825 */ /* 0x000fc800078e0202 */
[--C-:B------:R-:W-:Y:S01]  /*cfa40*/  IMAD.WIDE R100, R100, 0x4, R4.reuse ;  /* 0x0000000464647825 */ /* 0x100fe200078e0204 */
[----:B------:R-:W-:Y:S04]  /*cfa50*/  @P1 STG.E desc[UR60][R12.64], R30 ;  /* 0x0000001e0c001986 */ /* 0x000fe8000c10193c */
[----:B---3--:R-:W-:Y:S04]  /*cfa60*/  @P6 STG.E desc[UR60][R100.64], R29 ;  /* 0x0000001d64006986 */ /* 0x008fe8000c10193c */
[----:B----4-:R1:W-:Y:S04]  /*cfa70*/  @P2 STG.E desc[UR60][R102.64], R21 ;  /* 0x0000001566002986 */ /* 0x0103e8000c10193c */
[----:B-1----:R-:W3:Y:S01]  /*cfa80*/  LDL.LU R21, [R1+0xc10] ;  /* 0x000c100001157983 */ /* 0x002ee20000300800 */
[C---:B------:R-:W-:Y:S01]  /*cfa90*/  VIADD R10, R6.reuse, 0x7 ;  /* 0x00000007060a7836 */ /* 0x040fe20000000000 */
[----:B------:R-:W-:Y:S01]  /*cfaa0*/  IADD3 R12, R6, 0x8, RZ ;  /* 0x00000008060c7810 */ /* 0x000fe20007ffe0ff */
[----:B------:R-:W-:Y:S01]  /*cfab0*/  IMAD.WIDE R100, R8, 0x4, R4 ;  /* 0x0000000408647825 */ /* 0x000fe200078e0204 */
[----:B------:R-:W1:Y:S02]  /*cfac0*/  LDC R103, c[0x0][0x228] ;  /* 0x00008a00ff677b82 */ /* 0x000e640000000800 */
[----:B------:R-:W-:-:S04]  /*cfad0*/  ISETP.GE.AND P1, PT, R10, R24, PT ;  /* 0x000000180a00720c */ /* 0x000fc80003f26270 */
[----:B------:R-:W-:Y:S02]  /*cfae0*/  ISETP.LT.AND P2, PT, R9, R19, !P1 ;  /* 0x000000130900720c */ /* 0x000fe40004f41270 */
[----:B------:R-:W-:Y:S01]  /*cfaf0*/  ISETP.LT.AND P1, PT, R7, R106, !P1 ;  /* 0x0000006a0700720c */ /* 0x000fe20004f21270 */
[----:B------:R-:W-:Y:S01]  /*cfb00*/  IMAD.IADD R10, R8, 0x1, R0 ;  /* 0x00000001080a7824 */ /* 0x000fe200078e0200 */
[----:B------:R-:W-:Y:S01]  /*cfb10*/  ISETP.GE.AND P6, PT, R12, R18, PT ;  /* 0x000000120c00720c */ /* 0x000fe20003fc6270 */
[----:B------:R-:W4:Y:S02]  /*cfb20*/  LDC.64 R24, c[0x0][0x228] ;  /* 0x00008a00ff187b82 */ /* 0x000f240000000a00 */
[----:B------:R-:W-:-:S06]  /*cfb30*/  IMAD.WIDE R12, R10, 0x4, R2 ;  /* 0x000000040a0c7825 */ /* 0x000fcc00078e0202 */
[----:B------:R-:W1:Y:S01]  /*cfb40*/  LDC R102, c[0x0][0x228] ;  /* 0x00008a00ff667b82 */ /* 0x000e620000000800 */
[----:B------:R-:W-:Y:S01]  /*cfb50*/  MOV R16, R27 ;  /* 0x0000001b00107202 */ /* 0x000fe20000000f00 */
[----:B------:R-:W-:Y:S01]  /*cfb60*/  IMAD.MOV.U32 R133, RZ, RZ, R26 ;  /* 0x000000ffff857224 */ /* 0x000fe200078e001a */
[----:B--2---:R2:W-:Y:S01]  /*cfb70*/  @P4 STG.E desc[UR60][R100.64], R28 ;  /* 0x0000001c64004986 */ /* 0x0045e2000c10193c */
[----:B----4-:R-:W-:Y:S01]  /*cfb80*/  IMAD.MOV.U32 R19, RZ, RZ, R25 ;  /* 0x000000ffff137224 */ /* 0x010fe200078e0019 */
[----:B------:R-:W-:-:S03]  /*cfb90*/  MOV R132, R24 ;  /* 0x0000001800847202 */ /* 0x000fc60000000f00 */
[----:B------:R-:W4:Y:S01]  /*cfba0*/  LDC.64 R26, c[0x0][0x228] ;  /* 0x00008a00ff1a7b82 */ /* 0x000f220000000a00 */
[----:B------:R1:W-:Y:S07]  /*cfbb0*/  @P1 STG.E desc[UR60][R12.64], R22 ;  /* 0x000000160c001986 */ /* 0x0003ee000c10193c */
[----:B------:R-:W4:Y:S01]  /*cfbc0*/  LDC.64 R24, c[0x0][0x228] ;  /* 0x00008a00ff187b82 */ /* 0x000f220000000a00 */
[----:B--2---:R-:W-:Y:S01]  /*cfbd0*/  IMAD.WIDE R100, R10, 0x4, R4 ;  /* 0x000000040a647825 */ /* 0x004fe200078e0204 */
[----:B-1----:R-:W2:Y:S06]  /*cfbe0*/  LDL.LU R22, [R1+0x410] ;  /* 0x0004100001167983 */ /* 0x002eac0000300800 */
[----:B------:R-:W1:Y:S01]  /*cfbf0*/  LDC.64 R12, c[0x0][0x228] ;  /* 0x00008a00ff0c7b82 */ /* 0x000e620000000a00 */
[----:B------:R4:W-:Y:S07]  /*cfc00*/  @P2 STG.E desc[UR60][R100.64], R20 ;  /* 0x0000001464002986 */ /* 0x0009ee000c10193c */
[----:B------:R-:W2:Y:S01]  /*cfc10*/  LDC R106, c[0x0][0x228] ;  /* 0x00008a00ff6a7b82 */ /* 0x000ea20000000800 */
[----:B----4-:R-:W4:Y:S04]  /*cfc20*/  LDL.LU R20, [R1+0xe14] ;  /* 0x000e140001147983 */ /* 0x010f280000300800 */
[----:B------:R-:W2:Y:S01]  /*cfc30*/  LDL.LU R28, [R1+0x810] ;  /* 0x00081000011c7983 */ /* 0x000ea20000300800 */
[----:B------:R-:W-:-:S02]  /*cfc40*/  MOV R18, R24 ;  /* 0x0000001800127202 */ /* 0x000fc40000000f00 */
[----:B-1----:R-:W-:Y:S01]  /*cfc50*/  MOV R24, R13 ;  /* 0x0000000d00187202 */ /* 0x002fe20000000f00 */
[----:B------:R-:W-:Y:S02]  /*cfc60*/  IMAD.MOV.U32 R159, RZ, RZ, R12 ;  /* 0x000000ffff9f7224 */ /* 0x000fe400078e000c */
[----:B------:R-:W1:Y:S01]  /*cfc70*/  LDC.64 R12, c[0x0][0x228] ;  /* 0x00008a00ff0c7b82 */ /* 0x000e620000000a00 */
[----:B------:R-:W-:Y:S02]  /*cfc80*/  ISETP.LT.AND P4, PT, R7, R104, !P6 ;  /* 0x000000680700720c */ /* 0x000fe40007781270 */
[----:B------:R-:W-:Y:S01]  /*cfc90*/  ISETP.LT.AND P1, PT, R9, R17, !P6 ;  /* 0x000000110900720c */ /* 0x000fe20007721270 */
[----:B------:R-:W-:-:S04]  /*cfca0*/  IMAD.IADD R10, R10, 0x1, R0 ;  /* 0x000000010a0a7824 */ /* 0x000fc800078e0200 */
[----:B------:R-:W-:Y:S01]  /*cfcb0*/  IMAD.WIDE R100, R10, 0x4, R4 ;  /* 0x000000040a647825 */ /* 0x000fe200078e0204 */
[----:B------:R-:W-:Y:S01]  /*cfcc0*/  IADD3 R8, R6, 0x9, RZ ;  /* 0x0000000906087810 */ /* 0x000fe20007ffe0ff */
[----:B------:R-:W4:Y:S01]  /*cfcd0*/  LDC R104, c[0x0][0x228] ;  /* 0x00008a00ff687b82 */ /* 0x000f220000000800 */
[----:B-1----:R-:W-:Y:S01]  /*cfce0*/  MOV R17, R12 ;  /* 0x0000000c00117202 */ /* 0x002fe20000000f00 */
[----:B------:R-:W-:Y:S02]  /*cfcf0*/  IMAD.MOV.U32 R99, RZ, RZ, R13 ;  /* 0x000000ffff637224 */ /* 0x000fe400078e000d */
[----:B------:R-:W-:-:S05]  /*cfd00*/  IMAD.WIDE R12, R10, 0x4, R2 ;  /* 0x000000040a0c7825 */ /* 0x000fca00078e0202 */
[----:B------:R1:W-:Y:S02]  /*cfd10*/  @P4 STG.E desc[UR60][R12.64], R23 ;  /* 0x000000170c004986 */ /* 0x0003e4000c10193c */
[----:B-1----:R-:W1:Y:S02]  /*cfd20*/  LDC.64 R12, c[0x0][0x228] ;  /* 0x00008a00ff0c7b82 */ /* 0x002e640000000a00 */
[----:B---3--:R3:W-:Y:S04]  /*cfd30*/  @P1 STG.E desc[UR60][R100.64], R21 ;  /* 0x0000001564001986 */ /* 0x0087e8000c10193c */
[----:B---3--:R-:W3:Y:S04]  /*cfd40*/  LDL.LU R21, [R1+0x814] ;  /* 0x0008140001157983 */ /* 0x008ee80000300800 */
[----:B------:R-:W3:Y:S01]  /*cfd50*/  LDL.LU R29, [R1+0xc14] ;  /* 0x000c1400011d7983 */ /* 0x000ee20000300800 */
[----:B------:R-:W-:-:S02]  /*cfd60*/  ISETP.GE.AND P6, PT, R8, R16, PT ;  /* 0x000000100800720c */ /* 0x000fc40003fc6270 */
[----:B------:R-:W-:Y:S02]  /*cfd70*/  IADD3 R8, R6, 0xa, RZ ;  /* 0x0000000a06087810 */ /* 0x000fe40007ffe0ff */
[----:B------:R-:W-:Y:S01]  /*cfd80*/  ISETP.LT.AND P4, PT, R7, R103, !P6 ;  /* 0x000000670700720c */ /* 0x000fe20007781270 */
[----:B------:R-:W-:Y:S01]  /*cfd90*/  IMAD.IADD R100, R10, 0x1, R0 ;  /* 0x000000010a647824 */ /* 0x000fe200078e0200 */
[----:B------:R-:W-:Y:S01]  /*cfda0*/  ISETP.GE.AND P2, PT, R8, R19, PT ;  /* 0x000000130800720c */ /* 0x000fe20003f46270 */
[----:B-1----:R-:W-:Y:S01]  /*cfdb0*/  IMAD.MOV.U32 R157, RZ, RZ, R12 ;  /* 0x000000ffff9d7224 */ /* 0x002fe200078e000c */
[----:B------:R-:W-:Y:S02]  /*cfdc0*/  ISETP.LT.AND P1, PT, R9, R18, !P6 ;  /* 0x000000120900720c */ /* 0x000fe40007721270 */
[----:B------:R-:W-:Y:S02]  /*cfdd0*/  ISETP.LT.AND P6, PT, R7, R102, !P2 ;  /* 0x000000660700720c */ /* 0x000fe400057c1270 */
[----:B------:R-:W-:Y:S01]  /*cfde0*/  MOV R23, R13 ;  /* 0x0000000d00177202 */ /* 0x000fe20000000f00 */
[C---:B------:R-:W-:Y:S01]  /*cfdf0*/  IMAD.WIDE R12, R100.reuse, 0x4, R2 ;  /* 0x00000004640c7825 */ /* 0x040fe200078e0202 */
[----:B------:R-:W-:Y:S01]  /*cfe00*/  IADD3 R8, R100, R0, RZ ;  /* 0x0000000064087210 */ /* 0x000fe20007ffe0ff */
[----:B------:R-:W1:Y:S02]  /*cfe10*/  LDC R102, c[0x0][0x228] ;  /* 0x00008a00ff667b82 */ /* 0x000e640000000800 */
[----:B------:R-:W-:Y:S01]  /*cfe20*/  VIADD R10, R6, 0xb ;  /* 0x0000000b060a7836 */ /* 0x000fe20000000000 */
[----:B------:R-:W-:Y:S01]  /*cfe30*/  ISETP.LT.AND P2, PT, R9, R17, !P2 ;  /* 0x000000110900720c */ /* 0x000fe20005741270 */
[----:B------:R-:W-:Y:S01]  /*cfe40*/  IMAD.MOV.U32 R16, RZ, RZ, R27 ;  /* 0x000000ffff107224 */ /* 0x000fe200078e001b */
[----:B--2---:R2:W-:Y:S02]  /*cfe50*/  @P4 STG.E desc[UR60][R12.64], R28 ;  /* 0x0000001c0c004986 */ /* 0x0045e4000c10193c */
[----:B--2---:R-:W-:-:S02]  /*cfe60*/  IMAD.WIDE R12, R100, 0x4, R4 ;  /* 0x00000004640c7825 */ /* 0x004fc400078e0204 */
[----:B------:R-:W2:Y:S02]  /*cfe70*/  LDL.LU R28, [R1+0x414] ;  /* 0x00041400011c7983 */ /* 0x000ea40000300800 */
[----:B------:R-:W-:Y:S02]  /*cfe80*/  IMAD.WIDE R100, R8, 0x4, R2 ;  /* 0x0000000408647825 */ /* 0x000fe400078e0202 */
[----:B------:R1:W-:Y:S04]  /*cfe90*/  @P1 STG.E desc[UR60][R12.64], R22 ;  /* 0x000000160c001986 */ /* 0x0003e8000c10193c */
[----:B----4-:R4:W-:Y:S04]  /*cfea0*/  @P6 STG.E desc[UR60][R100.64], R20 ;  /* 0x0000001464006986 */ /* 0x0109e8000c10193c */
[----:B-1----:R-:W2:Y:S01]  /*cfeb0*/  LDL.LU R22, [R1+0xe18] ;  /* 0x000e180001167983 */ /* 0x002ea20000300800 */
[----:B------:R-:W1:Y:S03]  /*cfec0*/  LDC.64 R12, c[0x0][0x228] ;  /* 0x00008a00ff0c7b82 */ /* 0x000e660000000a00 */
[----:B----4-:R-:W4:Y:S01]  /*cfed0*/  LDL.LU R20, [R1+0xc18] ;  /* 0x000c180001147983 */ /* 0x010f220000300800 */
[----:B------:R-:W-:-:S02]  /*cfee0*/  ISETP.GE.AND P4, PT, R10, R24, PT ;  /* 0x000000180a00720c */ /* 0x000fc40003f86270 */
[----:B------:R-:W-:Y:S01]  /*cfef0*/  IADD3 R10, R6, 0xc, RZ ;  /* 0x0000000c060a7810 */ /* 0x000fe20007ffe0ff */
[----:B------:R-:W4:Y:S01]  /*cff00*/  LDL.LU R30, [R1+0x818] ;  /* 0x00081800011e7983 */ /* 0x000f220000300800 */
[----:B------:R-:W-:Y:S02]  /*cff10*/  ISETP.LT.AND P6, PT, R7, R104, !P4 ;  /* 0x000000680700720c */ /* 0x000fe400067c1270 */
[----:B------:R-:W-:Y:S01]  /*cff20*/  ISETP.GE.AND P1, PT, R10, R16, PT ;  /* 0x000000100a00720c */ /* 0x000fe20003f26270 */
[----:B------:R-:W-:Y:S01]  /*cff30*/  IMAD.IADD R10, R8, 0x1, R0 ;  /* 0x00000001080a7824 */ /* 0x000fe200078e0200 */
[----:B------:R-:W-:Y:S01]  /*cff40*/  MOV R158, R26 ;  /* 0x0000001a009e7202 */ /* 0x000fe20000000f00 */
[----:B------:R-:W-:Y:S01]  /*cff50*/  IMAD.MOV.U32 R135, RZ, RZ, R25 ;  /* 0x000000ffff877224 */ /* 0x000fe200078e0019 */
[----:B------:R-:W3:Y:S01]  /*cff60*/  LDC.64 R26, c[0x0][0x228] ;  /* 0x00008a00ff1a7b82 */ /* 0x000ee20000000a00 */
[----:B------:R-:W-:-:S07]  /*cff70*/  IMAD.WIDE R100, R10, 0x4, R2 ;  /* 0x000000040a647825 */ /* 0x000fce00078e0202 */
[----:B------:R-:W3:Y:S01]  /*cff80*/  LDC.64 R24, c[0x0][0x228] ;  /* 0x00008a00ff187b82 */ /* 0x000ee20000000a00 */
[----:B-1----:R-:W-:Y:S01]  /*cff90*/  IMAD.MOV.U32 R17, RZ, RZ, R13 ;  /* 0x000000ffff117224 */ /* 0x002fe200078e000d */
[----:B------:R-:W-:Y:S01]  /*cffa0*/  MOV R156, R12 ;  /* 0x0000000c009c7202 */ /* 0x000fe20000000f00 */
[----:B------:R-:W-:-:S05]  /*cffb0*/  IMAD.WIDE R12, R8, 0x4, R4 ;  /* 0x00000004080c7825 */ /* 0x000fca00078e0204 */
[----:B------:R-:W1:Y:S01]  /*cffc0*/  LDC R104, c[0x0][0x228] ;  /* 0x00008a00ff687b82 */ /* 0x000e620000000800 */
[----:B---3--:R3:W-:Y:S04]  /*cffd0*/  @P2 STG.E desc[UR60][R12.64], R29 ;  /* 0x0000001d0c002986 */ /* 0x0087e8000c10193c */
[----:B------:R1:W-:Y:S04]  /*cffe0*/  @P6 STG.E desc[UR60][R100.64], R21 ;  /* 0x0000001564006986 */ /* 0x0003e8000c10193c */
[----:B---3--:R-:W3:Y:S01]  /*cfff0*/  LDL.LU R29, [R1+0x418] ;  /* 0x00041800011d7983 */ /* 0x008ee20000300800 */
[----:B------:R-:W1:Y:S03]  /*d0000*/  LDC.64 R12, c[0x0][0x228] ;  /* 0x00008a00ff0c7b82 */ /* 0x000e660000000a00 */
[----:B-1----:R-:W3:Y:S01]  /*d0010*/  LDL.LU R21, [R1+0xe1c] ;  /* 0x000e1c0001157983 */ /* 0x002ee20000300800 */
[----:B------:R-:W-:Y:S01]  /*d0020*/  MOV R16, R24 ;  /* 0x0000001800107202 */ /* 0x000fe20000000f00 */
[----:B------:R-:W-:Y:S01]  /*d0030*/  IMAD.MOV.U32 R98, RZ, RZ, R27 ;  /* 0x000000ffff627224 */ /* 0x000fe200078e001b */
[----:B------:R-:W-:-:S02]  /*d0040*/  MOV R19, R26 ;  /* 0x0000001a00137202 */ /* 0x000fc40000000f00 */
[----:B------:R-:W1:Y:S01]  /*d0050*/  LDC.64 R26, c[0x0][0x228] ;  /* 0x00008a00ff1a7b82 */ /* 0x000e620000000a00 */
[----:B------:R-:W-:Y:S01]  /*d0060*/  IMAD.MOV.U32 R24, RZ, RZ, R13 ;  /* 0x000000ffff187224 */ /* 0x000fe200078e000d */
[----:B------:R-:W-:-:S06]  /*d0070*/  MOV R155, R12 ;  /* 0x0000000c009b7202 */ /* 0x000fcc0000000f00 */
[----:B------:R-:W1:Y:S01]  /*d0080*/  LDC.64 R12, c[0x0][0x228] ;  /* 0x00008a00ff0c7b82 */ /* 0x000e620000000a00 */
[----:B------:R-:W-:-:S04]  /*d0090*/  IADD3 R8, R6, 0xd, RZ ;  /* 0x0000000d06087810 */ /* 0x000fc80007ffe0ff */
[----:B------:R-:W-:Y:S01]  /*d00a0*/  ISETP.GE.AND P2, PT, R8, R23, PT ;  /* 0x000000170800720c */ /* 0x000fe20003f46270 */
[----:B-1----:R-:W-:Y:S01]  /*d00b0*/  IMAD.MOV.U32 R18, RZ, RZ, R26 ;  /* 0x000000ffff127224 */ /* 0x002fe200078e001a */
[----:B------:R-:W-:Y:S01]  /*d00c0*/  MOV R23, R12 ;  /* 0x0000000c00177202 */ /* 0x000fe20000000f00 */
[----:B------:R-:W-:Y:S02]  /*d00d0*/  IMAD.MOV.U32 R83, RZ, RZ, R13 ;  /* 0x000000ffff537224 */ /* 0x000fe400078e000d */
[----:B------:R-:W1:Y:S01]  /*d00e0*/  LDC.64 R12, c[0x0][0x228] ;  /* 0x00008a00ff0c7b82 */ /* 0x000e620000000a00 */
[----:B------:R-:W-:Y:S02]  /*d00f0*/  ISETP.LT.AND P4, PT, R9, R19, !P4 ;  /* 0x000000130900720c */ /* 0x000fe40006781270 */
[----:B------:R-:W-:Y:S02]  /*d0100*/  ISETP.LT.AND P6, PT, R7, R102, !P1 ;  /* 0x000000660700720c */ /* 0x000fe40004fc1270 */
[----:B------:R-:W-:Y:S01]  /*d0110*/  ISETP.LT.AND P1, PT, R9, R18, !P1 ;  /* 0x000000120900720c */ /* 0x000fe20004f21270 */
[----:B------:R-:W-:-:S04]  /*d0120*/  IMAD.IADD R8, R10, 0x1, R0 ;  /* 0x000000010a087824 */ /* 0x000fc800078e0200 */
[----:B------:R-:W-:-:S04]  /*d0130*/  IMAD.WIDE R100, R8, 0x4, R2 ;  /* 0x0000000408647825 */ /* 0x000fc800078e0202 */
[----:B------:R-:W-:Y:S01]  /*d0140*/  IMAD.WIDE R102, R8, 0x4, R4 ;  /* 0x0000000408667825 */ /* 0x000fe200078e0204 */
[----:B-1----:R-:W-:-:S03]  /*d0150*/  MOV R19, R12 ;  /* 0x0000000c00137202 */ /* 0x002fc60000000f00 */
[----:B------:R-:W-:Y:S02]  /*d0160*/  IMAD.MOV.U32 R82, RZ, RZ, R13 ;  /* 0x000000ffff527224 */ /* 0x000fe400078e000d */
[----:B------:R-:W-:-:S05]  /*d0170*/  IMAD.WIDE R12, R10, 0x4, R4 ;  /* 0x000000040a0c7825 */ /* 0x000fca00078e0204 */
[----:B--2---:R1:W-:Y:S02]  /*d0180*/  @P4 STG.E desc[UR60][R12.64], R28 ;  /* 0x0000001c0c004986 */ /* 0x0043e4000c10193c */
[----:B-1----:R-:W1:Y:S02]  /*d0190*/  LDC.64 R12, c[0x0][0x228] ;  /* 0x00008a00ff0c7b82 */ /* 0x002e640000000a00 */
[----:B------:R-:W-:Y:S04]  /*d01a0*/  @P6 STG.E desc[UR60][R100.64], R22 ;  /* 0x0000001664006986 */ /* 0x000fe8000c10193c */
[----:B----4-:R2:W-:Y:S04]  /*d01b0*/  @P1 STG.E desc[UR60][R102.64], R20 ;  /* 0x0000001466001986 */ /* 0x0105e8000c10193c */
[----:B--2---:R-:W2:Y:S04]  /*d01c0*/  LDL.LU R20, [R1+0x41c] ;  /* 0x00041c0001147983 */ /* 0x004ea80000300800 */
[----:B------:R-:W4:Y:S04]  /*d01d0*/  LDL.LU R28, [R1+0xc1c] ;  /* 0x000c1c00011c7983 */ /* 0x000f280000300800 */
        /* <DEDUP_REMOVED lines=9> */
[----:B------:R-:W-:Y:S01]  /*d0270*/  IMAD.MOV.U32 R119, RZ, RZ, R25 ;  /* 0x000000ffff777224 */ /* 0x000fe200078e0019 */
[----:B------:R-:W-:Y:S01]  /*d0280*/  ISETP.LT.AND P1, PT, R7, R105, !P4 ;  /* 0x000000690700720c */ /* 0x000fe20006721270 */
[----:B------:R-:W2:Y:S01]  /*d0290*/  LDC R104, c[0x0][0x228] ;  /* 0x00008a00ff687b82 */ /* 0x000ea20000000800 */
        /* <DEDUP_REMOVED lines=11> */
[----:B------:R1:W-:Y:S04]  /*d0350*/  @P1 STG.E desc[UR60][R102.64], R21 ;  /* 0x0000001566001986 */ /* 0x0003e8000c10193c */
[----:B-1----:R-:W3:Y:S01]  /*d0360*/  LDL.LU R21, [R1+0xc20] ;  /* 0x000c200001157983 */ /* 0x002ee20000300800 */
[C---:B------:R-:W-:Y:S01]  /*d0370*/  VIADD R10, R6.reuse, 0xf ;  /* 0x0000000f060a7836 */ /* 0x040fe20000000000 */
[----:B------:R-:W-:Y:S01]  /*d0380*/  IADD3 R12, R6, 0x11, RZ ;  /* 0x00000011060c7810 */ /* 0x000fe20007ffe0ff */
[----:B------:R-:W-:Y:S01]  /*d0390*/  IMAD.WIDE R100, R8, 0x4, R4 ;  /* 0x0000000408647825 */ /* 0x000fe200078e0204 */
[----:B------:R-:W-:Y:S01]  /*d03a0*/  MOV R97, R27 ;  /* 0x0000001b00617202 */ /* 0x000fe20000000f00 */
[----:B------:R-:W1:Y:S01]  /*d03b0*/  LDC R103, c[0x0][0x228] ;  /* 0x00008a00ff677b82 */ /* 0x000e620000000800 */
[----:B------:R-:W-:-:S04]  /*d03c0*/  ISETP.GE.AND P6, PT, R10, R24, PT ;  /* 0x000000180a00720c */ /* 0x000fc80003fc6270 */
[----:B------:R-:W-:Y:S02]  /*d03d0*/  ISETP.LT.AND P1, PT, R9, R19, !P6 ;  /* 0x000000130900720c */ /* 0x000fe40007721270 */
[----:B------:R-:W-:Y:S01]  /*d03e0*/  ISETP.LT.AND P6, PT, R7, R106, !P6 ;  /* 0x0000006a0700720c */ /* 0x000fe200077c1270 */
[----:B------:R-:W-:Y:S01]  /*d03f0*/  IMAD.IADD R10, R8, 0x1, R0 ;  /* 0x00000001080a7824 */ /* 0x000fe200078e0200 */
[----:B------:R-:W-:Y:S01]  /*d0400*/  ISETP.GE.AND P2, PT, R12, R18, PT ;  /* 0x000000120c00720c */ /* 0x000fe20003f46270 */
[----:B------:R-:W1:Y:S02]  /*d0410*/  LDC.64 R24, c[0x0][0x228] ;  /* 0x00008a00ff187b82 */ /* 0x000e640000000a00 */
[----:B------:R-:W-:-:S06]  /*d0420*/  IMAD.WIDE R12, R10, 0x4, R2 ;  /* 0x000000040a0c7825 */ /* 0x000fcc00078e0202 */
[----:B------:R-:W2:Y:S08]  /*d0430*/  LDC.64 R26, c[0x0][0x228] ;  /* 0x00008a00ff1a7b82 */ /* 0x000eb00000000a00 */
[----:B------:R-:W3:Y:S01]  /*d0440*/  LDC R102, c[0x0][0x228] ;  /* 0x00008a00ff667b82 */ /* 0x000ee20000000800 */
[----:B-1----:R-:W-:Y:S01]  /*d0450*/  IMAD.MOV.U32 R19, RZ, RZ, R25 ;  /* 0x000000ffff137224 */ /* 0x002fe200078e0019 */
[----:B------:R-:W-:-:S06]  /*d0460*/  MOV R152, R24 ;  /* 0x0000001800987202 */ /* 0x000fcc0000000f00 */
[----:B------:R-:W1:Y:S08]  /*d0470*/  LDC R106, c[0x0][0x228] ;  /* 0x00008a00ff6a7b82 */ /* 0x000e700000000800 */
[----:B------:R-:W1:Y:S02]  /*d0480*/  LDC.64 R24, c[0x0][0x228] ;  /* 0x00008a00ff187b82 */ /* 0x000e640000000a00 */
[----:B-1----:R-:W-:Y:S01]  /*d0490*/  MOV R18, R24 ;  /* 0x0000001800127202 */ /* 0x002fe20000000f00 */
[----:B----4-:R1:W-:Y:S04]  /*d04a0*/  @P4 STG.E desc[UR60][R100.64], R28 ;  /* 0x0000001c64004986 */ /* 0x0103e8000c10193c */
[----:B--2---:R2:W-:Y:S01]  /*d04b0*/  @P6 STG.E desc[UR60][R12.64], R22 ;  /* 0x000000160c006986 */ /* 0x0045e2000c10193c */
[----:B-1----:R-:W-:-:S03]  /*d04c0*/  IMAD.WIDE R100, R10, 0x4, R4 ;  /* 0x000000040a647825 */ /* 0x002fc600078e0204 */
[----:B--2---:R-:W2:Y:S01]  /*d04d0*/  LDL.LU R22, [R1+0x420] ;  /* 0x0004200001167983 */ /* 0x004ea20000300800 */
[----:B------:R-:W1:Y:S03]  /*d04e0*/  LDC.64 R12, c[0x0][0x228] ;  /* 0x00008a00ff0c7b82 */ /* 0x000e660000000a00 */
[----:B------:R4:W-:Y:S04]  /*d04f0*/  @P1 STG.E desc[UR60][R100.64], R20 ;  /* 0x0000001464001986 */ /* 0x0009e8000c10193c */
[----:B----4-:R-:W4:Y:S04]  /*d0500*/  LDL.LU R20, [R1+0xe24] ;  /* 0x000e240001147983 */ /* 0x010f280000300800 */
[----:B------:R-:W2:Y:S01]  /*d0510*/  LDL.LU R28, [R1+0x820] ;  /* 0x00082000011c7983 */ /* 0x000ea20000300800 */
[----:B-1----:R-:W-:Y:S01]  /*d0520*/  MOV R24, R13 ;  /* 0x0000000d00187202 */ /* 0x002fe20000000f00 */
[----:B------:R-:W-:-:S02]  /*d0530*/  IMAD.MOV.U32 R128, RZ, RZ, R12 ;  /* 0x000000ffff807224 */ /* 0x000fc400078e000c */
[----:B------:R-:W1:Y:S01]  /*d0540*/  LDC.64 R12, c[0x0][0x228] ;  /* 0x00008a00ff0c7b82 */ /* 0x000e620000000a00 */
[----:B------:R-:W-:Y:S02]  /*d0550*/  ISETP.LT.AND P4, PT, R7, R104, !P3 ;  /* 0x000000680700720c */ /* 0x000fe40005f81270 */
[----:B------:R-:W-:Y:S01]  /*d0560*/  ISETP.LT.AND P3, PT, R9, R17, !P3 ;  /* 0x000000110900720c */ /* 0x000fe20005f61270 */
[----:B------:R-:W-:-:S04]  /*d0570*/  IMAD.IADD R10, R10, 0x1, R0 ;  /* 0x000000010a0a7824 */ /* 0x000fc800078e0200 */
[C---:B------:R-:W-:Y:S01]  /*d0580*/  IMAD.WIDE R100, R10.reuse, 0x4, R4 ;  /* 0x000000040a647825 */ /* 0x040fe200078e0204 */
[----:B------:R-:W-:Y:S01]  /*d0590*/  MOV R16, R27 ;  /* 0x0000001b00107202 */ /* 0x000fe20000000f00 */
        /* <DEDUP_REMOVED lines=9> */
[----:B------:R-:W-:-:S02]  /*d0630*/  IADD3 R8, R6, 0x12, RZ ;  /* 0x0000001206087810 */ /* 0x000fc40007ffe0ff */
[----:B------:R-:W-:Y:S01]  /*d0640*/  ISETP.LT.AND P1, PT, R7, R103, !P2 ;  /* 0x000000670700720c */ /* 0x000fe20005721270 */
[----:B------:R-:W-:Y:S01]  /*d0650*/  IMAD.IADD R100, R10, 0x1, R0 ;  /* 0x000000010a647824 */ /* 0x000fe200078e0200 */
[----:B------:R-:W-:Y:S02]  /*d0660*/  ISETP.GE.AND P6, PT, R8, R16, PT ;  /* 0x000000100800720c */ /* 0x000fe40003fc6270 */
[----:B------:R-:W-:Y:S01]  /*d0670*/  IADD3 R8, R6, 0x13, RZ ;  /* 0x0000001306087810 */ /* 0x000fe20007ffe0ff */
[----:B-1----:R-:W-:Y:S01]  /*d0680*/  IMAD.MOV.U32 R163, RZ, RZ, R12 ;  /* 0x000000ffffa37224 */ /* 0x002fe200078e000c */
[----:B------:R-:W-:Y:S02]  /*d0690*/  ISETP.LT.AND P2, PT, R9, R18, !P2 ;  /* 0x000000120900720c */ /* 0x000fe40005741270 */
[----:B------:R-:W-:Y:S02]  /*d06a0*/  ISETP.LT.AND P3, PT, R7, R102, !P6 ;  /* 0x000000660700720c */ /* 0x000fe40007761270 */
[----:B------:R-:W-:Y:S01]  /*d06b0*/  MOV R23, R13 ;  /* 0x0000000d00177202 */ /* 0x000fe20000000f00 */
[----:B------:R-:W-:Y:S01]  /*d06c0*/  IMAD.WIDE R12, R100, 0x4, R2 ;  /* 0x00000004640c7825 */ /* 0x000fe200078e0202 */
[----:B------:R-:W-:Y:S01]  /*d06d0*/  ISETP.GE.AND P4, PT, R8, R19, PT ;  /* 0x000000130800720c */ /* 0x000fe20003f86270 */
[----:B------:R-:W1:Y:S01]  /*d06e0*/  LDC R102, c[0x0][0x228] ;  /* 0x00008a00ff667b82 */ /* 0x000e620000000800 */
[----:B------:R-:W-:Y:S01]  /*d06f0*/  IADD3 R8, R100, R0, RZ ;  /* 0x0000000064087210 */ /* 0x000fe20007ffe0ff */
[----:B------:R-:W-:-:S06]  /*d0700*/  IMAD.MOV.U32 R154, RZ, RZ, R26 ;  /* 0x000000ffff9a7224 */ /* 0x000fcc00078e001a */
[----:B------:R-:W1:Y:S01]  /*d0710*/  LDC.64 R26, c[0x0][0x228] ;  /* 0x00008a00ff1a7b82 */ /* 0x000e620000000a00 */
[----:B------:R-:W-:Y:S01]  /*d0720*/  VIADD R10, R6, 0x14 ;  /* 0x00000014060a7836 */ /* 0x000fe20000000000 */
[----:B------:R-:W-:Y:S01]  /*d0730*/  ISETP.LT.AND P6, PT, R9, R17, !P6 ;  /* 0x000000110900720c */ /* 0x000fe200077c1270 */
[----:B-1----:R-:W-:Y:S01]  /*d0740*/  IMAD.MOV.U32 R16, RZ, RZ, R27 ;  /* 0x000000ffff107224 */ /* 0x002fe200078e001b */
[----:B--2---:R1:W-:Y:S02]  /*d0750*/  @P1 STG.E desc[UR60][R12.64], R28 ;  /* 0x0000001c0c001986 */ /* 0x0043e4000c10193c */
[----:B-1----:R-:W-:Y:S02]  /*d0760*/  IMAD.WIDE R12, R100, 0x4, R4 ;  /* 0x00000004640c7825 */ /* 0x002fe400078e0204 */
[----:B------:R-:W2:Y:S02]  /*d0770*/  LDL.LU R28, [R1+0x424] ;  /* 0x00042400011c7983 */ /* 0x000ea40000300800 */
[----:B------:R-:W-:-:S02]  /*d0780*/  IMAD.WIDE R100, R8, 0x4, R2 ;  /* 0x0000000408647825 */ /* 0x000fc400078e0202 */
        /* <DEDUP_REMOVED lines=10> */
[----:B------:R-:W-:Y:S02]  /*d0830*/  IMAD.IADD R10, R8, 0x1, R0 ;  /* 0x00000001080a7824 */ /* 0x000fe400078e0200 */
[----:B------:R-:W-:Y:S01]  /*d0840*/  IMAD.MOV.U32 R87, RZ, RZ, R25 ;  /* 0x000000ffff577224 */ /* 0x000fe200078e0019 */
[----:B------:R-:W-:Y:S01]  /*d0850*/  MOV R162, R26 ;  /* 0x0000001a00a27202 */ /* 0x000fe20000000f00 */
[----:B------:R-:W-:Y:S01]  /*d0860*/  IMAD.WIDE R100, R10, 0x4, R2 ;  /* 0x000000040a647825 */ /* 0x000fe200078e0202 */
[----:B------:R-:W3:Y:S03]  /*d0870*/  LDC.64 R24, c[0x0][0x228] ;  /* 0x00008a00ff187b82 */ /* 0x000ee60000000a00 */
[----:B-1----:R-:W-:Y:S01]  /*d0880*/  IMAD.MOV.U32 R17, RZ, RZ, R13 ;  /* 0x000000ffff117224 */ /* 0x002fe200078e000d */
[----:B------:R-:W-:Y:S01]  /*d0890*/  MOV R160, R12 ;  /* 0x0000000c00a07202 */ /* 0x000fe20000000f00 */
[----:B------:R-:W-:-:S03]  /*d08a0*/  IMAD.WIDE R12, R8, 0x4, R4 ;  /* 0x00000004080c7825 */ /* 0x000fc600078e0204 */
[----:B------:R-:W1:Y:S08]  /*d08b0*/  LDC.64 R26, c[0x0][0x228] ;  /* 0x00008a00ff1a7b82 */ /* 0x000e700000000a00 */
[----:B------:R-:W4:Y:S01]  /*d08c0*/  LDC R104, c[0x0][0x228] ;  /* 0x00008a00ff687b82 */ /* 0x000f220000000800 */
        /* <DEDUP_REMOVED lines=26> */
[----:B------:R-:W-:Y:S01]  /*d0a70*/  IMAD.WIDE R12, R10, 0x4, R4 ;  /* 0x000000040a0c7825 */ /* 0x000fe200078e0204 */
[----:B------:R-:W-:-:S04]  /*d0a80*/  IADD3 R10, R6, 0x17, RZ ;  /* 0x00000017060a7810 */ /* 0x000fc80007ffe0ff */
        /* <DEDUP_REMOVED lines=10> */
[----:B------:R-:W-:Y:S01]  /*d0b30*/  ISETP.LT.AND P3, PT, R7, R104, !P2 ;  /* 0x000000680700720c */ /* 0x000fe20005761270 */
[----:B------:R-:W-:Y:S01]  /*d0b40*/  IMAD.IADD R100, R8, 0x1, R0 ;  /* 0x0000000108647824 */ /* 0x000fe200078e0200 */
[----:B------:R-:W-:Y:S02]  /*d0b50*/  ISETP.LT.AND P2, PT, R9, R16, !P2 ;  /* 0x000000100900720c */ /* 0x000fe40005741270 */
[----:B------:R-:W-:Y:S02]  /*d0b60*/  ISETP.LT.AND P1, PT, R7, R105, !P6 ;  /* 0x000000690700720c */ /* 0x000fe40007721270 */
[----:B------:R-:W-:Y:S01]  /*d0b70*/  IADD3 R8, R100, R0, RZ ;  /* 0x0000000064087210 */ /* 0x000fe20007ffe0ff */
[----:B------:R-:W-:Y:S01]  /*d0b80*/  IMAD.MOV.U32 R71, RZ, RZ, R25 ;  /* 0x000000ffff477224 */ /* 0x000fe200078e0019 */
[----:B------:R-:W-:Y:S01]  /*d0b90*/  ISETP.GE.AND P4, PT, R10, R17, PT ;  /* 0x000000110a00720c */ /* 0x000fe20003f86270 */
[----:B------:R-:W2:Y:S02]  /*d0ba0*/  LDC R104, c[0x0][0x228] ;  /* 0x00008a00ff687b82 */ /* 0x000ea40000000800 */
[----:B------:R-:W-:Y:S01]  /*d0bb0*/  IMAD.WIDE R102, R8, 0x4, R2 ;  /* 0x0000000408667825 */ /* 0x000fe200078e0202 */
[----:B------:R-:W-:-:S02]  /*d0bc0*/  ISETP.LT.AND P6, PT, R9, R23, !P6 ;  /* 0x000000170900720c */ /* 0x000fc400077c1270 */
[----:B------:R-:W2:Y:S01]  /*d0bd0*/  LDL.LU R23, [R1+0xe30] ;  /* 0x000e300001177983 */ /* 0x000ea20000300800 */
[----:B------:R-:W-:Y:S01]  /*d0be0*/  MOV R65, R27 ;  /* 0x0000001b00417202 */ /* 0x000fe20000000f00 */
[----:B-1----:R-:W-:Y:S01]  /*d0bf0*/  IMAD.MOV.U32 R49, RZ, RZ, R13 ;  /* 0x000000ffff317224 */ /* 0x002fe200078e000d */
[----:B------:R-:W-:Y:S01]  /*d0c00*/  MOV R17, R12 ;  /* 0x0000000c00117202 */ /* 0x000fe20000000f00 */
[C---:B------:R-:W-:Y:S01]  /*d0c10*/  IMAD.WIDE R12, R100.reuse, 0x4, R2 ;  /* 0x00000004640c7825 */ /* 0x040fe200078e0202 */
[----:B------:R-:W1:Y:S03]  /*d0c20*/  LDC.64 R26, c[0x0][0x228] ;  /* 0x00008a00ff1a7b82 */ /* 0x000e660000000a00 */
[--C-:B------:R-:W-:Y:S01]  /*d0c30*/  IMAD.WIDE R100, R100, 0x4, R4.reuse ;  /* 0x0000000464647825 */ /* 0x100fe200078e0204 */
[----:B------:R-:W-:Y:S04]  /*d0c40*/  @P3 STG.E desc[UR60][R12.64], R30 ;  /* 0x0000001e0c003986 */ /* 0x000fe8000c10193c */
[----:B------:R-:W2:Y:S01]  /*d0c50*/  LDC R105, c[0x0][0x228] ;  /* 0x00008a00ff697b82 */ /* 0x000ea20000000800 */
[----:B---3--:R-:W-:Y:S04]  /*d0c60*/  @P2 STG.E desc[UR60][R100.64], R29 ;  /* 0x0000001d64002986 */ /* 0x008fe8000c10193c */
[----:B------:R3:W-:Y:S04]  /*d0c70*/  @P1 STG.E desc[UR60][R102.64], R21 ;  /* 0x0000001566001986 */ /* 0x0007e8000c10193c */
[----:B---3--:R-:W3:Y:S01]  /*d0c80*/  LDL.LU R21, [R1+0xc30] ;  /* 0x000c300001157983 */ /* 0x008ee20000300800 */
[----:B------:R-:W-:Y:S01]  /*d0c90*/  VIADD R10, R6, 0x18 ;  /* 0x00000018060a7836 */ /* 0x000fe20000000000 */
[----:B------:R-:W-:Y:S01]  /*d0ca0*/  ISETP.LT.AND P1, PT, R9, R19, !P4 ;  /* 0x000000130900720c */ /* 0x000fe20006721270 */
[----:B------:R-:W-:Y:S01]  /*d0cb0*/  IMAD.WIDE R100, R8, 0x4, R4 ;  /* 0x0000000408647825 */ /* 0x000fe200078e0204 */
[----:B------:R-:W-:Y:S01]  /*d0cc0*/  IADD3 R12, R6, 0x19, RZ ;  /* 0x00000019060c7810 */ /* 0x000fe20007ffe0ff */
[----:B------:R-:W2:Y:S01]  /*d0cd0*/  LDC R103, c[0x0][0x228] ;  /* 0x00008a00ff677b82 */ /* 0x000ea20000000800 */
[----:B------:R-:W-:-:S02]  /*d0ce0*/  ISETP.GE.AND P3, PT, R10, R24, PT ;  /* 0x000000180a00720c */ /* 0x000fc40003f66270 */
[----:B------:R-:W-:-:S05]  /*d0cf0*/  ISETP.LT.AND P4, PT, R7, R106, !P4 ;  /* 0x0000006a0700720c */ /* 0x000fca0006781270 */
[----:B------:R-:W1:Y:S01]  /*d0d00*/  LDC.64 R24, c[0x0][0x228] ;  /* 0x00008a00ff187b82 */ /* 0x000e620000000a00 */
[----:B------:R-:W-:Y:S01]  /*d0d10*/  IMAD.IADD R10, R8, 0x1, R0 ;  /* 0x00000001080a7824 */ /* 0x000fe200078e0200 */
[----:B------:R-:W-:-:S03]  /*d0d20*/  ISETP.GE.AND P2, PT, R12, R18, PT ;  /* 0x000000120c00720c */ /* 0x000fc60003f46270 */
[----:B------:R-:W-:-:S03]  /*d0d30*/  IMAD.WIDE R12, R10, 0x4, R2 ;  /* 0x000000040a0c7825 */ /* 0x000fc600078e0202 */
[----:B------:R-:W3:Y:S01]  /*d0d40*/  LDC R102, c[0x0][0x228] ;  /* 0x00008a00ff667b82 */ /* 0x000ee20000000800 */
[----:B-1----:R-:W-:Y:S01]  /*d0d50*/  MOV R16, R27 ;  /* 0x0000001b00107202 */ /* 0x002fe20000000f00 */
[----:B------:R-:W-:-:S06]  /*d0d60*/  IMAD.MOV.U32 R171, RZ, RZ, R26 ;  /* 0x000000ffffab7224 */ /* 0x000fcc00078e001a */
[----:B------:R-:W1:Y:S01]  /*d0d70*/  LDC R106, c[0x0][0x228] ;  /* 0x00008a00ff6a7b82 */ /* 0x000e620000000800 */
[----:B------:R-:W-:Y:S01]  /*d0d80*/  IMAD.MOV.U32 R19, RZ, RZ, R25 ;  /* 0x000000ffff137224 */ /* 0x000fe200078e0019 */
[----:B------:R-:W-:-:S06]  /*d0d90*/  MOV R168, R24 ;  /* 0x0000001800a87202 */ /* 0x000fcc0000000f00 */
[----:B------:R-:W1:Y:S08]  /*d0da0*/  LDC.64 R26, c[0x0][0x228] ;  /* 0x00008a00ff1a7b82 */ /* 0x000e700000000a00 */
        /* <DEDUP_REMOVED lines=17> */
[----:B------:R-:W-:Y:S01]  /*d0ec0*/  ISETP.LT.AND P1, PT, R7, R103, !P2 ;  /* 0x000000670700720c */ /* 0x000fe20005721270 */
        /* <DEDUP_REMOVED lines=9> */
[----:B------:R-:W-:Y:S01]  /*d0f60*/  IMAD.IADD R100, R10, 0x1, R0 ;  /* 0x000000010a647824 */ /* 0x000fe200078e0200 */
[----:B------:R-:W-:Y:S01]  /*d0f70*/  ISETP.LT.AND P2, PT, R9, R18, !P2 ;  /* 0x000000120900720c */ /* 0x000fe20005741270 */
[----:B-1----:R-:W-:Y:S01]  /*d0f80*/  IMAD.MOV.U32 R167, RZ, RZ, R12 ;  /* 0x000000ffffa77224 */ /* 0x002fe200078e000c */
[----:B------:R-:W-:Y:S01]  /*d0f90*/  MOV R23, R13 ;  /* 0x0000000d00177202 */ /* 0x000fe20000000f00 */
[----:B------:R-:W-:Y:S01]  /*d0fa0*/  IMAD.WIDE R12, R100, 0x4, R2 ;  /* 0x00000004640c7825 */ /* 0x000fe200078e0202 */
[----:B------:R-:W-:-:S04]  /*d0fb0*/  IADD3 R8, R6, 0x1a, RZ ;  /* 0x0000001a06087810 */ /* 0x000fc80007ffe0ff */
[----:B------:R-:W-:Y:S02]  /*d0fc0*/  ISETP.GE.AND P4, PT, R8, R16, PT ;  /* 0x000000100800720c */ /* 0x000fe40003f86270 */
[----:B------:R-:W-:Y:S02]  /*d0fd0*/  IADD3 R8, R6, 0x1b, RZ ;  /* 0x0000001b06087810 */ /* 0x000fe40007ffe0ff */
[----:B------:R-:W-:Y:S02]  /*d0fe0*/  ISETP.LT.AND P3, PT, R7, R102, !P4 ;  /* 0x000000660700720c */ /* 0x000fe40006761270 */
[----:B------:R-:W-:Y:S01]  /*d0ff0*/  ISETP.GE.AND P6, PT, R8, R19, PT ;  /* 0x000000130800720c */ /* 0x000fe20003fc6270 */
[----:B--2---:R1:W-:Y:S01]  /*d1000*/  @P1 STG.E desc[UR60][R12.64], R28 ;  /* 0x0000001c0c001986 */ /* 0x0043e2000c10193c */
[----:B------:R-:W-:Y:S01]  /*d1010*/  IMAD.MOV.U32 R16, RZ, RZ, R27 ;  /* 0x000000ffff107224 */ /* 0x000fe200078e001b */
[----:B------:R-:W-:Y:S01]  /*d1020*/  MOV R166, R26 ;  /* 0x0000001a00a67202 */ /* 0x000fe20000000f00 */
[----:B------:R-:W-:Y:S01]  /*d1030*/  VIADD R10, R6, 0x1c ;  /* 0x0000001c060a7836 */ /* 0x000fe20000000000 */
[C---:B------:R-:W-:Y:S01]  /*d1040*/  IADD3 R8, R100.reuse, R0, RZ ;  /* 0x0000000064087210 */ /* 0x040fe20007ffe0ff */
[----:B------:R-:W2:Y:S01]  /*d1050*/  LDC.64 R26, c[0x0][0x228] ;  /* 0x00008a00ff1a7b82 */ /* 0x000ea20000000a00 */
[----:B-1----:R-:W-:Y:S01]  /*d1060*/  IMAD.WIDE R12, R100, 0x4, R4 ;  /* 0x00000004640c7825 */ /* 0x002fe200078e0204 */
[----:B------:R-:W2:Y:S06]  /*d1070*/  LDL.LU R28, [R1+0x34] ;  /* 0x00003400011c7983 */ /* 0x000eac0000300800 */
[----:B------:R-:W1:Y:S01]  /*d1080*/  LDC R102, c[0x0][0x228] ;  /* 0x00008a00ff667b82 */ /* 0x000e620000000800 */
[----:B------:R4:W-:Y:S04]  /*d1090*/  @P2 STG.E desc[UR60][R12.64], R22 ;  /* 0x000000160c002986 */ /* 0x0009e8000c10193c */
[----:B----4-:R-:W4:Y:S01]  /*d10a0*/  LDL.LU R22, [R1+0xe38] ;  /* 0x000e380001167983 */ /* 0x010f220000300800 */
[----:B------:R-:W-:-:S02]  /*d10b0*/  IMAD.WIDE R100, R8, 0x4, R2 ;  /* 0x0000000408647825 */ /* 0x000fc400078e0202 */
[----:B------:R-:W1:Y:S03]  /*d10c0*/  LDC.64 R12, c[0x0][0x228] ;  /* 0x00008a00ff0c7b82 */ /* 0x000e660000000a00 */
[----:B------:R1:W-:Y:S04]  /*d10d0*/  @P3 STG.E desc[UR60][R100.64], R20 ;  /* 0x0000001464003986 */ /* 0x0003e8000c10193c */
[----:B-1----:R-:W4:Y:S01]  /*d10e0*/  LDL.LU R20, [R1+0xc38] ;  /* 0x000c380001147983 */ /* 0x002f220000300800 */
[----:B------:R-:W-:-:S03]  /*d10f0*/  ISETP.LT.AND P4, PT, R9, R17, !P4 ;  /* 0x000000110900720c */ /* 0x000fc60006781270 */
[----:B------:R-:W4:Y:S01]  /*d1100*/  LDL.LU R31, [R1+0x438] ;  /* 0x00043800011f7983 */ /* 0x000f220000300800 */
[----:B------:R-:W-:Y:S01]  /*d1110*/  IMAD.MOV.U32 R17, RZ, RZ, R13 ;  /* 0x000000ffff117224 */ /* 0x000fe200078e000d */
[----:B------:R-:W-:Y:S01]  /*d1120*/  MOV R164, R12 ;  /* 0x0000000c00a47202 */ /* 0x000fe20000000f00 */
[----:B------:R-:W-:-:S07]  /*d1130*/  IMAD.WIDE R12, R8, 0x4, R4 ;  /* 0x00000004080c7825 */ /* 0x000fce00078e0204 */
[----:B---3--:R1:W-:Y:S04]  /*d1140*/  @P4 STG.E desc[UR60][R12.64], R29 ;  /* 0x0000001d0c004986 */ /* 0x0083e8000c10193c */
[----:B-1----:R-:W3:Y:S01]  /*d1150*/  LDL.LU R29, [R1+0x38] ;  /* 0x00003800011d7983 */ /* 0x002ee20000300800 */
[----:B--2---:R-:W-:Y:S01]  /*d1160*/  MOV R19, R26 ;  /* 0x0000001a00137202 */ /* 0x004fe20000000f00 */
[----:B------:R-:W-:Y:S01]  /*d1170*/  IMAD.MOV.U32 R34, RZ, RZ, R27 ;  /* 0x000000ffff227224 */ /* 0x000fe200078e001b */
[----:B------:R-:W1:Y:S08]  /*d1180*/  LDC.64 R12, c[0x0][0x228] ;  /* 0x00008a00ff0c7b82 */ /* 0x000e700000000a00 */
[----:B------:R-:W2:Y:S01]  /*d1190*/  LDC.64 R26, c[0x0][0x228] ;  /* 0x00008a00ff1a7b82 */ /* 0x000ea20000000a00 */
[----:B------:R-:W-:Y:S01]  /*d11a0*/  IMAD.MOV.U32 R55, RZ, RZ, R25 ;  /* 0x000000ffff377224 */ /* 0x000fe200078e0019 */
[----:B------:R-:W-:-:S06]  /*d11b0*/  ISETP.GE.AND P1, PT, R10, R24, PT ;  /* 0x000000180a00720c */ /* 0x000fcc0003f26270 */
[----:B------:R-:W2:Y:S01]  /*d11c0*/  LDC.64 R24, c[0x0][0x228] ;  /* 0x00008a00ff187b82 */ /* 0x000ea20000000a00 */
[----:B-1----:R-:W-:Y:S01]  /*d11d0*/  MOV R165, R12 ;  /* 0x0000000c00a57202 */ /* 0x002fe20000000f00 */
[----:B--2---:R-:W-:Y:S02]  /*d11e0*/  IMAD.MOV.U32 R18, RZ, RZ, R26 ;  /* 0x000000ffff127224 */ /* 0x004fe400078e001a */
[----:B------:R-:W-:-:S04]  /*d11f0*/  IMAD.MOV.U32 R26, RZ, RZ, R13 ;  /* 0x000000ffff1a7224 */ /* 0x000fc800078e000d */
[----:B------:R-:W1:Y:S01]  /*d1200*/  LDC.64 R12, c[0x0][0x228] ;  /* 0x00008a00ff0c7b82 */ /* 0x000e620000000a00 */
[----:B------:R-:W-:Y:S02]  /*d1210*/  ISETP.LT.AND P3, PT, R7, R104, !P6 ;  /* 0x000000680700720c */ /* 0x000fe40007761270 */
[----:B------:R-:W-:Y:S01]  /*d1220*/  ISETP.LT.AND P6, PT, R9, R19, !P6 ;  /* 0x000000130900720c */ /* 0x000fe200077c1270 */
[----:B------:R-:W-:Y:S01]  /*d1230*/  IMAD.MOV.U32 R39, RZ, RZ, R25 ;  /* 0x000000ffff277224 */ /* 0x000fe200078e0019 */
[----:B------:R-:W-:-:S03]  /*d1240*/  IADD3 R10, R6, 0x1d, RZ ;  /* 0x0000001d060a7810 */ /* 0x000fc60007ffe0ff */
[----:B------:R-:W2:Y:S01]  /*d1250*/  LDC R104, c[0x0][0x228] ;  /* 0x00008a00ff687b82 */ /* 0x000ea20000000800 */
[----:B------:R-:W-:Y:S01]  /*d1260*/  ISETP.GE.AND P2, PT, R10, R16, PT ;  /* 0x000000100a00720c */ /* 0x000fe20003f46270 */
[----:B------:R-:W-:Y:S01]  /*d1270*/  IMAD.IADD R10, R8, 0x1, R0 ;  /* 0x00000001080a7824 */ /* 0x000fe200078e0200 */
[----:B-1----:R-:W-:Y:S01]  /*d1280*/  MOV R25, R12 ;  /* 0x0000000c00197202 */ /* 0x002fe20000000f00 */
[----:B------:R-:W-:-:S04]  /*d1290*/  IMAD.MOV.U32 R19, RZ, RZ, R13 ;  /* 0x000000ffff137224 */ /* 0x000fc800078e000d */
[----:B------:R-:W1:Y:S01]  /*d12a0*/  LDC.64 R12, c[0x0][0x228] ;  /* 0x00008a00ff0c7b82 */ /* 0x000e620000000a00 */
[----:B------:R-:W-:Y:S01]  /*d12b0*/  IMAD.WIDE R100, R10, 0x4, R2 ;  /* 0x000000040a647825 */ /* 0x000fe200078e0202 */
[----:B------:R-:W-:-:S04]  /*d12c0*/  IADD3 R8, R6, 0x1e, RZ ;  /* 0x0000001e06087810 */ /* 0x000fc80007ffe0ff */
[----:B------:R1:W-:Y:S01]  /*d12d0*/  @P3 STG.E desc[UR60][R100.64], R21 ;  /* 0x0000001564003986 */ /* 0x0003e2000c10193c */
[----:B------:R-:W-:Y:S02]  /*d12e0*/  ISETP.GE.AND P4, PT, R8, R23, PT ;  /* 0x000000170800720c */ /* 0x000fe40003f86270 */
[----:B------:R-:W-:Y:S01]  /*d12f0*/  ISETP.LT.AND P3, PT, R7, R102, !P1 ;  /* 0x000000660700720c */ /* 0x000fe20004f61270 */
[----:B------:R-:W3:Y:S01]  /*d1300*/  LDL.LU R23, [R1+0xe3c] ;  /* 0x000e3c0001177983 */ /* 0x000ee20000300800 */
[----:B------:R-:W-:Y:S01]  /*d1310*/  IMAD.IADD R8, R10, 0x1, R0 ;  /* 0x000000010a087824 */ /* 0x000fe200078e0200 */
[----:B------:R-:W-:-:S03]  /*d1320*/  ISETP.LT.AND P1, PT, R9, R18, !P1 ;  /* 0x000000120900720c */ /* 0x000fc60004f21270 */
[----:B-1----:R-:W-:Y:S01]  /*d1330*/  IMAD.WIDE R100, R8, 0x4, R2 ;  /* 0x0000000408647825 */ /* 0x002fe200078e0202 */
[----:B------:R-:W-:-:S03]  /*d1340*/  MOV R21, R12 ;  /* 0x0000000c00157202 */ /* 0x000fc60000000f00 */
[----:B------:R-:W-:Y:S02]  /*d1350*/  IMAD.MOV.U32 R18, RZ, RZ, R13 ;  /* 0x000000ffff127224 */ /* 0x000fe400078e000d */
[----:B------:R-:W-:-:S04]  /*d1360*/  IMAD.WIDE R12, R10, 0x4, R4 ;  /* 0x000000040a0c7825 */ /* 0x000fc800078e0204 */
[----:B------:R-:W-:Y:S01]  /*d1370*/  IMAD.WIDE R102, R8, 0x4, R4 ;  /* 0x0000000408667825 */ /* 0x000fe200078e0204 */
[----:B------:R-:W-:Y:S02]  /*d1380*/  MOV R16, R24 ;  /* 0x0000001800107202 */ /* 0x000fe40000000f00 */
[----:B------:R-:W-:Y:S01]  /*d1390*/  IADD3 R10, R6, 0x1f, RZ ;  /* 0x0000001f060a7810 */ /* 0x000fe20007ffe0ff */
[----:B------:R1:W-:Y:S02]  /*d13a0*/  @P6 STG.E desc[UR60][R12.64], R28 ;  /* 0x0000001c0c006986 */ /* 0x0003e4000c10193c */
[----:B-1----:R-:W1:Y:S02]  /*d13b0*/  LDC.64 R12, c[0x0][0x228] ;  /* 0x00008a00ff0c7b82 */ /* 0x002e640000000a00 */
[----:B----4-:R4:W-:Y:S04]  /*d13c0*/  @P3 STG.E desc[UR60][R100.64], R22 ;  /* 0x0000001664003986 */ /* 0x0109e8000c10193c */
[----:B----4-:R-:W4:Y:S04]  /*d13d0*/  LDL.LU R22, [R1+0x3c] ;  /* 0x00003c0001167983 */ /* 0x010f280000300800 */
[----:B------:R-:W4:Y:S04]  /*d13e0*/  LDL.LU R30, [R1+0xc3c] ;  /* 0x000c3c00011e7983 */ /* 0x000f280000300800 */
[----:B------:R-:W4:Y:S01]  /*d13f0*/  LDL.LU R28, [R1+0x43c] ;  /* 0x00043c00011c7983 */ /* 0x000f220000300800 */
[----:B-1----:R-:W-:-:S03]  /*d1400*/  MOV R175, R12 ;  /* 0x0000000c00af7202 */ /* 0x002fc60000000f00 */
[----:B------:R1:W-:Y:S02]  /*d1410*/  @P1 STG.E desc[UR60][R102.64], R20 ;  /* 0x0000001466001986 */ /* 0x0003e4000c10193c */
[----:B-1----:R-:W-:Y:S02]  /*d1420*/  IMAD.MOV.U32 R20, RZ, RZ, R13 ;  /* 0x000000ffff147224 */ /* 0x002fe400078e000d */
[----:B------:R-:W1:Y:S01]  /*d1430*/  LDC.64 R12, c[0x0][0x228] ;  /* 0x00008a00ff0c7b82 */ /* 0x000e620000000a00 */
[----:B--2---:R-:W-:Y:S02]  /*d1440*/  ISETP.LT.AND P3, PT, R7, R104, !P2 ;  /* 0x000000680700720c */ /* 0x004fe40005761270 */
[----:B------:R-:W-:Y:S01]  /*d1450*/  ISETP.LT.AND P2, PT, R9, R16, !P2 ;  /* 0x000000100900720c */ /* 0x000fe20005741270 */
[----:B------:R-:W-:Y:S01]  /*d1460*/  IMAD.IADD R100, R8, 0x1, R0 ;  /* 0x0000000108647824 */ /* 0x000fe200078e0200 */
[----:B------:R-:W-:Y:S02]  /*d1470*/  ISETP.GE.AND P6, PT, R10, R17, PT ;  /* 0x000000110a00720c */ /* 0x000fe40003fc6270 */
[----:B------:R-:W-:Y:S01]  /*d1480*/  ISETP.LT.AND P1, PT, R7, R105, !P4 ;  /* 0x000000690700720c */ /* 0x000fe20006721270 */
[----:B------:R-:W2:Y:S01]  /*d1490*/  LDC R104, c[0x0][0x228] ;  /* 0x00008a00ff687b82 */ /* 0x000ea20000000800 */
[----:B------:R-:W-:-:S02]  /*d14a0*/  IADD3 R8, R100, R0, RZ ;  /* 0x0000000064087210 */ /* 0x000fc40007ffe0ff */
[----:B-1----:R-:W-:Y:S01]  /*d14b0*/  MOV R24, R12 ;  /* 0x0000000c00187202 */ /* 0x002fe20000000f00 */
[----:B------:R-:W-:Y:S01]  /*d14c0*/  IMAD.MOV.U32 R17, RZ, RZ, R13 ;  /* 0x000000ffff117224 */ /* 0x000fe200078e000d */
[----:B------:R-:W-:Y:S01]  /*d14d0*/  MOV R33, R27 ;  /* 0x0000001b00217202 */ /* 0x000fe20000000f00 */
[C---:B------:R-:W-:Y:S01]  /*d14e0*/  IMAD.WIDE R12, R100.reuse, 0x4, R2 ;  /* 0x00000004640c7825 */ /* 0x040fe200078e0202 */
[----:B------:R-:W-:Y:S01]  /*d14f0*/  MOV R16, R37 ;  /* 0x0000002500107202 */ /* 0x000fe20000000f00 */
[----:B------:R-:W1:Y:S02]  /*d1500*/  LDC R105, c[0x0][0x228] ;  /* 0x00008a00ff697b82 */ /* 0x000e640000000800 */
[----:B------:R-:W-:Y:S01]  /*d1510*/  IMAD.WIDE R100, R100, 0x4, R4 ;  /* 0x0000000464647825 */ /* 0x000fe200078e0204 */
[----:B------:R-:W-:Y:S03]  /*d1520*/  @P3 STG.E desc[UR60][R12.64], R31 ;  /* 0x0000001f0c003986 */ /* 0x000fe6000c10193c */
[----:B------:R-:W-:Y:S01]  /*d1530*/  IMAD.WIDE R102, R8, 0x4, R2 ;  /* 0x0000000408667825 */ /* 0x000fe200078e0202 */
[----:B------:R-:W-:Y:S01]  /*d1540*/  ISETP.LT.AND P4, PT, R9, R25, !P4 ;  /* 0x000000190900720c */ /* 0x000fe20006781270 */
[----:B------:R-:W1:Y:S01]  /*d1550*/  LDC.64 R36, c[0x0][0x228] ;  /* 0x00008a00ff247b82 */ /* 0x000e620000000a00 */
[----:B---3--:R3:W-:Y:S04]  /*d1560*/  @P2 STG.E desc[UR60][R100.64], R29 ;  /* 0x0000001d64002986 */ /* 0x0087e8000c10193c */
[----:B---3--:R-:W3:Y:S01]  /*d1570*/  LDL.LU R29, [R1+0x830] ;  /* 0x00083000011d7983 */ /* 0x008ee20000300800 */
[C---:B------:R-:W-:Y:S01]  /*d1580*/  VIADD R10, R6.reuse, 0x20 ;  /* 0x00000020060a7836 */ /* 0x040fe20000000000 */
[----:B------:R-:W-:-:S04]  /*d1590*/  IADD3 R12, R6, 0x21, RZ ;  /* 0x00000021060c7810 */ /* 0x000fc80007ffe0ff */
[----:B------:R-:W-:Y:S01]  /*d15a0*/  ISETP.GE.AND P3, PT, R10, R26, PT ;  /* 0x0000001a0a00720c */ /* 0x000fe20003f66270 */
[----:B------:R-:W-:Y:S01]  /*d15b0*/  IMAD.IADD R10, R8, 0x1, R0 ;  /* 0x00000001080a7824 */ /* 0x000fe200078e0200 */
[----:B------:R-:W-:Y:S01]  /*d15c0*/  ISETP.GE.AND P2, PT, R12, R20, PT ;  /* 0x000000140c00720c */ /* 0x000fe20003f46270 */
[----:B------:R-:W-:Y:S01]  /*d15d0*/  IMAD.WIDE R100, R8, 0x4, R4 ;  /* 0x0000000408647825 */ /* 0x000fe200078e0204 */
[----:B------:R-:W2:Y:S03]  /*d15e0*/  LDC.64 R26, c[0x0][0x228] ;  /* 0x00008a00ff1a7b82 */ /* 0x000ea60000000a00 */
[----:B------:R-:W-:Y:S01]  /*d15f0*/  IMAD.WIDE R12, R10, 0x4, R2 ;  /* 0x000000040a0c7825 */ /* 0x000fe200078e0202 */
[----:B------:R1:W-:Y:S01]  /*d1600*/  @P1 STG.E desc[UR60][R102.64], R23 ;  /* 0x0000001766001986 */ /* 0x0003e2000c10193c */
[----:B------:R-:W-:Y:S02]  /*d1610*/  ISETP.LT.AND P1, PT, R9, R21, !P6 ;  /* 0x000000150900720c */ /* 0x000fe40007721270 */
[----:B------:R-:W-:Y:S01]  /*d1620*/  ISETP.LT.AND P6, PT, R7, R106, !P6 ;  /* 0x0000006a0700720c */ /* 0x000fe200077c1270 */
[----:B------:R-:W3:Y:S01]  /*d1630*/  LDL.LU R21, [R1+0x20] ;  /* 0x0000200001157983 */ /* 0x000ee20000300800 */
[----:B--2---:R-:W-:Y:S01]  /*d1640*/  IMAD.MOV.U32 R25, RZ, RZ, R27 ;  /* 0x000000ffff197224 */ /* 0x004fe200078e001b */
[----:B------:R-:W-:Y:S01]  /*d1650*/  MOV R173, R26 ;  /* 0x0000001a00ad7202 */ /* 0x000fe20000000f00 */
[----:B------:R-:W2:Y:S08]  /*d1660*/  LDC R106, c[0x0][0x228] ;  /* 0x00008a00ff6a7b82 */ /* 0x000eb00000000800 */
[----:B------:R-:W2:Y:S08]  /*d1670*/  LDC.64 R26, c[0x0][0x228] ;  /* 0x00008a00ff1a7b82 */ /* 0x000eb00000000a00 */
[----:B-1----:R-:W1:Y:S01]  /*d1680*/  LDC R103, c[0x0][0x228] ;  /* 0x00008a00ff677b82 */ /* 0x002e620000000800 */
[----:B------:R-:W-:-:S07]  /*d1690*/  IADD3 R8, R6, 0x22, RZ ;  /* 0x0000002206087810 */ /* 0x000fce0007ffe0ff */
[----:B------:R-:W1:Y:S01]  /*d16a0*/  LDC R102, c[0x0][0x228] ;  /* 0x00008a00ff667b82 */ /* 0x000e620000000800 */
[----:B----4-:R-:W-:Y:S04]  /*d16b0*/  @P4 STG.E desc[UR60][R100.64], R30 ;  /* 0x0000001e64004986 */ /* 0x010fe8000c10193c */
[----:B------:R4:W-:Y:S03]  /*d16c0*/  @P6 STG.E desc[UR60][R12.64], R28 ;  /* 0x0000001c0c006986 */ /* 0x0009e6000c10193c */
[----:B----4-:R-:W4:Y:S01]  /*d16d0*/  LDC.64 R12, c[0x0][0x228] ;  /* 0x00008a00ff0c7b82 */ /* 0x010f220000000a00 */
[----:B------:R-:W-:Y:S01]  /*d16e0*/  ISETP.LT.AND P4, PT, R7, R104, !P3 ;  /* 0x000000680700720c */ /* 0x000fe20005f81270 */
[----:B------:R-:W-:Y:S01]  /*d16f0*/  IMAD.WIDE R100, R10, 0x4, R4 ;  /* 0x000000040a647825 */ /* 0x000fe200078e0204 */
[----:B------:R-:W3:Y:S01]  /*d1700*/  LDL.LU R28, [R1+0x834] ;  /* 0x00083400011c7983 */ /* 0x000ee20000300800 */
[----:B----4-:R-:W-:-:S02]  /*d1710*/  MOV R30, R13 ;  /* 0x0000000d001e7202 */ /* 0x010fc40000000f00 */
[----:B------:R-:W-:Y:S01]  /*d1720*/  IMAD.MOV.U32 R174, RZ, RZ, R12 ;  /* 0x000000ffffae7224 */ /* 0x000fe200078e000c */
[----:B--2---:R-:W-:Y:S01]  /*d1730*/  MOV R20, R26 ;  /* 0x0000001a00147202 */ /* 0x004fe20000000f00 */
[----:B------:R-:W2:Y:S01]  /*d1740*/  LDC.64 R12, c[0x0][0x228] ;  /* 0x00008a00ff0c7b82 */ /* 0x000ea20000000a00 */
[----:B------:R-:W-:Y:S01]  /*d1750*/  IMAD.IADD R10, R10, 0x1, R0 ;  /* 0x000000010a0a7824 */ /* 0x000fe200078e0200 */
[----:B------:R-:W-:Y:S01]  /*d1760*/  ISETP.LT.AND P3, PT, R9, R24, !P3 ;  /* 0x000000180900720c */ /* 0x000fe20005f61270 */
[----:B------:R4:W-:Y:S01]  /*d1770*/  @P1 STG.E desc[UR60][R100.64], R22 ;  /* 0x0000001664001986 */ /* 0x0009e2000c10193c */
[----:B------:R-:W-:-:S04]  /*d1780*/  IMAD.MOV.U32 R23, RZ, RZ, R27 ;  /* 0x000000ffff177224 */ /* 0x000fc800078e001b */
[----:B------:R-:W1:Y:S01]  /*d1790*/  LDC.64 R26, c[0x0][0x228] ;  /* 0x00008a00ff1a7b82 */ /* 0x000e620000000a00 */
[----:B------:R-:W-:-:S07]  /*d17a0*/  ISETP.GE.AND P6, PT, R8, R16, PT ;  /* 0x000000100800720c */ /* 0x000fce0003fc6270 */
[----:B------:R-:W1:Y:S01]  /*d17b0*/  LDC R104, c[0x0][0x228] ;  /* 0x00008a00ff687b82 */ /* 0x000e620000000800 */
[----:B--2---:R-:W-:Y:S01]  /*d17c0*/  MOV R24, R12 ;  /* 0x0000000c00187202 */ /* 0x004fe20000000f00 */
[----:B----4-:R-:W-:Y:S02]  /*d17d0*/  IMAD.MOV.U32 R22, RZ, RZ, R13 ;  /* 0x000000ffff167224 */ /* 0x010fe400078e000d */
[----:B------:R-:W-:-:S05]  /*d17e0*/  IMAD.WIDE R12, R10, 0x4, R2 ;  /* 0x000000040a0c7825 */ /* 0x000fca00078e0202 */
[----:B---3--:R2:W-:Y:S04]  /*d17f0*/  @P4 STG.E desc[UR60][R12.64], R29 ;  /* 0x0000001d0c004986 */ /* 0x0085e8000c10193c */
[----:B--2---:R-:W2:Y:S01]  /*d1800*/  LDL.LU R29, [R1+0x24] ;  /* 0x00002400011d7983 */ /* 0x004ea20000300800 */
[----:B------:R-:W3:Y:S03]  /*d1810*/  LDC.64 R12, c[0x0][0x228] ;  /* 0x00008a00ff0c7b82 */ /* 0x000ee60000000a00 */
[----:B------:R-:W4:Y:S01]  /*d1820*/  LDL.LU R112, [R1+0x838] ;  /* 0x0008380001707983 */ /* 0x000f220000300800 */
[----:B------:R-:W-:Y:S01]  /*d1830*/  IMAD.WIDE R100, R10, 0x4, R4 ;  /* 0x000000040a647825 */ /* 0x000fe200078e0204 */
[----:B-1----:R-:W-:-:S02]  /*d1840*/  ISETP.LT.AND P1, PT, R7, R103, !P2 ;  /* 0x000000670700720c */ /* 0x002fc40005721270 */
[----:B------:R-:W-:Y:S01]  /*d1850*/  ISETP.LT.AND P2, PT, R9, R20, !P2 ;  /* 0x000000140900720c */ /* 0x000fe20005741270 */
[----:B------:R-:W-:Y:S01]  /*d1860*/  IMAD.MOV.U32 R16, RZ, RZ, R27 ;  /* 0x000000ffff107224 */ /* 0x000fe200078e001b */
[----:B---3--:R-:W-:Y:S01]  /*d1870*/  MOV R27, R13 ;  /* 0x0000000d001b7202 */ /* 0x008fe20000000f00 */
[----:B------:R-:W-:Y:S01]  /*d1880*/  IMAD.MOV.U32 R172, RZ, RZ, R12 ;  /* 0x000000ffffac7224 */ /* 0x000fe200078e000c */
[----:B------:R1:W-:Y:S02]  /*d1890*/  @P3 STG.E desc[UR60][R100.64], R21 ;  /* 0x0000001564003986 */ /* 0x0003e4000c10193c */
[----:B-1----:R-:W-:Y:S01]  /*d18a0*/  IMAD.IADD R100, R10, 0x1, R0 ;  /* 0x000000010a647824 */ /* 0x002fe200078e0200 */
[----:B------:R-:W-:Y:S01]  /*d18b0*/  IADD3 R8, R6, 0x23, RZ ;  /* 0x0000002306087810 */ /* 0x000fe20007ffe0ff */
[----:B------:R-:W1:Y:S02]  /*d18c0*/  LDC.64 R20, c[0x0][0x228] ;  /* 0x00008a00ff147b82 */ /* 0x000e640000000a00 */
[----:B------:R-:W-:-:S05]  /*d18d0*/  IMAD.WIDE R12, R100, 0x4, R2 ;  /* 0x00000004640c7825 */ /* 0x000fca00078e0202 */
[----:B------:R3:W-:Y:S02]  /*d18e0*/  @P1 STG.E desc[UR60][R12.64], R248 ;  /* 0x000000f80c001986 */ /* 0x0007e4000c10193c */
[----:B---3--:R-:W-:-:S05]  /*d18f0*/  IMAD.WIDE R12, R100, 0x4, R4 ;  /* 0x00000004640c7825 */ /* 0x008fca00078e0204 */
[----:B------:R3:W-:Y:S02]  /*d1900*/  @P2 STG.E desc[UR60][R12.64], R240 ;  /* 0x000000f00c002986 */ /* 0x0007e4000c10193c */
[----:B---3--:R-:W3:Y:S01]  /*d1910*/  LDC.64 R12, c[0x0][0x228] ;  /* 0x00008a00ff0c7b82 */ /* 0x008ee20000000a00 */
[----:B------:R-:W-:Y:S02]  /*d1920*/  ISETP.LT.AND P3, PT, R7, R102, !P6 ;  /* 0x000000660700720c */ /* 0x000fe40007761270 */
[----:B------:R-:W-:Y:S02]  /*d1930*/  ISETP.LT.AND P6, PT, R9, R24, !P6 ;  /* 0x000000180900720c */ /* 0x000fe400077c1270 */
[----:B------:R-:W-:Y:S01]  /*d1940*/  ISETP.GE.AND P4, PT, R8, R25, PT ;  /* 0x000000190800720c */ /* 0x000fe20003f86270 */
[----:B------:R-:W-:Y:S01]  /*d1950*/  IMAD.IADD R8, R100, 0x1, R0 ;  /* 0x0000000164087824 */ /* 0x000fe200078e0200 */
[----:B------:R-:W-:Y:S01]  /*d1960*/  IADD3 R10, R6, 0x24, RZ ;  /* 0x00000024060a7810 */ /* 0x000fe20007ffe0ff */
[----:B------:R-:W2:Y:S02]  /*d1970*/  LDC R102, c[0x0][0x228] ;  /* 0x00008a00ff667b82 */ /* 0x000ea40000000800 */
[----:B------:R-:W-:Y:S01]  /*d1980*/  IMAD.WIDE R100, R8, 0x4, R2 ;  /* 0x0000000408647825 */ /* 0x000fe200078e0202 */
[----:B---3--:R-:W-:-:S03]  /*d1990*/  MOV R24, R13 ;  /* 0x0000000d00187202 */ /* 0x008fc60000000f00 */
[----:B------:R-:W-:Y:S02]  /*d19a0*/  IMAD.MOV.U32 R181, RZ, RZ, R12 ;  /* 0x000000ffffb57224 */ /* 0x000fe400078e000c */
[----:B------:R-:W-:Y:S01]  /*d19b0*/  IMAD.WIDE R12, R8, 0x4, R4 ;  /* 0x00000004080c7825 */ /* 0x000fe200078e0204 */
[----:B------:R-:W-:Y:S02]  /*d19c0*/  ISETP.GE.AND P1, PT, R10, R30, PT ;  /* 0x0000001e0a00720c */ /* 0x000fe40003f26270 */
[----:B------:R-:W3:Y:S01]  /*d19d0*/  LDC.64 R30, c[0x0][0x228] ;  /* 0x00008a00ff1e7b82 */ /* 0x000ee20000000a00 */
[----:B------:R-:W-:-:S05]  /*d19e0*/  VIADD R10, R6, 0x25 ;  /* 0x00000025060a7836 */ /* 0x000fca0000000000 */
[----:B------:R-:W-:Y:S02]  /*d19f0*/  ISETP.GE.AND P2, PT, R10, R16, PT ;  /* 0x000000100a00720c */ /* 0x000fe40003f46270 */
[----:B------:R-:W-:Y:S02]  /*d1a00*/  IADD3 R10, R8, R0, RZ ;  /* 0x00000000080a7210 */ /* 0x000fe40007ffe0ff */
[----:B------:R-:W-:Y:S01]  /*d1a10*/  IADD3 R8, R6, 0x26, RZ ;  /* 0x0000002606087810 */ /* 0x000fe20007ffe0ff */
[----:B---3--:R-:W-:Y:S01]  /*d1a20*/  IMAD.MOV.U32 R16, RZ, RZ, R30 ;  /* 0x000000ffff107224 */ /* 0x008fe200078e001e */
[----:B------:R-:W-:Y:S01]  /*d1a30*/  MOV R183, R26 ;  /* 0x0000001a00b77202 */ /* 0x000fe20000000f00 */
[----:B------:R3:W-:Y:S04]  /*d1a40*/  @P3 STG.E desc[UR60][R100.64], R28 ;  /* 0x0000001c64003986 */ /* 0x0007e8000c10193c */
[----:B---3--:R-:W3:Y:S04]  /*d1a50*/  LDL.LU R28, [R1+0x28] ;  /* 0x00002800011c7983 */ /* 0x008ee80000300800 */
[----:B------:R-:W3:Y:S01]  /*d1a60*/  LDL.LU R114, [R1+0x83c] ;  /* 0x00083c0001727983 */ /* 0x000ee20000300800 */
[----:B------:R-:W-:Y:S01]  /*d1a70*/  ISETP.LT.AND P3, PT, R7, R104, !P4 ;  /* 0x000000680700720c */ /* 0x000fe20006761270 */
[----:B------:R-:W-:Y:S01]  /*d1a80*/  IMAD.WIDE R100, R10, 0x4, R2 ;  /* 0x000000040a647825 */ /* 0x000fe200078e0202 */
[----:B-1----:R-:W-:Y:S01]  /*d1a90*/  MOV R26, R20 ;  /* 0x00000014001a7202 */ /* 0x002fe20000000f00 */
[----:B------:R-:W1:Y:S01]  /*d1aa0*/  LDC R104, c[0x0][0x228] ;  /* 0x00008a00ff687b82 */ /* 0x000e620000000800 */
[----:B--2---:R2:W-:Y:S07]  /*d1ab0*/  @P6 STG.E desc[UR60][R12.64], R29 ;  /* 0x0000001d0c006986 */ /* 0x0045ee000c10193c */
[----:B--2---:R-:W2:Y:S02]  /*d1ac0*/  LDC.64 R12, c[0x0][0x228] ;  /* 0x00008a00ff0c7b82 */ /* 0x004ea40000000a00 */
[----:B--2---:R-:W-:Y:S01]  /*d1ad0*/  IMAD.MOV.U32 R32, RZ, RZ, R13 ;  /* 0x000000ffff207224 */ /* 0x004fe200078e000d */
[----:B------:R-:W-:-:S05]  /*d1ae0*/  MOV R182, R12 ;  /* 0x0000000c00b67202 */ /* 0x000fca0000000f00 */
[----:B------:R-:W2:Y:S01]  /*d1af0*/  LDC.64 R12, c[0x0][0x228] ;  /* 0x00008a00ff0c7b82 */ /* 0x000ea20000000a00 */
[----:B------:R-:W-:Y:S01]  /*d1b00*/  ISETP.GE.AND P6, PT, R8, R27, PT ;  /* 0x0000001b0800720c */ /* 0x000fe20003fc6270 */
[----:B------:R1:W-:Y:S01]  /*d1b10*/  @P3 STG.E desc[UR60][R100.64], R249 ;  /* 0x000000f964003986 */ /* 0x0003e2000c10193c */
[----:B------:R-:W-:Y:S02]  /*d1b20*/  ISETP.LT.AND P4, PT, R9, R26, !P4 ;  /* 0x0000001a0900720c */ /* 0x000fe40006781270 */
[----:B------:R-:W-:Y:S02]  /*d1b30*/  ISETP.LT.AND P3, PT, R7, R102, !P1 ;  /* 0x000000660700720c */ /* 0x000fe40004f61270 */
[----:B--2---:R-:W-:Y:S01]  /*d1b40*/  MOV R27, R12 ;  /* 0x0000000c001b7202 */ /* 0x004fe20000000f00 */
[----:B------:R-:W-:Y:S02]  /*d1b50*/  IMAD.MOV.U32 R30, RZ, RZ, R13 ;  /* 0x000000ffff1e7224 */ /* 0x000fe400078e000d */
[----:B------:R-:W2:Y:S01]  /*d1b60*/  LDC.64 R12, c[0x0][0x228] ;  /* 0x00008a00ff0c7b82 */ /* 0x000ea20000000a00 */
[----:B------:R-:W-:Y:S01]  /*d1b70*/  MOV R25, R36 ;  /* 0x0000002400197202 */ /* 0x000fe20000000f00 */
[----:B------:R-:W-:-:S03]  /*d1b80*/  IMAD.IADD R8, R10, 0x1, R0 ;  /* 0x000000010a087824 */ /* 0x000fc600078e0200 */
[----:B------:R-:W-:Y:S01]  /*d1b90*/  ISETP.LT.AND P1, PT, R9, R25, !P1 ;  /* 0x000000190900720c */ /* 0x000fe20004f21270 */
[----:B-1----:R-:W-:Y:S01]  /*d1ba0*/  IMAD.WIDE R100, R8, 0x4, R2 ;  /* 0x0000000408647825 */ /* 0x002fe200078e0202 */
[----:B--2---:R-:W-:-:S03]  /*d1bb0*/  MOV R25, R12 ;  /* 0x0000000c00197202 */ /* 0x004fc60000000f00 */
[----:B------:R-:W-:Y:S02]  /*d1bc0*/  IMAD.MOV.U32 R29, RZ, RZ, R13 ;  /* 0x000000ffff1d7224 */ /* 0x000fe400078e000d */
[----:B------:R-:W-:-:S05]  /*d1bd0*/  IMAD.WIDE R12, R10, 0x4, R4 ;  /* 0x000000040a0c7825 */ /* 0x000fca00078e0204 */
[----:B------:R1:W-:Y:S04]  /*d1be0*/  @P4 STG.E desc[UR60][R12.64], R241 ;  /* 0x000000f10c004986 */ /* 0x0003e8000c10193c */
[----:B----4-:R2:W-:Y:S01]  /*d1bf0*/  @P3 STG.E desc[UR60][R100.64], R112 ;  /* 0x0000007064003986 */ /* 0x0105e2000c10193c */
[----:B-1----:R-:W1:Y:S03]  /*d1c00*/  LDC.64 R12, c[0x0][0x228] ;  /* 0x00008a00ff0c7b82 */ /* 0x002e660000000a00 */
[----:B--2---:R-:W2:Y:S01]  /*d1c10*/  LDL.LU R112, [R1+0x2c] ;  /* 0x00002c0001707983 */ /* 0x004ea20000300800 */
[----:B------:R-:W-:-:S04]  /*d1c20*/  IADD3 R10, R6, 0x27, RZ ;  /* 0x00000027060a7810 */ /* 0x000fc80007ffe0ff */
[----:B------:R-:W-:Y:S01]  /*d1c30*/  ISETP.GE.AND P4, PT, R10, R24, PT ;  /* 0x000000180a00720c */ /* 0x000fe20003f86270 */
[----:B------:R-:W-:-:S04]  /*d1c40*/  IMAD.WIDE R102, R8, 0x4, R4 ;  /* 0x0000000408667825 */ /* 0x000fc800078e0204 */
[----:B-1----:R-:W-:Y:S01]  /*d1c50*/  IMAD.MOV.U32 R24, RZ, RZ, R13 ;  /* 0x000000ffff187224 */ /* 0x002fe200078e000d */
[----:B------:R-:W-:Y:S02]  /*d1c60*/  MOV R179, R12 ;  /* 0x0000000c00b37202 */ /* 0x000fe40000000f00 */
[----:B------:R-:W1:Y:S01]  /*d1c70*/  LDC.64 R12, c[0x0][0x228] ;  /* 0x00008a00ff0c7b82 */ /* 0x000e620000000a00 */
[----:B------:R-:W-:Y:S01]  /*d1c80*/  ISETP.LT.AND P3, PT, R7, R104, !P2 ;  /* 0x000000680700720c */ /* 0x000fe20005761270 */
[----:B------:R-:W-:Y:S01]  /*d1c90*/  IMAD.IADD R100, R8, 0x1, R0 ;  /* 0x0000000108647824 */ /* 0x000fe200078e0200 */
[----:B------:R-:W-:-:S04]  /*d1ca0*/  ISETP.LT.AND P2, PT, R9, R16, !P2 ;  /* 0x000000100900720c */ /* 0x000fc80005741270 */
[----:B------:R-:W-:Y:S01]  /*d1cb0*/  IADD3 R8, R100, R0, RZ ;  /* 0x0000000064087210 */ /* 0x000fe20007ffe0ff */
[----:B------:R-:W-:Y:S01]  /*d1cc0*/  IMAD.MOV.U32 R20, RZ, RZ, R37 ;  /* 0x000000ffff147224 */ /* 0x000fe200078e0025 */
[----:B------:R-:W4:Y:S01]  /*d1cd0*/  LDC R104, c[0x0][0x228] ;  /* 0x00008a00ff687b82 */ /* 0x000f220000000800 */
[----:B------:R-:W-:-:S07]  /*d1ce0*/  VIADD R10, R6, 0x28 ;  /* 0x00000028060a7836 */ /* 0x000fce0000000000 */
[----:B------:R-:W4:Y:S01]  /*d1cf0*/  LDC.64 R36, c[0x0][0x228] ;  /* 0x00008a00ff247b82 */ /* 0x000f220000000a00 */
[----:B-1----:R-:W-:Y:S01]  /*d1d00*/  MOV R26, R12 ;  /* 0x0000000c001a7202 */ /* 0x002fe20000000f00 */
[----:B---3--:R1:W-:Y:S01]  /*d1d10*/  @P1 STG.E desc[UR60][R102.64], R28 ;  /* 0x0000001c66001986 */ /* 0x0083e2000c10193c */
[----:B------:R-:W-:Y:S01]  /*d1d20*/  ISETP.LT.AND P1, PT, R7, R105, !P6 ;  /* 0x000000690700720c */ /* 0x000fe20007721270 */
[----:B-1----:R-:W-:Y:S01]  /*d1d30*/  IMAD.MOV.U32 R28, RZ, RZ, R13 ;  /* 0x000000ffff1c7224 */ /* 0x002fe200078e000d */
[----:B----4-:R-:W-:Y:S01]  /*d1d40*/  MOV R16, R37 ;  /* 0x0000002500107202 */ /* 0x010fe20000000f00 */
[C---:B------:R-:W-:Y:S02]  /*d1d50*/  IMAD.WIDE R12, R100.reuse, 0x4, R2 ;  /* 0x00000004640c7825 */ /* 0x040fe400078e0202 */
[----:B------:R-:W1:Y:S02]  /*d1d60*/  LDC R105, c[0x0][0x228] ;  /* 0x00008a00ff697b82 */ /* 0x000e640000000800 */
[----:B------:R-:W-:Y:S01]  /*d1d70*/  IMAD.WIDE R100, R100, 0x4, R4 ;  /* 0x0000000464647825 */ /* 0x000fe200078e0204 */
[----:B------:R3:W-:Y:S03]  /*d1d80*/  @P3 STG.E desc[UR60][R12.64], R250 ;  /* 0x000000fa0c003986 */ /* 0x0007e6000c10193c */
[----:B------:R-:W-:Y:S01]  /*d1d90*/  IMAD.WIDE R102, R8, 0x4, R2 ;  /* 0x0000000408667825 */ /* 0x000fe200078e0202 */
[----:B------:R-:W-:Y:S04]  /*d1da0*/  @P2 STG.E desc[UR60][R100.64], R242 ;  /* 0x000000f264002986 */ /* 0x000fe8000c10193c */
[----:B------:R4:W-:Y:S01]  /*d1db0*/  @P1 STG.E desc[UR60][R102.64], R114 ;  /* 0x0000007266001986 */ /* 0x0009e2000c10193c */
[----:B---3--:R-:W3:Y:S03]  /*d1dc0*/  LDC.64 R12, c[0x0][0x228] ;  /* 0x00008a00ff0c7b82 */ /* 0x008ee60000000a00 */
[----:B----4-:R-:W4:Y:S01]  /*d1dd0*/  LDL.LU R114, [R1+0x10] ;  /* 0x0000100001727983 */ /* 0x010f220000300800 */
[C---:B------:R-:W-:Y:S01]  /*d1de0*/  ISETP.LT.AND P6, PT, R9.reuse, R27, !P6 ;  /* 0x0000001b0900720c */ /* 0x040fe200077c1270 */
[----:B------:R-:W-:Y:S01]  /*d1df0*/  IMAD.MOV.U32 R180, RZ, RZ, R36 ;  /* 0x000000ffffb47224 */ /* 0x000fe200078e0024 */
[----:B------:R-:W-:-:S02]  /*d1e00*/  ISETP.LT.AND P1, PT, R9, R25, !P4 ;  /* 0x000000190900720c */ /* 0x000fc40006721270 */
[----:B------:R-:W1:Y:S01]  /*d1e10*/  LDC.64 R36, c[0x0][0x228] ;  /* 0x00008a00ff247b82 */ /* 0x000e620000000a00 */
[----:B------:R-:W-:Y:S02]  /*d1e20*/  ISETP.GE.AND P3, PT, R10, R32, PT ;  /* 0x000000200a00720c */ /* 0x000fe40003f66270 */
[----:B------:R-:W-:-:S05]  /*d1e30*/  IADD3 R100, R6, 0x29, RZ ;  /* 0x0000002906647810 */ /* 0x000fca0007ffe0ff */
[----:B------:R-:W4:Y:S01]  /*d1e40*/  LDC R103, c[0x0][0x228] ;  /* 0x00008a00ff677b82 */ /* 0x000f220000000800 */
[----:B---3--:R-:W-:Y:S01]  /*d1e50*/  IMAD.MOV.U32 R25, RZ, RZ, R13 ;  /* 0x000000ffff197224 */ /* 0x008fe200078e000d */
[----:B------:R-:W-:Y:S01]  /*d1e60*/  MOV R177, R12 ;  /* 0x0000000c00b17202 */ /* 0x000fe20000000f00 */
[----:B------:R-:W-:-:S05]  /*d1e70*/  IMAD.WIDE R12, R8, 0x4, R4 ;  /* 0x00000004080c7825 */ /* 0x000fca00078e0204 */
[----:B--2---:R2:W-:Y:S04]  /*d1e80*/  @P6 STG.E desc[UR60][R12.64], R112 ;  /* 0x000000700c006986 */ /* 0x0045e8000c10193c */
[----:B--2---:R-:W2:Y:S01]  /*d1e90*/  LDL.LU R112, [R1+0x14] ;  /* 0x0000140001707983 */ /* 0x004ea20000300800 */
[C---:B------:R-:W-:Y:S01]  /*d1ea0*/  ISETP.LT.AND P4, PT, R7.reuse, R106, !P4 ;  /* 0x0000006a0700720c */ /* 0x040fe20006781270 */
[----:B------:R-:W-:Y:S01]  /*d1eb0*/  IMAD.IADD R10, R8, 0x1, R0 ;  /* 0x00000001080a7824 */ /* 0x000fe200078e0200 */
[----:B------:R-:W-:Y:S02]  /*d1ec0*/  ISETP.GE.AND P2, PT, R100, R24, PT ;  /* 0x000000186400720c */ /* 0x000fe40003f46270 */
[----:B------:R-:W-:Y:S01]  /*d1ed0*/  IADD3 R102, R6, 0x2a, RZ ;  /* 0x0000002a06667810 */ /* 0x000fe20007ffe0ff */
[C---:B------:R-:W-:Y:S01]  /*d1ee0*/  IMAD.WIDE R100, R10.reuse, 0x4, R2 ;  /* 0x000000040a647825 */ /* 0x040fe200078e0202 */
[----:B------:R-:W-:Y:S01]  /*d1ef0*/  ISETP.LT.AND P6, PT, R7, R104, !P3 ;  /* 0x000000680700720c */ /* 0x000fe20005fc1270 */
[----:B------:R-:W3:Y:S02]  /*d1f00*/  LDC R106, c[0x0][0x228] ;  /* 0x00008a00ff6a7b82 */ /* 0x000ee40000000800 */
[----:B------:R-:W-:-:S04]  /*d1f10*/  IMAD.WIDE R12, R10, 0x4, R4 ;  /* 0x000000040a0c7825 */ /* 0x000fc800078e0204 */
[----:B------:R-:W-:Y:S01]  /*d1f20*/  @P4 STG.E desc[UR60][R100.64], R251 ;  /* 0x000000fb64004986 */ /* 0x000fe2000c10193c */
[----:B------:R-:W-:Y:S01]  /*d1f30*/  IMAD.IADD R8, R10, 0x1, R0 ;  /* 0x000000010a087824 */ /* 0x000fe200078e0200 */
[----:B-1----:R-:W-:Y:S01]  /*d1f40*/  MOV R24, R36 ;  /* 0x0000002400187202 */ /* 0x002fe20000000f00 */
[----:B------:R-:W-:Y:S01]  /*d1f50*/  IMAD.MOV.U32 R27, RZ, RZ, R37 ;  /* 0x000000ffff1b7224 */ /* 0x000fe200078e0025 */
[----:B------:R1:W-:Y:S01]  /*d1f60*/  @P1 STG.E desc[UR60][R12.64], R243 ;  /* 0x000000f30c001986 */ /* 0x0003e2000c10193c */
[----:B------:R-:W3:Y:S08]  /*d1f70*/  LDC R104, c[0x0][0x228] ;  /* 0x00008a00ff687b82 */ /* 0x000ef00000000800 */
[----:B-1----:R-:W1:Y:S01]  /*d1f80*/  LDC.64 R12, c[0x0][0x228] ;  /* 0x00008a00ff0c7b82 */ /* 0x002e620000000a00 */
[----:B------:R-:W-:-:S02]  /*d1f90*/  ISETP.LT.AND P3, PT, R9, R26, !P3 ;  /* 0x0000001a0900720c */ /* 0x000fc40005f61270 */
[----:B------:R-:W-:-:S05]  /*d1fa0*/  MOV R36, R41 ;  /* 0x0000002900247202 */ /* 0x000fca0000000f00 */
[----:B------:R-:W3:Y:S01]  /*d1fb0*/  LDC.64 R40, c[0x0][0x228] ;  /* 0x00008a00ff287b82 */ /* 0x000ee20000000a00 */
[----:B-1----:R-:W-:Y:S01]  /*d1fc0*/  MOV R32, R12 ;  /* 0x0000000c00207202 */ /* 0x002fe20000000f00 */
[----:B------:R-:W-:Y:S02]  /*d1fd0*/  IMAD.MOV.U32 R26, RZ, RZ, R13 ;  /* 0x000000ffff1a7224 */ /* 0x000fe400078e000d */
[----:B------:R-:W-:Y:S01]  /*d1fe0*/  IMAD.WIDE R12, R8, 0x4, R2 ;  /* 0x00000004080c7825 */ /* 0x000fe200078e0202 */
[----:B------:R-:W-:-:S03]  /*d1ff0*/  ISETP.LT.AND P1, PT, R7, R105, !P2 ;  /* 0x000000690700720c */ /* 0x000fc60005721270 */
[----:B------:R-:W-:Y:S01]  /*d2000*/  IMAD.WIDE R100, R8, 0x4, R4 ;  /* 0x0000000408647825 */ /* 0x000fe200078e0204 */
[----:B------:R-:W-:Y:S01]  /*d2010*/  ISETP.GE.AND P4, PT, R102, R16, PT ;  /* 0x000000106600720c */ /* 0x000fe20003f86270 */
[----:B------:R-:W1:Y:S01]  /*d2020*/  LDC R105, c[0x0][0x228] ;  /* 0x00008a00ff697b82 */ /* 0x000e620000000800 */
[----:B---3--:R-:W-:Y:S02]  /*d2030*/  MOV R143, R40 ;  /* 0x00000028008f7202 */ /* 0x008fe40000000f00 */
[----:B------:R-:W-:Y:S01]  /*d2040*/  ISETP.LT.AND P2, PT, R9, R24, !P2 ;  /* 0x000000180900720c */ /* 0x000fe20005741270 */
[----:B----4-:R3:W-:Y:S01]  /*d2050*/  @P6 STG.E desc[UR60][R12.64], R114 ;  /* 0x000000720c006986 */ /* 0x0107e2000c10193c */
[----:B------:R-:W-:-:S03]  /*d2060*/  IADD3 R10, R6, 0x2b, RZ ;  /* 0x0000002b060a7810 */ /* 0x000fc60007ffe0ff */
[----:B------:R-:W4:Y:S08]  /*d2070*/  LDC R102, c[0x0][0x228] ;  /* 0x00008a00ff667b82 */ /* 0x000f300000000800 */
[----:B---3--:R-:W3:Y:S01]  /*d2080*/  LDC.64 R12, c[0x0][0x228] ;  /* 0x00008a00ff0c7b82 */ /* 0x008ee20000000a00 */
[----:B------:R-:W4:Y:S04]  /*d2090*/  LDL.LU R114, [R1+0x18] ;  /* 0x0000180001727983 */ /* 0x000f280000300800 */
[----:B------:R1:W-:Y:S01]  /*d20a0*/  @P3 STG.E desc[UR60][R100.64], R244 ;  /* 0x000000f464003986 */ /* 0x0003e2000c10193c */
[----:B------:R-:W-:Y:S01]  /*d20b0*/  ISETP.LT.AND P3, PT, R7, R103, !P4 ;  /* 0x000000670700720c */ /* 0x000fe20006761270 */
[----:B-1----:R-:W-:Y:S01]  /*d20c0*/  IMAD.IADD R100, R8, 0x1, R0 ;  /* 0x0000000108647824 */ /* 0x002fe200078e0200 */
[----:B---3--:R-:W-:Y:S01]  /*d20d0*/  MOV R40, R13 ;  /* 0x0000000d00287202 */ /* 0x008fe20000000f00 */
[----:B------:R-:W-:-:S02]  /*d20e0*/  IMAD.MOV.U32 R176, RZ, RZ, R12 ;  /* 0x000000ffffb07224 */ /* 0x000fc400078e000c */
[----:B------:R-:W-:-:S04]  /*d20f0*/  IMAD.WIDE R12, R100, 0x4, R2 ;  /* 0x00000004640c7825 */ /* 0x000fc800078e0202 */
[C---:B------:R-:W-:Y:S01]  /*d2100*/  IMAD.IADD R8, R100.reuse, 0x1, R0 ;  /* 0x0000000164087824 */ /* 0x040fe200078e0200 */
[----:B------:R1:W-:Y:S02]  /*d2110*/  @P1 STG.E desc[UR60][R12.64], R232 ;  /* 0x000000e80c001986 */ /* 0x0003e4000c10193c */
[----:B-1----:R-:W-:-:S04]  /*d2120*/  IMAD.WIDE R12, R100, 0x4, R4 ;  /* 0x00000004640c7825 */ /* 0x002fc800078e0204 */
[----:B------:R-:W-:Y:S01]  /*d2130*/  IMAD.WIDE R100, R8, 0x4, R2 ;  /* 0x0000000408647825 */ /* 0x000fe200078e0202 */
[----:B------:R1:W-:Y:S02]  /*d2140*/  @P2 STG.E desc[UR60][R12.64], R228 ;  /* 0x000000e40c002986 */ /* 0x0003e4000c10193c */
[----:B-1----:R-:W1:Y:S02]  /*d2150*/  LDC.64 R12, c[0x0][0x228] ;  /* 0x00008a00ff0c7b82 */ /* 0x002e640000000a00 */
[----:B--2---:R2:W-:Y:S04]  /*d2160*/  @P3 STG.E desc[UR60][R100.64], R112 ;  /* 0x0000007064003986 */ /* 0x0045e8000c10193c */
[----:B--2---:R-:W2:Y:S01]  /*d2170*/  LDL.LU R112, [R1+0x1c] ;  /* 0x00001c0001707983 */ /* 0x004ea20000300800 */
[----:B------:R-:W-:-:S02]  /*d2180*/  ISETP.LT.AND P4, PT, R9, R32, !P4 ;  /* 0x000000200900720c */ /* 0x000fc40006781270 */
[----:B------:R-:W-:Y:S02]  /*d2190*/  ISETP.GE.AND P6, PT, R10, R25, PT ;  /* 0x000000190a00720c */ /* 0x000fe40003fc6270 */
[----:B------:R-:W-:Y:S01]  /*d21a0*/  IADD3 R10, R6, 0x2c, RZ ;  /* 0x0000002c060a7810 */ /* 0x000fe20007ffe0ff */
[----:B-1----:R-:W-:Y:S01]  /*d21b0*/  IMAD.MOV.U32 R141, RZ, RZ, R12 ;  /* 0x000000ffff8d7224 */ /* 0x002fe200078e000c */
[----:B------:R-:W1:Y:S02]  /*d21c0*/  LDC.64 R24, c[0x0][0x228] ;  /* 0x00008a00ff187b82 */ /* 0x000e640000000a00 */
[----:B------:R-:W-:Y:S02]  /*d21d0*/  ISETP.GE.AND P1, PT, R10, R36, PT ;  /* 0x000000240a00720c */ /* 0x000fe40003f26270 */
[----:B------:R-:W-:Y:S01]  /*d21e0*/  MOV R36, R13 ;  /* 0x0000000d00247202 */ /* 0x000fe20000000f00 */
[----:B------:R-:W-:-:S05]  /*d21f0*/  IMAD.WIDE R12, R8, 0x4, R4 ;  /* 0x00000004080c7825 */ /* 0x000fca00078e0204 */
[----:B------:R3:W-:Y:S02]  /*d2200*/  @P4 STG.E desc[UR60][R12.64], R245 ;  /* 0x000000f50c004986 */ /* 0x0007e4000c10193c */
[----:B---3--:R-:W3:Y:S01]  /*d2210*/  LDC.64 R12, c[0x0][0x228] ;  /* 0x00008a00ff0c7b82 */ /* 0x008ee20000000a00 */
[----:B------:R-:W-:Y:S02]  /*d2220*/  MOV R37, R42 ;  /* 0x0000002a00257202 */ /* 0x000fe40000000f00 */
[----:B-1----:R-:W-:Y:S01]  /*d2230*/  MOV R38, R24 ;  /* 0x0000001800267202 */ /* 0x002fe20000000f00 */
[----:B------:R-:W-:-:S04]  /*d2240*/  IMAD.MOV.U32 R24, RZ, RZ, R43 ;  /* 0x000000ffff187224 */ /* 0x000fc800078e002b */
[----:B------:R-:W1:Y:S01]  /*d2250*/  LDC.64 R42, c[0x0][0x228] ;  /* 0x00008a00ff2a7b82 */ /* 0x000e620000000a00 */
[----:B---3--:R-:W-:Y:S01]  /*d2260*/  MOV R44, R13 ;  /* 0x0000000d002c7202 */ /* 0x008fe20000000f00 */
[----:B------:R-:W-:-:S06]  /*d2270*/  IMAD.MOV.U32 R142, RZ, RZ, R12 ;  /* 0x000000ffff8e7224 */ /* 0x000fcc00078e000c */
[----:B------:R-:W3:Y:S01]  /*d2280*/  LDC.64 R12, c[0x0][0x228] ;  /* 0x00008a00ff0c7b82 */ /* 0x000ee20000000a00 */
[----:B------:R-:W-:Y:S02]  /*d2290*/  IMAD.MOV.U32 R16, RZ, RZ, R41 ;  /* 0x000000ffff107224 */ /* 0x000fe400078e0029 */
[----:B------:R-:W-:Y:S01]  /*d22a0*/  VIADD R10, R6, 0x2d ;  /* 0x0000002d060a7836 */ /* 0x000fe20000000000 */
[----:B------:R-:W-:Y:S02]  /*d22b0*/  ISETP.LT.AND P3, PT, R7, R104, !P6 ;  /* 0x000000680700720c */ /* 0x000fe40007761270 */
[----:B------:R-:W-:Y:S02]  /*d22c0*/  ISETP.LT.AND P6, PT, R9, R38, !P6 ;  /* 0x000000260900720c */ /* 0x000fe400077c1270 */
[----:B------:R-:W-:Y:S01]  /*d22d0*/  ISETP.GE.AND P2, PT, R10, R16, PT ;  /* 0x000000100a00720c */ /* 0x000fe20003f46270 */
[----:B-1----:R-:W-:Y:S01]  /*d22e0*/  IMAD.MOV.U32 R32, RZ, RZ, R42 ;  /* 0x000000ffff207224 */ /* 0x002fe200078e002a */
[----:B------:R-:W-:Y:S01]  /*d22f0*/  MOV R16, R43 ;  /* 0x0000002b00107202 */ /* 0x000fe20000000f00 */
[----:B------:R-:W1:Y:S01]  /*d2300*/  LDC R104, c[0x0][0x228] ;  /* 0x00008a00ff687b82 */ /* 0x000e620000000800 */
[----:B------:R-:W-:Y:S01]  /*d2310*/  IADD3 R10, R8, R0, RZ ;  /* 0x00000000080a7210 */ /* 0x000fe20007ffe0ff */
[----:B---3--:R-:W-:Y:S01]  /*d2320*/  IMAD.MOV.U32 R43, RZ, RZ, R12 ;  /* 0x000000ffff2b7224 */ /* 0x008fe200078e000c */
[----:B------:R-:W-:-:S05]  /*d2330*/  MOV R38, R13 ;  /* 0x0000000d00267202 */ /* 0x000fca0000000f00 */
[----:B------:R-:W3:Y:S01]  /*d2340*/  LDC.64 R12, c[0x0][0x228] ;  /* 0x00008a00ff0c7b82 */ /* 0x000ee20000000a00 */
[----:B------:R-:W-:-:S05]  /*d2350*/  IMAD.WIDE R100, R10, 0x4, R2 ;  /* 0x000000040a647825 */ /* 0x000fca00078e0202 */
[----:B------:R1:W-:Y:S01]  /*d2360*/  @P3 STG.E desc[UR60][R100.64], R233 ;  /* 0x000000e964003986 */ /* 0x0003e2000c10193c */
[----:B----4-:R-:W-:Y:S02]  /*d2370*/  ISETP.LT.AND P3, PT, R7, R102, !P1 ;  /* 0x000000660700720c */ /* 0x010fe40004f61270 */
[----:B------:R-:W-:Y:S01]  /*d2380*/  ISETP.LT.AND P1, PT, R9, R37, !P1 ;  /* 0x000000250900720c */ /* 0x000fe20004f21270 */
[----:B------:R-:W-:Y:S01]  /*d2390*/  VIADD R8, R6, 0x2e ;  /* 0x0000002e06087836 */ /* 0x000fe20000000000 */
[----:B-1----:R-:W1:Y:S01]  /*d23a0*/  LDC.64 R232, c[0x0][0x228] ;  /* 0x00008a00ffe87b82 */ /* 0x002e620000000a00 */
[----:B---3--:R-:W-:Y:S01]  /*d23b0*/  IMAD.MOV.U32 R42, RZ, RZ, R12 ;  /* 0x000000ffff2a7224 */ /* 0x008fe200078e000c */
[----:B------:R-:W-:Y:S01]  /*d23c0*/  MOV R37, R13 ;  /* 0x0000000d00257202 */ /* 0x000fe20000000f00 */
[----:B------:R-:W-:-:S05]  /*d23d0*/  IMAD.WIDE R12, R10, 0x4, R4 ;  /* 0x000000040a0c7825 */ /* 0x000fca00078e0204 */
[----:B------:R3:W-:Y:S01]  /*d23e0*/  @P6 STG.E desc[UR60][R12.64], R229 ;  /* 0x000000e50c006986 */ /* 0x0007e2000c10193c */
[----:B------:R-:W-:Y:S02]  /*d23f0*/  ISETP.GE.AND P4, PT, R8, R40, PT ;  /* 0x000000280800720c */ /* 0x000fe40003f86270 */
[----:B------:R-:W-:Y:S01]  /*d2400*/  IADD3 R8, R10, R0, RZ ;  /* 0x000000000a087210 */ /* 0x000fe20007ffe0ff */
[----:B---3--:R-:W3:Y:S04]  /*d2410*/  LDC.64 R12, c[0x0][0x228] ;  /* 0x00008a00ff0c7b82 */ /* 0x008ee80000000a00 */
[----:B------:R-:W-:-:S04]  /*d2420*/  IMAD.WIDE R100, R8, 0x4, R2 ;  /* 0x0000000408647825 */ /* 0x000fc800078e0202 */
[----:B------:R-:W-:Y:S01]  /*d2430*/  IMAD.WIDE R102, R8, 0x4, R4 ;  /* 0x0000000408667825 */ /* 0x000fe200078e0204 */
[----:B------:R4:W-:Y:S01]  /*d2440*/  @P3 STG.E desc[UR60][R100.64], R114 ;  /* 0x0000007264003986 */ /* 0x0009e2000c10193c */
[----:B---3--:R-:W-:Y:S02]  /*d2450*/  MOV R41, R13 ;  /* 0x0000000d00297202 */ /* 0x008fe40000000f00 */
[----:B------:R-:W-:Y:S02]  /*d2460*/  IMAD.MOV.U32 R187, RZ, RZ, R12 ;  /* 0x000000ffffbb7224 */ /* 0x000fe400078e000c */
[----:B------:R-:W3:Y:S01]  /*d2470*/  LDC.64 R12, c[0x0][0x228] ;  /* 0x00008a00ff0c7b82 */ /* 0x000ee20000000a00 */
[----:B----4-:R-:W4:Y:S01]  /*d2480*/  LDL.LU R114, [R1] ;  /* 0x0000000001727983 */ /* 0x010f220000300800 */
[----:B------:R-:W-:Y:S01]  /*d2490*/  ISETP.LT.AND P3, PT, R7, R104, !P2 ;  /* 0x000000680700720c */ /* 0x000fe20005761270 */
[----:B------:R-:W-:Y:S01]  /*d24a0*/  VIADD R10, R6, 0x2f ;  /* 0x0000002f060a7836 */ /* 0x000fe20000000000 */
[----:B------:R-:W-:Y:S01]  /*d24b0*/  ISETP.LT.AND P2, PT, R9, R32, !P2 ;  /* 0x000000200900720c */ /* 0x000fe20005741270 */
[----:B------:R1:W-:Y:S01]  /*d24c0*/  @P1 STG.E desc[UR60][R102.64], R246 ;  /* 0x000000f666001986 */ /* 0x0003e2000c10193c */
[----:B------:R-:W-:-:S02]  /*d24d0*/  IADD3 R100, R8, R0, RZ ;  /* 0x0000000008647210 */ /* 0x000fc40007ffe0ff */
[----:B------:R-:W2:Y:S01]  /*d24e0*/  LDC R104, c[0x0][0x228] ;  /* 0x00008a00ff687b82 */ /* 0x000ea20000000800 */
[----:B------:R-:W-:Y:S02]  /*d24f0*/  ISETP.LT.AND P1, PT, R7, R105, !P4 ;  /* 0x000000690700720c */ /* 0x000fe40006721270 */
[----:B------:R-:W-:Y:S01]  /*d2500*/  ISETP.GE.AND P6, PT, R10, R36, PT ;  /* 0x000000240a00720c */ /* 0x000fe20003fc6270 */
[C---:B------:R-:W-:Y:S02]  /*d2510*/  IMAD.IADD R8, R100.reuse, 0x1, R0 ;  /* 0x0000000164087824 */ /* 0x040fe400078e0200 */
[----:B---3--:R-:W-:Y:S01]  /*d2520*/  IMAD.MOV.U32 R40, RZ, RZ, R12 ;  /* 0x000000ffff287224 */ /* 0x008fe200078e000c */
[----:B------:R-:W-:Y:S01]  /*d2530*/  MOV R36, R13 ;  /* 0x0000000d00247202 */ /* 0x000fe20000000f00 */
[C---:B------:R-:W-:Y:S01]  /*d2540*/  IMAD.WIDE R12, R100.reuse, 0x4, R2 ;  /* 0x00000004640c7825 */ /* 0x040fe200078e0202 */
[----:B------:R-:W3:Y:S03]  /*d2550*/  LDC R105, c[0x0][0x228] ;  /* 0x00008a00ff697b82 */ /* 0x000ee60000000800 */
[----:B------:R-:W-:Y:S01]  /*d2560*/  IMAD.WIDE R100, R100, 0x4, R4 ;  /* 0x0000000464647825 */ /* 0x000fe200078e0204 */
[----:B------:R2:W-:Y:S03]  /*d2570*/  @P3 STG.E desc[UR60][R12.64], R234 ;  /* 0x000000ea0c003986 */ /* 0x0005e6000c10193c */
[----:B-1----:R-:W-:Y:S01]  /*d2580*/  IMAD.WIDE R102, R8, 0x4, R2 ;  /* 0x0000000408667825 */ /* 0x002fe200078e0202 */
[----:B------:R-:W-:Y:S01]  /*d2590*/  @P2 STG.E desc[UR60][R100.64], R230 ;  /* 0x000000e664002986 */ /* 0x000fe2000c10193c */
[----:B--2---:R-:W1:Y:S03]  /*d25a0*/  LDC.64 R12, c[0x0][0x228] ;  /* 0x00008a00ff0c7b82 */ /* 0x004e660000000a00 */
[----:B------:R2:W-:Y:S04]  /*d25b0*/  @P1 STG.E desc[UR60][R102.64], R112 ;  /* 0x0000007066001986 */ /* 0x0005e8000c10193c */
[----:B--2---:R-:W2:Y:S01]  /*d25c0*/  LDL.LU R112, [R1+0x4] ;  /* 0x0000040001707983 */ /* 0x004ea20000300800 */
[----:B------:R-:W-:-:S02]  /*d25d0*/  ISETP.LT.AND P4, PT, R9, R43, !P4 ;  /* 0x0000002b0900720c */ /* 0x000fc40006781270 */
[C---:B------:R-:W-:Y:S01]  /*d25e0*/  IADD3 R10, R6.reuse, 0x30, RZ ;  /* 0x00000030060a7810 */ /* 0x040fe20007ffe0ff */
[----:B------:R-:W-:Y:S01]  /*d25f0*/  VIADD R100, R6, 0x31 ;  /* 0x0000003106647836 */ /* 0x000fe20000000000 */
[----:B------:R-:W-:Y:S01]  /*d2600*/  ISETP.LT.AND P1, PT, R9, R42, !P6 ;  /* 0x0000002a0900720c */ /* 0x000fe20007721270 */
[----:B-1----:R-:W-:Y:S01]  /*d2610*/  IMAD.MOV.U32 R185, RZ, RZ, R12 ;  /* 0x000000ffffb97224 */ /* 0x002fe200078e000c */
[----:B------:R-:W-:Y:S01]  /*d2620*/  ISETP.LT.AND P6, PT, R7, R106, !P6 ;  /* 0x0000006a0700720c */ /* 0x000fe200077c1270 */
[----:B------:R-:W1:Y:S01]  /*d2630*/  LDC R103, c[0x0][0x228] ;  /* 0x00008a00ff677b82 */ /* 0x000e620000000800 */
[----:B------:R-:W-:Y:S02]  /*d2640*/  ISETP.GE.AND P3, PT, R10, R44, PT ;  /* 0x0000002c0a00720c */ /* 0x000fe40003f66270 */
[----:B------:R-:W-:Y:S01]  /*d2650*/  MOV R42, R13 ;  /* 0x0000000d002a7202 */ /* 0x000fe20000000f00 */
[C---:B------:R-:W-:Y:S01]  /*d2660*/  IMAD.WIDE R12, R8.reuse, 0x4, R4 ;  /* 0x00000004080c7825 */ /* 0x040fe200078e0204 */
[----:B------:R-:W-:-:S02]  /*d2670*/  IADD3 R10, R8, R0, RZ ;  /* 0x00000000080a7210 */ /* 0x000fc40007ffe0ff */
[----:B------:R-:W-:Y:S01]  /*d2680*/  ISETP.GE.AND P2, PT, R100, R41, PT ;  /* 0x000000296400720c */ /* 0x000fe20003f46270 */
[----:B------:R-:W3:Y:S01]  /*d2690*/  LDC.64 R44, c[0x0][0x228] ;  /* 0x00008a00ff2c7b82 */ /* 0x000ee20000000a00 */
[----:B------:R1:W-:Y:S01]  /*d26a0*/  @P4 STG.E desc[UR60][R12.64], R247 ;  /* 0x000000f70c004986 */ /* 0x0003e2000c10193c */
[----:B------:R-:W-:-:S05]  /*d26b0*/  IMAD.WIDE R100, R10, 0x4, R2 ;  /* 0x000000040a647825 */ /* 0x000fca00078e0202 */
[----:B------:R-:W-:Y:S01]  /*d26c0*/  @P6 STG.E desc[UR60][R100.64], R235 ;  /* 0x000000eb64006986 */ /* 0x000fe2000c10193c */
[----:B------:R-:W4:Y:S01]  /*d26d0*/  LDC R102, c[0x0][0x228] ;  /* 0x00008a00ff667b82 */ /* 0x000f220000000800 */
[----:B-1----:R-:W-:-:S07]  /*d26e0*/  IMAD.WIDE R12, R10, 0x4, R4 ;  /* 0x000000040a0c7825 */ /* 0x002fce00078e0204 */
[----:B------:R-:W1:Y:S01]  /*d26f0*/  LDC R106, c[0x0][0x228] ;  /* 0x00008a00ff6a7b82 */ /* 0x000e620000000800 */
[----:B------:R3:W-:Y:S01]  /*d2700*/  @P1 STG.E desc[UR60][R12.64], R231 ;  /* 0x000000e70c001986 */ /* 0x0007e2000c10193c */
[----:B------:R-:W-:Y:S02]  /*d2710*/  IMAD.MOV.U32 R32, RZ, RZ, R47 ;  /* 0x000000ffff207224 */ /* 0x000fe400078e002f */
[----:B------:R-:W-:Y:S02]  /*d2720*/  VIADD R8, R6, 0x32 ;  /* 0x0000003206087836 */ /* 0x000fe40000000000 */
[----:B---3--:R-:W-:Y:S02]  /*d2730*/  IMAD.MOV.U32 R41, RZ, RZ, R44 ;  /* 0x000000ffff297224 */ /* 0x008fe400078e002c */
[----:B------:R-:W3:Y:S08]  /*d2740*/  LDC.64 R246, c[0x0][0x228] ;  /* 0x00008a00fff67b82 */ /* 0x000ef00000000a00 */
[----:B------:R-:W1:Y:S01]  /*d2750*/  LDC.64 R12, c[0x0][0x228] ;  /* 0x00008a00ff0c7b82 */ /* 0x000e620000000a00 */
[----:B------:R-:W-:-:S02]  /*d2760*/  ISETP.LT.AND P4, PT, R7, R104, !P3 ;  /* 0x000000680700720c */ /* 0x000fc40005f81270 */
[----:B------:R-:W-:Y:S02]  /*d2770*/  IADD3 R10, R10, R0, RZ ;  /* 0x000000000a0a7210 */ /* 0x000fe40007ffe0ff */
[----:B------:R-:W-:Y:S02]  /*d2780*/  ISETP.LT.AND P3, PT, R9, R40, !P3 ;  /* 0x000000280900720c */ /* 0x000fe40005f61270 */
[----:B------:R-:W-:Y:S01]  /*d2790*/  ISETP.LT.AND P1, PT, R7, R103, !P2 ;  /* 0x000000670700720c */ /* 0x000fe20005721270 */
[----:B------:R-:W3:Y:S01]  /*d27a0*/  LDC R104, c[0x0][0x228] ;  /* 0x00008a00ff687b82 */ /* 0x000ee20000000800 */
[----:B-1----:R-:W-:Y:S01]  /*d27b0*/  IMAD.MOV.U32 R40, RZ, RZ, R12 ;  /* 0x000000ffff287224 */ /* 0x002fe200078e000c */
[----:B------:R-:W-:Y:S01]  /*d27c0*/  MOV R46, R13 ;  /* 0x0000000d002e7202 */ /* 0x000fe20000000f00 */
[----:B------:R-:W-:-:S04]  /*d27d0*/  IMAD.WIDE R12, R10, 0x4, R2 ;  /* 0x000000040a0c7825 */ /* 0x000fc800078e0202 */
[----:B------:R-:W-:Y:S01]  /*d27e0*/  IMAD.WIDE R100, R10, 0x4, R4 ;  /* 0x000000040a647825 */ /* 0x000fe200078e0204 */
[----:B------:R-:W-:-:S03]  /*d27f0*/  ISETP.GE.AND P6, PT, R8, R32, PT ;  /* 0x000000200800720c */ /* 0x000fc60003fc6270 */
[----:B------:R-:W-:Y:S01]  /*d2800*/  VIADD R8, R6, 0x33 ;  /* 0x0000003306087836 */ /* 0x000fe20000000000 */
[----:B------:R-:W-:Y:S01]  /*d2810*/  ISETP.LT.AND P2, PT, R9, R41, !P2 ;  /* 0x000000290900720c */ /* 0x000fe20005741270 */
[----:B----4-:R1:W-:Y:S02]  /*d2820*/  @P4 STG.E desc[UR60][R12.64], R114 ;  /* 0x000000720c004986 */ /* 0x0103e4000c10193c */
[----:B-1----:R-:W1:Y:S02]  /*d2830*/  LDC.64 R12, c[0x0][0x228] ;  /* 0x00008a00ff0c7b82 */ /* 0x002e640000000a00 */
[----:B------:R4:W-:Y:S01]  /*d2840*/  @P3 STG.E desc[UR60][R100.64], R236 ;  /* 0x000000ec64003986 */ /* 0x0009e2000c10193c */
[----:B------:R-:W-:-:S03]  /*d2850*/  ISETP.LT.AND P3, PT, R7, R102, !P6 ;  /* 0x000000660700720c */ /* 0x000fc60007761270 */
[----:B------:R-:W3:Y:S01]  /*d2860*/  LDL.LU R114, [R1+0x8] ;  /* 0x0000080001727983 */ /* 0x000ee20000300800 */
[----:B------:R-:W-:Y:S02]  /*d2870*/  ISETP.GE.AND P4, PT, R8, R42, PT ;  /* 0x0000002a0800720c */ /* 0x000fe40003f86270 */
[-C--:B----4-:R-:W-:Y:S02]  /*d2880*/  IADD3 R100, R10, R0.reuse, RZ ;  /* 0x000000000a647210 */ /* 0x090fe40007ffe0ff */
[----:B------:R-:W-:Y:S01]  /*d2890*/  MOV R47, R45 ;  /* 0x0000002d002f7202 */ /* 0x000fe20000000f00 */
[----:B------:R-:W-:Y:S01]  /*d28a0*/  IMAD.MOV.U32 R41, RZ, RZ, R52 ;  /* 0x000000ffff297224 */ /* 0x000fe200078e0034 */
[C---:B------:R-:W-:Y:S01]  /*d28b0*/  IADD3 R8, R100.reuse, R0, RZ ;  /* 0x0000000064087210 */ /* 0x040fe20007ffe0ff */
[----:B------:R-:W4:Y:S01]  /*d28c0*/  LDC.64 R44, c[0x0][0x228] ;  /* 0x00008a00ff2c7b82 */ /* 0x000f220000000a00 */
[----:B-1----:R-:W-:Y:S01]  /*d28d0*/  IMAD.MOV.U32 R48, RZ, RZ, R13 ;  /* 0x000000ffff307224 */ /* 0x002fe200078e000d */
[----:B------:R-:W-:Y:S01]  /*d28e0*/  MOV R184, R12 ;  /* 0x0000000c00b87202 */ /* 0x000fe20000000f00 */
[----:B------:R-:W-:-:S05]  /*d28f0*/  IMAD.WIDE R12, R100, 0x4, R2 ;  /* 0x00000004640c7825 */ /* 0x000fca00078e0202 */
[----:B------:R-:W1:Y:S01]  /*d2900*/  LDC R102, c[0x0][0x228] ;  /* 0x00008a00ff667b82 */ /* 0x000e620000000800 */
[----:B------:R4:W-:Y:S02]  /*d2910*/  @P1 STG.E desc[UR60][R12.64], R224 ;  /* 0x000000e00c001986 */ /* 0x0009e4000c10193c */
[----:B----4-:R-:W-:-:S04]  /*d2920*/  IMAD.WIDE R12, R100, 0x4, R4 ;  /* 0x00000004640c7825 */ /* 0x010fc800078e0204 */
[----:B------:R-:W-:Y:S01]  /*d2930*/  IMAD.WIDE R100, R8, 0x4, R2 ;  /* 0x0000000408647825 */ /* 0x000fe200078e0202 */
[----:B------:R4:W-:Y:S01]  /*d2940*/  @P2 STG.E desc[UR60][R12.64], R220 ;  /* 0x000000dc0c002986 */ /* 0x0009e2000c10193c */
[----:B------:R-:W-:Y:S02]  /*d2950*/  MOV R186, R44 ;  /* 0x0000002c00ba7202 */ /* 0x000fe40000000f00 */
[----:B------:R-:W-:Y:S02]  /*d2960*/  IMAD.MOV.U32 R43, RZ, RZ, R45 ;  /* 0x000000ffff2b7224 */ /* 0x000fe400078e002d */
[----:B------:R-:W1:Y:S08]  /*d2970*/  LDC.64 R44, c[0x0][0x228] ;  /* 0x00008a00ff2c7b82 */ /* 0x000e700000000a00 */
[----:B----4-:R-:W4:Y:S01]  /*d2980*/  LDC.64 R12, c[0x0][0x228] ;  /* 0x00008a00ff0c7b82 */ /* 0x010f220000000a00 */
[----:B--2---:R2:W-:Y:S04]  /*d2990*/  @P3 STG.E desc[UR60][R100.64], R112 ;  /* 0x0000007064003986 */ /* 0x0045e8000c10193c */
[----:B--2---:R-:W2:Y:S01]  /*d29a0*/  LDL.LU R112, [R1+0xc] ;  /* 0x00000c0001707983 */ /* 0x004ea20000300800 */
[----:B------:R-:W-:Y:S01]  /*d29b0*/  VIADD R10, R6, 0x34 ;  /* 0x00000034060a7836 */ /* 0x000fe20000000000 */
[----:B------:R-:W-:-:S02]  /*d29c0*/  ISETP.LT.AND P6, PT, R9, R40, !P6 ;  /* 0x000000280900720c */ /* 0x000fc400077c1270 */
[----:B-1----:R-:W-:Y:S01]  /*d29d0*/  MOV R32, R45 ;  /* 0x0000002d00207202 */ /* 0x002fe20000000f00 */
[----:B------:R-:W-:Y:S01]  /*d29e0*/  IMAD.MOV.U32 R195, RZ, RZ, R44 ;  /* 0x000000ffffc37224 */ /* 0x000fe200078e002c */
[----:B------:R-:W-:Y:S01]  /*d29f0*/  ISETP.GE.AND P1, PT, R10, R43, PT ;  /* 0x0000002b0a00720c */ /* 0x000fe20003f26270 */
[----:B------:R-:W1:Y:S01]  /*d2a00*/  LDC.64 R44, c[0x0][0x228] ;  /* 0x00008a00ff2c7b82 */ /* 0x000e620000000a00 */
[----:B------:R-:W-:Y:S01]  /*d2a10*/  IADD3 R10, R6, 0x35, RZ ;  /* 0x00000035060a7810 */ /* 0x000fe20007ffe0ff */
[----:B------:R-:W2:Y:S01]  /*d2a20*/  LDL.LU R113, [R1+0x840] ;  /* 0x0008400001717983 */ /* 0x000ea20000300800 */
[----:B----4-:R-:W-:Y:S02]  /*d2a30*/  MOV R193, R12 ;  /* 0x0000000c00c17202 */ /* 0x010fe40000000f00 */
[----:B------:R-:W-:Y:S01]  /*d2a40*/  ISETP.GE.AND P2, PT, R10, R32, PT ;  /* 0x000000200a00720c */ /* 0x000fe20003f46270 */
[----:B------:R-:W-:Y:S02]  /*d2a50*/  IMAD.MOV.U32 R32, RZ, RZ, R13 ;  /* 0x000000ffff207224 */ /* 0x000fe400078e000d */
[----:B------:R-:W-:-:S05]  /*d2a60*/  IMAD.WIDE R12, R8, 0x4, R4 ;  /* 0x00000004080c7825 */ /* 0x000fca00078e0204 */
[----:B------:R4:W-:Y:S02]  /*d2a70*/  @P6 STG.E desc[UR60][R12.64], R237 ;  /* 0x000000ed0c006986 */ /* 0x0009e4000c10193c */
[----:B----4-:R-:W4:Y:S01]  /*d2a80*/  LDC.64 R12, c[0x0][0x228] ;  /* 0x00008a00ff0c7b82 */ /* 0x010f220000000a00 */
[----:B-1----:R-:W-:Y:S01]  /*d2a90*/  IMAD.MOV.U32 R42, RZ, RZ, R44 ;  /* 0x000000ffff2a7224 */ /* 0x002fe200078e002c */
[----:B------:R-:W-:-:S06]  /*d2aa0*/  MOV R44, R53 ;  /* 0x00000035002c7202 */ /* 0x000fcc0000000f00 */
[----:B------:R-:W1:Y:S01]  /*d2ab0*/  LDC.64 R52, c[0x0][0x228] ;  /* 0x00008a00ff347b82 */ /* 0x000e620000000a00 */
[----:B----4-:R-:W-:Y:S01]  /*d2ac0*/  IMAD.MOV.U32 R56, RZ, RZ, R13 ;  /* 0x000000ffff387224 */ /* 0x010fe200078e000d */
[----:B------:R-:W-:-:S06]  /*d2ad0*/  MOV R194, R12 ;  /* 0x0000000c00c27202 */ /* 0x000fcc0000000f00 */
[----:B------:R-:W4:Y:S01]  /*d2ae0*/  LDC.64 R12, c[0x0][0x228] ;  /* 0x00008a00ff0c7b82 */ /* 0x000f220000000a00 */
[----:B---3--:R-:W-:Y:S02]  /*d2af0*/  ISETP.LT.AND P3, PT, R7, R104, !P4 ;  /* 0x000000680700720c */ /* 0x008fe40006761270 */
[----:B------:R-:W-:Y:S01]  /*d2b00*/  ISETP.LT.AND P4, PT, R9, R42, !P4 ;  /* 0x0000002a0900720c */ /* 0x000fe20006781270 */
[----:B-1----:R-:W-:Y:S02]  /*d2b10*/  IMAD.MOV.U32 R43, RZ, RZ, R53 ;  /* 0x000000ffff2b7224 */ /* 0x002fe400078e0035 */
[----:B------:R-:W-:Y:S01]  /*d2b20*/  IMAD.IADD R10, R8, 0x1, R0 ;  /* 0x00000001080a7824 */ /* 0x000fe200078e0200 */
[----:B------:R-:W-:Y:S01]  /*d2b30*/  MOV R40, R52 ;  /* 0x0000003400287202 */ /* 0x000fe20000000f00 */
[----:B------:R-:W1:Y:S01]  /*d2b40*/  LDC R104, c[0x0][0x228] ;  /* 0x00008a00ff687b82 */ /* 0x000e620000000800 */
[----:B----4-:R-:W-:Y:S01]  /*d2b50*/  MOV R53, R12 ;  /* 0x0000000c00357202 */ /* 0x010fe20000000f00 */
[----:B------:R-:W-:-:S06]  /*d2b60*/  IMAD.MOV.U32 R42, RZ, RZ, R13 ;  /* 0x000000ffff2a7224 */ /* 0x000fcc00078e000d */
[----:B------:R-:W3:Y:S01]  /*d2b70*/  LDC.64 R12, c[0x0][0x228] ;  /* 0x00008a00ff0c7b82 */ /* 0x000ee20000000a00 */
[----:B------:R-:W-:-:S05]  /*d2b80*/  IMAD.WIDE R100, R10, 0x4, R2 ;  /* 0x000000040a647825 */ /* 0x000fca00078e0202 */
[----:B------:R-:W-:Y:S01]  /*d2b90*/  @P3 STG.E desc[UR60][R100.64], R225 ;  /* 0x000000e164003986 */ /* 0x000fe2000c10193c */
[----:B------:R-:W-:Y:S02]  /*d2ba0*/  ISETP.LT.AND P3, PT, R7, R102, !P1 ;  /* 0x000000660700720c */ /* 0x000fe40004f61270 */
[----:B------:R-:W-:Y:S02]  /*d2bb0*/  ISETP.LT.AND P1, PT, R9, R41, !P1 ;  /* 0x000000290900720c */ /* 0x000fe40004f21270 */
[----:B---3--:R-:W-:Y:S01]  /*d2bc0*/  MOV R52, R12 ;  /* 0x0000000c00347202 */ /* 0x008fe20000000f00 */
[----:B------:R-:W-:Y:S02]  /*d2bd0*/  IMAD.MOV.U32 R41, RZ, RZ, R13 ;  /* 0x000000ffff297224 */ /* 0x000fe400078e000d */
[----:B------:R-:W-:-:S05]  /*d2be0*/  IMAD.WIDE R12, R10, 0x4, R4 ;  /* 0x000000040a0c7825 */ /* 0x000fca00078e0204 */
[----:B------:R3:W-:Y:S02]  /*d2bf0*/  @P4 STG.E desc[UR60][R12.64], R221 ;  /* 0x000000dd0c004986 */ /* 0x0007e4000c10193c */
[----:B---3--:R-:W3:Y:S01]  /*d2c00*/  LDC.64 R12, c[0x0][0x228] ;  /* 0x00008a00ff0c7b82 */ /* 0x008ee20000000a00 */
[----:B------:R-:W-:-:S04]  /*d2c10*/  IADD3 R8, R6, 0x36, RZ ;  /* 0x0000003606087810 */ /* 0x000fc80007ffe0ff */
[----:B------:R-:W-:Y:S01]  /*d2c20*/  ISETP.GE.AND P6, PT, R8, R48, PT ;  /* 0x000000300800720c */ /* 0x000fe20003fc6270 */
[----:B------:R-:W-:Y:S01]  /*d2c30*/  IMAD.IADD R8, R10, 0x1, R0 ;  /* 0x000000010a087824 */ /* 0x000fe200078e0200 */
[----:B------:R-:W-:-:S04]  /*d2c40*/  IADD3 R10, R6, 0x37, RZ ;  /* 0x00000037060a7810 */ /* 0x000fc80007ffe0ff */
[----:B------:R-:W-:Y:S01]  /*d2c50*/  ISETP.GE.AND P4, PT, R10, R32, PT ;  /* 0x000000200a00720c */ /* 0x000fe20003f86270 */
[----:B------:R-:W-:-:S04]  /*d2c60*/  IMAD.WIDE R100, R8, 0x4, R2 ;  /* 0x0000000408647825 */ /* 0x000fc800078e0202 */
[----:B---3--:R-:W-:Y:S01]  /*d2c70*/  IMAD.MOV.U32 R32, RZ, RZ, R13 ;  /* 0x000000ffff207224 */ /* 0x008fe200078e000d */
[----:B------:R-:W-:Y:S02]  /*d2c80*/  MOV R191, R12 ;  /* 0x0000000c00bf7202 */ /* 0x000fe40000000f00 */
[----:B------:R-:W3:Y:S01]  /*d2c90*/  LDC.64 R12, c[0x0][0x228] ;  /* 0x00008a00ff0c7b82 */ /* 0x000ee20000000a00 */
[C---:B------:R-:W-:Y:S01]  /*d2ca0*/  IMAD.WIDE R102, R8.reuse, 0x4, R4 ;  /* 0x0000000408667825 */ /* 0x040fe200078e0204 */
[----:B------:R4:W-:Y:S01]  /*d2cb0*/  @P3 STG.E desc[UR60][R100.64], R114 ;  /* 0x0000007264003986 */ /* 0x0009e2000c10193c */
[----:B-1----:R-:W-:Y:S02]  /*d2cc0*/  ISETP.LT.AND P3, PT, R7, R104, !P2 ;  /* 0x000000680700720c */ /* 0x002fe40005761270 */
[----:B------:R-:W-:Y:S01]  /*d2cd0*/  ISETP.LT.AND P2, PT, R9, R40, !P2 ;  /* 0x000000280900720c */ /* 0x000fe20005741270 */
[----:B------:R1:W-:Y:S01]  /*d2ce0*/  @P1 STG.E desc[UR60][R102.64], R238 ;  /* 0x000000ee66001986 */ /* 0x0003e2000c10193c */
[----:B------:R-:W-:Y:S01]  /*d2cf0*/  ISETP.LT.AND P1, PT, R7, R105, !P6 ;  /* 0x000000690700720c */ /* 0x000fe20007721270 */
[----:B------:R-:W2:Y:S01]  /*d2d00*/  LDC R104, c[0x0][0x228] ;  /* 0x00008a00ff687b82 */ /* 0x000ea20000000800 */
[----:B----4-:R-:W-:-:S05]  /*d2d10*/  IMAD.IADD R100, R8, 0x1, R0 ;  /* 0x0000000108647824 */ /* 0x010fca00078e0200 */
[C---:B------:R-:W-:Y:S02]  /*d2d20*/  IADD3 R8, R100.reuse, R0, RZ ;  /* 0x0000000064087210 */ /* 0x040fe40007ffe0ff */
[----:B---3--:R-:W-:Y:S01]  /*d2d30*/  MOV R54, R12 ;  /* 0x0000000c00367202 */ /* 0x008fe20000000f00 */
[----:B------:R-:W-:Y:S02]  /*d2d40*/  IMAD.MOV.U32 R40, RZ, RZ, R13 ;  /* 0x000000ffff287224 */ /* 0x000fe400078e000d */
[----:B------:R-:W-:-:S04]  /*d2d50*/  IMAD.WIDE R12, R100, 0x4, R2 ;  /* 0x00000004640c7825 */ /* 0x000fc800078e0202 */
[----:B------:R-:W-:Y:S01]  /*d2d60*/  IMAD.WIDE R100, R100, 0x4, R4 ;  /* 0x0000000464647825 */ /* 0x000fe200078e0204 */
[----:B------:R3:W-:Y:S03]  /*d2d70*/  @P3 STG.E desc[UR60][R12.64], R226 ;  /* 0x000000e20c003986 */ /* 0x0007e6000c10193c */
[----:B-1----:R-:W-:Y:S01]  /*d2d80*/  IMAD.WIDE R102, R8, 0x4, R2 ;  /* 0x0000000408667825 */ /* 0x002fe200078e0202 */
[----:B------:R-:W-:Y:S01]  /*d2d90*/  @P2 STG.E desc[UR60][R100.64], R222 ;  /* 0x000000de64002986 */ /* 0x000fe2000c10193c */
[----:B---3--:R-:W1:Y:S03]  /*d2da0*/  LDC.64 R12, c[0x0][0x228] ;  /* 0x00008a00ff0c7b82 */ /* 0x008e660000000a00 */
[----:B--2---:R2:W-:Y:S04]  /*d2db0*/  @P1 STG.E desc[UR60][R102.64], R112 ;  /* 0x0000007066001986 */ /* 0x0045e8000c10193c */
[----:B--2---:R-:W2:Y:S01]  /*d2dc0*/  LDL.LU R112, [R1+0x450] ;  /* 0x0004500001707983 */ /* 0x004ea20000300800 */
[C---:B------:R-:W-:Y:S01]  /*d2dd0*/  ISETP.LT.AND P6, PT, R9.reuse, R53, !P6 ;  /* 0x000000350900720c */ /* 0x040fe200077c1270 */
[C---:B------:R-:W-:Y:S01]  /*d2de0*/  VIADD R10, R6.reuse, 0x38 ;  /* 0x00000038060a7836 */ /* 0x040fe20000000000 */
[----:B-1----:R-:W-:Y:S01]  /*d2df0*/  MOV R190, R12 ;  /* 0x0000000c00be7202 */ /* 0x002fe20000000f00 */
[----:B------:R-:W3:Y:S01]  /*d2e00*/  LDL.LU R114, [R1+0x440] ;  /* 0x0004400001727983 */ /* 0x000ee20000300800 */
[----:B------:R-:W-:Y:S01]  /*d2e10*/  IADD3 R100, R6, 0x39, RZ ;  /* 0x0000003906647810 */ /* 0x000fe20007ffe0ff */
[----:B------:R-:W1:Y:S02]  /*d2e20*/  LDC.64 R102, c[0x0][0x228] ;  /* 0x00008a00ff667b82 */ /* 0x000e640000000a00 */
[----:B------:R-:W4:Y:S01]  /*d2e30*/  LDL.LU R115, [R1+0x844] ;  /* 0x0008440001737983 */ /* 0x000f220000300800 */
[----:B------:R-:W-:Y:S01]  /*d2e40*/  ISETP.LT.AND P1, PT, R9, R52, !P4 ;  /* 0x000000340900720c */ /* 0x000fe20006721270 */
[----:B------:R-:W-:Y:S01]  /*d2e50*/  IMAD.MOV.U32 R53, RZ, RZ, R13 ;  /* 0x000000ffff357224 */ /* 0x000fe200078e000d */
[C---:B------:R-:W-:Y:S01]  /*d2e60*/  ISETP.LT.AND P4, PT, R7.reuse, R106, !P4 ;  /* 0x0000006a0700720c */ /* 0x040fe20006781270 */
[----:B------:R-:W-:Y:S01]  /*d2e70*/  IMAD.WIDE R12, R8, 0x4, R4 ;  /* 0x00000004080c7825 */ /* 0x000fe200078e0204 */
[----:B------:R-:W-:Y:S01]  /*d2e80*/  ISETP.GE.AND P3, PT, R10, R56, PT ;  /* 0x000000380a00720c */ /* 0x000fe20003f66270 */
[----:B------:R-:W1:Y:S02]  /*d2e90*/  LDC R106, c[0x0][0x228] ;  /* 0x00008a00ff6a7b82 */ /* 0x000e640000000800 */
[----:B------:R-:W-:Y:S01]  /*d2ea0*/  IMAD.IADD R10, R8, 0x1, R0 ;  /* 0x00000001080a7824 */ /* 0x000fe200078e0200 */
[----:B------:R1:W-:Y:S01]  /*d2eb0*/  @P6 STG.E desc[UR60][R12.64], R239 ;  /* 0x000000ef0c006986 */ /* 0x0003e2000c10193c */
[----:B------:R-:W-:-:S02]  /*d2ec0*/  ISETP.LT.AND P6, PT, R7, R104, !P3 ;  /* 0x000000680700720c */ /* 0x000fc40005fc1270 */
[----:B------:R-:W-:Y:S01]  /*d2ed0*/  ISETP.GE.AND P2, PT, R100, R32, PT ;  /* 0x000000206400720c */ /* 0x000fe20003f46270 */
[C---:B------:R-:W-:Y:S01]  /*d2ee0*/  IMAD.WIDE R100, R10.reuse, 0x4, R2 ;  /* 0x000000040a647825 */ /* 0x040fe200078e0202 */
[----:B------:R-:W-:Y:S01]  /*d2ef0*/  ISETP.LT.AND P3, PT, R9, R54, !P3 ;  /* 0x000000360900720c */ /* 0x000fe20005f61270 */
[----:B------:R-:W1:Y:S02]  /*d2f00*/  LDC.64 R56, c[0x0][0x228] ;  /* 0x00008a00ff387b82 */ /* 0x000e640000000a00 */
[----:B-1----:R-:W-:Y:S01]  /*d2f10*/  IMAD.WIDE R12, R10, 0x4, R4 ;  /* 0x000000040a0c7825 */ /* 0x002fe200078e0204 */
[----:B------:R1:W-:Y:S01]  /*d2f20*/  @P4 STG.E desc[UR60][R100.64], R227 ;  /* 0x000000e364004986 */ /* 0x0003e2000c10193c */
[----:B------:R-:W-:-:S04]  /*d2f30*/  MOV R48, R59 ;  /* 0x0000003b00307202 */ /* 0x000fc80000000f00 */
[----:B------:R-:W4:Y:S01]  /*d2f40*/  LDC.64 R238, c[0x0][0x228] ;  /* 0x00008a00ffee7b82 */ /* 0x000f220000000a00 */
[----:B------:R-:W-:Y:S01]  /*d2f50*/  IMAD.IADD R10, R10, 0x1, R0 ;  /* 0x000000010a0a7824 */ /* 0x000fe200078e0200 */
[----:B------:R1:W-:Y:S03]  /*d2f60*/  @P1 STG.E desc[UR60][R12.64], R223 ;  /* 0x000000df0c001986 */ /* 0x0003e6000c10193c */
[----:B------:R-:W-:Y:S01]  /*d2f70*/  IMAD.WIDE R104, R10, 0x4, R4 ;  /* 0x000000040a687825 */ /* 0x000fe200078e0204 */
[----:B------:R-:W-:Y:S02]  /*d2f80*/  IADD3 R8, R6, 0x3a, RZ ;  /* 0x0000003a06087810 */ /* 0x000fe40007ffe0ff */
[----:B------:R-:W4:Y:S01]  /*d2f90*/  LDC.64 R58, c[0x0][0x228] ;  /* 0x00008a00ff3a7b82 */ /* 0x000f220000000a00 */
[----:B-1----:R-:W-:-:S05]  /*d2fa0*/  IMAD.WIDE R100, R10, 0x4, R2 ;  /* 0x000000040a647825 */ /* 0x002fca00078e0202 */
[----:B------:R1:W-:Y:S01]  /*d2fb0*/  @P6 STG.E desc[UR60][R100.64], R113 ;  /* 0x0000007164006986 */ /* 0x0003e2000c10193c */
[----:B------:R-:W-:Y:S01]  /*d2fc0*/  MOV R52, R56 ;  /* 0x0000003800347202 */ /* 0x000fe20000000f00 */
[----:B------:R-:W-:Y:S01]  /*d2fd0*/  IMAD.MOV.U32 R32, RZ, RZ, R57 ;  /* 0x000000ffff207224 */ /* 0x000fe200078e0039 */
[----:B------:R-:W-:Y:S01]  /*d2fe0*/  ISETP.LT.AND P1, PT, R7, R106, !P2 ;  /* 0x0000006a0700720c */ /* 0x000fe20005721270 */
[----:B------:R-:W4:Y:S01]  /*d2ff0*/  LDC.64 R12, c[0x0][0x228] ;  /* 0x00008a00ff0c7b82 */ /* 0x000f220000000a00 */
[----:B-1----:R-:W4:Y:S01]  /*d3000*/  LDL.LU R113, [R1+0x454] ;  /* 0x0004540001717983 */ /* 0x002f220000300800 */
[----:B------:R-:W-:Y:S01]  /*d3010*/  ISETP.GE.AND P4, PT, R8, R48, PT ;  /* 0x000000300800720c */ /* 0x000fe20003f86270 */
[----:B------:R-:W-:Y:S01]  /*d3020*/  IMAD.IADD R106, R10, 0x1, R0 ;  /* 0x000000010a6a7824 */ /* 0x000fe200078e0200 */
[----:B------:R-:W-:-:S04]  /*d3030*/  IADD3 R8, R6, 0x3b, RZ ;  /* 0x0000003b06087810 */ /* 0x000fc80007ffe0ff */
[----:B------:R-:W1:Y:S01]  /*d3040*/  LDC.64 R56, c[0x0][0x228] ;  /* 0x00008a00ff387b82 */ /* 0x000e620000000a00 */
[----:B------:R-:W-:Y:S02]  /*d3050*/  ISETP.LT.AND P2, PT, R9, R52, !P2 ;  /* 0x000000340900720c */ /* 0x000fe40005741270 */
[----:B------:R-:W-:Y:S01]  /*d3060*/  ISETP.GE.AND P6, PT, R8, R53, PT ;  /* 0x000000350800720c */ /* 0x000fe20003fc6270 */
[----:B------:R-:W-:-:S04]  /*d3070*/  IMAD.IADD R8, R106, 0x1, R0 ;  /* 0x000000016a087824 */ /* 0x000fc800078e0200 */
[----:B------:R-:W1:Y:S08]  /*d3080*/  LDC.64 R52, c[0x0][0x228] ;  /* 0x00008a00ff347b82 */ /* 0x000e700000000a00 */
[----:B------:R-:W1:Y:S01]  /*d3090*/  LDC.64 R100, c[0x0][0x228] ;  /* 0x00008a00ff647b82 */ /* 0x000e620000000a00 */
[----:B--2---:R2:W-:Y:S04]  /*d30a0*/  @P3 STG.E desc[UR60][R104.64], R112 ;  /* 0x0000007068003986 */ /* 0x0045e8000c10193c */
[----:B--2---:R-:W2:Y:S01]  /*d30b0*/  LDL.LU R112, [R1+0x444] ;  /* 0x0004440001707983 */ /* 0x004ea20000300800 */
[----:B------:R-:W-:Y:S01]  /*d30c0*/  ISETP.LT.AND P3, PT, R7, R107, !P4 ;  /* 0x0000006b0700720c */ /* 0x000fe20006761270 */
[----:B------:R-:W-:-:S05]  /*d30d0*/  IMAD.WIDE R104, R106, 0x4, R2 ;  /* 0x000000046a687825 */ /* 0x000fca00078e0202 */
[----:B---3--:R3:W-:Y:S02]  /*d30e0*/  @P1 STG.E desc[UR60][R104.64], R114 ;  /* 0x0000007268001986 */ /* 0x0087e4000c10193c */
[----:B---3--:R-:W-:Y:S02]  /*d30f0*/  IMAD.WIDE R104, R106, 0x4, R4 ;  /* 0x000000046a687825 */ /* 0x008fe400078e0204 */
[----:B------:R-:W3:Y:S02]  /*d3100*/  LDL.LU R114, [R1+0x458] ;  /* 0x0004580001727983 */ /* 0x000ee40000300800 */
[----:B------:R-:W-:Y:S02]  /*d3110*/  IMAD.WIDE R106, R8, 0x4, R2 ;  /* 0x00000004086a7825 */ /* 0x000fe400078e0202 */
[----:B------:R-:W-:Y:S04]  /*d3120*/  @P2 STG.E desc[UR60][R104.64], R216 ;  /* 0x000000d868002986 */ /* 0x000fe8000c10193c */
[----:B----4-:R4:W-:Y:S04]  /*d3130*/  @P3 STG.E desc[UR60][R106.64], R115 ;  /* 0x000000736a003986 */ /* 0x0109e8000c10193c */
[----:B----4-:R-:W4:Y:S01]  /*d3140*/  LDL.LU R115, [R1+0x848] ;  /* 0x0008480001737983 */ /* 0x010f220000300800 */
[----:B------:R-:W-:-:S02]  /*d3150*/  IADD3 R10, R6, 0x3c, RZ ;  /* 0x0000003c060a7810 */ /* 0x000fc40007ffe0ff */
[----:B-1----:R-:W-:Y:S01]  /*d3160*/  MOV R48, R56 ;  /* 0x0000003800307202 */ /* 0x002fe20000000f00 */
[----:B------:R-:W3:Y:S01]  /*d3170*/  LDL.LU R69, [R1+0x448] ;  /* 0x0004480001457983 */ /* 0x000ee20000300800 */
[----:B------:R-:W-:Y:S01]  /*d3180*/  ISETP.GE.AND P1, PT, R10, R13, PT ;  /* 0x0000000d0a00720c */ /* 0x000fe20003f26270 */
[----:B------:R-:W-:Y:S01]  /*d3190*/  VIADD R10, R6, 0x3d ;  /* 0x0000003d060a7836 */ /* 0x000fe20000000000 */
[----:B------:R-:W-:Y:S01]  /*d31a0*/  ISETP.LT.AND P4, PT, R9, R48, !P4 ;  /* 0x000000300900720c */ /* 0x000fe20006781270 */
[----:B------:R-:W-:Y:S01]  /*d31b0*/  IMAD.WIDE R104, R8, 0x4, R4 ;  /* 0x0000000408687825 */ /* 0x000fe200078e0204 */
[----:B------:R-:W-:Y:S01]  /*d31c0*/  ISETP.LT.AND P3, PT, R7, R108, !P6 ;  /* 0x0000006c0700720c */ /* 0x000fe20007761270 */
[----:B------:R-:W1:Y:S01]  /*d31d0*/  LDC R13, c[0x0][0x228] ;  /* 0x00008a00ff0d7b82 */ /* 0x000e620000000800 */
[----:B------:R-:W-:Y:S02]  /*d31e0*/  ISETP.GE.AND P2, PT, R10, R103, PT ;  /* 0x000000670a00720c */ /* 0x000fe40003f46270 */
[----:B------:R-:W-:Y:S01]  /*d31f0*/  IADD3 R10, R8, R0, RZ ;  /* 0x00000000080a7210 */ /* 0x000fe20007ffe0ff */
[----:B------:R-:W-:Y:S01]  /*d3200*/  IMAD.MOV.U32 R54, RZ, RZ, R57 ;  /* 0x000000ffff367224 */ /* 0x000fe200078e0039 */
[----:B------:R-:W-:-:S03]  /*d3210*/  MOV R57, R52 ;  /* 0x0000003400397202 */ /* 0x000fc60000000f00 */
[----:B------:R-:W-:Y:S01]  /*d3220*/  IMAD.WIDE R108, R10, 0x4, R2 ;  /* 0x000000040a6c7825 */ /* 0x000fe200078e0202 */
[----:B------:R-:W-:Y:S01]  /*d3230*/  MOV R56, R58 ;  /* 0x0000003a00387202 */ /* 0x000fe20000000f00 */
[----:B------:R1:W-:Y:S01]  /*d3240*/  @P4 STG.E desc[UR60][R104.64], R113 ;  /* 0x0000007168004986 */ /* 0x0003e2000c10193c */
[----:B------:R-:W-:Y:S01]  /*d3250*/  ISETP.LT.AND P6, PT, R9, R57, !P6 ;  /* 0x000000390900720c */ /* 0x000fe200077c1270 */
[----:B------:R-:W-:Y:S01]  /*d3260*/  IMAD.MOV.U32 R52, RZ, RZ, R59 ;  /* 0x000000ffff347224 */ /* 0x000fe200078e003b */
[----:B------:R-:W3:Y:S01]  /*d3270*/  LDC R103, c[0x0][0x228] ;  /* 0x00008a00ff677b82 */ /* 0x000ee20000000800 */
[----:B------:R-:W-:-:S07]  /*d3280*/  VIADD R8, R6, 0x3e ;  /* 0x0000003e06087836 */ /* 0x000fce0000000000 */
[----:B------:R-:W1:Y:S01]  /*d3290*/  LDC.64 R58, c[0x0][0x228] ;  /* 0x00008a00ff3a7b82 */ /* 0x000e620000000a00 */
[----:B------:R-:W-:Y:S02]  /*d32a0*/  ISETP.GE.AND P4, PT, R8, R101, PT ;  /* 0x000000650800720c */ /* 0x000fe40003f86270 */
[----:B------:R-:W-:-:S05]  /*d32b0*/  IADD3 R8, R10, R0, RZ ;  /* 0x000000000a087210 */ /* 0x000fca0007ffe0ff */
[----:B------:R-:W3:Y:S08]  /*d32c0*/  LDC.64 R106, c[0x0][0x228] ;  /* 0x00008a00ff6a7b82 */ /* 0x000ef00000000a00 */
[----:B-1----:R-:W1:Y:S01]  /*d32d0*/  LDC.64 R104, c[0x0][0x228] ;  /* 0x00008a00ff687b82 */ /* 0x002e620000000a00 */
[----:B------:R-:W-:-:S07]  /*d32e0*/  IMAD.MOV.U32 R48, RZ, RZ, R58 ;  /* 0x000000ffff307224 */ /* 0x000fce00078e003a */
[----:B------:R-:W1:Y:S01]  /*d32f0*/  LDC R101, c[0x0][0x228] ;  /* 0x00008a00ff657b82 */ /* 0x000e620000000800 */
[----:B--2---:R2:W-:Y:S01]  /*d3300*/  @P3 STG.E desc[UR60][R108.64], R112 ;  /* 0x000000706c003986 */ /* 0x0045e2000c10193c */
[----:B------:R-:W-:Y:S02]  /*d3310*/  ISETP.LT.AND P3, PT, R7, R110, !P1 ;  /* 0x0000006e0700720c */ /* 0x000fe40004f61270 */
[----:B------:R-:W-:-:S04]  /*d3320*/  ISETP.LT.AND P1, PT, R9, R56, !P1 ;  /* 0x000000380900720c */ /* 0x000fc80004f21270 */
[----:B------:R-:W1:Y:S02]  /*d3330*/  LDC.64 R56, c[0x0][0x228] ;  /* 0x00008a00ff387b82 */ /* 0x000e640000000a00 */
[----:B-1----:R-:W-:Y:S02]  /*d3340*/  MOV R62, R57 ;  /* 0x00000039003e7202 */ /* 0x002fe40000000f00 */
[----:B------:R-:W3:Y:S04]  /*d3350*/  LDL.LU R57, [R1+0x84c] ;  /* 0x00084c0001397983 */ /* 0x000ee80000300800 */
[----:B------:R-:W3:Y:S01]  /*d3360*/  LDL.LU R68, [R1+0x45c] ;  /* 0x00045c0001447983 */ /* 0x000ee20000300800 */
[----:B--2---:R-:W-:-:S03]  /*d3370*/  IMAD.WIDE R108, R10, 0x4, R4 ;  /* 0x000000040a6c7825 */ /* 0x004fc600078e0204 */
[----:B------:R-:W2:Y:S01]  /*d3380*/  LDL.LU R58, [R1+0x44c] ;  /* 0x00044c00013a7983 */ /* 0x000ea20000300800 */
[----:B------:R-:W-:-:S03]  /*d3390*/  IMAD.WIDE R110, R8, 0x4, R2 ;  /* 0x00000004086e7825 */ /* 0x000fc600078e0202 */
[----:B------:R1:W-:Y:S04]  /*d33a0*/  @P6 STG.E desc[UR60][R108.64], R217 ;  /* 0x000000d96c006986 */ /* 0x0003e8000c10193c */
[----:B----4-:R4:W-:Y:S01]  /*d33b0*/  @P3 STG.E desc[UR60][R110.64], R115 ;  /* 0x000000736e003986 */ /* 0x0109e2000c10193c */
[----:B------:R-:W-:Y:S01]  /*d33c0*/  ISETP.LT.AND P3, PT, R7, R13, !P2 ;  /* 0x0000000d0700720c */ /* 0x000fe20005761270 */
[C---:B------:R-:W-:Y:S02]  /*d33d0*/  IMAD.IADD R13, R8.reuse, 0x1, R0 ;  /* 0x00000001080d7824 */ /* 0x040fe400078e0200 */
[----:B------:R-:W-:Y:S01]  /*d33e0*/  IMAD.WIDE R112, R8, 0x4, R4 ;  /* 0x0000000408707825 */ /* 0x000fe200078e0204 */
[----:B------:R-:W-:Y:S02]  /*d33f0*/  MOV R63, R59 ;  /* 0x0000003b003f7202 */ /* 0x000fe40000000f00 */
[----:B------:R-:W-:Y:S01]  /*d3400*/  IADD3 R10, R6, 0x3f, RZ ;  /* 0x0000003f060a7810 */ /* 0x000fe20007ffe0ff */
[----:B-1----:R-:W1:Y:S01]  /*d3410*/  LDC.64 R108, c[0x0][0x228] ;  /* 0x00008a00ff6c7b82 */ /* 0x002e620000000a00 */
[----:B----4-:R-:W-:Y:S01]  /*d3420*/  IMAD.WIDE R110, R13, 0x4, R2 ;  /* 0x000000040d6e7825 */ /* 0x010fe200078e0202 */
[----:B---3--:R-:W-:Y:S04]  /*d3430*/  @P1 STG.E desc[UR60][R112.64], R114 ;  /* 0x0000007270001986 */ /* 0x008fe8000c10193c */
[----:B------:R3:W-:Y:S04]  /*d3440*/  @P3 STG.E desc[UR60][R110.64], R69 ;  /* 0x000000456e003986 */ /* 0x0007e8000c10193c */
[----:B---3--:R-:W3:Y:S01]  /*d3450*/  LDL.LU R69, [R1+0x860] ;  /* 0x0008600001457983 */ /* 0x008ee20000300800 */
[----:B------:R-:W-:-:S02]  /*d3460*/  ISETP.LT.AND P2, PT, R9, R48, !P2 ;  /* 0x000000300900720c */ /* 0x000fc40005741270 */
[----:B------:R-:W-:Y:S02]  /*d3470*/  ISETP.LT.AND P1, PT, R7, R103, !P4 ;  /* 0x000000670700720c */ /* 0x000fe40006721270 */
[C---:B------:R-:W-:Y:S01]  /*d3480*/  IADD3 R8, R13.reuse, R0, RZ ;  /* 0x000000000d087210 */ /* 0x040fe20007ffe0ff */
[----:B------:R-:W-:-:S04]  /*d3490*/  IMAD.WIDE R112, R13, 0x4, R4 ;  /* 0x000000040d707825 */ /* 0x000fc800078e0204 */
[----:B------:R-:W-:Y:S01]  /*d34a0*/  IMAD.MOV.U32 R59, RZ, RZ, R56 ;  /* 0x000000ffff3b7224 */ /* 0x000fe200078e0038 */
[----:B------:R-:W-:Y:S01]  /*d34b0*/  ISETP.GE.AND P6, PT, R10, R107, PT ;  /* 0x0000006b0a00720c */ /* 0x000fe20003fc6270 */
[----:B------:R-:W-:Y:S01]  /*d34c0*/  IMAD.WIDE R114, R8, 0x4, R2 ;  /* 0x0000000408727825 */ /* 0x000fe200078e0202 */
[----:B------:R-:W-:Y:S01]  /*d34d0*/  MOV R48, R72 ;  /* 0x0000004800307202 */ /* 0x000fe20000000f00 */
[----:B------:R4:W-:Y:S01]  /*d34e0*/  @P2 STG.E desc[UR60][R112.64], R218 ;  /* 0x000000da70002986 */ /* 0x0009e2000c10193c */
[----:B------:R-:W-:Y:S01]  /*d34f0*/  ISETP.LT.AND P4, PT, R9, R59, !P4 ;  /* 0x0000003b0900720c */ /* 0x000fe20006781270 */
[----:B------:R-:W-:Y:S01]  /*d3500*/  VIADD R10, R6, 0x40 ;  /* 0x00000040060a7836 */ /* 0x000fe20000000000 */
[----:B------:R-:W1:Y:S04]  /*d3510*/  LDC R103, c[0x0][0x228] ;  /* 0x00008a00ff677b82 */ /* 0x000e680000000800 */
[----:B------:R-:W-:Y:S01]  /*d3520*/  ISETP.GE.AND P3, PT, R10, R105, PT ;  /* 0x000000690a00720c */ /* 0x000fe20003f66270 */
[----:B------:R-:W-:Y:S01]  /*d3530*/  IMAD.MOV.U32 R56, RZ, RZ, R60 ;  /* 0x000000ffff387224 */ /* 0x000fe200078e003c */
[----:B------:R-:W-:-:S02]  /*d3540*/  IADD3 R13, R6, 0x41, RZ ;  /* 0x00000041060d7810 */ /* 0x000fc40007ffe0ff */
[----:B------:R-:W1:Y:S01]  /*d3550*/  LDC R107, c[0x0][0x22c] ;  /* 0x00008b00ff6b7b82 */ /* 0x000e620000000800 */
[----:B----4-:R-:W-:-:S04]  /*d3560*/  IMAD.WIDE R112, R8, 0x4, R4 ;  /* 0x0000000408707825 */ /* 0x010fc800078e0204 */
[----:B------:R-:W-:-:S03]  /*d3570*/  IMAD.IADD R10, R8, 0x1, R0 ;  /* 0x00000001080a7824 */ /* 0x000fc600078e0200 */
[----:B------:R-:W4:Y:S01]  /*d3580*/  LDC R105, c[0x0][0x228] ;  /* 0x00008a00ff697b82 */ /* 0x000f220000000800 */
[----:B------:R-:W-:Y:S01]  /*d3590*/  IMAD.WIDE R110, R10, 0x4, R2 ;  /* 0x000000040a6e7825 */ /* 0x000fe200078e0202 */
[----:B------:R1:W-:Y:S04]  /*d35a0*/  @P1 STG.E desc[UR60][R114.64], R57 ;  /* 0x0000003972001986 */ /* 0x0003e8000c10193c */
[----:B-1----:R-:W4:Y:S01]  /*d35b0*/  LDL.LU R57, [R1+0x850] ;  /* 0x0008500001397983 */ /* 0x002f220000300800 */
[----:B------:R-:W-:Y:S01]  /*d35c0*/  IMAD.MOV.U32 R60, RZ, RZ, R73 ;  /* 0x000000ffff3c7224 */ /* 0x000fe200078e0049 */
[----:B------:R-:W-:Y:S01]  /*d35d0*/  ISETP.LT.AND P1, PT, R9, R56, !P6 ;  /* 0x000000380900720c */ /* 0x000fe20007721270 */
[----:B------:R-:W1:Y:S01]  /*d35e0*/  LDC.64 R72, c[0x0][0x228] ;  /* 0x00008a00ff487b82 */ /* 0x000e620000000a00 */
[----:B------:R-:W4:Y:S04]  /*d35f0*/  LDL.LU R77, [R1+0x470] ;  /* 0x00047000014d7983 */ /* 0x000f280000300800 */
[----:B------:R2:W-:Y:S01]  /*d3600*/  @P4 STG.E desc[UR60][R112.64], R68 ;  /* 0x0000004470004986 */ /* 0x0005e2000c10193c */
[----:B------:R-:W-:-:S02]  /*d3610*/  ISETP.LT.AND P4, PT, R7, R101, !P3 ;  /* 0x000000650700720c */ /* 0x000fc40005f81270 */
[----:B------:R-:W-:Y:S01]  /*d3620*/  ISETP.LT.AND P3, PT, R9, R48, !P3 ;  /* 0x000000300900720c */ /* 0x000fe20005f61270 */
[----:B------:R-:W3:Y:S01]  /*d3630*/  LDC R114, c[0x0][0x228] ;  /* 0x00008a00ff727b82 */ /* 0x000ee20000000800 */
[----:B--2---:R-:W2:Y:S01]  /*d3640*/  LDL.LU R68, [R1+0x460] ;  /* 0x0004600001447983 */ /* 0x004ea20000300800 */
[----:B------:R-:W-:Y:S01]  /*d3650*/  ISETP.LT.AND P6, PT, R7, R148, !P6 ;  /* 0x000000940700720c */ /* 0x000fe200077c1270 */
[----:B------:R-:W-:-:S05]  /*d3660*/  IMAD.WIDE R112, R10, 0x4, R4 ;  /* 0x000000040a707825 */ /* 0x000fca00078e0204 */
[----:B------:R-:W3:Y:S01]  /*d3670*/  LDC R115, c[0x0][0x22c] ;  /* 0x00008b00ff737b82 */ /* 0x000ee20000000800 */
[----:B------:R-:W2:Y:S04]  /*d3680*/  LDL.LU R48, [R1+0x864] ;  /* 0x0008640001307983 */ /* 0x000ea80000300800 */
[----:B------:R-:W2:Y:S01]  /*d3690*/  LDL.LU R76, [R1+0x854] ;  /* 0x00085400014c7983 */ /* 0x000ea20000300800 */
[----:B------:R-:W-:Y:S01]  /*d36a0*/  IMAD.IADD R10, R10, 0x1, R0 ;  /* 0x000000010a0a7824 */ /* 0x000fe200078e0200 */
[----:B------:R-:W-:Y:S01]  /*d36b0*/  ISETP.GE.AND P2, PT, R13, R247, PT ;  /* 0x000000f70d00720c */ /* 0x000fe20003f46270 */
[----:B------:R-:W2:Y:S01]  /*d36c0*/  LDC R101, c[0x0][0x22c] ;  /* 0x00008b00ff657b82 */ /* 0x000ea20000000800 */
[----:B------:R1:W-:Y:S04]  /*d36d0*/  @P6 STG.E desc[UR60][R110.64], R58 ;  /* 0x0000003a6e006986 */ /* 0x0003e8000c10193c */
[----:B------:R-:W-:Y:S01]  /*d36e0*/  @P1 STG.E desc[UR60][R112.64], R219 ;  /* 0x000000db70001986 */ /* 0x000fe2000c10193c */
[----:B-1----:R-:W-:-:S02]  /*d36f0*/  MOV R56, R72 ;  /* 0x0000004800387202 */ /* 0x002fc40000000f00 */
[----:B------:R-:W-:Y:S01]  /*d3700*/  IADD3 R8, R6, 0x42, RZ ;  /* 0x0000004206087810 */ /* 0x000fe20007ffe0ff */
[----:B------:R-:W-:Y:S01]  /*d3710*/  IMAD.MOV.U32 R59, RZ, RZ, R73 ;  /* 0x000000ffff3b7224 */ /* 0x000fe200078e0049 */
[----:B------:R-:W1:Y:S01]  /*d3720*/  LDC R148, c[0x0][0x22c] ;  /* 0x00008b00ff947b82 */ /* 0x000e620000000800 */
[----:B------:R-:W-:-:S05]  /*d3730*/  IMAD.WIDE R110, R10, 0x4, R2 ;  /* 0x000000040a6e7825 */ /* 0x000fca00078e0202 */
[----:B---3--:R3:W-:Y:S04]  /*d3740*/  @P4 STG.E desc[UR60][R110.64], R69 ;  /* 0x000000456e004986 */ /* 0x0087e8000c10193c */
[----:B---3--:R-:W3:Y:S01]  /*d3750*/  LDL.LU R69, [R1+0x474] ;  /* 0x0004740001457983 */ /* 0x008ee20000300800 */
[C---:B------:R-:W-:Y:S01]  /*d3760*/  IMAD.WIDE R112, R10.reuse, 0x4, R4 ;  /* 0x000000040a707825 */ /* 0x040fe200078e0204 */
[----:B------:R-:W-:Y:S02]  /*d3770*/  ISETP.LT.AND P1, PT, R7, R114, !P2 ;  /* 0x000000720700720c */ /* 0x000fe40005721270 */
[----:B------:R-:W-:Y:S01]  /*d3780*/  ISETP.LT.AND P2, PT, R9, R56, !P2 ;  /* 0x000000380900720c */ /* 0x000fe20005741270 */
[----:B------:R-:W-:Y:S01]  /*d3790*/  IMAD.MOV.U32 R58, RZ, RZ, R75 ;  /* 0x000000ffff3a7224 */ /* 0x000fe200078e004b */
[----:B------:R-:W-:Y:S01]  /*d37a0*/  MOV R72, R74 ;  /* 0x0000004a00487202 */ /* 0x000fe20000000f00 */
[----:B------:R-:W-:Y:S01]  /*d37b0*/  IMAD.IADD R13, R10, 0x1, R0 ;  /* 0x000000010a0d7824 */ /* 0x000fe200078e0200 */
[----:B------:R-:W1:Y:S01]  /*d37c0*/  LDC.64 R74, c[0x0][0x228] ;  /* 0x00008a00ff4a7b82 */ /* 0x000e620000000a00 */
[----:B------:R-:W-:Y:S01]  /*d37d0*/  ISETP.GE.AND P6, PT, R8, R109, PT ;  /* 0x0000006d0800720c */ /* 0x000fe20003fc6270 */
[----:B------:R-:W3:Y:S01]  /*d37e0*/  LDL.LU R78, [R1+0x858] ;  /* 0x00085800014e7983 */ /* 0x000ee20000300800 */
[----:B------:R-:W-:Y:S01]  /*d37f0*/  IMAD.WIDE R110, R13, 0x4, R2 ;  /* 0x000000040d6e7825 */ /* 0x000fe200078e0202 */
[----:B------:R-:W-:-:S02]  /*d3800*/  IADD3 R8, R6, 0x43, RZ ;  /* 0x0000004306087810 */ /* 0x000fc40007ffe0ff */
[----:B------:R-:W-:Y:S01]  /*d3810*/  IADD3 R10, R6, 0x44, RZ ;  /* 0x00000044060a7810 */ /* 0x000fe20007ffe0ff */
[----:B------:R-:W3:Y:S01]  /*d3820*/  LDL.LU R73, [R1+0x464] ;  /* 0x0004640001497983 */ /* 0x000ee20000300800 */
[----:B------:R-:W-:Y:S01]  /*d3830*/  ISETP.GE.AND P4, PT, R8, R115, PT ;  /* 0x000000730800720c */ /* 0x000fe20003f86270 */
[----:B------:R-:W-:Y:S01]  /*d3840*/  IMAD.IADD R8, R13, 0x1, R0 ;  /* 0x000000010d087824 */ /* 0x000fe200078e0200 */
[----:B------:R-:W3:Y:S08]  /*d3850*/  LDC R109, c[0x0][0x228] ;  /* 0x00008a00ff6d7b82 */ /* 0x000ef00000000800 */
[----:B------:R-:W3:Y:S01]  /*d3860*/  LDC R114, c[0x0][0x22c] ;  /* 0x00008b00ff727b82 */ /* 0x000ee20000000800 */
[----:B-1----:R-:W-:Y:S01]  /*d3870*/  MOV R64, R74 ;  /* 0x0000004a00407202 */ /* 0x002fe20000000f00 */
[----:B----4-:R1:W-:Y:S06]  /*d3880*/  @P3 STG.E desc[UR60][R112.64], R57 ;  /* 0x0000003970003986 */ /* 0x0103ec000c10193c */
[----:B-1----:R-:W1:Y:S01]  /*d3890*/  LDC.64 R56, c[0x0][0x228] ;  /* 0x00008a00ff387b82 */ /* 0x002e620000000a00 */
[----:B------:R-:W-:Y:S01]  /*d38a0*/  ISETP.LT.AND P3, PT, R7, R103, !P6 ;  /* 0x000000670700720c */ /* 0x000fe20007761270 */
[----:B------:R4:W-:Y:S01]  /*d38b0*/  @P1 STG.E desc[UR60][R110.64], R77 ;  /* 0x0000004d6e001986 */ /* 0x0009e2000c10193c */
[----:B------:R-:W-:Y:S01]  /*d38c0*/  ISETP.LT.AND P6, PT, R9, R72, !P6 ;  /* 0x000000480900720c */ /* 0x000fe200077c1270 */
[----:B------:R-:W-:-:S02]  /*d38d0*/  IMAD.WIDE R112, R8, 0x4, R2 ;  /* 0x0000000408707825 */ /* 0x000fc400078e0202 */
[----:B------:R-:W3:Y:S02]  /*d38e0*/  LDL.LU R72, [R1+0x868] ;  /* 0x0008680001487983 */ /* 0x000ee40000300800 */
[----:B------:R-:W3:Y:S01]  /*d38f0*/  LDC R103, c[0x0][0x228] ;  /* 0x00008a00ff677b82 */ /* 0x000ee20000000800 */
[----:B----4-:R-:W-:Y:S01]  /*d3900*/  IMAD.WIDE R110, R13, 0x4, R4 ;  /* 0x000000040d6e7825 */ /* 0x010fe200078e0204 */
[----:B-1----:R-:W-:-:S04]  /*d3910*/  MOV R70, R56 ;  /* 0x0000003800467202 */ /* 0x002fc80000000f00 */
[----:B--2---:R1:W-:Y:S01]  /*d3920*/  @P2 STG.E desc[UR60][R110.64], R68 ;  /* 0x000000446e002986 */ /* 0x0043e2000c10193c */
[----:B------:R-:W-:Y:S01]  /*d3930*/  IMAD.MOV.U32 R56, RZ, RZ, R75 ;  /* 0x000000ffff387224 */ /* 0x000fe200078e004b */
[----:B------:R-:W-:Y:S01]  /*d3940*/  ISETP.GE.AND P1, PT, R10, R101, PT ;  /* 0x000000650a00720c */ /* 0x000fe20003f26270 */
[----:B------:R-:W2:Y:S01]  /*d3950*/  LDC.64 R74, c[0x0][0x228] ;  /* 0x00008a00ff4a7b82 */ /* 0x000ea20000000a00 */
[----:B------:R-:W-:Y:S04]  /*d3960*/  @P3 STG.E desc[UR60][R112.64], R48 ;  /* 0x0000003070003986 */ /* 0x000fe8000c10193c */
[----:B------:R-:W4:Y:S03]  /*d3970*/  LDL.LU R79, [R1+0x478] ;  /* 0x00047800014f7983 */ /* 0x000f260000300800 */
[----:B------:R-:W3:Y:S01]  /*d3980*/  LDC R13, c[0x0][0x228] ;  /* 0x00008a00ff0d7b82 */ /* 0x000ee20000000800 */
[----:B-1----:R-:W-:-:S05]  /*d3990*/  IMAD.WIDE R110, R8, 0x4, R4 ;  /* 0x00000004086e7825 */ /* 0x002fca00078e0204 */
[----:B------:R1:W-:Y:S01]  /*d39a0*/  @P6 STG.E desc[UR60][R110.64], R76 ;  /* 0x0000004c6e006986 */ /* 0x0003e2000c10193c */
[----:B------:R-:W-:Y:S01]  /*d39b0*/  VIADD R10, R6, 0x45 ;  /* 0x00000045060a7836 */ /* 0x000fe20000000000 */
[----:B------:R-:W4:Y:S08]  /*d39c0*/  LDC R101, c[0x0][0x22c] ;  /* 0x00008b00ff657b82 */ /* 0x000f300000000800 */
[----:B-1----:R-:W1:Y:S01]  /*d39d0*/  LDC.64 R76, c[0x0][0x228] ;  /* 0x00008a00ff4c7b82 */ /* 0x002e620000000a00 */
[----:B------:R-:W-:-:S02]  /*d39e0*/  ISETP.LT.AND P3, PT, R7, R105, !P4 ;  /* 0x000000690700720c */ /* 0x000fc40006761270 */
[----:B--2---:R-:W-:Y:S02]  /*d39f0*/  MOV R48, R75 ;  /* 0x0000004b00307202 */ /* 0x004fe40000000f00 */
[----:B------:R-:W-:Y:S02]  /*d3a00*/  ISETP.LT.AND P4, PT, R9, R70, !P4 ;  /* 0x000000460900720c */ /* 0x000fe40006781270 */
[----:B------:R-:W-:Y:S01]  /*d3a10*/  ISETP.GE.AND P2, PT, R10, R107, PT ;  /* 0x0000006b0a00720c */ /* 0x000fe20003f46270 */
[----:B------:R-:W-:Y:S01]  /*d3a20*/  IMAD.MOV.U32 R68, RZ, RZ, R74 ;  /* 0x000000ffff447224 */ /* 0x000fe200078e004a */
[----:B------:R-:W-:Y:S01]  /*d3a30*/  IADD3 R10, R8, R0, RZ ;  /* 0x00000000080a7210 */ /* 0x000fe20007ffe0ff */
[----:B------:R-:W2:Y:S08]  /*d3a40*/  LDC R107, c[0x0][0x228] ;  /* 0x00008a00ff6b7b82 */ /* 0x000eb00000000800 */
[----:B------:R-:W2:Y:S01]  /*d3a50*/  LDC R105, c[0x0][0x22c] ;  /* 0x00008b00ff697b82 */ /* 0x000ea20000000800 */
[----:B-1----:R-:W-:Y:S01]  /*d3a60*/  IMAD.MOV.U32 R75, RZ, RZ, R76 ;  /* 0x000000ffff4b7224 */ /* 0x002fe200078e004c */
[----:B------:R-:W-:-:S06]  /*d3a70*/  MOV R70, R77 ;  /* 0x0000004d00467202 */ /* 0x000fcc0000000f00 */
[----:B------:R-:W1:Y:S01]  /*d3a80*/  LDC.64 R76, c[0x0][0x228] ;  /* 0x00008a00ff4c7b82 */ /* 0x000e620000000a00 */
[----:B------:R-:W-:-:S05]  /*d3a90*/  IMAD.WIDE R112, R10, 0x4, R2 ;  /* 0x000000040a707825 */ /* 0x000fca00078e0202 */
[----:B---3--:R1:W-:Y:S01]  /*d3aa0*/  @P3 STG.E desc[UR60][R112.64], R69 ;  /* 0x0000004570003986 */ /* 0x0083e2000c10193c */
[----:B------:R-:W-:Y:S02]  /*d3ab0*/  ISETP.LT.AND P3, PT, R7, R109, !P1 ;  /* 0x0000006d0700720c */ /* 0x000fe40004f61270 */
[----:B------:R-:W-:Y:S01]  /*d3ac0*/  ISETP.LT.AND P1, PT, R9, R64, !P1 ;  /* 0x000000400900720c */ /* 0x000fe20004f21270 */
[----:B------:R-:W-:Y:S01]  /*d3ad0*/  VIADD R8, R6, 0x46 ;  /* 0x0000004606087836 */ /* 0x000fe20000000000 */
[----:B------:R-:W3:Y:S01]  /*d3ae0*/  LDC R109, c[0x0][0x22c] ;  /* 0x00008b00ff6d7b82 */ /* 0x000ee20000000800 */
[----:B-1----:R-:W-:Y:S02]  /*d3af0*/  MOV R69, R77 ;  /* 0x0000004d00457202 */ /* 0x002fe40000000f00 */
[----:B------:R-:W2:Y:S01]  /*d3b00*/  LDL.LU R77, [R1+0x468] ;  /* 0x00046800014d7983 */ /* 0x000ea20000300800 */
[----:B------:R-:W-:-:S03]  /*d3b10*/  IMAD.MOV.U32 R64, RZ, RZ, R76 ;  /* 0x000000ffff407224 */ /* 0x000fc600078e004c */
[----:B------:R-:W3:Y:S01]  /*d3b20*/  LDL.LU R76, [R1+0x86c] ;  /* 0x00086c00014c7983 */ /* 0x000ee20000300800 */
[----:B------:R-:W-:Y:S02]  /*d3b30*/  ISETP.GE.AND P6, PT, R8, R114, PT ;  /* 0x000000720800720c */ /* 0x000fe40003fc6270 */
[C---:B------:R-:W-:Y:S01]  /*d3b40*/  IADD3 R8, R10.reuse, R0, RZ ;  /* 0x000000000a087210 */ /* 0x040fe20007ffe0ff */
[----:B------:R-:W-:Y:S01]  /*d3b50*/  IMAD.WIDE R110, R10, 0x4, R4 ;  /* 0x000000040a6e7825 */ /* 0x000fe200078e0204 */
[----:B------:R-:W3:Y:S03]  /*d3b60*/  LDL.LU R74, [R1+0x85c] ;  /* 0x00085c00014a7983 */ /* 0x000ee60000300800 */
[C---:B------:R-:W-:Y:S01]  /*d3b70*/  IMAD.WIDE R112, R8.reuse, 0x4, R2 ;  /* 0x0000000408707825 */ /* 0x040fe200078e0202 */
[----:B------:R-:W-:Y:S03]  /*d3b80*/  @P4 STG.E desc[UR60][R110.64], R73 ;  /* 0x000000496e004986 */ /* 0x000fe6000c10193c */
[----:B------:R-:W-:Y:S01]  /*d3b90*/  IMAD.WIDE R114, R8, 0x4, R4 ;  /* 0x0000000408727825 */ /* 0x000fe200078e0204 */
[----:B------:R1:W-:Y:S01]  /*d3ba0*/  @P3 STG.E desc[UR60][R112.64], R72 ;  /* 0x0000004870003986 */ /* 0x0003e2000c10193c */
[----:B------:R-:W-:-:S02]  /*d3bb0*/  ISETP.LT.AND P3, PT, R7, R13, !P2 ;  /* 0x0000000d0700720c */ /* 0x000fc40005761270 */
[----:B------:R-:W-:Y:S02]  /*d3bc0*/  ISETP.LT.AND P2, PT, R9, R68, !P2 ;  /* 0x000000440900720c */ /* 0x000fe40005741270 */
[----:B------:R-:W-:Y:S01]  /*d3bd0*/  MOV R68, R85 ;  /* 0x0000005500447202 */ /* 0x000fe20000000f00 */
[----:B-1----:R-:W-:Y:S02]  /*d3be0*/  IMAD.MOV.U32 R72, RZ, RZ, R84 ;  /* 0x000000ffff487224 */ /* 0x002fe400078e0054 */
[----:B------:R-:W1:Y:S01]  /*d3bf0*/  LDC.64 R84, c[0x0][0x228] ;  /* 0x00008a00ff547b82 */ /* 0x000e620000000a00 */
[----:B------:R-:W-:Y:S01]  /*d3c00*/  IADD3 R13, R8, R0, RZ ;  /* 0x00000000080d7210 */ /* 0x000fe20007ffe0ff */
[----:B------:R4:W-:Y:S01]  /*d3c10*/  @P1 STG.E desc[UR60][R114.64], R78 ;  /* 0x0000004e72001986 */ /* 0x0009e2000c10193c */
[----:B------:R-:W-:-:S03]  /*d3c20*/  ISETP.LT.AND P1, PT, R7, R103, !P6 ;  /* 0x000000670700720c */ /* 0x000fc60007721270 */
[C---:B------:R-:W-:Y:S02]  /*d3c30*/  IMAD.WIDE R110, R13.reuse, 0x4, R2 ;  /* 0x000000040d6e7825 */ /* 0x040fe400078e0202 */
[----:B------:R-:W3:Y:S02]  /*d3c40*/  LDC R103, c[0x0][0x228] ;  /* 0x00008a00ff677b82 */ /* 0x000ee40000000800 */
[C---:B------:R-:W-:Y:S01]  /*d3c50*/  IMAD.WIDE R112, R13.reuse, 0x4, R4 ;  /* 0x000000040d707825 */ /* 0x040fe200078e0204 */
[----:B----4-:R-:W4:Y:S04]  /*d3c60*/  LDL.LU R78, [R1+0x46c] ;  /* 0x00046c00014e7983 */ /* 0x010f280000300800 */
[----:B------:R-:W4:Y:S01]  /*d3c70*/  LDL.LU R73, [R1+0x47c] ;  /* 0x00047c0001497983 */ /* 0x000f220000300800 */
[----:B------:R-:W-:-:S03]  /*d3c80*/  IMAD.IADD R8, R13, 0x1, R0 ;  /* 0x000000010d087824 */ /* 0x000fc600078e0200 */
[----:B------:R1:W-:Y:S01]  /*d3c90*/  @P3 STG.E desc[UR60][R110.64], R79 ;  /* 0x0000004f6e003986 */ /* 0x0003e2000c10193c */
[----:B------:R-:W-:Y:S01]  /*d3ca0*/  IMAD.WIDE R114, R8, 0x4, R2 ;  /* 0x0000000408727825 */ /* 0x000fe200078e0202 */
[----:B-1----:R-:W-:Y:S02]  /*d3cb0*/  MOV R79, R85 ;  /* 0x00000055004f7202 */ /* 0x002fe40000000f00 */
[----:B--2---:R1:W-:Y:S04]  /*d3cc0*/  @P2 STG.E desc[UR60][R112.64], R77 ;  /* 0x0000004d70002986 */ /* 0x0043e8000c10193c */
[----:B---3--:R2:W-:Y:S04]  /*d3cd0*/  @P1 STG.E desc[UR60][R114.64], R76 ;  /* 0x0000004c72001986 */ /* 0x0085e8000c10193c */
[----:B-1----:R-:W3:Y:S04]  /*d3ce0*/  LDL.LU R77, [R1+0x880] ;  /* 0x00088000014d7983 */ /* 0x002ee80000300800 */
[----:B--2---:R-:W2:Y:S01]  /*d3cf0*/  LDL.LU R76, [R1+0x870] ;  /* 0x00087000014c7983 */ /* 0x004ea20000300800 */
[----:B------:R-:W-:Y:S01]  /*d3d00*/  VIADD R10, R6, 0x47 ;  /* 0x00000047060a7836 */ /* 0x000fe20000000000 */
[C---:B------:R-:W-:Y:S01]  /*d3d10*/  ISETP.LT.AND P6, PT, R9.reuse, R75, !P6 ;  /* 0x0000004b0900720c */ /* 0x040fe200077c1270 */
[----:B------:R-:W-:Y:S01]  /*d3d20*/  IMAD.WIDE R112, R8, 0x4, R4 ;  /* 0x0000000408707825 */ /* 0x000fe200078e0204 */
[----:B------:R-:W2:Y:S01]  /*d3d30*/  LDL.LU R85, [R1+0x490] ;  /* 0x0004900001557983 */ /* 0x000ea20000300800 */
[----:B------:R-:W1:Y:S01]  /*d3d40*/  LDC R114, c[0x0][0x22c] ;  /* 0x00008b00ff727b82 */ /* 0x000e620000000800 */
[----:B------:R-:W-:Y:S01]  /*d3d50*/  ISETP.GE.AND P4, PT, R10, R101, PT ;  /* 0x000000650a00720c */ /* 0x000fe20003f86270 */
[----:B------:R-:W-:Y:S01]  /*d3d60*/  VIADD R13, R6, 0x49 ;  /* 0x00000049060d7836 */ /* 0x000fe20000000000 */
[----:B------:R-:W2:Y:S02]  /*d3d70*/  LDL.LU R75, [R1+0x480] ;  /* 0x00048000014b7983 */ /* 0x000ea40000300800 */
[----:B------:R-:W-:-:S03]  /*d3d80*/  ISETP.LT.AND P1, PT, R9, R64, !P4 ;  /* 0x000000400900720c */ /* 0x000fc60006721270 */
[----:B------:R-:W1:Y:S01]  /*d3d90*/  LDC R101, c[0x0][0x22c] ;  /* 0x00008b00ff657b82 */ /* 0x000e620000000800 */
[----:B------:R-:W-:-:S07]  /*d3da0*/  ISETP.LT.AND P4, PT, R7, R107, !P4 ;  /* 0x0000006b0700720c */ /* 0x000fce0006781270 */
[----:B------:R-:W4:Y:S01]  /*d3db0*/  LDC R107, c[0x0][0x228] ;  /* 0x00008a00ff6b7b82 */ /* 0x000f220000000800 */
[----:B------:R-:W-:-:S04]  /*d3dc0*/  IADD3 R10, R6, 0x48, RZ ;  /* 0x00000048060a7810 */ /* 0x000fc80007ffe0ff */
[----:B------:R-:W-:Y:S02]  /*d3dd0*/  ISETP.GE.AND P3, PT, R10, R109, PT ;  /* 0x0000006d0a00720c */ /* 0x000fe40003f66270 */
[----:B------:R-:W-:Y:S01]  /*d3de0*/  IADD3 R10, R8, R0, RZ ;  /* 0x00000000080a7210 */ /* 0x000fe20007ffe0ff */
[----:B------:R1:W-:Y:S01]  /*d3df0*/  @P6 STG.E desc[UR60][R112.64], R74 ;  /* 0x0000004a70006986 */ /* 0x0003e2000c10193c */
[----:B------:R-:W-:Y:S01]  /*d3e00*/  ISETP.LT.AND P6, PT, R7, R103, !P3 ;  /* 0x000000670700720c */ /* 0x000fe20005fc1270 */
[----:B------:R-:W-:Y:S01]  /*d3e10*/  IMAD.MOV.U32 R64, RZ, RZ, R84 ;  /* 0x000000ffff407224 */ /* 0x000fe200078e0054 */
[----:B------:R-:W2:Y:S01]  /*d3e20*/  LDC R109, c[0x0][0x22c] ;  /* 0x00008b00ff6d7b82 */ /* 0x000ea20000000800 */
[----:B------:R-:W-:Y:S01]  /*d3e30*/  IMAD.WIDE R110, R10, 0x4, R2 ;  /* 0x000000040a6e7825 */ /* 0x000fe200078e0202 */
[----:B------:R-:W-:Y:S02]  /*d3e40*/  ISETP.LT.AND P3, PT, R9, R72, !P3 ;  /* 0x000000480900720c */ /* 0x000fe40005f61270 */
[----:B------:R-:W2:Y:S01]  /*d3e50*/  LDL.LU R72, [R1+0x884] ;  /* 0x0008840001487983 */ /* 0x000ea20000300800 */
[----:B-1----:R-:W-:-:S03]  /*d3e60*/  ISETP.GE.AND P2, PT, R13, R101, PT ;  /* 0x000000650d00720c */ /* 0x002fc60003f46270 */
[----:B------:R-:W2:Y:S01]  /*d3e70*/  LDL.LU R84, [R1+0x874] ;  /* 0x0008740001547983 */ /* 0x000ea20000300800 */
[C---:B------:R-:W-:Y:S01]  /*d3e80*/  IMAD.WIDE R112, R10.reuse, 0x4, R4 ;  /* 0x000000040a707825 */ /* 0x040fe200078e0204 */
[-C--:B------:R-:W-:Y:S01]  /*d3e90*/  IADD3 R10, R10, R0.reuse, RZ ;  /* 0x000000000a0a7210 */ /* 0x080fe20007ffe0ff */
[----:B------:R-:W1:Y:S03]  /*d3ea0*/  LDC R101, c[0x0][0x228] ;  /* 0x00008a00ff657b82 */ /* 0x000e660000000800 */
[----:B------:R-:W-:Y:S01]  /*d3eb0*/  IADD3 R13, R10, R0, RZ ;  /* 0x000000000a0d7210 */ /* 0x000fe20007ffe0ff */
[----:B------:R-:W-:-:S04]  /*d3ec0*/  VIADD R8, R6, 0x4a ;  /* 0x0000004a06087836 */ /* 0x000fc80000000000 */
[----:B------:R-:W1:Y:S01]  /*d3ed0*/  LDC R103, c[0x0][0x22c] ;  /* 0x00008b00ff677b82 */ /* 0x000e620000000800 */
[----:B----4-:R4:W-:Y:S04]  /*d3ee0*/  @P4 STG.E desc[UR60][R110.64], R73 ;  /* 0x000000496e004986 */ /* 0x0109e8000c10193c */
[----:B------:R1:W-:Y:S01]  /*d3ef0*/  @P1 STG.E desc[UR60][R112.64], R78 ;  /* 0x0000004e70001986 */ /* 0x0003e2000c10193c */
[----:B------:R-:W-:Y:S01]  /*d3f00*/  ISETP.LT.AND P1, PT, R7, R107, !P2 ;  /* 0x0000006b0700720c */ /* 0x000fe20005721270 */
[----:B----4-:R-:W-:Y:S02]  /*d3f10*/  IMAD.WIDE R110, R10, 0x4, R2 ;  /* 0x000000040a6e7825 */ /* 0x010fe400078e0202 */
[----:B------:R-:W4:Y:S01]  /*d3f20*/  LDL.LU R73, [R1+0x494] ;  /* 0x0004940001497983 */ /* 0x000f220000300800 */
[----:B------:R-:W-:Y:S01]  /*d3f30*/  ISETP.GE.AND P4, PT, R8, R105, PT ;  /* 0x000000690800720c */ /* 0x000fe20003f86270 */
[----:B------:R-:W4:Y:S01]  /*d3f40*/  LDC R107, c[0x0][0x228] ;  /* 0x00008a00ff6b7b82 */ /* 0x000f220000000800 */
[----:B-1----:R-:W-:-:S07]  /*d3f50*/  IMAD.WIDE R112, R10, 0x4, R4 ;  /* 0x000000040a707825 */ /* 0x002fce00078e0204 */
[----:B------:R-:W1:Y:S01]  /*d3f60*/  LDC R105, c[0x0][0x228] ;  /* 0x00008a00ff697b82 */ /* 0x000e620000000800 */
[----:B---3--:R3:W-:Y:S04]  /*d3f70*/  @P6 STG.E desc[UR60][R110.64], R77 ;  /* 0x0000004d6e006986 */ /* 0x0087e8000c10193c */
[----:B--2---:R2:W-:Y:S01]  /*d3f80*/  @P3 STG.E desc[UR60][R112.64], R76 ;  /* 0x0000004c70003986 */ /* 0x0045e2000c10193c */
[----:B---3--:R-:W-:Y:S02]  /*d3f90*/  IMAD.WIDE R110, R13, 0x4, R2 ;  /* 0x000000040d6e7825 */ /* 0x008fe400078e0202 */
[----:B--2---:R-:W2:Y:S03]  /*d3fa0*/  LDC.64 R76, c[0x0][0x228] ;  /* 0x00008a00ff4c7b82 */ /* 0x004ea60000000a00 */
[----:B------:R3:W-:Y:S04]  /*d3fb0*/  @P1 STG.E desc[UR60][R110.64], R85 ;  /* 0x000000556e001986 */ /* 0x0007e8000c10193c */
[----:B---3--:R-:W3:Y:S04]  /*d3fc0*/  LDL.LU R85, [R1+0x878] ;  /* 0x0008780001557983 */ /* 0x008ee80000300800 */
[----:B------:R-:W3:Y:S04]  /*d3fd0*/  LDL.LU R92, [R1+0x484] ;  /* 0x00048400015c7983 */ /* 0x000ee80000300800 */
[----:B------:R-:W3:Y:S01]  /*d3fe0*/  LDL.LU R86, [R1+0x888] ;  /* 0x0008880001567983 */ /* 0x000ee20000300800 */
[----:B------:R-:W-:Y:S01]  /*d3ff0*/  VIADD R8, R6, 0x4b ;  /* 0x0000004b06087836 */ /* 0x000fe20000000000 */
[----:B------:R-:W-:-:S02]  /*d4000*/  ISETP.LT.AND P2, PT, R9, R64, !P2 ;  /* 0x000000400900720c */ /* 0x000fc40005741270 */
[----:B------:R-:W-:Y:S01]  /*d4010*/  ISETP.LT.AND P3, PT, R7, R101, !P4 ;  /* 0x000000650700720c */ /* 0x000fe20006761270 */
[----:B------:R-:W-:Y:S01]  /*d4020*/  VIADD R10, R6, 0x4c ;  /* 0x0000004c060a7836 */ /* 0x000fe20000000000 */
[----:B------:R-:W-:Y:S01]  /*d4030*/  ISETP.GE.AND P6, PT, R8, R109, PT ;  /* 0x0000006d0800720c */ /* 0x000fe20003fc6270 */
[C---:B------:R-:W-:Y:S01]  /*d4040*/  IMAD.WIDE R110, R13.reuse, 0x4, R4 ;  /* 0x000000040d6e7825 */ /* 0x040fe200078e0204 */
[----:B------:R-:W-:Y:S01]  /*d4050*/  IADD3 R8, R13, R0, RZ ;  /* 0x000000000d087210 */ /* 0x000fe20007ffe0ff */
[----:B------:R-:W3:Y:S01]  /*d4060*/  LDL.LU R94, [R1+0x498] ;  /* 0x00049800015e7983 */ /* 0x000ee20000300800 */
[----:B------:R-:W-:Y:S01]  /*d4070*/  ISETP.LT.AND P4, PT, R9, R80, !P4 ;  /* 0x000000500900720c */ /* 0x000fe20006781270 */
[----:B--2---:R-:W-:Y:S01]  /*d4080*/  IMAD.MOV.U32 R74, RZ, RZ, R76 ;  /* 0x000000ffff4a7224 */ /* 0x004fe200078e004c */
[----:B------:R-:W-:Y:S01]  /*d4090*/  ISETP.GE.AND P1, PT, R10, R103, PT ;  /* 0x000000670a00720c */ /* 0x000fe20003f26270 */
[----:B------:R-:W-:Y:S01]  /*d40a0*/  IMAD.WIDE R112, R8, 0x4, R2 ;  /* 0x0000000408707825 */ /* 0x000fe200078e0202 */
[----:B------:R-:W-:Y:S01]  /*d40b0*/  IADD3 R10, R6, 0x4d, RZ ;  /* 0x0000004d060a7810 */ /* 0x000fe20007ffe0ff */
[----:B------:R2:W-:Y:S01]  /*d40c0*/  @P2 STG.E desc[UR60][R110.64], R75 ;  /* 0x0000004b6e002986 */ /* 0x0005e2000c10193c */
[----:B-1----:R-:W-:Y:S01]  /*d40d0*/  ISETP.LT.AND P2, PT, R7, R105, !P6 ;  /* 0x000000690700720c */ /* 0x002fe20007741270 */
[----:B------:R-:W1:Y:S01]  /*d40e0*/  LDC R109, c[0x0][0x22c] ;  /* 0x00008b00ff6d7b82 */ /* 0x000e620000000800 */
[----:B------:R-:W-:Y:S01]  /*d40f0*/  ISETP.LT.AND P6, PT, R9, R74, !P6 ;  /* 0x0000004a0900720c */ /* 0x000fe200077c1270 */
[----:B------:R2:W-:Y:S01]  /*d4100*/  @P3 STG.E desc[UR60][R112.64], R72 ;  /* 0x0000004870003986 */ /* 0x0005e2000c10193c */
[----:B------:R-:W-:Y:S01]  /*d4110*/  ISETP.GE.AND P3, PT, R10, R114, PT ;  /* 0x000000720a00720c */ /* 0x000fe20003f66270 */
[----:B------:R-:W-:-:S02]  /*d4120*/  IMAD.IADD R10, R8, 0x1, R0 ;  /* 0x00000001080a7824 */ /* 0x000fc400078e0200 */
[----:B------:R-:W3:Y:S01]  /*d4130*/  LDL.LU R93, [R1+0x488] ;  /* 0x00048800015d7983 */ /* 0x000ee20000300800 */
[----:B------:R-:W-:Y:S01]  /*d4140*/  MOV R78, R89 ;  /* 0x00000059004e7202 */ /* 0x000fe20000000f00 */
[----:B------:R-:W1:Y:S01]  /*d4150*/  LDC R103, c[0x0][0x228] ;  /* 0x00008a00ff677b82 */ /* 0x000e620000000800 */
[----:B--2---:R-:W-:-:S04]  /*d4160*/  IMAD.WIDE R110, R8, 0x4, R4 ;  /* 0x00000004086e7825 */ /* 0x004fc800078e0204 */
[C---:B------:R-:W-:Y:S01]  /*d4170*/  IMAD.WIDE R112, R10.reuse, 0x4, R2 ;  /* 0x000000040a707825 */ /* 0x040fe200078e0202 */
[----:B------:R2:W-:Y:S02]  /*d4180*/  @P4 STG.E desc[UR60][R110.64], R84 ;  /* 0x000000546e004986 */ /* 0x0005e4000c10193c */
[----:B------:R-:W1:Y:S08]  /*d4190*/  LDC.64 R88, c[0x0][0x228] ;  /* 0x00008a00ff587b82 */ /* 0x000e700000000a00 */
[----:B------:R-:W1:Y:S01]  /*d41a0*/  LDC R13, c[0x0][0x228] ;  /* 0x00008a00ff0d7b82 */ /* 0x000e620000000800 */
[----:B--2---:R-:W-:Y:S01]  /*d41b0*/  IMAD.WIDE R110, R10, 0x4, R4 ;  /* 0x000000040a6e7825 */ /* 0x004fe200078e0204 */
[----:B------:R-:W2:Y:S06]  /*d41c0*/  LDL.LU R84, [R1+0x88c] ;  /* 0x00088c0001547983 */ /* 0x000eac0000300800 */
[----:B------:R-:W2:Y:S08]  /*d41d0*/  LDC R101, c[0x0][0x22c] ;  /* 0x00008b00ff657b82 */ /* 0x000eb00000000800 */
[----:B------:R-:W2:Y:S01]  /*d41e0*/  LDC R105, c[0x0][0x228] ;  /* 0x00008a00ff697b82 */ /* 0x000ea20000000800 */
[----:B----4-:R-:W-:Y:S04]  /*d41f0*/  @P2 STG.E desc[UR60][R112.64], R73 ;  /* 0x0000004970002986 */ /* 0x010fe8000c10193c */
[----:B---3--:R3:W-:Y:S04]  /*d4200*/  @P6 STG.E desc[UR60][R110.64], R92 ;  /* 0x0000005c6e006986 */ /* 0x0087e8000c10193c */
[----:B---3--:R-:W3:Y:S01]  /*d4210*/  LDL.LU R92, [R1+0x87c] ;  /* 0x00087c00015c7983 */ /* 0x008ee20000300800 */
[----:B-1----:R-:W-:Y:S01]  /*d4220*/  IMAD.MOV.U32 R64, RZ, RZ, R88 ;  /* 0x000000ffff407224 */ /* 0x002fe200078e0058 */
[----:B------:R-:W-:-:S02]  /*d4230*/  MOV R76, R89 ;  /* 0x00000059004c7202 */ /* 0x000fc40000000f00 */
[----:B------:R-:W1:Y:S01]  /*d4240*/  LDC.64 R88, c[0x0][0x228] ;  /* 0x00008a00ff587b82 */ /* 0x000e620000000a00 */
[----:B------:R-:W-:Y:S02]  /*d4250*/  IADD3 R8, R6, 0x4e, RZ ;  /* 0x0000004e06087810 */ /* 0x000fe40007ffe0ff */
[----:B------:R-:W-:Y:S02]  /*d4260*/  ISETP.LT.AND P2, PT, R7, R107, !P1 ;  /* 0x0000006b0700720c */ /* 0x000fe40004f41270 */
[----:B------:R-:W-:Y:S02]  /*d4270*/  ISETP.LT.AND P1, PT, R9, R64, !P1 ;  /* 0x000000400900720c */ /* 0x000fe40004f21270 */
[----:B------:R-:W-:Y:S01]  /*d4280*/  ISETP.GE.AND P4, PT, R8, R109, PT ;  /* 0x0000006d0800720c */ /* 0x000fe20003f86270 */
[----:B------:R-:W-:Y:S01]  /*d4290*/  IMAD.IADD R8, R10, 0x1, R0 ;  /* 0x000000010a087824 */ /* 0x000fe200078e0200 */
[----:B------:R-:W4:Y:S03]  /*d42a0*/  LDC R107, c[0x0][0x22c] ;  /* 0x00008b00ff6b7b82 */ /* 0x000f260000000800 */
[----:B------:R-:W-:-:S04]  /*d42b0*/  IMAD.WIDE R112, R8, 0x4, R2 ;  /* 0x0000000408707825 */ /* 0x000fc800078e0202 */
[----:B------:R-:W-:Y:S01]  /*d42c0*/  IMAD.WIDE R114, R8, 0x4, R4 ;  /* 0x0000000408727825 */ /* 0x000fe200078e0204 */
[----:B------:R-:W-:Y:S01]  /*d42d0*/  @P2 STG.E desc[UR60][R112.64], R86 ;  /* 0x0000005670002986 */ /* 0x000fe2000c10193c */
[----:B------:R-:W4:Y:S03]  /*d42e0*/  LDC R109, c[0x0][0x22c] ;  /* 0x00008b00ff6d7b82 */ /* 0x000f260000000800 */
[----:B------:R1:W-:Y:S02]  /*d42f0*/  @P1 STG.E desc[UR60][R114.64], R85 ;  /* 0x0000005572001986 */ /* 0x0003e4000c10193c */
[----:B-1----:R-:W-:Y:S02]  /*d4300*/  MOV R72, R88 ;  /* 0x0000005800487202 */ /* 0x002fe40000000f00 */
[----:B------:R-:W-:Y:S02]  /*d4310*/  MOV R88, R90 ;  /* 0x0000005a00587202 */ /* 0x000fe40000000f00 */
[C---:B------:R-:W-:Y:S01]  /*d4320*/  ISETP.LT.AND P2, PT, R7.reuse, R103, !P4 ;  /* 0x000000670700720c */ /* 0x040fe20006741270 */
[----:B------:R-:W4:Y:S01]  /*d4330*/  LDL.LU R85, [R1+0x48c] ;  /* 0x00048c0001557983 */ /* 0x000f220000300800 */
[----:B------:R-:W-:Y:S01]  /*d4340*/  ISETP.LT.AND P1, PT, R7, R13, !P3 ;  /* 0x0000000d0700720c */ /* 0x000fe20005f21270 */
[----:B------:R-:W-:Y:S01]  /*d4350*/  IMAD.MOV.U32 R74, RZ, RZ, R91 ;  /* 0x000000ffff4a7224 */ /* 0x000fe200078e005b */
[----:B------:R-:W1:Y:S01]  /*d4360*/  LDC R103, c[0x0][0x228] ;  /* 0x00008a00ff677b82 */ /* 0x000e620000000800 */
[----:B------:R-:W4:Y:S01]  /*d4370*/  LDL.LU R86, [R1+0x49c] ;  /* 0x00049c0001567983 */ /* 0x000f220000300800 */
[----:B------:R-:W-:-:S03]  /*d4380*/  ISETP.LT.AND P4, PT, R9, R88, !P4 ;  /* 0x000000580900720c */ /* 0x000fc60006781270 */
[----:B------:R-:W4:Y:S01]  /*d4390*/  LDL.LU R88, [R1+0xc40] ;  /* 0x000c400001587983 */ /* 0x000f220000300800 */
[----:B------:R-:W-:Y:S01]  /*d43a0*/  ISETP.LT.AND P3, PT, R9, R72, !P3 ;  /* 0x000000480900720c */ /* 0x000fe20005f61270 */
[----:B------:R-:W-:Y:S01]  /*d43b0*/  IMAD.IADD R13, R8, 0x1, R0 ;  /* 0x00000001080d7824 */ /* 0x000fe200078e0200 */
[----:B------:R-:W1:Y:S01]  /*d43c0*/  LDC.64 R90, c[0x0][0x228] ;  /* 0x00008a00ff5a7b82 */ /* 0x000e620000000a00 */
[----:B------:R-:W4:Y:S02]  /*d43d0*/  LDL.LU R95, [R1+0x8a0] ;  /* 0x0008a000015f7983 */ /* 0x000f240000300800 */
[----:B------:R-:W-:-:S04]  /*d43e0*/  IMAD.WIDE R110, R13, 0x4, R2 ;  /* 0x000000040d6e7825 */ /* 0x000fc800078e0202 */
[C---:B------:R-:W-:Y:S01]  /*d43f0*/  IMAD.WIDE R112, R13.reuse, 0x4, R4 ;  /* 0x000000040d707825 */ /* 0x040fe200078e0204 */
[----:B------:R2:W-:Y:S01]  /*d4400*/  @P1 STG.E desc[UR60][R110.64], R94 ;  /* 0x0000005e6e001986 */ /* 0x0005e2000c10193c */
[----:B------:R-:W-:-:S03]  /*d4410*/  IADD3 R8, R13, R0, RZ ;  /* 0x000000000d087210 */ /* 0x000fc60007ffe0ff */
[----:B------:R2:W-:Y:S02]  /*d4420*/  @P3 STG.E desc[UR60][R112.64], R93 ;  /* 0x0000005d70003986 */ /* 0x0005e4000c10193c */
[C---:B------:R-:W-:Y:S02]  /*d4430*/  IMAD.WIDE R114, R8.reuse, 0x4, R2 ;  /* 0x0000000408727825 */ /* 0x040fe400078e0202 */
[----:B--2---:R-:W2:Y:S04]  /*d4440*/  LDL.LU R94, [R1+0x4a0] ;  /* 0x0004a000015e7983 */ /* 0x004ea80000300800 */
[----:B------:R-:W2:Y:S01]  /*d4450*/  LDL.LU R93, [R1+0xa0] ;  /* 0x0000a000015d7983 */ /* 0x000ea20000300800 */
[----:B------:R-:W-:-:S03]  /*d4460*/  IMAD.WIDE R112, R8, 0x4, R4 ;  /* 0x0000000408707825 */ /* 0x000fc600078e0204 */
[----:B------:R1:W-:Y:S02]  /*d4470*/  @P2 STG.E desc[UR60][R114.64], R84 ;  /* 0x0000005472002986 */ /* 0x0003e4000c10193c */
[----:B-1----:R-:W-:Y:S01]  /*d4480*/  MOV R64, R90 ;  /* 0x0000005a00407202 */ /* 0x002fe20000000f00 */
[----:B------:R-:W-:Y:S02]  /*d4490*/  IMAD.MOV.U32 R73, RZ, RZ, R91 ;  /* 0x000000ffff497224 */ /* 0x000fe400078e005b */
[----:B------:R-:W1:Y:S01]  /*d44a0*/  LDC.64 R90, c[0x0][0x228] ;  /* 0x00008a00ff5a7b82 */ /* 0x000e620000000a00 */
[C---:B------:R-:W-:Y:S01]  /*d44b0*/  IADD3 R10, R6.reuse, 0x4f, RZ ;  /* 0x0000004f060a7810 */ /* 0x040fe20007ffe0ff */
[----:B------:R-:W-:Y:S01]  /*d44c0*/  IMAD.MOV.U32 R75, RZ, RZ, R89 ;  /* 0x000000ffff4b7224 */ /* 0x000fe200078e0059 */
[----:B------:R-:W-:-:S05]  /*d44d0*/  IADD3 R13, R6, 0x51, RZ ;  /* 0x00000051060d7810 */ /* 0x000fca0007ffe0ff */
[----:B------:R-:W2:Y:S01]  /*d44e0*/  LDC R114, c[0x0][0x22c] ;  /* 0x00008b00ff727b82 */ /* 0x000ea20000000800 */
[----:B---3--:R3:W-:Y:S04]  /*d44f0*/  @P4 STG.E desc[UR60][R112.64], R92 ;  /* 0x0000005c70004986 */ /* 0x0087e8000c10193c */
[----:B---3--:R-:W3:Y:S04]  /*d4500*/  LDL.LU R92, [R1+0xc44] ;  /* 0x000c4400015c7983 */ /* 0x008ee80000300800 */
[----:B------:R-:W3:Y:S01]  /*d4510*/  LDL.LU R116, [R1+0x8a4] ;  /* 0x0008a40001747983 */ /* 0x000ee20000300800 */
[----:B-1----:R-:W-:Y:S01]  /*d4520*/  MOV R80, R90 ;  /* 0x0000005a00507202 */ /* 0x002fe20000000f00 */
[----:B------:R-:W-:-:S02]  /*d4530*/  IMAD.MOV.U32 R72, RZ, RZ, R91 ;  /* 0x000000ffff487224 */ /* 0x000fc400078e005b */
[----:B------:R-:W1:Y:S01]  /*d4540*/  LDC.64 R90, c[0x0][0x228] ;  /* 0x00008a00ff5a7b82 */ /* 0x000e620000000a00 */
[----:B------:R-:W-:-:S04]  /*d4550*/  ISETP.GE.AND P6, PT, R10, R101, PT ;  /* 0x000000650a00720c */ /* 0x000fc80003fc6270 */
[----:B------:R-:W-:Y:S01]  /*d4560*/  ISETP.LT.AND P3, PT, R9, R64, !P6 ;  /* 0x000000400900720c */ /* 0x000fe20007761270 */
[----:B------:R-:W-:Y:S01]  /*d4570*/  VIADD R10, R6, 0x50 ;  /* 0x00000050060a7836 */ /* 0x000fe20000000000 */
[C---:B------:R-:W-:Y:S01]  /*d4580*/  ISETP.LT.AND P6, PT, R7.reuse, R105, !P6 ;  /* 0x000000690700720c */ /* 0x040fe200077c1270 */
[----:B------:R-:W2:Y:S03]  /*d4590*/  LDC R101, c[0x0][0x22c] ;  /* 0x00008b00ff657b82 */ /* 0x000ea60000000800 */
[----:B----4-:R-:W-:Y:S01]  /*d45a0*/  ISETP.GE.AND P1, PT, R10, R107, PT ;  /* 0x0000006b0a00720c */ /* 0x010fe20003f26270 */
[----:B------:R-:W-:Y:S01]  /*d45b0*/  IMAD.IADD R10, R8, 0x1, R0 ;  /* 0x00000001080a7824 */ /* 0x000fe200078e0200 */
[----:B-1----:R-:W-:Y:S01]  /*d45c0*/  MOV R84, R90 ;  /* 0x0000005a00547202 */ /* 0x002fe20000000f00 */
[----:B------:R-:W-:Y:S02]  /*d45d0*/  IMAD.MOV.U32 R64, RZ, RZ, R91 ;  /* 0x000000ffff407224 */ /* 0x000fe400078e005b */
[----:B------:R-:W1:Y:S08]  /*d45e0*/  LDC R107, c[0x0][0x228] ;  /* 0x00008a00ff6b7b82 */ /* 0x000e700000000800 */
[----:B------:R-:W4:Y:S01]  /*d45f0*/  LDC.64 R90, c[0x0][0x228] ;  /* 0x00008a00ff5a7b82 */ /* 0x000f220000000a00 */
[----:B------:R-:W-:Y:S01]  /*d4600*/  ISETP.LT.AND P4, PT, R7, R103, !P1 ;  /* 0x000000670700720c */ /* 0x000fe20004f81270 */
[----:B------:R-:W-:-:S04]  /*d4610*/  IMAD.WIDE R110, R10, 0x4, R2 ;  /* 0x000000040a6e7825 */ /* 0x000fc800078e0202 */
[C---:B------:R-:W-:Y:S01]  /*d4620*/  IMAD.WIDE R112, R10.reuse, 0x4, R4 ;  /* 0x000000040a707825 */ /* 0x040fe200078e0204 */
[----:B------:R2:W-:Y:S01]  /*d4630*/  @P6 STG.E desc[UR60][R110.64], R86 ;  /* 0x000000566e006986 */ /* 0x0005e2000c10193c */
[----:B------:R-:W1:Y:S02]  /*d4640*/  LDC R105, c[0x0][0x228] ;  /* 0x00008a00ff697b82 */ /* 0x000e640000000800 */
[----:B------:R-:W-:Y:S01]  /*d4650*/  IMAD.IADD R10, R10, 0x1, R0 ;  /* 0x000000010a0a7824 */ /* 0x000fe200078e0200 */
[----:B------:R4:W-:Y:S01]  /*d4660*/  @P3 STG.E desc[UR60][R112.64], R85 ;  /* 0x0000005570003986 */ /* 0x0009e2000c10193c */
[----:B--2---:R-:W-:Y:S02]  /*d4670*/  ISETP.GE.AND P2, PT, R13, R101, PT ;  /* 0x000000650d00720c */ /* 0x004fe40003f46270 */
[----:B------:R-:W-:Y:S02]  /*d4680*/  IADD3 R8, R6, 0x52, RZ ;  /* 0x0000005206087810 */ /* 0x000fe40007ffe0ff */
[----:B------:R-:W2:Y:S01]  /*d4690*/  LDC R103, c[0x0][0x228] ;  /* 0x00008a00ff677b82 */ /* 0x000ea20000000800 */
[----:B------:R-:W-:Y:S01]  /*d46a0*/  IMAD.WIDE R110, R10, 0x4, R2 ;  /* 0x000000040a6e7825 */ /* 0x000fe200078e0202 */
[----:B----4-:R-:W-:-:S03]  /*d46b0*/  MOV R89, R90 ;  /* 0x0000005a00597202 */ /* 0x010fc60000000f00 */
[----:B------:R-:W-:Y:S01]  /*d46c0*/  IMAD.MOV.U32 R86, RZ, RZ, R91 ;  /* 0x000000ffff567224 */ /* 0x000fe200078e005b */
[----:B------:R4:W-:Y:S02]  /*d46d0*/  @P4 STG.E desc[UR60][R110.64], R88 ;  /* 0x000000586e004986 */ /* 0x0009e4000c10193c */
[----:B------:R-:W2:Y:S01]  /*d46e0*/  LDC.64 R90, c[0x0][0x228] ;  /* 0x00008a00ff5a7b82 */ /* 0x000ea20000000a00 */
[----:B------:R-:W-:Y:S01]  /*d46f0*/  ISETP.LT.AND P1, PT, R9, R80, !P1 ;  /* 0x000000500900720c */ /* 0x000fe20004f21270 */
[----:B------:R-:W-:-:S04]  /*d4700*/  IMAD.WIDE R112, R10, 0x4, R4 ;  /* 0x000000040a707825 */ /* 0x000fc800078e0204 */
[----:B------:R-:W-:Y:S02]  /*d4710*/  IMAD.IADD R13, R10, 0x1, R0 ;  /* 0x000000010a0d7824 */ /* 0x000fe400078e0200 */
[----:B------:R-:W2:Y:S01]  /*d4720*/  LDC R101, c[0x0][0x22c] ;  /* 0x00008b00ff657b82 */ /* 0x000ea20000000800 */
[----:B------:R-:W-:Y:S01]  /*d4730*/  ISETP.GE.AND P6, PT, R8, R148, PT ;  /* 0x000000940800720c */ /* 0x000fe20003fc6270 */
[----:B----4-:R-:W4:Y:S06]  /*d4740*/  LDL.LU R88, [R1+0x4a4] ;  /* 0x0004a40001587983 */ /* 0x010f2c0000300800 */
[----:B------:R-:W2:Y:S01]  /*d4750*/  LDC.64 R110, c[0x0][0x228] ;  /* 0x00008a00ff6e7b82 */ /* 0x000ea20000000a00 */
[----:B-1----:R-:W-:-:S02]  /*d4760*/  ISETP.LT.AND P4, PT, R7, R107, !P2 ;  /* 0x0000006b0700720c */ /* 0x002fc40005781270 */
[----:B------:R-:W-:Y:S01]  /*d4770*/  ISETP.LT.AND P2, PT, R9, R84, !P2 ;  /* 0x000000540900720c */ /* 0x000fe20005741270 */
[----:B------:R1:W-:Y:S01]  /*d4780*/  @P1 STG.E desc[UR60][R112.64], R95 ;  /* 0x0000005f70001986 */ /* 0x0003e2000c10193c */
[----:B--2---:R-:W-:Y:S01]  /*d4790*/  IMAD.MOV.U32 R85, RZ, RZ, R91 ;  /* 0x000000ffff557224 */ /* 0x004fe200078e005b */
[C---:B------:R-:W-:Y:S02]  /*d47a0*/  IADD3 R8, R6.reuse, 0x53, RZ ;  /* 0x0000005306087810 */ /* 0x040fe40007ffe0ff */
[----:B------:R-:W-:Y:S01]  /*d47b0*/  MOV R80, R90 ;  /* 0x0000005a00507202 */ /* 0x000fe20000000f00 */
[----:B------:R-:W-:Y:S01]  /*d47c0*/  VIADD R10, R6, 0x54 ;  /* 0x00000054060a7836 */ /* 0x000fe20000000000 */
[----:B------:R-:W2:Y:S01]  /*d47d0*/  LDC R107, c[0x0][0x22c] ;  /* 0x00008b00ff6b7b82 */ /* 0x000ea20000000800 */
[----:B-1----:R-:W-:Y:S01]  /*d47e0*/  IMAD.WIDE R112, R13, 0x4, R2 ;  /* 0x000000040d707825 */ /* 0x002fe200078e0202 */
[----:B------:R-:W-:-:S03]  /*d47f0*/  ISETP.LT.AND P1, PT, R7, R105, !P6 ;  /* 0x000000690700720c */ /* 0x000fc60007721270 */
[----:B------:R-:W-:Y:S01]  /*d4800*/  IMAD.MOV.U32 R91, RZ, RZ, R110 ;  /* 0x000000ffff5b7224 */ /* 0x000fe200078e006e */
[----:B------:R-:W-:Y:S01]  /*d4810*/  MOV R84, R111 ;  /* 0x0000006f00547202 */ /* 0x000fe20000000f00 */
[C---:B------:R-:W-:Y:S01]  /*d4820*/  IMAD.WIDE R110, R13.reuse, 0x4, R4 ;  /* 0x000000040d6e7825 */ /* 0x040fe200078e0204 */
[----:B------:R-:W-:Y:S01]  /*d4830*/  @P4 STG.E desc[UR60][R112.64], R94 ;  /* 0x0000005e70004986 */ /* 0x000fe2000c10193c */
[----:B------:R-:W-:Y:S01]  /*d4840*/  ISETP.GE.AND P3, PT, R8, R109, PT ;  /* 0x0000006d0800720c */ /* 0x000fe20003f66270 */
[----:B------:R-:W1:Y:S02]  /*d4850*/  LDC R105, c[0x0][0x228] ;  /* 0x00008a00ff697b82 */ /* 0x000e640000000800 */
[----:B------:R2:W-:Y:S01]  /*d4860*/  @P2 STG.E desc[UR60][R110.64], R93 ;  /* 0x0000005d6e002986 */ /* 0x0005e2000c10193c */
[----:B------:R-:W-:-:S05]  /*d4870*/  IADD3 R8, R13, R0, RZ ;  /* 0x000000000d087210 */ /* 0x000fca0007ffe0ff */
[----:B------:R-:W1:Y:S01]  /*d4880*/  LDC R109, c[0x0][0x228] ;  /* 0x00008a00ff6d7b82 */ /* 0x000e620000000800 */
[----:B--2---:R-:W2:Y:S01]  /*d4890*/  LDL.LU R93, [R1+0xa4] ;  /* 0x0000a400015d7983 */ /* 0x004ea20000300800 */
[----:B------:R-:W-:-:S06]  /*d48a0*/  ISETP.LT.AND P6, PT, R9, R89, !P6 ;  /* 0x000000590900720c */ /* 0x000fcc00077c1270 */
[----:B------:R-:W1:Y:S01]  /*d48b0*/  LDC.64 R94, c[0x0][0x228] ;  /* 0x00008a00ff5e7b82 */ /* 0x000e620000000a00 */
[----:B------:R-:W2:Y:S01]  /*d48c0*/  LDL.LU R90, [R1+0xc48] ;  /* 0x000c4800015a7983 */ /* 0x000ea20000300800 */
[----:B------:R-:W-:Y:S01]  /*d48d0*/  IMAD.WIDE R112, R8, 0x4, R2 ;  /* 0x0000000408707825 */ /* 0x000fe200078e0202 */
[----:B------:R-:W-:-:S03]  /*d48e0*/  ISETP.GE.AND P4, PT, R10, R101, PT ;  /* 0x000000650a00720c */ /* 0x000fc60003f86270 */
[----:B------:R-:W-:Y:S02]  /*d48f0*/  IMAD.WIDE R110, R8, 0x4, R4 ;  /* 0x00000004086e7825 */ /* 0x000fe400078e0204 */
[----:B------:R-:W2:Y:S01]  /*d4900*/  LDC R13, c[0x0][0x22c] ;  /* 0x00008b00ff0d7b82 */ /* 0x000ea20000000800 */
[----:B---3--:R3:W-:Y:S01]  /*d4910*/  @P1 STG.E desc[UR60][R112.64], R92 ;  /* 0x0000005c70001986 */ /* 0x0087e2000c10193c */
[----:B-1----:R-:W-:Y:S01]  /*d4920*/  MOV R89, R94 ;  /* 0x0000005e00597202 */ /* 0x002fe20000000f00 */
[----:B------:R-:W-:-:S05]  /*d4930*/  VIADD R10, R6, 0x55 ;  /* 0x00000055060a7836 */ /* 0x000fca0000000000 */
[----:B------:R-:W1:Y:S01]  /*d4940*/  LDC R101, c[0x0][0x228] ;  /* 0x00008a00ff657b82 */ /* 0x000e620000000800 */
[----:B---3--:R-:W3:Y:S07]  /*d4950*/  LDL.LU R92, [R1+0x8a8] ;  /* 0x0008a800015c7983 */ /* 0x008eee0000300800 */
[----:B------:R-:W1:Y:S01]  /*d4960*/  LDC.64 R112, c[0x0][0x228] ;  /* 0x00008a00ff707b82 */ /* 0x000e620000000a00 */
[----:B------:R1:W-:Y:S01]  /*d4970*/  @P6 STG.E desc[UR60][R110.64], R116 ;  /* 0x000000746e006986 */ /* 0x0003e2000c10193c */
[----:B------:R-:W-:-:S02]  /*d4980*/  ISETP.LT.AND P6, PT, R7, R109, !P4 ;  /* 0x0000006d0700720c */ /* 0x000fc400067c1270 */
[C---:B------:R-:W-:Y:S01]  /*d4990*/  ISETP.LT.AND P4, PT, R9.reuse, R91, !P4 ;  /* 0x0000005b0900720c */ /* 0x040fe20006781270 */
[----:B------:R-:W3:Y:S01]  /*d49a0*/  LDL.LU R117, [R1+0xc4c] ;  /* 0x000c4c0001757983 */ /* 0x000ee20000300800 */
[----:B------:R-:W-:Y:S02]  /*d49b0*/  ISETP.LT.AND P1, PT, R9, R80, !P3 ;  /* 0x000000500900720c */ /* 0x000fe40005f21270 */
[----:B------:R-:W3:Y:S01]  /*d49c0*/  LDC R109, c[0x0][0x22c] ;  /* 0x00008b00ff6d7b82 */ /* 0x000ee20000000800 */
[----:B------:R-:W3:Y:S04]  /*d49d0*/  LDL.LU R91, [R1+0x8ac] ;  /* 0x0008ac00015b7983 */ /* 0x000ee80000300800 */
[----:B------:R-:W3:Y:S04]  /*d49e0*/  LDL.LU R126, [R1+0x4a8] ;  /* 0x0004a800017e7983 */ /* 0x000ee80000300800 */
[----:B------:R-:W3:Y:S01]  /*d49f0*/  LDL.LU R118, [R1+0xa8] ;  /* 0x0000a80001767983 */ /* 0x000ee20000300800 */
[----:B------:R-:W-:-:S02]  /*d4a00*/  ISETP.LT.AND P3, PT, R7, R103, !P3 ;  /* 0x000000670700720c */ /* 0x000fc40005f61270 */
[----:B------:R-:W-:Y:S01]  /*d4a10*/  IADD3 R8, R8, R0, RZ ;  /* 0x0000000008087210 */ /* 0x000fe20007ffe0ff */
[----:B-1----:R-:W3:Y:S01]  /*d4a20*/  LDL.LU R116, [R1+0x4ac] ;  /* 0x0004ac0001747983 */ /* 0x002ee20000300800 */
[----:B------:R-:W-:Y:S01]  /*d4a30*/  IMAD.MOV.U32 R80, RZ, RZ, R112 ;  /* 0x000000ffff507224 */ /* 0x000fe200078e0070 */
[----:B------:R-:W-:Y:S01]  /*d4a40*/  MOV R94, R113 ;  /* 0x00000071005e7202 */ /* 0x000fe20000000f00 */
[----:B------:R-:W1:Y:S01]  /*d4a50*/  LDC R103, c[0x0][0x228] ;  /* 0x00008a00ff677b82 */ /* 0x000e620000000800 */
[----:B------:R-:W-:-:S04]  /*d4a60*/  IMAD.WIDE R110, R8, 0x4, R2 ;  /* 0x00000004086e7825 */ /* 0x000fc800078e0202 */
[C---:B------:R-:W-:Y:S01]  /*d4a70*/  IMAD.WIDE R112, R8.reuse, 0x4, R4 ;  /* 0x0000000408707825 */ /* 0x040fe200078e0204 */
[----:B------:R-:W-:Y:S02]  /*d4a80*/  IADD3 R8, R8, R0, RZ ;  /* 0x0000000008087210 */ /* 0x000fe40007ffe0ff */
[----:B------:R-:W-:Y:S01]  /*d4a90*/  ISETP.GE.AND P2, PT, R10, R107, PT ;  /* 0x0000006b0a00720c */ /* 0x000fe20003f46270 */
[----:B------:R-:W-:Y:S01]  /*d4aa0*/  VIADD R10, R6, 0x56 ;  /* 0x00000056060a7836 */ /* 0x000fe20000000000 */
[----:B------:R-:W1:Y:S01]  /*d4ab0*/  LDC R107, c[0x0][0x228] ;  /* 0x00008a00ff6b7b82 */ /* 0x000e620000000800 */
[----:B----4-:R4:W-:Y:S03]  /*d4ac0*/  @P3 STG.E desc[UR60][R110.64], R88 ;  /* 0x000000586e003986 */ /* 0x0109e6000c10193c */
[----:B------:R-:W-:-:S04]  /*d4ad0*/  ISETP.GE.AND P3, PT, R10, R114, PT ;  /* 0x000000720a00720c */ /* 0x000fc80003f66270 */
[----:B------:R-:W1:Y:S01]  /*d4ae0*/  LDC.64 R114, c[0x0][0x228] ;  /* 0x00008a00ff727b82 */ /* 0x000e620000000a00 */
[----:B----4-:R-:W-:-:S04]  /*d4af0*/  IMAD.WIDE R110, R8, 0x4, R2 ;  /* 0x00000004086e7825 */ /* 0x010fc800078e0202 */
[----:B------:R-:W-:Y:S01]  /*d4b00*/  VIADD R10, R6, 0x57 ;  /* 0x00000057060a7836 */ /* 0x000fe20000000000 */
[----:B--2---:R-:W-:Y:S04]  /*d4b10*/  @P1 STG.E desc[UR60][R112.64], R93 ;  /* 0x0000005d70001986 */ /* 0x004fe8000c10193c */
[----:B------:R2:W-:Y:S02]  /*d4b20*/  @P6 STG.E desc[UR60][R110.64], R90 ;  /* 0x0000005a6e006986 */ /* 0x0005e4000c10193c */
[----:B--2---:R-:W2:Y:S02]  /*d4b30*/  LDC.64 R110, c[0x0][0x228] ;  /* 0x00008a00ff6e7b82 */ /* 0x004ea40000000a00 */
[----:B------:R-:W4:Y:S01]  /*d4b40*/  LDL.LU R90, [R1+0xac] ;  /* 0x0000ac00015a7983 */ /* 0x000f220000300800 */
[----:B------:R-:W-:Y:S01]  /*d4b50*/  IMAD.WIDE R112, R8, 0x4, R4 ;  /* 0x0000000408707825 */ /* 0x000fe200078e0204 */
[----:B------:R-:W-:-:S02]  /*d4b60*/  ISETP.GE.AND P1, PT, R10, R13, PT ;  /* 0x0000000d0a00720c */ /* 0x000fc40003f26270 */
[----:B------:R-:W-:Y:S02]  /*d4b70*/  ISETP.LT.AND P6, PT, R9, R80, !P3 ;  /* 0x000000500900720c */ /* 0x000fe40005fc1270 */
[----:B------:R-:W-:Y:S02]  /*d4b80*/  IADD3 R13, R8, R0, RZ ;  /* 0x00000000080d7210 */ /* 0x000fe40007ffe0ff */
[----:B------:R-:W-:Y:S01]  /*d4b90*/  ISETP.LT.AND P3, PT, R7, R101, !P3 ;  /* 0x000000650700720c */ /* 0x000fe20005f61270 */
[----:B-1----:R-:W-:Y:S01]  /*d4ba0*/  IMAD.MOV.U32 R93, RZ, RZ, R115 ;  /* 0x000000ffff5d7224 */ /* 0x002fe200078e0073 */
[----:B------:R-:W-:Y:S01]  /*d4bb0*/  MOV R88, R114 ;  /* 0x0000007200587202 */ /* 0x000fe20000000f00 */
[----:B------:R-:W-:Y:S01]  /*d4bc0*/  IMAD.IADD R8, R13, 0x1, R0 ;  /* 0x000000010d087824 */ /* 0x000fe200078e0200 */
[----:B------:R-:W-:Y:S01]  /*d4bd0*/  IADD3 R10, R6, 0x58, RZ ;  /* 0x00000058060a7810 */ /* 0x000fe20007ffe0ff */
[----:B------:R-:W1:Y:S02]  /*d4be0*/  LDC R101, c[0x0][0x22c] ;  /* 0x00008b00ff657b82 */ /* 0x000e640000000800 */
[----:B------:R-:W-:Y:S01]  /*d4bf0*/  IMAD.WIDE R114, R8, 0x4, R2 ;  /* 0x0000000408727825 */ /* 0x000fe200078e0202 */
[----:B--2---:R-:W-:Y:S01]  /*d4c00*/  MOV R80, R110 ;  /* 0x0000006e00507202 */ /* 0x004fe20000000f00 */
[----:B---3--:R2:W-:Y:S01]  /*d4c10*/  @P4 STG.E desc[UR60][R112.64], R92 ;  /* 0x0000005c70004986 */ /* 0x0085e2000c10193c */
[----:B------:R-:W-:-:S03]  /*d4c20*/  ISETP.LT.AND P4, PT, R9, R89, !P2 ;  /* 0x000000590900720c */ /* 0x000fc60005781270 */
[----:B------:R-:W3:Y:S01]  /*d4c30*/  LDL.LU R89, [R1+0xc50] ;  /* 0x000c500001597983 */ /* 0x000ee20000300800 */
[----:B------:R-:W-:Y:S01]  /*d4c40*/  ISETP.LT.AND P2, PT, R7, R105, !P2 ;  /* 0x000000690700720c */ /* 0x000fe20005741270 */
[----:B------:R-:W-:Y:S01]  /*d4c50*/  IMAD.WIDE R148, R8, 0x4, R4 ;  /* 0x0000000408947825 */ /* 0x000fe200078e0204 */
[----:B------:R-:W1:Y:S03]  /*d4c60*/  LDC R105, c[0x0][0x228] ;  /* 0x00008a00ff697b82 */ /* 0x000e660000000800 */
[----:B--2---:R-:W-:Y:S02]  /*d4c70*/  IMAD.MOV.U32 R92, RZ, RZ, R111 ;  /* 0x000000ffff5c7224 */ /* 0x004fe400078e006f */
[----:B------:R-:W-:-:S04]  /*d4c80*/  IMAD.WIDE R110, R13, 0x4, R2 ;  /* 0x000000040d6e7825 */ /* 0x000fc800078e0202 */
[----:B------:R-:W-:Y:S02]  /*d4c90*/  IMAD.WIDE R112, R13, 0x4, R4 ;  /* 0x000000040d707825 */ /* 0x000fe400078e0204 */
[----:B------:R2:W-:Y:S04]  /*d4ca0*/  @P2 STG.E desc[UR60][R110.64], R126 ;  /* 0x0000007e6e002986 */ /* 0x0005e8000c10193c */
[----:B------:R2:W-:Y:S04]  /*d4cb0*/  @P4 STG.E desc[UR60][R112.64], R118 ;  /* 0x0000007670004986 */ /* 0x0005e8000c10193c */
[----:B------:R1:W-:Y:S01]  /*d4cc0*/  @P3 STG.E desc[UR60][R114.64], R117 ;  /* 0x0000007572003986 */ /* 0x0003e2000c10193c */
[----:B------:R-:W-:-:S02]  /*d4cd0*/  ISETP.LT.AND P3, PT, R7, R103, !P1 ;  /* 0x000000670700720c */ /* 0x000fc40004f61270 */
[----:B------:R-:W-:Y:S01]  /*d4ce0*/  ISETP.LT.AND P1, PT, R9, R88, !P1 ;  /* 0x000000580900720c */ /* 0x000fe20004f21270 */
[----:B--2---:R-:W1:Y:S01]  /*d4cf0*/  LDC.64 R110, c[0x0][0x228] ;  /* 0x00008a00ff6e7b82 */ /* 0x004e620000000a00 */
[----:B------:R-:W2:Y:S01]  /*d4d00*/  LDL.LU R88, [R1+0x890] ;  /* 0x0008900001587983 */ /* 0x000ea20000300800 */
[----:B------:R-:W-:-:S04]  /*d4d10*/  ISETP.GE.AND P2, PT, R10, R151, PT ;  /* 0x000000970a00720c */ /* 0x000fc80003f46270 */
[----:B------:R-:W-:Y:S02]  /*d4d20*/  ISETP.LT.AND P4, PT, R7, R107, !P2 ;  /* 0x0000006b0700720c */ /* 0x000fe40005781270 */
[----:B------:R-:W-:Y:S01]  /*d4d30*/  ISETP.LT.AND P2, PT, R9, R80, !P2 ;  /* 0x000000500900720c */ /* 0x000fe20005741270 */
[----:B------:R-:W-:Y:S01]  /*d4d40*/  IMAD.IADD R13, R8, 0x1, R0 ;  /* 0x00000001080d7824 */ /* 0x000fe200078e0200 */
[----:B------:R-:W2:Y:S01]  /*d4d50*/  LDL.LU R80, [R1+0xc54] ;  /* 0x000c540001507983 */ /* 0x000ea20000300800 */
[----:B------:R-:W1:Y:S03]  /*d4d60*/  LDC.64 R126, c[0x0][0x228] ;  /* 0x00008a00ff7e7b82 */ /* 0x000e660000000a00 */
[----:B------:R-:W2:Y:S04]  /*d4d70*/  LDL.LU R118, [R1+0x894] ;  /* 0x0008940001767983 */ /* 0x000ea80000300800 */
[----:B------:R1:W-:Y:S01]  /*d4d80*/  @P6 STG.E desc[UR60][R148.64], R91 ;  /* 0x0000005b94006986 */ /* 0x0003e2000c10193c */
[C---:B------:R-:W-:Y:S01]  /*d4d90*/  IADD3 R8, R6.reuse, 0x59, RZ ;  /* 0x0000005906087810 */ /* 0x040fe20007ffe0ff */
[----:B------:R-:W4:Y:S02]  /*d4da0*/  LDC R103, c[0x0][0x228] ;  /* 0x00008a00ff677b82 */ /* 0x000f240000000800 */
[----:B------:R-:W2:Y:S01]  /*d4db0*/  LDL.LU R189, [R1+0x898] ;  /* 0x0008980001bd7983 */ /* 0x000ea20000300800 */
[----:B-1----:R-:W-:Y:S01]  /*d4dc0*/  MOV R117, R110 ;  /* 0x0000006e00757202 */ /* 0x002fe20000000f00 */
[----:B------:R-:W-:-:S04]  /*d4dd0*/  VIADD R10, R6, 0x5a ;  /* 0x0000005a060a7836 */ /* 0x000fc80000000000 */
[----:B------:R-:W1:Y:S01]  /*d4de0*/  LDC R114, c[0x0][0x22c] ;  /* 0x00008b00ff727b82 */ /* 0x000e620000000800 */
[----:B------:R-:W-:Y:S01]  /*d4df0*/  IMAD.MOV.U32 R91, RZ, RZ, R111 ;  /* 0x000000ffff5b7224 */ /* 0x000fe200078e006f */
[----:B------:R-:W-:Y:S01]  /*d4e00*/  ISETP.GE.AND P6, PT, R8, R109, PT ;  /* 0x0000006d0800720c */ /* 0x000fe20003fc6270 */
[C-C-:B------:R-:W-:Y:S01]  /*d4e10*/  IMAD.WIDE R110, R13.reuse, 0x4, R2.reuse ;  /* 0x000000040d6e7825 */ /* 0x140fe200078e0202 */
[----:B------:R-:W-:Y:S01]  /*d4e20*/  IADD3 R8, R13, R0, RZ ;  /* 0x000000000d087210 */ /* 0x000fe20007ffe0ff */
[----:B------:R-:W2:Y:S03]  /*d4e30*/  LDL.LU R188, [R1+0xc58] ;  /* 0x000c580001bc7983 */ /* 0x000ea60000300800 */
[----:B------:R-:W1:Y:S01]  /*d4e40*/  LDC R107, c[0x0][0x22c] ;  /* 0x00008b00ff6b7b82 */ /* 0x000e620000000800 */
[----:B------:R1:W-:Y:S01]  /*d4e50*/  @P3 STG.E desc[UR60][R110.64], R116 ;  /* 0x000000746e003986 */ /* 0x0003e2000c10193c */
[----:B------:R-:W-:-:S06]  /*d4e60*/  IMAD.WIDE R112, R8, 0x4, R2 ;  /* 0x0000000408707825 */ /* 0x000fcc00078e0202 */
[----:B------:R-:W2:Y:S01]  /*d4e70*/  LDC R109, c[0x0][0x228] ;  /* 0x00008a00ff6d7b82 */ /* 0x000ea20000000800 */
[----:B-1----:R-:W-:-:S07]  /*d4e80*/  IMAD.WIDE R110, R13, 0x4, R4 ;  /* 0x000000040d6e7825 */ /* 0x002fce00078e0204 */
[----:B------:R-:W1:Y:S01]  /*d4e90*/  LDC R149, c[0x0][0x22c] ;  /* 0x00008b00ff957b82 */ /* 0x000e620000000800 */
[----:B------:R-:W-:Y:S01]  /*d4ea0*/  IMAD.MOV.U32 R116, RZ, RZ, R126 ;  /* 0x000000ffff747224 */ /* 0x000fe200078e007e */
[----:B------:R-:W-:-:S06]  /*d4eb0*/  ISETP.GE.AND P3, PT, R10, R150, PT ;  /* 0x000000960a00720c */ /* 0x000fcc0003f66270 */
[----:B------:R-:W1:Y:S08]  /*d4ec0*/  LDC R13, c[0x0][0x228] ;  /* 0x00008a00ff0d7b82 */ /* 0x000e700000000800 */
[----:B------:R-:W1:Y:S01]  /*d4ed0*/  LDC R148, c[0x0][0x22c] ;  /* 0x00008b00ff947b82 */ /* 0x000e620000000800 */
[----:B----4-:R4:W-:Y:S07]  /*d4ee0*/  @P1 STG.E desc[UR60][R110.64], R90 ;  /* 0x0000005a6e001986 */ /* 0x0109ee000c10193c */
[----:B----4-:R-:W4:Y:S01]  /*d4ef0*/  LDC.64 R110, c[0x0][0x228] ;  /* 0x00008a00ff6e7b82 */ /* 0x010f220000000a00 */
[----:B------:R-:W-:-:S02]  /*d4f00*/  MOV R90, R127 ;  /* 0x0000007f005a7202 */ /* 0x000fc40000000f00 */
[----:B------:R-:W-:-:S05]  /*d4f10*/  ISETP.LT.AND P1, PT, R7, R103, !P6 ;  /* 0x000000670700720c */ /* 0x000fca0007721270 */
[----:B------:R-:W1:Y:S01]  /*d4f20*/  LDC.64 R126, c[0x0][0x228] ;  /* 0x00008a00ff7e7b82 */ /* 0x000e620000000a00 */
[----:B------:R-:W-:Y:S01]  /*d4f30*/  ISETP.LT.AND P6, PT, R9, R117, !P6 ;  /* 0x000000750900720c */ /* 0x000fe200077c1270 */
[----:B------:R-:W-:-:S06]  /*d4f40*/  VIADD R10, R6, 0x5b ;  /* 0x0000005b060a7836 */ /* 0x000fcc0000000000 */
[----:B------:R-:W1:Y:S01]  /*d4f50*/  LDC R103, c[0x0][0x228] ;  /* 0x00008a00ff677b82 */ /* 0x000e620000000800 */
[----:B----4-:R-:W-:Y:S01]  /*d4f60*/  IMAD.MOV.U32 R115, RZ, RZ, R110 ;  /* 0x000000ffff737224 */ /* 0x010fe200078e006e */
[----:B---3--:R3:W-:Y:S06]  /*d4f70*/  @P4 STG.E desc[UR60][R112.64], R89 ;  /* 0x0000005970004986 */ /* 0x0087ec000c10193c */
[----:B---3--:R-:W3:Y:S01]  /*d4f80*/  LDC.64 R112, c[0x0][0x228] ;  /* 0x00008a00ff707b82 */ /* 0x008ee20000000a00 */
[----:B------:R-:W-:Y:S01]  /*d4f90*/  MOV R89, R111 ;  /* 0x0000006f00597202 */ /* 0x000fe20000000f00 */
[C---:B------:R-:W-:Y:S01]  /*d4fa0*/  IMAD.WIDE R110, R8.reuse, 0x4, R4 ;  /* 0x00000004086e7825 */ /* 0x040fe200078e0204 */
[----:B------:R-:W-:-:S04]  /*d4fb0*/  IADD3 R8, R8, R0, RZ ;  /* 0x0000000008087210 */ /* 0x000fc80007ffe0ff */
[----:B--2---:R2:W-:Y:S01]  /*d4fc0*/  @P2 STG.E desc[UR60][R110.64], R88 ;  /* 0x000000586e002986 */ /* 0x0045e2000c10193c */
[----:B------:R-:W-:Y:S01]  /*d4fd0*/  ISETP.LT.AND P2, PT, R7, R105, !P3 ;  /* 0x000000690700720c */ /* 0x000fe20005f41270 */
[----:B---3--:R-:W-:Y:S01]  /*d4fe0*/  IMAD.MOV.U32 R117, RZ, RZ, R112 ;  /* 0x000000ffff757224 */ /* 0x008fe200078e0070 */
[----:B--2---:R-:W-:Y:S01]  /*d4ff0*/  MOV R88, R113 ;  /* 0x0000007100587202 */ /* 0x004fe20000000f00 */
[----:B------:R-:W-:Y:S01]  /*d5000*/  IMAD.WIDE R110, R8, 0x4, R2 ;  /* 0x00000004086e7825 */ /* 0x000fe200078e0202 */
[----:B------:R-:W-:Y:S01]  /*d5010*/  ISETP.GE.AND P4, PT, R10, R101, PT ;  /* 0x000000650a00720c */ /* 0x000fe20003f86270 */
[----:B------:R-:W2:Y:S02]  /*d5020*/  LDC R105, c[0x0][0x22c] ;  /* 0x00008b00ff697b82 */ /* 0x000ea40000000800 */
[C---:B------:R-:W-:Y:S01]  /*d5030*/  IMAD.WIDE R112, R8.reuse, 0x4, R4 ;  /* 0x0000000408707825 */ /* 0x040fe200078e0204 */
[----:B------:R-:W-:Y:S01]  /*d5040*/  IADD3 R8, R8, R0, RZ ;  /* 0x0000000008087210 */ /* 0x000fe20007ffe0ff */
[----:B------:R3:W-:Y:S04]  /*d5050*/  @P1 STG.E desc[UR60][R110.64], R212 ;  /* 0x000000d46e001986 */ /* 0x0007e8000c10193c */
[----:B------:R-:W-:Y:S01]  /*d5060*/  @P6 STG.E desc[UR60][R112.64], R204 ;  /* 0x000000cc70006986 */ /* 0x000fe2000c10193c */
[----:B------:R-:W-:Y:S01]  /*d5070*/  ISETP.LT.AND P3, PT, R9, R116, !P3 ;  /* 0x000000740900720c */ /* 0x000fe20005f61270 */
[----:B------:R-:W4:Y:S01]  /*d5080*/  LDC R101, c[0x0][0x228] ;  /* 0x00008a00ff657b82 */ /* 0x000f220000000800 */
[----:B---3--:R-:W-:-:S05]  /*d5090*/  IMAD.WIDE R110, R8, 0x4, R2 ;  /* 0x00000004086e7825 */ /* 0x008fca00078e0202 */
[----:B------:R1:W-:Y:S02]  /*d50a0*/  @P2 STG.E desc[UR60][R110.64], R80 ;  /* 0x000000506e002986 */ /* 0x0003e4000c10193c */
[----:B-1----:R-:W-:Y:S02]  /*d50b0*/  MOV R80, R127 ;  /* 0x0000007f00507202 */ /* 0x002fe40000000f00 */
[----:B------:R-:W3:Y:S04]  /*d50c0*/  LDL.LU R127, [R1+0xc5c] ;  /* 0x000c5c00017f7983 */ /* 0x000ee80000300800 */
[----:B------:R-:W3:Y:S01]  /*d50d0*/  LDL.LU R201, [R1+0x89c] ;  /* 0x00089c0001c97983 */ /* 0x000ee20000300800 */
[----:B------:R-:W-:Y:S01]  /*d50e0*/  IMAD.WIDE R110, R8, 0x4, R4 ;  /* 0x00000004086e7825 */ /* 0x000fe200078e0204 */
[----:B------:R-:W-:-:S02]  /*d50f0*/  ISETP.LT.AND P6, PT, R7, R13, !P4 ;  /* 0x0000000d0700720c */ /* 0x000fc400067c1270 */
[----:B------:R-:W3:Y:S04]  /*d5100*/  LDL.LU R147, [R1+0x8b0] ;  /* 0x0008b00001937983 */ /* 0x000ee80000300800 */
[----:B------:R1:W-:Y:S02]  /*d5110*/  @P3 STG.E desc[UR60][R110.64], R118 ;  /* 0x000000766e003986 */ /* 0x0003e4000c10193c */
[----:B-1----:R-:W1:Y:S01]  /*d5120*/  LDC.64 R110, c[0x0][0x228] ;  /* 0x00008a00ff6e7b82 */ /* 0x002e620000000a00 */
[----:B------:R-:W-:Y:S01]  /*d5130*/  VIADD R10, R6, 0x5c ;  /* 0x0000005c060a7836 */ /* 0x000fe20000000000 */
[----:B------:R-:W-:-:S04]  /*d5140*/  ISETP.LT.AND P4, PT, R9, R115, !P4 ;  /* 0x000000730900720c */ /* 0x000fc80006781270 */
[----:B------:R-:W-:Y:S02]  /*d5150*/  ISETP.GE.AND P1, PT, R10, R114, PT ;  /* 0x000000720a00720c */ /* 0x000fe40003f26270 */
[----:B------:R-:W-:Y:S01]  /*d5160*/  IADD3 R10, R8, R0, RZ ;  /* 0x00000000080a7210 */ /* 0x000fe20007ffe0ff */
[----:B------:R-:W-:-:S04]  /*d5170*/  VIADD R13, R6, 0x5d ;  /* 0x0000005d060d7836 */ /* 0x000fc80000000000 */
[----:B------:R-:W-:Y:S01]  /*d5180*/  IMAD.WIDE R112, R10, 0x4, R2 ;  /* 0x000000040a707825 */ /* 0x000fe200078e0202 */
[----:B-1----:R-:W-:-:S03]  /*d5190*/  MOV R145, R110 ;  /* 0x0000006e00917202 */ /* 0x002fc60000000f00 */
[----:B------:R-:W-:Y:S02]  /*d51a0*/  IMAD.MOV.U32 R118, RZ, RZ, R111 ;  /* 0x000000ffff767224 */ /* 0x000fe400078e006f */
[----:B------:R-:W1:Y:S01]  /*d51b0*/  LDC.64 R110, c[0x0][0x228] ;  /* 0x00008a00ff6e7b82 */ /* 0x000e620000000a00 */
[C---:B------:R-:W-:Y:S01]  /*d51c0*/  IMAD.WIDE R114, R10.reuse, 0x4, R4 ;  /* 0x000000040a727825 */ /* 0x040fe200078e0204 */
[----:B------:R2:W-:Y:S01]  /*d51d0*/  @P6 STG.E desc[UR60][R112.64], R213 ;  /* 0x000000d570006986 */ /* 0x0005e2000c10193c */
[----:B------:R-:W-:Y:S02]  /*d51e0*/  ISETP.GE.AND P2, PT, R13, R107, PT ;  /* 0x0000006b0d00720c */ /* 0x000fe40003f46270 */
[----:B------:R-:W-:Y:S02]  /*d51f0*/  ISETP.LT.AND P6, PT, R9, R117, !P1 ;  /* 0x000000750900720c */ /* 0x000fe40004fc1270 */
[C---:B------:R-:W-:Y:S01]  /*d5200*/  ISETP.LT.AND P1, PT, R7.reuse, R109, !P1 ;  /* 0x0000006d0700720c */ /* 0x040fe20004f21270 */
[----:B------:R1:W-:Y:S01]  /*d5210*/  @P4 STG.E desc[UR60][R114.64], R205 ;  /* 0x000000cd72004986 */ /* 0x0003e2000c10193c */
[----:B----4-:R-:W-:Y:S01]  /*d5220*/  ISETP.LT.AND P4, PT, R7, R101, !P2 ;  /* 0x000000650700720c */ /* 0x010fe20005781270 */
[----:B------:R-:W-:Y:S01]  /*d5230*/  IMAD.IADD R101, R10, 0x1, R0 ;  /* 0x000000010a657824 */ /* 0x000fe200078e0200 */
[----:B------:R-:W4:Y:S01]  /*d5240*/  LDC R107, c[0x0][0x228] ;  /* 0x00008a00ff6b7b82 */ /* 0x000f220000000800 */
[----:B------:R-:W-:-:S02]  /*d5250*/  IMAD.MOV.U32 R116, RZ, RZ, R126 ;  /* 0x000000ffff747224 */ /* 0x000fc400078e007e */
[----:B--2---:R-:W-:-:S03]  /*d5260*/  IMAD.WIDE R112, R101, 0x4, R4 ;  /* 0x0000000465707825 */ /* 0x004fc600078e0204 */
[----:B------:R-:W-:Y:S02]  /*d5270*/  ISETP.LT.AND P2, PT, R9, R116, !P2 ;  /* 0x000000740900720c */ /* 0x000fe40005741270 */
[----:B------:R-:W2:Y:S01]  /*d5280*/  LDC R109, c[0x0][0x22c] ;  /* 0x00008b00ff6d7b82 */ /* 0x000ea20000000800 */
[----:B-1----:R-:W-:Y:S01]  /*d5290*/  MOV R126, R110 ;  /* 0x0000006e007e7202 */ /* 0x002fe20000000f00 */
[----:B------:R-:W-:Y:S02]  /*d52a0*/  IMAD.MOV.U32 R117, RZ, RZ, R111 ;  /* 0x000000ffff757224 */ /* 0x000fe400078e006f */
[----:B------:R-:W-:-:S05]  /*d52b0*/  IMAD.WIDE R110, R101, 0x4, R2 ;  /* 0x00000004656e7825 */ /* 0x000fca00078e0202 */
[----:B------:R1:W-:Y:S01]  /*d52c0*/  @P1 STG.E desc[UR60][R110.64], R188 ;  /* 0x000000bc6e001986 */ /* 0x0003e2000c10193c */
[----:B------:R-:W-:Y:S01]  /*d52d0*/  IMAD.IADD R8, R101, 0x1, R0 ;  /* 0x0000000165087824 */ /* 0x000fe200078e0200 */
[----:B------:R-:W-:Y:S01]  /*d52e0*/  IADD3 R13, R6, 0x5e, RZ ;  /* 0x0000005e060d7810 */ /* 0x000fe20007ffe0ff */
[----:B------:R-:W4:Y:S01]  /*d52f0*/  LDC R101, c[0x0][0x228] ;  /* 0x00008a00ff657b82 */ /* 0x000f220000000800 */
[----:B------:R2:W-:Y:S01]  /*d5300*/  @P6 STG.E desc[UR60][R112.64], R189 ;  /* 0x000000bd70006986 */ /* 0x0005e2000c10193c */
[----:B------:R-:W-:Y:S01]  /*d5310*/  IMAD.WIDE R114, R8, 0x4, R2 ;  /* 0x0000000408727825 */ /* 0x000fe200078e0202 */
[----:B------:R-:W-:Y:S02]  /*d5320*/  IADD3 R10, R6, 0x5f, RZ ;  /* 0x0000005f060a7810 */ /* 0x000fe40007ffe0ff */
[----:B-1----:R-:W4:Y:S03]  /*d5330*/  LDL.LU R188, [R1+0x4b0] ;  /* 0x0004b00001bc7983 */ /* 0x002f260000300800 */
[----:B--2---:R-:W1:Y:S01]  /*d5340*/  LDC.64 R112, c[0x0][0x228] ;  /* 0x00008a00ff707b82 */ /* 0x004e620000000a00 */
[----:B------:R-:W-:Y:S01]  /*d5350*/  IMAD.WIDE R110, R8, 0x4, R4 ;  /* 0x00000004086e7825 */ /* 0x000fe200078e0204 */
[----:B------:R-:W-:Y:S01]  /*d5360*/  @P4 STG.E desc[UR60][R114.64], R214 ;  /* 0x000000d672004986 */ /* 0x000fe2000c10193c */
[----:B------:R-:W-:-:S03]  /*d5370*/  ISETP.GE.AND P3, PT, R13, R105, PT ;  /* 0x000000690d00720c */ /* 0x000fc60003f66270 */
[----:B------:R2:W-:Y:S01]  /*d5380*/  @P2 STG.E desc[UR60][R110.64], R206 ;  /* 0x000000ce6e002986 */ /* 0x0005e2000c10193c */
[----:B------:R-:W-:Y:S01]  /*d5390*/  ISETP.LT.AND P6, PT, R7, R103, !P3 ;  /* 0x000000670700720c */ /* 0x000fe20005fc1270 */
[----:B------:R-:W4:Y:S01]  /*d53a0*/  LDC R105, c[0x0][0x22c] ;  /* 0x00008b00ff697b82 */ /* 0x000f220000000800 */
[----:B------:R-:W-:Y:S01]  /*d53b0*/  ISETP.GE.AND P1, PT, R10, R149, PT ;  /* 0x000000950a00720c */ /* 0x000fe20003f26270 */
[----:B------:R-:W-:Y:S01]  /*d53c0*/  IMAD.IADD R10, R8, 0x1, R0 ;  /* 0x00000001080a7824 */ /* 0x000fe200078e0200 */
[----:B------:R-:W4:Y:S05]  /*d53d0*/  LDL.LU R189, [R1+0xb0] ;  /* 0x0000b00001bd7983 */ /* 0x000f2a0000300800 */
[----:B--2---:R-:W2:Y:S01]  /*d53e0*/  LDC.64 R110, c[0x0][0x228] ;  /* 0x00008a00ff6e7b82 */ /* 0x004ea20000000a00 */
[----:B------:R-:W-:-:S02]  /*d53f0*/  VIADD R8, R6, 0x61 ;  /* 0x0000006106087836 */ /* 0x000fc40000000000 */
[----:B-1----:R-:W-:Y:S01]  /*d5400*/  IMAD.MOV.U32 R144, RZ, RZ, R112 ;  /* 0x000000ffff907224 */ /* 0x002fe200078e0070 */
[----:B------:R-:W-:Y:S01]  /*d5410*/  MOV R116, R113 ;  /* 0x0000007100747202 */ /* 0x000fe20000000f00 */
[----:B------:R-:W-:Y:S01]  /*d5420*/  IMAD.WIDE R112, R10, 0x4, R2 ;  /* 0x000000040a707825 */ /* 0x000fe200078e0202 */
[----:B------:R-:W-:Y:S02]  /*d5430*/  ISETP.LT.AND P3, PT, R9, R145, !P3 ;  /* 0x000000910900720c */ /* 0x000fe40005f61270 */
[----:B------:R-:W1:Y:S01]  /*d5440*/  LDC R103, c[0x0][0x228] ;  /* 0x00008a00ff677b82 */ /* 0x000e620000000800 */
[----:B------:R-:W-:Y:S02]  /*d5450*/  ISETP.GE.AND P2, PT, R8, R109, PT ;  /* 0x0000006d0800720c */ /* 0x000fe40003f46270 */
[----:B------:R-:W-:Y:S02]  /*d5460*/  IADD3 R8, R10, R0, RZ ;  /* 0x000000000a087210 */ /* 0x000fe40007ffe0ff */
[----:B------:R-:W-:-:S03]  /*d5470*/  IADD3 R13, R6, 0x60, RZ ;  /* 0x00000060060d7810 */ /* 0x000fc60007ffe0ff */
[----:B------:R-:W-:Y:S01]  /*d5480*/  IMAD.WIDE R114, R8, 0x4, R4 ;  /* 0x0000000408727825 */ /* 0x000fe200078e0204 */
[----:B------:R-:W-:Y:S01]  /*d5490*/  ISETP.GE.AND P4, PT, R13, R148, PT ;  /* 0x000000940d00720c */ /* 0x000fe20003f86270 */
[----:B------:R-:W1:Y:S02]  /*d54a0*/  LDC R109, c[0x0][0x22c] ;  /* 0x00008b00ff6d7b82 */ /* 0x000e640000000800 */
[----:B--2---:R-:W-:-:S06]  /*d54b0*/  IMAD.MOV.U32 R146, RZ, RZ, R110 ;  /* 0x000000ffff927224 */ /* 0x004fcc00078e006e */
[----:B------:R-:W2:Y:S08]  /*d54c0*/  LDC.64 R148, c[0x0][0x228] ;  /* 0x00008a00ff947b82 */ /* 0x000eb00000000a00 */
[----:B------:R-:W2:Y:S01]  /*d54d0*/  LDC R206, c[0x0][0x22c] ;  /* 0x00008b00ffce7b82 */ /* 0x000ea20000000800 */
[----:B---3--:R3:W-:Y:S01]  /*d54e0*/  @P6 STG.E desc[UR60][R112.64], R127 ;  /* 0x0000007f70006986 */ /* 0x0087e2000c10193c */
[----:B----4-:R-:W-:-:S02]  /*d54f0*/  ISETP.LT.AND P6, PT, R7, R107, !P1 ;  /* 0x0000006b0700720c */ /* 0x010fc40004fc1270 */
[----:B------:R-:W-:-:S04]  /*d5500*/  ISETP.LT.AND P1, PT, R9, R126, !P1 ;  /* 0x0000007e0900720c */ /* 0x000fc80004f21270 */
[----:B------:R-:W4:Y:S01]  /*d5510*/  LDC R107, c[0x0][0x228] ;  /* 0x00008a00ff6b7b82 */ /* 0x000f220000000800 */
[----:B---3--:R-:W-:Y:S01]  /*d5520*/  MOV R127, R111 ;  /* 0x0000006f007f7202 */ /* 0x008fe20000000f00 */
[----:B------:R-:W-:-:S04]  /*d5530*/  IMAD.WIDE R110, R10, 0x4, R4 ;  /* 0x000000040a6e7825 */ /* 0x000fc800078e0204 */
[----:B------:R-:W-:Y:S01]  /*d5540*/  IMAD.WIDE R112, R8, 0x4, R2 ;  /* 0x0000000408707825 */ /* 0x000fe200078e0202 */
[----:B------:R3:W-:Y:S04]  /*d5550*/  @P3 STG.E desc[UR60][R110.64], R201 ;  /* 0x000000c96e003986 */ /* 0x0007e8000c10193c */
[----:B------:R2:W-:Y:S04]  /*d5560*/  @P6 STG.E desc[UR60][R112.64], R215 ;  /* 0x000000d770006986 */ /* 0x0005e8000c10193c */
[----:B------:R2:W-:Y:S01]  /*d5570*/  @P1 STG.E desc[UR60][R114.64], R207 ;  /* 0x000000cf72001986 */ /* 0x0005e2000c10193c */
[----:B------:R-:W-:-:S02]  /*d5580*/  ISETP.LT.AND P1, PT, R7, R101, !P4 ;  /* 0x000000650700720c */ /* 0x000fc40006721270 */
[----:B------:R-:W-:Y:S01]  /*d5590*/  ISETP.LT.AND P4, PT, R9, R144, !P4 ;  /* 0x000000900900720c */ /* 0x000fe20006781270 */
[----:B---3--:R-:W3:Y:S01]  /*d55a0*/  LDL.LU R201, [R1+0x8b4] ;  /* 0x0008b40001c97983 */ /* 0x008ee20000300800 */
[----:B------:R-:W-:Y:S01]  /*d55b0*/  IADD3 R13, R8, R0, RZ ;  /* 0x00000000080d7210 */ /* 0x000fe20007ffe0ff */
[----:B------:R-:W-:Y:S01]  /*d55c0*/  VIADD R10, R6, 0x62 ;  /* 0x00000062060a7836 */ /* 0x000fe20000000000 */
[----:B-1----:R-:W-:Y:S01]  /*d55d0*/  ISETP.LT.AND P6, PT, R7, R103, !P2 ;  /* 0x000000670700720c */ /* 0x002fe200057c1270 */
[----:B------:R-:W3:Y:S01]  /*d55e0*/  LDL.LU R144, [R1+0x4b4] ;  /* 0x0004b40001907983 */ /* 0x000ee20000300800 */
[----:B--2---:R-:W-:Y:S01]  /*d55f0*/  MOV R145, R148 ;  /* 0x0000009400917202 */ /* 0x004fe20000000f00 */
[C---:B------:R-:W-:Y:S01]  /*d5600*/  IMAD.IADD R8, R13.reuse, 0x1, R0 ;  /* 0x000000010d087824 */ /* 0x040fe200078e0200 */
[----:B------:R-:W1:Y:S01]  /*d5610*/  LDC.64 R110, c[0x0][0x228] ;  /* 0x00008a00ff6e7b82 */ /* 0x000e620000000a00 */
[----:B------:R-:W-:-:S04]  /*d5620*/  IMAD.WIDE R112, R13, 0x4, R2 ;  /* 0x000000040d707825 */ /* 0x000fc800078e0202 */
[----:B------:R-:W-:Y:S01]  /*d5630*/  IMAD.WIDE R114, R13, 0x4, R4 ;  /* 0x000000040d727825 */ /* 0x000fe200078e0204 */
[----:B------:R2:W-:Y:S03]  /*d5640*/  @P1 STG.E desc[UR60][R112.64], R147 ;  /* 0x0000009370001986 */ /* 0x0005e6000c10193c */
[----:B------:R-:W-:Y:S01]  /*d5650*/  IMAD.MOV.U32 R126, RZ, RZ, R149 ;  /* 0x000000ffff7e7224 */ /* 0x000fe200078e0095 */
[----:B------:R-:W-:Y:S01]  /*d5660*/  ISETP.GE.AND P3, PT, R10, R105, PT ;  /* 0x000000690a00720c */ /* 0x000fe20003f66270 */
[----:B------:R-:W-:Y:S01]  /*d5670*/  IMAD.WIDE R148, R8, 0x4, R2 ;  /* 0x0000000408947825 */ /* 0x000fe200078e0202 */
[----:B------:R-:W-:Y:S01]  /*d5680*/  IADD3 R10, R6, 0x63, RZ ;  /* 0x00000063060a7810 */ /* 0x000fe20007ffe0ff */
[----:B------:R-:W1:Y:S03]  /*d5690*/  LDC R105, c[0x0][0x22c] ;  /* 0x00008b00ff697b82 */ /* 0x000e660000000800 */
[----:B------:R-:W-:Y:S01]  /*d56a0*/  ISETP.GE.AND P1, PT, R10, R109, PT ;  /* 0x0000006d0a00720c */ /* 0x000fe20003f26270 */
[----:B------:R-:W-:-:S04]  /*d56b0*/  IMAD.IADD R10, R8, 0x1, R0 ;  /* 0x00000001080a7824 */ /* 0x000fc800078e0200 */
[----:B------:R-:W-:Y:S01]  /*d56c0*/  IMAD.WIDE R150, R10, 0x4, R4 ;  /* 0x000000040a967825 */ /* 0x000fe200078e0204 */
[----:B------:R-:W3:Y:S08]  /*d56d0*/  LDC R103, c[0x0][0x228] ;  /* 0x00008a00ff677b82 */ /* 0x000ef00000000800 */
[----:B------:R-:W3:Y:S01]  /*d56e0*/  LDC R101, c[0x0][0x228] ;  /* 0x00008a00ff657b82 */ /* 0x000ee20000000800 */
[----:B------:R-:W-:-:S07]  /*d56f0*/  IADD3 R13, R6, 0x64, RZ ;  /* 0x00000064060d7810 */ /* 0x000fce0007ffe0ff */
[----:B------:R-:W3:Y:S08]  /*d5700*/  LDC R207, c[0x0][0x22c] ;  /* 0x00008b00ffcf7b82 */ /* 0x000ef00000000800 */
[----:B--2---:R-:W2:Y:S08]  /*d5710*/  LDC.64 R112, c[0x0][0x228] ;  /* 0x00008a00ff707b82 */ /* 0x004eb00000000a00 */
[----:B------:R-:W2:Y:S01]  /*d5720*/  LDC R109, c[0x0][0x22c] ;  /* 0x00008b00ff6d7b82 */ /* 0x000ea20000000800 */
[----:B------:R1:W-:Y:S01]  /*d5730*/  @P4 STG.E desc[UR60][R114.64], R188 ;  /* 0x000000bc72004986 */ /* 0x0003e2000c10193c */
[----:B------:R-:W-:-:S03]  /*d5740*/  ISETP.LT.AND P4, PT, R9, R146, !P2 ;  /* 0x000000920900720c */ /* 0x000fc60005781270 */
[----:B------:R-:W2:Y:S04]  /*d5750*/  LDL.LU R146, [R1+0xb4] ;  /* 0x0000b40001927983 */ /* 0x000ea80000300800 */
[----:B------:R-:W2:Y:S04]  /*d5760*/  LDL.LU R147, [R1+0x8b8] ;  /* 0x0008b80001937983 */ /* 0x000ea80000300800 */
[----:B------:R1:W-:Y:S01]  /*d5770*/  @P6 STG.E desc[UR60][R148.64], R189 ;  /* 0x000000bd94006986 */ /* 0x0003e2000c10193c */
[----:B----4-:R-:W-:Y:S02]  /*d5780*/  ISETP.LT.AND P6, PT, R7, R107, !P3 ;  /* 0x0000006b0700720c */ /* 0x010fe40005fc1270 */
[----:B------:R-:W-:Y:S01]  /*d5790*/  ISETP.LT.AND P3, PT, R9, R145, !P3 ;  /* 0x000000910900720c */ /* 0x000fe20005f61270 */
[----:B-1----:R-:W-:Y:S01]  /*d57a0*/  IMAD.WIDE R114, R8, 0x4, R4 ;  /* 0x0000000408727825 */ /* 0x002fe200078e0204 */
[----:B------:R-:W1:Y:S03]  /*d57b0*/  LDC R107, c[0x0][0x228] ;  /* 0x00008a00ff6b7b82 */ /* 0x000e660000000800 */
[----:B------:R-:W-:Y:S01]  /*d57c0*/  IMAD.WIDE R148, R10, 0x4, R2 ;  /* 0x000000040a947825 */ /* 0x000fe200078e0202 */
[----:B------:R-:W4:Y:S04]  /*d57d0*/  LDL.LU R189, [R1+0xb8] ;  /* 0x0000b80001bd7983 */ /* 0x000f280000300800 */
[----:B------:R1:W-:Y:S04]  /*d57e0*/  @P4 STG.E desc[UR60][R114.64], R208 ;  /* 0x000000d072004986 */ /* 0x0003e8000c10193c */
[----:B------:R-:W4:Y:S04]  /*d57f0*/  LDL.LU R145, [R1+0x8bc] ;  /* 0x0008bc0001917983 */ /* 0x000f280000300800 */
[----:B------:R-:W4:Y:S01]  /*d5800*/  LDL.LU R188, [R1+0x4bc] ;  /* 0x0004bc0001bc7983 */ /* 0x000f220000300800 */
[----:B------:R-:W-:Y:S01]  /*d5810*/  ISETP.GE.AND P2, PT, R13, R105, PT ;  /* 0x000000690d00720c */ /* 0x000fe20003f46270 */
[----:B-1----:R-:W1:Y:S02]  /*d5820*/  LDC.64 R114, c[0x0][0x228] ;  /* 0x00008a00ff727b82 */ /* 0x002e640000000a00 */
[----:B---3--:R3:W-:Y:S01]  /*d5830*/  @P6 STG.E desc[UR60][R148.64], R201 ;  /* 0x000000c994006986 */ /* 0x0087e2000c10193c */
[----:B------:R-:W-:-:S05]  /*d5840*/  VIADD R13, R6, 0x65 ;  /* 0x00000065060d7836 */ /* 0x000fca0000000000 */
[----:B------:R-:W4:Y:S01]  /*d5850*/  LDC R105, c[0x0][0x228] ;  /* 0x00008a00ff697b82 */ /* 0x000f220000000800 */
[----:B------:R1:W-:Y:S01]  /*d5860*/  @P3 STG.E desc[UR60][R150.64], R144 ;  /* 0x0000009096003986 */ /* 0x0003e2000c10193c */
[----:B------:R-:W-:-:S06]  /*d5870*/  ISETP.LT.AND P4, PT, R7, R101, !P2 ;  /* 0x000000650700720c */ /* 0x000fcc0005781270 */
[----:B---3--:R-:W3:Y:S01]  /*d5880*/  LDC.64 R148, c[0x0][0x228] ;  /* 0x00008a00ff947b82 */ /* 0x008ee20000000a00 */
[----:B-1----:R-:W3:Y:S01]  /*d5890*/  LDL.LU R144, [R1+0x4b8] ;  /* 0x0004b80001907983 */ /* 0x002ee20000300800 */
[----:B------:R-:W-:Y:S02]  /*d58a0*/  ISETP.LT.AND P6, PT, R9, R110, !P1 ;  /* 0x0000006e0900720c */ /* 0x000fe40004fc1270 */
[----:B------:R-:W-:Y:S01]  /*d58b0*/  ISETP.LT.AND P1, PT, R7, R103, !P1 ;  /* 0x000000670700720c */ /* 0x000fe20004f21270 */
[----:B------:R-:W-:Y:S01]  /*d58c0*/  IMAD.IADD R101, R10, 0x1, R0 ;  /* 0x000000010a657824 */ /* 0x000fe200078e0200 */
[----:B--2---:R-:W-:Y:S02]  /*d58d0*/  ISETP.LT.AND P2, PT, R9, R112, !P2 ;  /* 0x000000700900720c */ /* 0x004fe40005741270 */
[----:B------:R-:W1:Y:S01]  /*d58e0*/  LDC R103, c[0x0][0x22c] ;  /* 0x00008b00ff677b82 */ /* 0x000e620000000800 */
[----:B------:R-:W-:-:S04]  /*d58f0*/  IMAD.WIDE R150, R101, 0x4, R2 ;  /* 0x0000000465967825 */ /* 0x000fc800078e0202 */
[C---:B------:R-:W-:Y:S01]  /*d5900*/  IMAD.WIDE R204, R101.reuse, 0x4, R4 ;  /* 0x0000000465cc7825 */ /* 0x040fe200078e0204 */
[----:B------:R-:W-:Y:S02]  /*d5910*/  IADD3 R10, R6, 0x6f, RZ ;  /* 0x0000006f060a7810 */ /* 0x000fe40007ffe0ff */
[----:B------:R-:W2:Y:S01]  /*d5920*/  LDC R110, c[0x0][0x228] ;  /* 0x00008a00ff6e7b82 */ /* 0x000ea20000000800 */
[----:B------:R-:W-:Y:S02]  /*d5930*/  IADD3 R8, R101, R0, RZ ;  /* 0x0000000065087210 */ /* 0x000fe40007ffe0ff */
[----:B------:R-:W-:-:S03]  /*d5940*/  ISETP.GE.AND P3, PT, R10, R206, PT ;  /* 0x000000ce0a00720c */ /* 0x000fc60003f66270 */
[----:B------:R-:W-:Y:S02]  /*d5950*/  IMAD.IADD R10, R8, 0x1, R0 ;  /* 0x00000001080a7824 */ /* 0x000fe400078e0200 */
[----:B------:R-:W1:Y:S01]  /*d5960*/  LDC R101, c[0x0][0x22c] ;  /* 0x00008b00ff657b82 */ /* 0x000e620000000800 */
[----:B------:R1:W-:Y:S01]  /*d5970*/  @P1 STG.E desc[UR60][R150.64], R146 ;  /* 0x0000009296001986 */ /* 0x0003e2000c10193c */
[----:B------:R-:W-:-:S03]  /*d5980*/  ISETP.GE.AND P1, PT, R13, R207, PT ;  /* 0x000000cf0d00720c */ /* 0x000fc60003f26270 */
[----:B------:R2:W-:Y:S01]  /*d5990*/  @P6 STG.E desc[UR60][R204.64], R209 ;  /* 0x000000d1cc006986 */ /* 0x0005e2000c10193c */
[----:B------:R-:W-:Y:S01]  /*d59a0*/  ISETP.LT.AND P6, PT, R7, R107, !P1 ;  /* 0x0000006b0700720c */ /* 0x000fe20004fc1270 */
[--C-:B------:R-:W-:Y:S01]  /*d59b0*/  IMAD.WIDE R206, R10, 0x4, R2.reuse ;  /* 0x000000040ace7825 */ /* 0x100fe200078e0202 */
[----:B------:R-:W4:Y:S03]  /*d59c0*/  LDC R107, c[0x0][0x228] ;  /* 0x00008a00ff6b7b82 */ /* 0x000f260000000800 */
[----:B-1----:R-:W-:-:S04]  /*d59d0*/  IMAD.WIDE R150, R8, 0x4, R2 ;  /* 0x0000000408967825 */ /* 0x002fc800078e0202 */
[----:B--2---:R-:W-:Y:S01]  /*d59e0*/  IMAD.WIDE R204, R8, 0x4, R4 ;  /* 0x0000000408cc7825 */ /* 0x004fe200078e0204 */
[----:B------:R1:W-:Y:S01]  /*d59f0*/  @P4 STG.E desc[UR60][R150.64], R147 ;  /* 0x0000009396004986 */ /* 0x0003e2000c10193c */
[----:B------:R-:W-:Y:S02]  /*d5a00*/  IADD3 R13, R6, 0x66, RZ ;  /* 0x00000066060d7810 */ /* 0x000fe40007ffe0ff */
[----:B------:R-:W-:Y:S01]  /*d5a10*/  ISETP.LT.AND P1, PT, R9, R114, !P1 ;  /* 0x000000720900720c */ /* 0x000fe20004f21270 */
[----:B------:R-:W-:Y:S01]  /*d5a20*/  IMAD.IADD R8, R10, 0x1, R0 ;  /* 0x000000010a087824 */ /* 0x000fe200078e0200 */
[----:B-1----:R-:W1:Y:S01]  /*d5a30*/  LDC.64 R150, c[0x0][0x228] ;  /* 0x00008a00ff967b82 */ /* 0x002e620000000a00 */
[----:B---3--:R2:W-:Y:S04]  /*d5a40*/  @P2 STG.E desc[UR60][R204.64], R144 ;  /* 0x00000090cc002986 */ /* 0x0085e8000c10193c */
[----:B----4-:R3:W-:Y:S01]  /*d5a50*/  @P6 STG.E desc[UR60][R206.64], R189 ;  /* 0x000000bdce006986 */ /* 0x0107e2000c10193c */
[----:B------:R-:W-:Y:S01]  /*d5a60*/  ISETP.GE.AND P4, PT, R13, R109, PT ;  /* 0x0000006d0d00720c */ /* 0x000fe20003f86270 */
[----:B------:R-:W-:Y:S01]  /*d5a70*/  IMAD.WIDE R208, R8, 0x4, R2 ;  /* 0x0000000408d07825 */ /* 0x000fe200078e0202 */
[----:B------:R-:W4:Y:S08]  /*d5a80*/  LDC R109, c[0x0][0x228] ;  /* 0x00008a00ff6d7b82 */ /* 0x000f300000000800 */
[----:B--2---:R-:W2:Y:S01]  /*d5a90*/  LDC.64 R204, c[0x0][0x228] ;  /* 0x00008a00ffcc7b82 */ /* 0x004ea20000000a00 */
[----:B---3--:R-:W3:Y:S04]  /*d5aa0*/  LDL.LU R189, [R1+0xbc] ;  /* 0x0000bc0001bd7983 */ /* 0x008ee80000300800 */
[----:B------:R-:W2:Y:S04]  /*d5ab0*/  LDL.LU R250, [R1+0x8c0] ;  /* 0x0008c00001fa7983 */ /* 0x000ea80000300800 */
[----:B------:R-:W2:Y:S04]  /*d5ac0*/  LDL.LU R241, [R1+0x4c0] ;  /* 0x0004c00001f17983 */ /* 0x000ea80000300800 */
[----:B------:R-:W2:Y:S04]  /*d5ad0*/  LDL.LU R249, [R1+0xc0] ;  /* 0x0000c00001f97983 */ /* 0x000ea80000300800 */
[----:B------:R-:W2:Y:S04]  /*d5ae0*/  LDL.LU R240, [R1+0xd0] ;  /* 0x0000d00001f07983 */ /* 0x000ea80000300800 */
[----:B------:R-:W2:Y:S01]  /*d5af0*/  LDL.LU R248, [R1+0x8c4] ;  /* 0x0008c40001f87983 */ /* 0x000ea20000300800 */
[----:B------:R-:W-:Y:S01]  /*d5b00*/  ISETP.LT.AND P2, PT, R7, R105, !P4 ;  /* 0x000000690700720c */ /* 0x000fe20006741270 */
[----:B------:R-:W-:Y:S01]  /*d5b10*/  IMAD.WIDE R206, R10, 0x4, R4 ;  /* 0x000000040ace7825 */ /* 0x000fe200078e0204 */
[C---:B------:R-:W-:Y:S01]  /*d5b20*/  IADD3 R13, R6.reuse, 0x68, RZ ;  /* 0x00000068060d7810 */ /* 0x040fe20007ffe0ff */
[----:B------:R-:W2:Y:S01]  /*d5b30*/  LDL.LU R202, [R1+0x4c4] ;  /* 0x0004c40001ca7983 */ /* 0x000ea20000300800 */
[----:B------:R-:W3:Y:S01]  /*d5b40*/  LDC R105, c[0x0][0x22c] ;  /* 0x00008b00ff697b82 */ /* 0x000ee20000000800 */
[----:B------:R-:W-:-:S02]  /*d5b50*/  VIADD R10, R6, 0x67 ;  /* 0x00000067060a7836 */ /* 0x000fc40000000000 */
[----:B------:R-:W2:Y:S04]  /*d5b60*/  LDL.LU R203, [R1+0xc4] ;  /* 0x0000c40001cb7983 */ /* 0x000ea80000300800 */
[----:B------:R1:W-:Y:S01]  /*d5b70*/  @P1 STG.E desc[UR60][R206.64], R210 ;  /* 0x000000d2ce001986 */ /* 0x0003e2000c10193c */
[----:B------:R-:W-:Y:S02]  /*d5b80*/  ISETP.GE.AND P1, PT, R10, R101, PT ;  /* 0x000000650a00720c */ /* 0x000fe40003f26270 */
[----:B------:R-:W-:Y:S01]  /*d5b90*/  ISETP.LT.AND P4, PT, R9, R148, !P4 ;  /* 0x000000940900720c */ /* 0x000fe20006781270 */
[----:B------:R-:W2:Y:S04]  /*d5ba0*/  LDL.LU R200, [R1+0xd4] ;  /* 0x0000d40001c87983 */ /* 0x000ea80000300800 */
[----:B------:R4:W-:Y:S01]  /*d5bb0*/  @P2 STG.E desc[UR60][R208.64], R145 ;  /* 0x00000091d0002986 */ /* 0x0009e2000c10193c */
[----:B------:R-:W-:Y:S01]  /*d5bc0*/  ISETP.LT.AND P2, PT, R7, R107, !P1 ;  /* 0x0000006b0700720c */ /* 0x000fe20004f41270 */
[----:B------:R-:W2:Y:S01]  /*d5bd0*/  LDC R101, c[0x0][0x22c] ;  /* 0x00008b00ff657b82 */ /* 0x000ea20000000800 */
[----:B------:R-:W-:Y:S01]  /*d5be0*/  IADD3 R10, R8, R0, RZ ;  /* 0x00000000080a7210 */ /* 0x000fe20007ffe0ff */
[----:B------:R-:W2:Y:S04]  /*d5bf0*/  LDL.LU R201, [R1+0x8c8] ;  /* 0x0008c80001c97983 */ /* 0x000ea80000300800 */
[----:B------:R-:W-:Y:S01]  /*d5c00*/  IMAD.WIDE R214, R10, 0x4, R2 ;  /* 0x000000040ad67825 */ /* 0x000fe200078e0202 */
[----:B------:R-:W2:Y:S01]  /*d5c10*/  LDL.LU R146, [R1+0x4c8] ;  /* 0x0004c80001927983 */ /* 0x000ea20000300800 */
[----:B------:R-:W-:Y:S01]  /*d5c20*/  ISETP.GE.AND P6, PT, R13, R103, PT ;  /* 0x000000670d00720c */ /* 0x000fe20003fc6270 */
[----:B-1----:R-:W1:Y:S01]  /*d5c30*/  LDC.64 R206, c[0x0][0x228] ;  /* 0x00008a00ffce7b82 */ /* 0x002e620000000a00 */
[----:B----4-:R-:W-:Y:S01]  /*d5c40*/  IMAD.WIDE R208, R8, 0x4, R4 ;  /* 0x0000000408d07825 */ /* 0x010fe200078e0204 */
[----:B------:R-:W4:Y:S04]  /*d5c50*/  LDL.LU R147, [R1+0xc8] ;  /* 0x0000c80001937983 */ /* 0x000f280000300800 */
[----:B------:R1:W-:Y:S02]  /*d5c60*/  @P4 STG.E desc[UR60][R208.64], R188 ;  /* 0x000000bcd0004986 */ /* 0x0003e4000c10193c */
[----:B------:R-:W2:Y:S01]  /*d5c70*/  LDC R103, c[0x0][0x228] ;  /* 0x00008a00ff677b82 */ /* 0x000ea20000000800 */
[----:B------:R-:W-:-:S02]  /*d5c80*/  ISETP.LT.AND P1, PT, R9, R150, !P1 ;  /* 0x000000960900720c */ /* 0x000fc40004f21270 */
[----:B------:R-:W-:Y:S01]  /*d5c90*/  ISETP.LT.AND P4, PT, R7, R109, !P6 ;  /* 0x0000006d0700720c */ /* 0x000fe20007781270 */
[----:B------:R-:W-:Y:S01]  /*d5ca0*/  VIADD R13, R6, 0x69 ;  /* 0x00000069060d7836 */ /* 0x000fe20000000000 */
[----:B------:R-:W-:-:S03]  /*d5cb0*/  IADD3 R8, R10, R0, RZ ;  /* 0x000000000a087210 */ /* 0x000fc60007ffe0ff */
[----:B------:R-:W2:Y:S01]  /*d5cc0*/  LDC R107, c[0x0][0x228] ;  /* 0x00008a00ff6b7b82 */ /* 0x000ea20000000800 */
[----:B------:R-:W-:-:S07]  /*d5cd0*/  IMAD.WIDE R212, R10, 0x4, R4 ;  /* 0x000000040ad47825 */ /* 0x000fce00078e0204 */
[----:B------:R-:W2:Y:S08]  /*d5ce0*/  LDC R109, c[0x0][0x22c] ;  /* 0x00008b00ff6d7b82 */ /* 0x000eb00000000800 */
[----:B-1----:R-:W1:Y:S01]  /*d5cf0*/  LDC.64 R208, c[0x0][0x228] ;  /* 0x00008a00ffd07b82 */ /* 0x002e620000000a00 */
[----:B---3--:R3:W-:Y:S04]  /*d5d00*/  @P2 STG.E desc[UR60][R214.64], R189 ;  /* 0x000000bdd6002986 */ /* 0x0087e8000c10193c */
[----:B---3--:R-:W3:Y:S01]  /*d5d10*/  LDL.LU R189, [R1+0xd8] ;  /* 0x0000d80001bd7983 */ /* 0x008ee20000300800 */
[----:B------:R-:W-:Y:S01]  /*d5d20*/  ISETP.GE.AND P2, PT, R13, R105, PT ;  /* 0x000000690d00720c */ /* 0x000fe20003f46270 */
[----:B------:R-:W-:Y:S01]  /*d5d30*/  IMAD.WIDE R214, R8, 0x4, R2 ;  /* 0x0000000408d67825 */ /* 0x000fe200078e0202 */
[----:B--2---:R-:W-:Y:S01]  /*d5d40*/  ISETP.LT.AND P6, PT, R9, R204, !P6 ;  /* 0x000000cc0900720c */ /* 0x004fe200077c1270 */
[----:B------:R2:W-:Y:S02]  /*d5d50*/  @P1 STG.E desc[UR60][R212.64], R211 ;  /* 0x000000d3d4001986 */ /* 0x0005e4000c10193c */
[----:B------:R-:W-:Y:S01]  /*d5d60*/  VIADD R10, R6, 0x6a ;  /* 0x0000006a060a7836 */ /* 0x000fe20000000000 */
[----:B------:R-:W-:Y:S01]  /*d5d70*/  ISETP.LT.AND P1, PT, R7, R103, !P2 ;  /* 0x000000670700720c */ /* 0x000fe20005721270 */
[----:B------:R1:W-:Y:S01]  /*d5d80*/  @P4 STG.E desc[UR60][R214.64], R250 ;  /* 0x000000fad6004986 */ /* 0x0003e2000c10193c */
[----:B------:R-:W4:Y:S02]  /*d5d90*/  LDC R13, c[0x0][0x228] ;  /* 0x00008a00ff0d7b82 */ /* 0x000f240000000800 */
[----:B------:R-:W-:Y:S01]  /*d5da0*/  ISETP.GE.AND P4, PT, R10, R101, PT ;  /* 0x000000650a00720c */ /* 0x000fe20003f86270 */
[----:B------:R-:W3:Y:S01]  /*d5db0*/  LDL.LU R144, [R1+0x8cc] ;  /* 0x0008cc0001907983 */ /* 0x000ee20000300800 */
[----:B------:R-:W-:-:S04]  /*d5dc0*/  IADD3 R10, R8, R0, RZ ;  /* 0x00000000080a7210 */ /* 0x000fc80007ffe0ff */
[----:B------:R-:W4:Y:S01]  /*d5dd0*/  LDC R105, c[0x0][0x22c] ;  /* 0x00008b00ff697b82 */ /* 0x000f220000000800 */
[----:B--2---:R-:W-:Y:S01]  /*d5de0*/  IMAD.WIDE R212, R8, 0x4, R4 ;  /* 0x0000000408d47825 */ /* 0x004fe200078e0204 */
[----:B------:R-:W-:Y:S01]  /*d5df0*/  ISETP.LT.AND P2, PT, R9, R206, !P2 ;  /* 0x000000ce0900720c */ /* 0x000fe20005741270 */
[----:B------:R-:W2:Y:S02]  /*d5e00*/  LDL.LU R145, [R1+0x4cc] ;  /* 0x0004cc0001917983 */ /* 0x000ea40000300800 */
[----:B-1----:R-:W-:-:S03]  /*d5e10*/  IMAD.WIDE R214, R10, 0x4, R2 ;  /* 0x000000040ad67825 */ /* 0x002fc600078e0202 */
[----:B------:R-:W1:Y:S01]  /*d5e20*/  LDC.64 R210, c[0x0][0x228] ;  /* 0x00008a00ffd27b82 */ /* 0x000e620000000a00 */
[----:B------:R-:W-:Y:S01]  /*d5e30*/  VIADD R8, R6, 0x6b ;  /* 0x0000006b06087836 */ /* 0x000fe20000000000 */
[----:B------:R4:W-:Y:S01]  /*d5e40*/  @P6 STG.E desc[UR60][R212.64], R241 ;  /* 0x000000f1d4006986 */ /* 0x0009e2000c10193c */
[----:B------:R-:W-:-:S03]  /*d5e50*/  ISETP.LT.AND P6, PT, R7, R107, !P4 ;  /* 0x0000006b0700720c */ /* 0x000fc600067c1270 */
[----:B------:R4:W-:Y:S01]  /*d5e60*/  @P1 STG.E desc[UR60][R214.64], R249 ;  /* 0x000000f9d6001986 */ /* 0x0009e2000c10193c */
[----:B------:R-:W-:Y:S01]  /*d5e70*/  ISETP.GE.AND P1, PT, R8, R109, PT ;  /* 0x0000006d0800720c */ /* 0x000fe20003f26270 */
[----:B------:R-:W1:Y:S01]  /*d5e80*/  LDC R103, c[0x0][0x228] ;  /* 0x00008a00ff677b82 */ /* 0x000e620000000800 */
[C---:B------:R-:W-:Y:S01]  /*d5e90*/  IADD3 R8, R10.reuse, R0, RZ ;  /* 0x000000000a087210 */ /* 0x040fe20007ffe0ff */
[----:B------:R-:W-:Y:S01]  /*d5ea0*/  IMAD.WIDE R216, R10, 0x4, R4 ;  /* 0x000000040ad87825 */ /* 0x000fe200078e0204 */
[----:B------:R-:W2:Y:S05]  /*d5eb0*/  LDL.LU R188, [R1+0xcc] ;  /* 0x0000cc0001bc7983 */ /* 0x000eaa0000300800 */
[----:B------:R-:W1:Y:S01]  /*d5ec0*/  LDC R109, c[0x0][0x22c] ;  /* 0x00008b00ff6d7b82 */ /* 0x000e620000000800 */
[----:B------:R-:W-:-:S07]  /*d5ed0*/  IMAD.WIDE R218, R8, 0x4, R2 ;  /* 0x0000000408da7825 */ /* 0x000fce00078e0202 */
[----:B----4-:R-:W4:Y:S01]  /*d5ee0*/  LDC.64 R212, c[0x0][0x228] ;  /* 0x00008a00ffd47b82 */ /* 0x010f220000000a00 */
[----:B------:R-:W-:Y:S01]  /*d5ef0*/  VIADD R10, R6, 0x6c ;  /* 0x0000006c060a7836 */ /* 0x000fe20000000000 */
[----:B------:R1:W-:Y:S01]  /*d5f00*/  @P2 STG.E desc[UR60][R216.64], R240 ;  /* 0x000000f0d8002986 */ /* 0x0003e2000c10193c */
[----:B------:R-:W-:-:S05]  /*d5f10*/  ISETP.LT.AND P4, PT, R9, R208, !P4 ;  /* 0x000000d00900720c */ /* 0x000fca0006781270 */
[----:B------:R-:W4:Y:S01]  /*d5f20*/  LDC.64 R214, c[0x0][0x228] ;  /* 0x00008a00ffd67b82 */ /* 0x000f220000000a00 */
[----:B------:R1:W-:Y:S01]  /*d5f30*/  @P6 STG.E desc[UR60][R218.64], R248 ;  /* 0x000000f8da006986 */ /* 0x0003e2000c10193c */
[----:B------:R-:W-:Y:S02]  /*d5f40*/  ISETP.LT.AND P6, PT, R7, R13, !P1 ;  /* 0x0000000d0700720c */ /* 0x000fe40004fc1270 */
[----:B------:R-:W-:Y:S02]  /*d5f50*/  ISETP.GE.AND P2, PT, R10, R105, PT ;  /* 0x000000690a00720c */ /* 0x000fe40003f46270 */
[C---:B------:R-:W-:Y:S02]  /*d5f60*/  IADD3 R10, R8.reuse, R0, RZ ;  /* 0x00000000080a7210 */ /* 0x040fe40007ffe0ff */
[----:B-1----:R-:W-:Y:S01]  /*d5f70*/  ISETP.LT.AND P1, PT, R9, R210, !P1 ;  /* 0x000000d20900720c */ /* 0x002fe20004f21270 */
[----:B------:R-:W-:Y:S01]  /*d5f80*/  IMAD.WIDE R216, R8, 0x4, R4 ;  /* 0x0000000408d87825 */ /* 0x000fe200078e0204 */
[----:B------:R-:W1:Y:S03]  /*d5f90*/  LDC R101, c[0x0][0x22c] ;  /* 0x00008b00ff657b82 */ /* 0x000e660000000800 */
[----:B------:R-:W-:Y:S01]  /*d5fa0*/  IMAD.WIDE R220, R10, 0x4, R2 ;  /* 0x000000040adc7825 */ /* 0x000fe200078e0202 */
[----:B------:R4:W-:Y:S03]  /*d5fb0*/  @P4 STG.E desc[UR60][R216.64], R202 ;  /* 0x000000cad8004986 */ /* 0x0009e6000c10193c */
[----:B------:R-:W-:Y:S01]  /*d5fc0*/  VIADD R13, R6, 0x6d ;  /* 0x0000006d060d7836 */ /* 0x000fe20000000000 */
[----:B------:R-:W-:Y:S01]  /*d5fd0*/  ISETP.LT.AND P4, PT, R7, R103, !P2 ;  /* 0x000000670700720c */ /* 0x000fe20005781270 */
[C---:B------:R-:W-:Y:S01]  /*d5fe0*/  IMAD.WIDE R218, R10.reuse, 0x4, R4 ;  /* 0x000000040ada7825 */ /* 0x040fe200078e0204 */
[----:B------:R4:W-:Y:S02]  /*d5ff0*/  @P6 STG.E desc[UR60][R220.64], R203 ;  /* 0x000000cbdc006986 */ /* 0x0009e4000c10193c */
[----:B----4-:R-:W-:Y:S01]  /*d6000*/  ISETP.LT.AND P2, PT, R9, R212, !P2 ;  /* 0x000000d40900720c */ /* 0x010fe20005741270 */
[----:B------:R-:W4:Y:S01]  /*d6010*/  LDC R103, c[0x0][0x228] ;  /* 0x00008a00ff677b82 */ /* 0x000f220000000800 */
[----:B------:R-:W-:Y:S01]  /*d6020*/  ISETP.GE.AND P6, PT, R13, R109, PT ;  /* 0x0000006d0d00720c */ /* 0x000fe20003fc6270 */
[----:B------:R1:W-:Y:S01]  /*d6030*/  @P1 STG.E desc[UR60][R218.64], R200 ;  /* 0x000000c8da001986 */ /* 0x0003e2000c10193c */
[----:B------:R-:W-:-:S02]  /*d6040*/  IADD3 R8, R10, R0, RZ ;  /* 0x000000000a087210 */ /* 0x000fc40007ffe0ff */
[----:B------:R-:W-:Y:S02]  /*d6050*/  ISETP.LT.AND P1, PT, R9, R214, !P6 ;  /* 0x000000d60900720c */ /* 0x000fe40007721270 */
[----:B------:R-:W-:Y:S01]  /*d6060*/  ISETP.LT.AND P6, PT, R7, R110, !P6 ;  /* 0x0000006e0700720c */ /* 0x000fe200077c1270 */
[C---:B------:R-:W-:Y:S01]  /*d6070*/  IMAD.WIDE R222, R8.reuse, 0x4, R4 ;  /* 0x0000000408de7825 */ /* 0x040fe200078e0204 */
[C---:B------:R-:W-:Y:S01]  /*d6080*/  IADD3 R10, R8.reuse, R0, RZ ;  /* 0x00000000080a7210 */ /* 0x040fe20007ffe0ff */
[----:B------:R-:W4:Y:S02]  /*d6090*/  LDC.64 R216, c[0x0][0x228] ;  /* 0x00008a00ffd87b82 */ /* 0x000f240000000a00 */
[----:B------:R-:W-:-:S05]  /*d60a0*/  IMAD.WIDE R220, R8, 0x4, R2 ;  /* 0x0000000408dc7825 */ /* 0x000fca00078e0202 */
[----:B------:R1:W-:Y:S01]  /*d60b0*/  @P4 STG.E desc[UR60][R220.64], R201 ;  /* 0x000000c9dc004986 */ /* 0x0003e2000c10193c */
[----:B------:R-:W4:Y:S03]  /*d60c0*/  LDC R107, c[0x0][0x228] ;  /* 0x00008a00ff6b7b82 */ /* 0x000f260000000800 */
[----:B------:R1:W-:Y:S01]  /*d60d0*/  @P2 STG.E desc[UR60][R222.64], R146 ;  /* 0x00000092de002986 */ /* 0x0003e2000c10193c */
[----:B------:R-:W-:-:S04]  /*d60e0*/  VIADD R13, R6, 0x6e ;  /* 0x0000006e060d7836 */ /* 0x000fc80000000000 */
[----:B-1----:R-:W1:Y:S01]  /*d60f0*/  LDC.64 R218, c[0x0][0x228] ;  /* 0x00008a00ffda7b82 */ /* 0x002e620000000a00 */
[----:B------:R-:W-:-:S04]  /*d6100*/  IMAD.WIDE R220, R10, 0x4, R2 ;  /* 0x000000040adc7825 */ /* 0x000fc800078e0202 */
[----:B------:R-:W-:Y:S01]  /*d6110*/  IMAD.WIDE R222, R10, 0x4, R4 ;  /* 0x000000040ade7825 */ /* 0x000fe200078e0204 */
[----:B------:R4:W-:Y:S01]  /*d6120*/  @P6 STG.E desc[UR60][R220.64], R147 ;  /* 0x00000093dc006986 */ /* 0x0009e2000c10193c */
[----:B------:R-:W-:Y:S01]  /*d6130*/  ISETP.GE.AND P4, PT, R13, R101, PT ;  /* 0x000000650d00720c */ /* 0x000fe20003f86270 */
[----:B------:R-:W2:Y:S01]  /*d6140*/  LDC R110, c[0x0][0x22c] ;  /* 0x00008b00ff6e7b82 */ /* 0x000ea20000000800 */
[----:B----4-:R-:W-:-:S07]  /*d6150*/  ISETP.LT.AND P2, PT, R7, R107, !P3 ;  /* 0x0000006b0700720c */ /* 0x010fce0005f41270 */
[----:B------:R-:W4:Y:S08]  /*d6160*/  LDC R105, c[0x0][0x228] ;  /* 0x00008a00ff697b82 */ /* 0x000f300000000800 */
[----:B------:R-:W4:Y:S08]  /*d6170*/  LDC.64 R220, c[0x0][0x228] ;  /* 0x00008a00ffdc7b82 */ /* 0x000f300000000a00 */
[----:B------:R-:W4:Y:S01]  /*d6180*/  LDC R109, c[0x0][0x228] ;  /* 0x00008a00ff6d7b82 */ /* 0x000f220000000800 */
[----:B---3--:R3:W-:Y:S01]  /*d6190*/  @P1 STG.E desc[UR60][R222.64], R189 ;  /* 0x000000bdde001986 */ /* 0x0087e2000c10193c */
[----:B------:R-:W-:Y:S01]  /*d61a0*/  ISETP.LT.AND P6, PT, R9, R216, !P4 ;  /* 0x000000d80900720c */ /* 0x000fe200067c1270 */
[----:B------:R-:W-:-:S05]  /*d61b0*/  IMAD.IADD R13, R10, 0x1, R0 ;  /* 0x000000010a0d7824 */ /* 0x000fca00078e0200 */
[----:B------:R-:W4:Y:S01]  /*d61c0*/  LDC R107, c[0x0][0x22c] ;  /* 0x00008b00ff6b7b82 */ /* 0x000f220000000800 */
[----:B---3--:R-:W3:Y:S01]  /*d61d0*/  LDL.LU R189, [R1+0xdc] ;  /* 0x0000dc0001bd7983 */ /* 0x008ee20000300800 */
[----:B-1----:R-:W-:-:S06]  /*d61e0*/  ISETP.LT.AND P3, PT, R9, R218, !P3 ;  /* 0x000000da0900720c */ /* 0x002fcc0005f61270 */
[----:B------:R-:W1:Y:S01]  /*d61f0*/  LDC.64 R222, c[0x0][0x228] ;  /* 0x00008a00ffde7b82 */ /* 0x000e620000000a00 */
        /* <DEDUP_REMOVED lines=10> */
[----:B------:R-:W-:Y:S01]  /*d62a0*/  ISETP.LT.AND P4, PT, R7, R103, !P4 ;  /* 0x000000670700720c */ /* 0x000fe20006781270 */
[C---:B------:R-:W-:Y:S01]  /*d62b0*/  IMAD.WIDE R226, R13.reuse, 0x4, R2 ;  /* 0x000000040de27825 */ /* 0x040fe200078e0202 */
[C---:B------:R-:W-:Y:S01]  /*d62c0*/  IADD3 R8, R13.reuse, R0, RZ ;  /* 0x000000000d087210 */ /* 0x040fe20007ffe0ff */
[----:B------:R-:W3:Y:S01]  /*d62d0*/  LDL.LU R146, [R1+0x4d8] ;  /* 0x0004d80001927983 */ /* 0x000ee20000300800 */
[----:B------:R-:W1:Y:S03]  /*d62e0*/  LDC R103, c[0x0][0x22c] ;  /* 0x00008b00ff677b82 */ /* 0x000e660000000800 */
[----:B------:R-:W3:Y:S01]  /*d62f0*/  LDL.LU R147, [R1+0xe8] ;  /* 0x0000e80001937983 */ /* 0x000ee20000300800 */
[----:B------:R-:W-:-:S05]  /*d6300*/  IMAD.WIDE R224, R13, 0x4, R4 ;  /* 0x000000040de07825 */ /* 0x000fca00078e0204 */
[----:B------:R4:W-:Y:S04]  /*d6310*/  @P4 STG.E desc[UR60][R226.64], R144 ;  /* 0x00000090e2004986 */ /* 0x0009e8000c10193c */
[----:B--2---:R2:W-:Y:S04]  /*d6320*/  @P6 STG.E desc[UR60][R224.64], R145 ;  /* 0x00000091e0006986 */ /* 0x0045e8000c10193c */
[----:B----4-:R-:W4:Y:S01]  /*d6330*/  LDL.LU R144, [R1+0xc6c] ;  /* 0x000c6c0001907983 */ /* 0x010f220000300800 */
[----:B------:R-:W-:-:S03]  /*d6340*/  IMAD.WIDE R226, R8, 0x4, R2 ;  /* 0x0000000408e27825 */ /* 0x000fc600078e0202 */
[----:B--2---:R-:W2:Y:S01]  /*d6350*/  LDL.LU R145, [R1+0x8dc] ;  /* 0x0008dc0001917983 */ /* 0x004ea20000300800 */
[C---:B------:R-:W-:Y:S01]  /*d6360*/  VIADD R10, R6.reuse, 0x70 ;  /* 0x00000070060a7836 */ /* 0x040fe20000000000 */
[C---:B------:R-:W-:Y:S01]  /*d6370*/  IADD3 R101, R6.reuse, 0xa5, RZ ;  /* 0x000000a506657810 */ /* 0x040fe20007ffe0ff */
[----:B------:R-:W-:Y:S01]  /*d6380*/  VIADD R13, R6, 0x71 ;  /* 0x00000071060d7836 */ /* 0x000fe20000000000 */
[----:B------:R1:W-:Y:S01]  /*d6390*/  @P2 STG.E desc[UR60][R226.64], R188 ;  /* 0x000000bce2002986 */ /* 0x0003e2000c10193c */
[----:B------:R-:W3:Y:S03]  /*d63a0*/  LDC.64 R224, c[0x0][0x228] ;  /* 0x00008a00ffe07b82 */ /* 0x000ee60000000a00 */
[----:B-1----:R-:W2:Y:S01]  /*d63b0*/  LDL.LU R188, [R1+0x4dc] ;  /* 0x0004dc0001bc7983 */ /* 0x002ea20000300800 */
[----:B------:R-:W-:Y:S01]  /*d63c0*/  IMAD.WIDE R226, R8, 0x4, R4 ;  /* 0x0000000408e27825 */ /* 0x000fe200078e0204 */
[----:B------:R-:W-:-:S02]  /*d63d0*/  ISETP.GE.AND P4, PT, R10, R110, PT ;  /* 0x0000006e0a00720c */ /* 0x000fc40003f86270 */
[----:B------:R-:W-:Y:S01]  /*d63e0*/  ISETP.GE.AND P1, PT, R101, R233, PT ;  /* 0x000000e96500720c */ /* 0x000fe20003f26270 */
[----:B------:R-:W1:Y:S01]  /*d63f0*/  LDC R110, c[0x0][0x228] ;  /* 0x00008a00ff6e7b82 */ /* 0x000e620000000800 */
[----:B------:R-:W-:Y:S01]  /*d6400*/  ISETP.LT.AND P6, PT, R7, R105, !P4 ;  /* 0x000000690700720c */ /* 0x000fe200067c1270 */
[----:B---3--:R3:W-:Y:S06]  /*d6410*/  @P3 STG.E desc[UR60][R226.64], R189 ;  /* 0x000000bde2003986 */ /* 0x0087ec000c10193c */
[----:B------:R-:W1:Y:S01]  /*d6420*/  LDC R105, c[0x0][0x228] ;  /* 0x00008a00ff697b82 */ /* 0x000e620000000800 */
[----:B------:R-:W-:-:S02]  /*d6430*/  IADD3 R10, R8, R0, RZ ;  /* 0x00000000080a7210 */ /* 0x000fc40007ffe0ff */
[----:B------:R-:W-:-:S05]  /*d6440*/  ISETP.GE.AND P2, PT, R13, R103, PT ;  /* 0x000000670d00720c */ /* 0x000fca0003f46270 */
[----:B------:R-:W4:Y:S01]  /*d6450*/  LDC R101, c[0x0][0x22c] ;  /* 0x00008b00ff657b82 */ /* 0x000f220000000800 */
[----:B---3--:R-:W3:Y:S01]  /*d6460*/  LDL.LU R189, [R1+0xec] ;  /* 0x0000ec0001bd7983 */ /* 0x008ee20000300800 */
[----:B------:R-:W-:Y:S01]  /*d6470*/  ISETP.LT.AND P4, PT, R9, R220, !P4 ;  /* 0x000000dc0900720c */ /* 0x000fe20006781270 */
[C---:B------:R-:W-:Y:S01]  /*d6480*/  IMAD.WIDE R228, R10.reuse, 0x4, R2 ;  /* 0x000000040ae47825 */ /* 0x040fe200078e0202 */
[----:B------:R-:W-:Y:S01]  /*d6490*/  ISETP.LT.AND P3, PT, R7, R109, !P2 ;  /* 0x0000006d0700720c */ /* 0x000fe20005761270 */
[----:B------:R-:W3:Y:S03]  /*d64a0*/  LDL.LU R112, [R1+0xc70] ;  /* 0x000c700001707983 */ /* 0x000ee60000300800 */
[----:B------:R-:W4:Y:S01]  /*d64b0*/  LDC.64 R226, c[0x0][0x228] ;  /* 0x00008a00ffe27b82 */ /* 0x000f220000000a00 */
[----:B------:R-:W-:Y:S01]  /*d64c0*/  IMAD.IADD R8, R10, 0x1, R0 ;  /* 0x000000010a087824 */ /* 0x000fe200078e0200 */
[----:B------:R-:W-:Y:S01]  /*d64d0*/  ISETP.LT.AND P2, PT, R9, R222, !P2 ;  /* 0x000000de0900720c */ /* 0x000fe20005741270 */
[----:B------:R1:W-:Y:S05]  /*d64e0*/  @P6 STG.E desc[UR60][R228.64], R242 ;  /* 0x000000f2e4006986 */ /* 0x0003ea000c10193c */
[----:B------:R-:W4:Y:S01]  /*d64f0*/  LDC R103, c[0x0][0x228] ;  /* 0x00008a00ff677b82 */ /* 0x000f220000000800 */
[----:B------:R-:W-:Y:S01]  /*d6500*/  IMAD.WIDE R230, R8, 0x4, R2 ;  /* 0x0000000408e67825 */ /* 0x000fe200078e0202 */
[----:B------:R-:W-:Y:S01]  /*d6510*/  IADD3 R13, R6, 0x72, RZ ;  /* 0x00000072060d7810 */ /* 0x000fe20007ffe0ff */
[----:B------:R-:W3:Y:S02]  /*d6520*/  LDL.LU R247, [R1+0x8e0] ;  /* 0x0008e00001f77983 */ /* 0x000ee40000300800 */
[----:B-1----:R-:W-:-:S03]  /*d6530*/  IMAD.WIDE R228, R10, 0x4, R4 ;  /* 0x000000040ae47825 */ /* 0x002fc600078e0204 */
[----:B------:R-:W1:Y:S01]  /*d6540*/  LDC R109, c[0x0][0x22c] ;  /* 0x00008b00ff6d7b82 */ /* 0x000e620000000800 */
[----:B------:R-:W-:Y:S01]  /*d6550*/  ISETP.GE.AND P6, PT, R13, R107, PT ;  /* 0x0000006b0d00720c */ /* 0x000fe20003fc6270 */
[----:B------:R-:W3:Y:S01]  /*d6560*/  LDL.LU R251, [R1+0x4e0] ;  /* 0x0004e00001fb7983 */ /* 0x000ee20000300800 */
[----:B------:R-:W-:-:S03]  /*d6570*/  VIADD R10, R6, 0x73 ;  /* 0x00000073060a7836 */ /* 0x000fc60000000000 */
[----:B------:R4:W-:Y:S02]  /*d6580*/  @P4 STG.E desc[UR60][R228.64], R250 ;  /* 0x000000fae4004986 */ /* 0x0009e4000c10193c */
[----:B------:R-:W2:Y:S02]  /*d6590*/  LDC R107, c[0x0][0x228] ;  /* 0x00008a00ff6b7b82 */ /* 0x000ea40000000800 */
[----:B------:R4:W-:Y:S01]  /*d65a0*/  @P3 STG.E desc[UR60][R230.64], R241 ;  /* 0x000000f1e6003986 */ /* 0x0009e2000c10193c */
[----:B------:R-:W-:-:S05]  /*d65b0*/  ISETP.LT.AND P3, PT, R7, R105, !P6 ;  /* 0x000000690700720c */ /* 0x000fca0007761270 */
[----:B------:R-:W2:Y:S01]  /*d65c0*/  LDC R13, c[0x0][0x22c] ;  /* 0x00008b00ff0d7b82 */ /* 0x000ea20000000800 */
[----:B----4-:R-:W4:Y:S01]  /*d65d0*/  LDL.LU R250, [R1+0xf0] ;  /* 0x0000f00001fa7983 */ /* 0x010f220000300800 */
[----:B------:R-:W-:-:S06]  /*d65e0*/  IMAD.WIDE R230, R8, 0x4, R4 ;  /* 0x0000000408e67825 */ /* 0x000fcc00078e0204 */
[----:B------:R-:W2:Y:S01]  /*d65f0*/  LDC.64 R228, c[0x0][0x228] ;  /* 0x00008a00ffe47b82 */ /* 0x000ea20000000a00 */
[----:B------:R-:W-:Y:S01]  /*d6600*/  ISETP.GE.AND P4, PT, R10, R101, PT ;  /* 0x000000650a00720c */ /* 0x000fe20003f86270 */
[----:B------:R1:W-:Y:S01]  /*d6610*/  @P2 STG.E desc[UR60][R230.64], R249 ;  /* 0x000000f9e6002986 */ /* 0x0003e2000c10193c */
[----:B------:R-:W-:Y:S02]  /*d6620*/  ISETP.LT.AND P6, PT, R9, R224, !P6 ;  /* 0x000000e00900720c */ /* 0x000fe400077c1270 */
[----:B------:R-:W-:-:S03]  /*d6630*/  IADD3 R8, R8, R0, RZ ;  /* 0x0000000008087210 */ /* 0x000fc60007ffe0ff */
[----:B------:R-:W2:Y:S01]  /*d6640*/  LDC R101, c[0x0][0x228] ;  /* 0x00008a00ff657b82 */ /* 0x000ea20000000800 */
[----:B------:R-:W-:Y:S02]  /*d6650*/  ISETP.LT.AND P2, PT, R9, R226, !P4 ;  /* 0x000000e20900720c */ /* 0x000fe40006741270 */
[----:B------:R-:W-:Y:S01]  /*d6660*/  ISETP.LT.AND P4, PT, R7, R103, !P4 ;  /* 0x000000670700720c */ /* 0x000fe20006781270 */
[----:B------:R-:W-:Y:S01]  /*d6670*/  VIADD R10, R6, 0x74 ;  /* 0x00000074060a7836 */ /* 0x000fe20000000000 */
[----:B-1----:R-:W4:Y:S03]  /*d6680*/  LDL.LU R249, [R1+0xc74] ;  /* 0x000c740001f97983 */ /* 0x002f260000300800 */
[----:B------:R-:W1:Y:S01]  /*d6690*/  LDC.64 R230, c[0x0][0x228] ;  /* 0x00008a00ffe67b82 */ /* 0x000e620000000a00 */
[----:B------:R-:W-:-:S04]  /*d66a0*/  IMAD.WIDE R234, R8, 0x4, R2 ;  /* 0x0000000408ea7825 */ /* 0x000fc800078e0202 */
[C---:B------:R-:W-:Y:S01]  /*d66b0*/  IMAD.WIDE R236, R8.reuse, 0x4, R4 ;  /* 0x0000000408ec7825 */ /* 0x040fe200078e0204 */
[----:B------:R-:W-:Y:S01]  /*d66c0*/  IADD3 R8, R8, R0, RZ ;  /* 0x0000000008087210 */ /* 0x000fe20007ffe0ff */
[----:B------:R2:W-:Y:S01]  /*d66d0*/  @P3 STG.E desc[UR60][R234.64], R240 ;  /* 0x000000f0ea003986 */ /* 0x0005e2000c10193c */
[----:B------:R-:W-:Y:S01]  /*d66e0*/  ISETP.GE.AND P3, PT, R10, R109, PT ;  /* 0x0000006d0a00720c */ /* 0x000fe20003f66270 */
[----:B------:R-:W1:Y:S01]  /*d66f0*/  LDC R105, c[0x0][0x228] ;  /* 0x00008a00ff697b82 */ /* 0x000e620000000800 */
[----:B------:R-:W-:Y:S01]  /*d6700*/  VIADD R10, R6, 0x75 ;  /* 0x00000075060a7836 */ /* 0x000fe20000000000 */
[----:B------:R2:W-:Y:S02]  /*d6710*/  @P6 STG.E desc[UR60][R236.64], R248 ;  /* 0x000000f8ec006986 */ /* 0x0005e4000c10193c */
[----:B--2---:R-:W-:-:S04]  /*d6720*/  ISETP.LT.AND P6, PT, R7, R107, !P3 ;  /* 0x0000006b0700720c */ /* 0x004fc80005fc1270 */
[----:B------:R-:W2:Y:S01]  /*d6730*/  LDC R103, c[0x0][0x228] ;  /* 0x00008a00ff677b82 */ /* 0x000ea20000000800 */
[C---:B------:R-:W-:Y:S01]  /*d6740*/  IMAD.WIDE R234, R8.reuse, 0x4, R2 ;  /* 0x0000000408ea7825 */ /* 0x040fe200078e0202 */
[----:B------:R-:W4:Y:S06]  /*d6750*/  LDL.LU R248, [R1+0x8e4] ;  /* 0x0008e40001f87983 */ /* 0x000f2c0000300800 */
[----:B------:R-:W2:Y:S01]  /*d6760*/  LDC.64 R240, c[0x0][0x228] ;  /* 0x00008a00fff07b82 */ /* 0x000ea20000000a00 */
[----:B------:R-:W-:Y:S01]  /*d6770*/  IMAD.WIDE R236, R8, 0x4, R4 ;  /* 0x0000000408ec7825 */ /* 0x000fe200078e0204 */
[----:B------:R1:W-:Y:S01]  /*d6780*/  @P4 STG.E desc[UR60][R234.64], R202 ;  /* 0x000000caea004986 */ /* 0x0003e2000c10193c */
[----:B------:R-:W-:-:S02]  /*d6790*/  ISETP.GE.AND P4, PT, R10, R13, PT ;  /* 0x0000000d0a00720c */ /* 0x000fc40003f86270 */
[C---:B------:R-:W-:Y:S02]  /*d67a0*/  ISETP.LT.AND P3, PT, R9.reuse, R228, !P3 ;  /* 0x000000e40900720c */ /* 0x040fe40005f61270 */
[----:B------:R-:W-:Y:S01]  /*d67b0*/  IADD3 R8, R8, R0, RZ ;  /* 0x0000000008087210 */ /* 0x000fe20007ffe0ff */
[----:B------:R-:W2:Y:S01]  /*d67c0*/  LDC R13, c[0x0][0x228] ;  /* 0x00008a00ff0d7b82 */ /* 0x000ea20000000800 */
[----:B------:R1:W-:Y:S02]  /*d67d0*/  @P2 STG.E desc[UR60][R236.64], R203 ;  /* 0x000000cbec002986 */ /* 0x0003e4000c10193c */
[----:B-1----:R-:W-:Y:S02]  /*d67e0*/  ISETP.LT.AND P2, PT, R9, R230, !P4 ;  /* 0x000000e60900720c */ /* 0x002fe40006741270 */
[----:B------:R-:W4:Y:S01]  /*d67f0*/  LDL.LU R202, [R1+0x4e4] ;  /* 0x0004e40001ca7983 */ /* 0x000f220000300800 */
[----:B------:R-:W-:Y:S01]  /*d6800*/  ISETP.LT.AND P4, PT, R7, R101, !P4 ;  /* 0x000000650700720c */ /* 0x000fe20006781270 */
[C---:B------:R-:W-:Y:S01]  /*d6810*/  IMAD.WIDE R234, R8.reuse, 0x4, R2 ;  /* 0x0000000408ea7825 */ /* 0x040fe200078e0202 */
[----:B------:R-:W1:Y:S01]  /*d6820*/  LDC R101, c[0x0][0x228] ;  /* 0x00008a00ff657b82 */ /* 0x000e620000000800 */
[----:B------:R-:W4:Y:S02]  /*d6830*/  LDL.LU R203, [R1+0xf4] ;  /* 0x0000f40001cb7983 */ /* 0x000f240000300800 */
[C---:B------:R-:W-:Y:S01]  /*d6840*/  IMAD.WIDE R242, R8.reuse, 0x4, R4 ;  /* 0x0000000408f27825 */ /* 0x040fe200078e0204 */
[----:B------:R-:W-:-:S04]  /*d6850*/  IADD3 R8, R8, R0, RZ ;  /* 0x0000000008087210 */ /* 0x000fc80007ffe0ff */
[----:B------:R-:W4:Y:S01]  /*d6860*/  LDC R107, c[0x0][0x228] ;  /* 0x00008a00ff6b7b82 */ /* 0x000f220000000800 */
[----:B------:R-:W-:Y:S01]  /*d6870*/  VIADD R10, R6, 0x76 ;  /* 0x00000076060a7836 */ /* 0x000fe20000000000 */
[----:B------:R2:W-:Y:S04]  /*d6880*/  @P6 STG.E desc[UR60][R234.64], R200 ;  /* 0x000000c8ea006986 */ /* 0x0005e8000c10193c */
[----:B------:R2:W-:Y:S01]  /*d6890*/  @P3 STG.E desc[UR60][R242.64], R201 ;  /* 0x000000c9f2003986 */ /* 0x0005e2000c10193c */
[----:B------:R-:W-:Y:S01]  /*d68a0*/  ISETP.GE.AND P6, PT, R10, R239, PT ;  /* 0x000000ef0a00720c */ /* 0x000fe20003fc6270 */
[----:B------:R-:W-:Y:S01]  /*d68b0*/  VIADD R10, R6, 0x77 ;  /* 0x00000077060a7836 */ /* 0x000fe20000000000 */
[----:B------:R-:W1:Y:S01]  /*d68c0*/  LDC.64 R236, c[0x0][0x228] ;  /* 0x00008a00ffec7b82 */ /* 0x000e620000000a00 */
[----:B--2---:R-:W2:Y:S01]  /*d68d0*/  LDL.LU R200, [R1+0xc78] ;  /* 0x000c780001c87983 */ /* 0x004ea20000300800 */
[----:B------:R-:W-:-:S06]  /*d68e0*/  IMAD.WIDE R244, R8, 0x4, R4 ;  /* 0x0000000408f47825 */ /* 0x000fcc00078e0204 */
[----:B------:R-:W1:Y:S01]  /*d68f0*/  LDC.64 R234, c[0x0][0x228] ;  /* 0x00008a00ffea7b82 */ /* 0x000e620000000a00 */
[----:B------:R-:W2:Y:S01]  /*d6900*/  LDL.LU R201, [R1+0x8e8] ;  /* 0x0008e80001c97983 */ /* 0x000ea20000300800 */
[----:B------:R-:W-:Y:S01]  /*d6910*/  IMAD.WIDE R242, R8, 0x4, R2 ;  /* 0x0000000408f27825 */ /* 0x000fe200078e0202 */
[----:B------:R-:W-:Y:S02]  /*d6920*/  ISETP.LT.AND P3, PT, R7, R105, !P6 ;  /* 0x000000690700720c */ /* 0x000fe40007761270 */
[C---:B------:R-:W-:Y:S02]  /*d6930*/  ISETP.LT.AND P6, PT, R9.reuse, R238, !P6 ;  /* 0x000000ee0900720c */ /* 0x040fe400077c1270 */
[----:B------:R1:W-:Y:S01]  /*d6940*/  @P4 STG.E desc[UR60][R242.64], R146 ;  /* 0x00000092f2004986 */ /* 0x0003e2000c10193c */
[----:B------:R-:W-:Y:S01]  /*d6950*/  ISETP.GE.AND P4, PT, R10, R241, PT ;  /* 0x000000f10a00720c */ /* 0x000fe20003f86270 */
[----:B------:R-:W3:Y:S01]  /*d6960*/  LDC R105, c[0x0][0x228] ;  /* 0x00008a00ff697b82 */ /* 0x000ee20000000800 */
[----:B------:R-:W-:Y:S01]  /*d6970*/  IADD3 R8, R8, R0, RZ ;  /* 0x0000000008087210 */ /* 0x000fe20007ffe0ff */
[----:B------:R1:W-:Y:S01]  /*d6980*/  @P2 STG.E desc[UR60][R244.64], R147 ;  /* 0x00000093f4002986 */ /* 0x0003e2000c10193c */
[----:B------:R-:W-:-:S02]  /*d6990*/  ISETP.LT.AND P2, PT, R9, R240, !P4 ;  /* 0x000000f00900720c */ /* 0x000fc40006741270 */
[----:B------:R-:W-:-:S03]  /*d69a0*/  ISETP.LT.AND P4, PT, R7, R13, !P4 ;  /* 0x0000000d0700720c */ /* 0x000fc60006781270 */
[----:B------:R-:W2:Y:S01]  /*d69b0*/  LDC R109, c[0x0][0x228] ;  /* 0x00008a00ff6d7b82 */ /* 0x000ea20000000800 */
[----:B-1----:R-:W2:Y:S01]  /*d69c0*/  LDL.LU R146, [R1+0x4e8] ;  /* 0x0004e80001927983 */ /* 0x002ea20000300800 */
[----:B------:R-:W-:-:S03]  /*d69d0*/  IMAD.WIDE R238, R8, 0x4, R2 ;  /* 0x0000000408ee7825 */ /* 0x000fc600078e0202 */
[----:B------:R-:W2:Y:S01]  /*d69e0*/  LDL.LU R147, [R1+0xf8] ;  /* 0x0000f80001937983 */ /* 0x000ea20000300800 */
[C-C-:B------:R-:W-:Y:S01]  /*d69f0*/  IMAD.WIDE R242, R8.reuse, 0x4, R4.reuse ;  /* 0x0000000408f27825 */ /* 0x140fe200078e0204 */
[----:B------:R-:W-:Y:S01]  /*d6a00*/  IADD3 R8, R8, R0, RZ ;  /* 0x0000000008087210 */ /* 0x000fe20007ffe0ff */
[----:B------:R-:W1:Y:S01]  /*d6a10*/  LDC.64 R240, c[0x0][0x228] ;  /* 0x00008a00fff07b82 */ /* 0x000e620000000a00 */
[----:B------:R1:W-:Y:S04]  /*d6a20*/  @P3 STG.E desc[UR60][R238.64], R144 ;  /* 0x00000090ee003986 */ /* 0x0003e8000c10193c */
[----:B------:R1:W-:Y:S01]  /*d6a30*/  @P6 STG.E desc[UR60][R242.64], R145 ;  /* 0x00000091f2006986 */ /* 0x0003e2000c10193c */
[----:B------:R-:W-:Y:S02]  /*d6a40*/  VIADD R10, R6, 0x78 ;  /* 0x00000078060a7836 */ /* 0x000fe40000000000 */
[----:B------:R-:W4:Y:S01]  /*d6a50*/  LDC R13, c[0x0][0x228] ;  /* 0x00008a00ff0d7b82 */ /* 0x000f220000000800 */
[----:B-1----:R-:W2:Y:S01]  /*d6a60*/  LDL.LU R144, [R1+0xc7c] ;  /* 0x000c7c0001907983 */ /* 0x002ea20000300800 */
[----:B------:R-:W-:-:S06]  /*d6a70*/  IMAD.WIDE R244, R8, 0x4, R4 ;  /* 0x0000000408f47825 */ /* 0x000fcc00078e0204 */
[----:B------:R-:W1:Y:S01]  /*d6a80*/  LDC.64 R238, c[0x0][0x228] ;  /* 0x00008a00ffee7b82 */ /* 0x000e620000000a00 */
[----:B------:R-:W2:Y:S01]  /*d6a90*/  LDL.LU R145, [R1+0x8ec] ;  /* 0x0008ec0001917983 */ /* 0x000ea20000300800 */
[----:B------:R-:W-:-:S05]  /*d6aa0*/  IMAD.WIDE R242, R8, 0x4, R2 ;  /* 0x0000000408f27825 */ /* 0x000fca00078e0202 */
[----:B------:R1:W-:Y:S04]  /*d6ab0*/  @P4 STG.E desc[UR60][R242.64], R188 ;  /* 0x000000bcf2004986 */ /* 0x0003e8000c10193c */
[----:B-1----:R-:W2:Y:S04]  /*d6ac0*/  LDL.LU R188, [R1+0x4ec] ;  /* 0x0004ec0001bc7983 */ /* 0x002ea80000300800 */
[----:B---3--:R1:W-:Y:S04]  /*d6ad0*/  @P2 STG.E desc[UR60][R244.64], R189 ;  /* 0x000000bdf4002986 */ /* 0x0083e8000c10193c */
[----:B-1----:R-:W3:Y:S01]  /*d6ae0*/  LDL.LU R189, [R1+0xfc] ;  /* 0x0000fc0001bd7983 */ /* 0x002ee20000300800 */
[----:B------:R-:W-:Y:S01]  /*d6af0*/  ISETP.GE.AND P3, PT, R10, R237, PT ;  /* 0x000000ed0a00720c */ /* 0x000fe20003f66270 */
[----:B------:R-:W-:-:S03]  /*d6b00*/  VIADD R10, R6, 0x79 ;  /* 0x00000079060a7836 */ /* 0x000fc60000000000 */
[----:B------:R-:W-:Y:S02]  /*d6b10*/  ISETP.LT.AND P6, PT, R7, R103, !P3 ;  /* 0x000000670700720c */ /* 0x000fe40005fc1270 */
[----:B------:R-:W-:Y:S01]  /*d6b20*/  ISETP.GE.AND P4, PT, R10, R235, PT ;  /* 0x000000eb0a00720c */ /* 0x000fe20003f86270 */
[----:B------:R-:W1:Y:S01]  /*d6b30*/  LDC R103, c[0x0][0x228] ;  /* 0x00008a00ff677b82 */ /* 0x000e620000000800 */
[C---:B------:R-:W-:Y:S02]  /*d6b40*/  ISETP.LT.AND P3, PT, R9.reuse, R236, !P3 ;  /* 0x000000ec0900720c */ /* 0x040fe40005f61270 */
[----:B------:R-:W-:Y:S02]  /*d6b50*/  IADD3 R8, R8, R0, RZ ;  /* 0x0000000008087210 */ /* 0x000fe40007ffe0ff */
[----:B------:R-:W-:Y:S02]  /*d6b60*/  ISETP.LT.AND P2, PT, R9, R234, !P4 ;  /* 0x000000ea0900720c */ /* 0x000fe40006741270 */
[----:B------:R-:W-:Y:S01]  /*d6b70*/  ISETP.LT.AND P4, PT, R7, R101, !P4 ;  /* 0x000000650700720c */ /* 0x000fe20006781270 */
[----:B------:R-:W-:Y:S01]  /*d6b80*/  IMAD.WIDE R234, R8, 0x4, R2 ;  /* 0x0000000408ea7825 */ /* 0x000fe200078e0202 */
[----:B------:R-:W1:Y:S03]  /*d6b90*/  LDC.64 R236, c[0x0][0x228] ;  /* 0x00008a00ffec7b82 */ /* 0x000e660000000a00 */
[----:B------:R-:W-:-:S02]  /*d6ba0*/  VIADD R10, R6, 0x7a ;  /* 0x0000007a060a7836 */ /* 0x000fc40000000000 */
[C---:B------:R-:W-:Y:S01]  /*d6bb0*/  IMAD.WIDE R242, R8.reuse, 0x4, R4 ;  /* 0x0000000408f27825 */ /* 0x040fe200078e0204 */
[----:B------:R-:W-:Y:S01]  /*d6bc0*/  IADD3 R8, R8, R0, RZ ;  /* 0x0000000008087210 */ /* 0x000fe20007ffe0ff */
[----:B------:R4:W-:Y:S01]  /*d6bd0*/  @P6 STG.E desc[UR60][R234.64], R112 ;  /* 0x00000070ea006986 */ /* 0x0009e2000c10193c */
[----:B------:R-:W-:Y:S01]  /*d6be0*/  ISETP.GE.AND P6, PT, R10, R241, PT ;  /* 0x000000f10a00720c */ /* 0x000fe20003fc6270 */
[----:B------:R-:W-:Y:S01]  /*d6bf0*/  VIADD R10, R6, 0x7b ;  /* 0x0000007b060a7836 */ /* 0x000fe20000000000 */
[----:B------:R-:W1:Y:S01]  /*d6c00*/  LDC R101, c[0x0][0x228] ;  /* 0x00008a00ff657b82 */ /* 0x000e620000000800 */
[----:B------:R4:W-:Y:S01]  /*d6c10*/  @P3 STG.E desc[UR60][R242.64], R247 ;  /* 0x000000f7f2003986 */ /* 0x0009e2000c10193c */
[----:B------:R-:W-:-:S03]  /*d6c20*/  ISETP.LT.AND P3, PT, R7, R105, !P6 ;  /* 0x000000690700720c */ /* 0x000fc60007761270 */
[----:B----4-:R-:W4:Y:S03]  /*d6c30*/  LDL.LU R112, [R1+0xc80] ;  /* 0x000c800001707983 */ /* 0x010f260000300800 */
[----:B------:R-:W1:Y:S01]  /*d6c40*/  LDC.64 R234, c[0x0][0x228] ;  /* 0x00008a00ffea7b82 */ /* 0x000e620000000a00 */
[C---:B------:R-:W-:Y:S01]  /*d6c50*/  IMAD.WIDE R242, R8.reuse, 0x4, R2 ;  /* 0x0000000408f27825 */ /* 0x040fe200078e0202 */
[----:B------:R-:W4:Y:S03]  /*d6c60*/  LDL.LU R247, [R1+0x8f0] ;  /* 0x0008f00001f77983 */ /* 0x000f260000300800 */
[----:B------:R-:W-:Y:S01]  /*d6c70*/  IMAD.WIDE R244, R8, 0x4, R4 ;  /* 0x0000000408f47825 */ /* 0x000fe200078e0204 */
[----:B------:R1:W-:Y:S01]  /*d6c80*/  @P4 STG.E desc[UR60][R242.64], R251 ;  /* 0x000000fbf2004986 */ /* 0x0003e2000c10193c */
[----:B------:R-:W-:Y:S01]  /*d6c90*/  ISETP.GE.AND P4, PT, R10, R239, PT ;  /* 0x000000ef0a00720c */ /* 0x000fe20003f86270 */
[----:B------:R-:W2:Y:S01]  /*d6ca0*/  LDC R105, c[0x0][0x228] ;  /* 0x00008a00ff697b82 */ /* 0x000ea20000000800 */
[----:B------:R-:W-:Y:S01]  /*d6cb0*/  IADD3 R8, R8, R0, RZ ;  /* 0x0000000008087210 */ /* 0x000fe20007ffe0ff */
[----:B------:R1:W-:Y:S01]  /*d6cc0*/  @P2 STG.E desc[UR60][R244.64], R250 ;  /* 0x000000faf4002986 */ /* 0x0003e2000c10193c */
[----:B------:R-:W-:-:S02]  /*d6cd0*/  ISETP.LT.AND P6, PT, R9, R240, !P6 ;  /* 0x000000f00900720c */ /* 0x000fc400077c1270 */
[----:B------:R-:W-:Y:S01]  /*d6ce0*/  ISETP.LT.AND P2, PT, R9, R238, !P4 ;  /* 0x000000ee0900720c */ /* 0x000fe20006741270 */
[----:B-1----:R-:W4:Y:S01]  /*d6cf0*/  LDL.LU R251, [R1+0x4f0] ;  /* 0x0004f00001fb7983 */ /* 0x002f220000300800 */
[C---:B------:R-:W-:Y:S01]  /*d6d00*/  IMAD.WIDE R238, R8.reuse, 0x4, R2 ;  /* 0x0000000408ee7825 */ /* 0x040fe200078e0202 */
[----:B------:R-:W1:Y:S02]  /*d6d10*/  LDC.64 R240, c[0x0][0x228] ;  /* 0x00008a00fff07b82 */ /* 0x000e640000000a00 */
[----:B------:R-:W4:Y:S01]  /*d6d20*/  LDL.LU R250, [R1+0x100] ;  /* 0x0001000001fa7983 */ /* 0x000f220000300800 */
[C---:B------:R-:W-:Y:S01]  /*d6d30*/  ISETP.LT.AND P4, PT, R7.reuse, R13, !P4 ;  /* 0x0000000d0700720c */ /* 0x040fe20006781270 */
[C---:B------:R-:W-:Y:S01]  /*d6d40*/  IMAD.WIDE R242, R8.reuse, 0x4, R4 ;  /* 0x0000000408f27825 */ /* 0x040fe200078e0204 */
[----:B------:R-:W-:Y:S01]  /*d6d50*/  IADD3 R8, R8, R0, RZ ;  /* 0x0000000008087210 */ /* 0x000fe20007ffe0ff */
[----:B------:R1:W-:Y:S02]  /*d6d60*/  @P3 STG.E desc[UR60][R238.64], R249 ;  /* 0x000000f9ee003986 */ /* 0x0003e4000c10193c */
[----:B------:R-:W-:Y:S01]  /*d6d70*/  VIADD R10, R6, 0x7c ;  /* 0x0000007c060a7836 */ /* 0x000fe20000000000 */
[----:B------:R-:W2:Y:S01]  /*d6d80*/  LDC R13, c[0x0][0x228] ;  /* 0x00008a00ff0d7b82 */ /* 0x000ea20000000800 */
[----:B------:R1:W-:Y:S04]  /*d6d90*/  @P6 STG.E desc[UR60][R242.64], R248 ;  /* 0x000000f8f2006986 */ /* 0x0003e8000c10193c */
[----:B-1----:R-:W4:Y:S01]  /*d6da0*/  LDL.LU R249, [R1+0xc84] ;  /* 0x000c840001f97983 */ /* 0x002f220000300800 */
[----:B------:R-:W-:Y:S01]  /*d6db0*/  ISETP.GE.AND P3, PT, R10, R237, PT ;  /* 0x000000ed0a00720c */ /* 0x000fe20003f66270 */
[----:B------:R-:W-:Y:S01]  /*d6dc0*/  VIADD R10, R6, 0x7d ;  /* 0x0000007d060a7836 */ /* 0x000fe20000000000 */
[----:B------:R-:W1:Y:S01]  /*d6dd0*/  LDC.64 R238, c[0x0][0x228] ;  /* 0x00008a00ffee7b82 */ /* 0x000e620000000a00 */
[----:B------:R-:W-:Y:S01]  /*d6de0*/  IMAD.WIDE R242, R8, 0x4, R2 ;  /* 0x0000000408f27825 */ /* 0x000fe200078e0202 */
[----:B------:R-:W4:Y:S01]  /*d6df0*/  LDL.LU R248, [R1+0x8f4] ;  /* 0x0008f40001f87983 */ /* 0x000f220000300800 */
[----:B------:R-:W-:-:S02]  /*d6e00*/  ISETP.LT.AND P6, PT, R7, R103, !P3 ;  /* 0x000000670700720c */ /* 0x000fc40005fc1270 */
[----:B------:R-:W-:Y:S01]  /*d6e10*/  IMAD.WIDE R244, R8, 0x4, R4 ;  /* 0x0000000408f47825 */ /* 0x000fe200078e0204 */
[----:B------:R2:W-:Y:S01]  /*d6e20*/  @P4 STG.E desc[UR60][R242.64], R202 ;  /* 0x000000caf2004986 */ /* 0x0005e2000c10193c */
[C---:B------:R-:W-:Y:S01]  /*d6e30*/  ISETP.LT.AND P3, PT, R9.reuse, R236, !P3 ;  /* 0x000000ec0900720c */ /* 0x040fe20005f61270 */
[----:B------:R-:W3:Y:S01]  /*d6e40*/  LDC R103, c[0x0][0x228] ;  /* 0x00008a00ff677b82 */ /* 0x000ee20000000800 */
[----:B------:R-:W-:Y:S02]  /*d6e50*/  ISETP.GE.AND P4, PT, R10, R235, PT ;  /* 0x000000eb0a00720c */ /* 0x000fe40003f86270 */
[----:B------:R-:W-:Y:S01]  /*d6e60*/  IADD3 R8, R8, R0, RZ ;  /* 0x0000000008087210 */ /* 0x000fe20007ffe0ff */
[----:B------:R2:W-:Y:S01]  /*d6e70*/  @P2 STG.E desc[UR60][R244.64], R203 ;  /* 0x000000cbf4002986 */ /* 0x0005e2000c10193c */
[----:B------:R-:W-:-:S03]  /*d6e80*/  ISETP.LT.AND P2, PT, R9, R234, !P4 ;  /* 0x000000ea0900720c */ /* 0x000fc60006741270 */
[----:B--2---:R-:W2:Y:S01]  /*d6e90*/  LDL.LU R202, [R1+0x4f4] ;  /* 0x0004f40001ca7983 */ /* 0x004ea20000300800 */
[----:B------:R-:W-:Y:S01]  /*d6ea0*/  ISETP.LT.AND P4, PT, R7, R101, !P4 ;  /* 0x000000650700720c */ /* 0x000fe20006781270 */
[C---:B------:R-:W-:Y:S01]  /*d6eb0*/  IMAD.WIDE R234, R8.reuse, 0x4, R2 ;  /* 0x0000000408ea7825 */ /* 0x040fe200078e0202 */
[----:B------:R-:W3:Y:S01]  /*d6ec0*/  LDC.64 R236, c[0x0][0x228] ;  /* 0x00008a00ffec7b82 */ /* 0x000ee20000000a00 */
[----:B------:R-:W2:Y:S02]  /*d6ed0*/  LDL.LU R203, [R1+0x104] ;  /* 0x0001040001cb7983 */ /* 0x000ea40000300800 */
[C---:B------:R-:W-:Y:S01]  /*d6ee0*/  IMAD.WIDE R242, R8.reuse, 0x4, R4 ;  /* 0x0000000408f27825 */ /* 0x040fe200078e0204 */
[----:B------:R-:W-:-:S03]  /*d6ef0*/  IADD3 R8, R8, R0, RZ ;  /* 0x0000000008087210 */ /* 0x000fc60007ffe0ff */
[----:B------:R-:W-:Y:S01]  /*d6f00*/  VIADD R10, R6, 0x7e ;  /* 0x0000007e060a7836 */ /* 0x000fe20000000000 */
[----:B------:R1:W-:Y:S01]  /*d6f10*/  @P6 STG.E desc[UR60][R234.64], R200 ;  /* 0x000000c8ea006986 */ /* 0x0003e2000c10193c */
[----:B------:R-:W3:Y:S03]  /*d6f20*/  LDC R101, c[0x0][0x228] ;  /* 0x00008a00ff657b82 */ /* 0x000ee60000000800 */
[----:B------:R1:W-:Y:S01]  /*d6f30*/  @P3 STG.E desc[UR60][R242.64], R201 ;  /* 0x000000c9f2003986 */ /* 0x0003e2000c10193c */
[----:B------:R-:W-:Y:S01]  /*d6f40*/  ISETP.GE.AND P6, PT, R10, R241, PT ;  /* 0x000000f10a00720c */ /* 0x000fe20003fc6270 */
[----:B------:R-:W-:Y:S02]  /*d6f50*/  VIADD R10, R6, 0x7f ;  /* 0x0000007f060a7836 */ /* 0x000fe40000000000 */
[----:B-1----:R-:W2:Y:S01]  /*d6f60*/  LDL.LU R200, [R1+0xc88] ;  /* 0x000c880001c87983 */ /* 0x002ea20000300800 */
[C---:B------:R-:W-:Y:S01]  /*d6f70*/  IMAD.WIDE R244, R8.reuse, 0x4, R4 ;  /* 0x0000000408f47825 */ /* 0x040fe200078e0204 */
[----:B------:R-:W1:Y:S02]  /*d6f80*/  LDC.64 R234, c[0x0][0x228] ;  /* 0x00008a00ffea7b82 */ /* 0x000e640000000a00 */
[----:B------:R-:W2:Y:S01]  /*d6f90*/  LDL.LU R201, [R1+0x8f8] ;  /* 0x0008f80001c97983 */ /* 0x000ea20000300800 */
[----:B------:R-:W-:Y:S01]  /*d6fa0*/  IMAD.WIDE R242, R8, 0x4, R2 ;  /* 0x0000000408f27825 */ /* 0x000fe200078e0202 */
[----:B------:R-:W-:-:S02]  /*d6fb0*/  ISETP.LT.AND P3, PT, R7, R105, !P6 ;  /* 0x000000690700720c */ /* 0x000fc40007761270 */
[C---:B------:R-:W-:Y:S02]  /*d6fc0*/  ISETP.LT.AND P6, PT, R9.reuse, R240, !P6 ;  /* 0x000000f00900720c */ /* 0x040fe400077c1270 */
[----:B------:R1:W-:Y:S01]  /*d6fd0*/  @P4 STG.E desc[UR60][R242.64], R146 ;  /* 0x00000092f2004986 */ /* 0x0003e2000c10193c */
[----:B------:R-:W-:Y:S01]  /*d6fe0*/  ISETP.GE.AND P4, PT, R10, R239, PT ;  /* 0x000000ef0a00720c */ /* 0x000fe20003f86270 */
[----:B------:R-:W4:Y:S01]  /*d6ff0*/  LDC.64 R240, c[0x0][0x228] ;  /* 0x00008a00fff07b82 */ /* 0x000f220000000a00 */
[----:B------:R-:W-:Y:S01]  /*d7000*/  IADD3 R8, R8, R0, RZ ;  /* 0x0000000008087210 */ /* 0x000fe20007ffe0ff */
[----:B------:R1:W-:Y:S01]  /*d7010*/  @P2 STG.E desc[UR60][R244.64], R147 ;  /* 0x00000093f4002986 */ /* 0x0003e2000c10193c */
[----:B------:R-:W-:Y:S02]  /*d7020*/  ISETP.LT.AND P2, PT, R9, R238, !P4 ;  /* 0x000000ee0900720c */ /* 0x000fe40006741270 */
[----:B------:R-:W-:-:S03]  /*d7030*/  ISETP.LT.AND P4, PT, R7, R13, !P4 ;  /* 0x0000000d0700720c */ /* 0x000fc60006781270 */
[----:B------:R-:W4:Y:S01]  /*d7040*/  LDC R105, c[0x0][0x228] ;  /* 0x00008a00ff697b82 */ /* 0x000f220000000800 */
[----:B-1----:R-:W2:Y:S01]  /*d7050*/  LDL.LU R146, [R1+0x4f8] ;  /* 0x0004f80001927983 */ /* 0x002ea20000300800 */
[----:B------:R-:W-:-:S03]  /*d7060*/  IMAD.WIDE R238, R8, 0x4, R2 ;  /* 0x0000000408ee7825 */ /* 0x000fc600078e0202 */
[----:B------:R-:W2:Y:S01]  /*d7070*/  LDL.LU R147, [R1+0x108] ;  /* 0x0001080001937983 */ /* 0x000ea20000300800 */
[C-C-:B------:R-:W-:Y:S01]  /*d7080*/  IMAD.WIDE R242, R8.reuse, 0x4, R4.reuse ;  /* 0x0000000408f27825 */ /* 0x140fe200078e0204 */
[----:B------:R-:W-:Y:S01]  /*d7090*/  IADD3 R8, R8, R0, RZ ;  /* 0x0000000008087210 */ /* 0x000fe20007ffe0ff */
[----:B------:R-:W1:Y:S01]  /*d70a0*/  LDC R13, c[0x0][0x228] ;  /* 0x00008a00ff0d7b82 */ /* 0x000e620000000800 */
[----:B------:R1:W-:Y:S04]  /*d70b0*/  @P3 STG.E desc[UR60][R238.64], R144 ;  /* 0x00000090ee003986 */ /* 0x0003e8000c10193c */
[----:B------:R1:W-:Y:S04]  /*d70c0*/  @P6 STG.E desc[UR60][R242.64], R145 ;  /* 0x00000091f2006986 */ /* 0x0003e8000c10193c */
[----:B-1----:R-:W2:Y:S01]  /*d70d0*/  LDL.LU R144, [R1+0xc8c] ;  /* 0x000c8c0001907983 */ /* 0x002ea20000300800 */
[C---:B------:R-:W-:Y:S01]  /*d70e0*/  IMAD.WIDE R244, R8.reuse, 0x4, R4 ;  /* 0x0000000408f47825 */ /* 0x040fe200078e0204 */
[----:B------:R-:W1:Y:S02]  /*d70f0*/  LDC.64 R238, c[0x0][0x228] ;  /* 0x00008a00ffee7b82 */ /* 0x000e640000000a00 */
[----:B------:R-:W2:Y:S01]  /*d7100*/  LDL.LU R145, [R1+0x8fc] ;  /* 0x0008fc0001917983 */ /* 0x000ea20000300800 */
[----:B------:R-:W-:-:S05]  /*d7110*/  IMAD.WIDE R242, R8, 0x4, R2 ;  /* 0x0000000408f27825 */ /* 0x000fca00078e0202 */
[----:B------:R1:W-:Y:S04]  /*d7120*/  @P4 STG.E desc[UR60][R242.64], R188 ;  /* 0x000000bcf2004986 */ /* 0x0003e8000c10193c */
[----:B-1----:R-:W2:Y:S04]  /*d7130*/  LDL.LU R188, [R1+0x4fc] ;  /* 0x0004fc0001bc7983 */ /* 0x002ea80000300800 */
[----:B---3--:R1:W-:Y:S04]  /*d7140*/  @P2 STG.E desc[UR60][R244.64], R189 ;  /* 0x000000bdf4002986 */ /* 0x0083e8000c10193c */
[----:B-1----:R-:W3:Y:S01]  /*d7150*/  LDL.LU R189, [R1+0x10c] ;  /* 0x00010c0001bd7983 */ /* 0x002ee20000300800 */
[----:B------:R-:W-:-:S05]  /*d7160*/  VIADD R10, R6, 0x80 ;  /* 0x00000080060a7836 */ /* 0x000fca0000000000 */
        /* <DEDUP_REMOVED lines=14> */
[----:B----4-:R4:W-:Y:S01]  /*d7250*/  @P6 STG.E desc[UR60][R234.64], R112 ;  /* 0x00000070ea006986 */ /* 0x0109e2000c10193c */
[----:B------:R-:W-:Y:S01]  /*d7260*/  ISETP.GE.AND P6, PT, R10, R241, PT ;  /* 0x000000f10a00720c */ /* 0x000fe20003fc6270 */
[----:B------:R-:W-:Y:S01]  /*d7270*/  VIADD R10, R6, 0x83 ;  /* 0x00000083060a7836 */ /* 0x000fe20000000000 */
[----:B------:R-:W2:Y:S01]  /*d7280*/  LDC R101, c[0x0][0x228] ;  /* 0x00008a00ff657b82 */ /* 0x000ea20000000800 */
[----:B------:R4:W-:Y:S01]  /*d7290*/  @P3 STG.E desc[UR60][R242.64], R247 ;  /* 0x000000f7f2003986 */ /* 0x0009e2000c10193c */
[----:B------:R-:W-:-:S03]  /*d72a0*/  ISETP.LT.AND P3, PT, R7, R105, !P6 ;  /* 0x000000690700720c */ /* 0x000fc60007761270 */
[----:B----4-:R-:W4:Y:S03]  /*d72b0*/  LDL.LU R112, [R1+0xc90] ;  /* 0x000c900001707983 */ /* 0x010f260000300800 */
[----:B------:R-:W2:Y:S01]  /*d72c0*/  LDC.64 R234, c[0x0][0x228] ;  /* 0x00008a00ffea7b82 */ /* 0x000ea20000000a00 */
        /* <DEDUP_REMOVED lines=14> */
[----:B------:R-:W-:Y:S01]  /*d73b0*/  ISETP.LT.AND P4, PT, R7, R13, !P4 ;  /* 0x0000000d0700720c */ /* 0x000fe20006781270 */
[C---:B------:R-:W-:Y:S01]  /*d73c0*/  IMAD.WIDE R242, R8.reuse, 0x4, R4 ;  /* 0x0000000408f27825 */ /* 0x040fe200078e0204 */
[----:B------:R-:W-:Y:S01]  /*d73d0*/  IADD3 R8, R8, R0, RZ ;  /* 0x0000000008087210 */ /* 0x000fe20007ffe0ff */
[----:B------:R2:W-:Y:S02]  /*d73e0*/  @P3 STG.E desc[UR60][R238.64], R249 ;  /* 0x000000f9ee003986 */ /* 0x0005e4000c10193c */
[----:B------:R-:W-:Y:S01]  /*d73f0*/  VIADD R10, R6, 0x84 ;  /* 0x00000084060a7836 */ /* 0x000fe20000000000 */
[----:B------:R-:W1:Y:S01]  /*d7400*/  LDC R13, c[0x0][0x228] ;  /* 0x00008a00ff0d7b82 */ /* 0x000e620000000800 */
[----:B------:R2:W-:Y:S03]  /*d7410*/  @P6 STG.E desc[UR60][R242.64], R248 ;  /* 0x000000f8f2006986 */ /* 0x0005e6000c10193c */
[----:B------:R-:W-:Y:S01]  /*d7420*/  ISETP.GE.AND P3, PT, R10, R237, PT ;  /* 0x000000ed0a00720c */ /* 0x000fe20003f66270 */
[----:B--2---:R-:W2:Y:S01]  /*d7430*/  LDL.LU R249, [R1+0xc94] ;  /* 0x000c940001f97983 */ /* 0x004ea20000300800 */
[----:B------:R-:W-:-:S02]  /*d7440*/  VIADD R10, R6, 0x85 ;  /* 0x00000085060a7836 */ /* 0x000fc40000000000 */
[----:B------:R-:W1:Y:S01]  /*d7450*/  LDC.64 R238, c[0x0][0x228] ;  /* 0x00008a00ffee7b82 */ /* 0x000e620000000a00 */
[C---:B------:R-:W-:Y:S01]  /*d7460*/  IMAD.WIDE R242, R8.reuse, 0x4, R2 ;  /* 0x0000000408f27825 */ /* 0x040fe200078e0202 */
[----:B------:R-:W2:Y:S01]  /*d7470*/  LDL.LU R248, [R1+0x904] ;  /* 0x0009040001f87983 */ /* 0x000ea20000300800 */
[----:B------:R-:W-:Y:S02]  /*d7480*/  ISETP.LT.AND P6, PT, R7, R103, !P3 ;  /* 0x000000670700720c */ /* 0x000fe40005fc1270 */
        /* <DEDUP_REMOVED lines=8> */
[----:B-1----:R-:W2:Y:S01]  /*d7510*/  LDL.LU R202, [R1+0x514] ;  /* 0x0005140001ca7983 */ /* 0x002ea20000300800 */
[----:B------:R-:W-:Y:S01]  /*d7520*/  ISETP.LT.AND P4, PT, R7, R101, !P4 ;  /* 0x000000650700720c */ /* 0x000fe20006781270 */
[C---:B------:R-:W-:Y:S01]  /*d7530*/  IMAD.WIDE R234, R8.reuse, 0x4, R2 ;  /* 0x0000000408ea7825 */ /* 0x040fe200078e0202 */
[----:B------:R-:W1:Y:S01]  /*d7540*/  LDC.64 R236, c[0x0][0x228] ;  /* 0x00008a00ffec7b82 */ /* 0x000e620000000a00 */
        /* <DEDUP_REMOVED lines=69> */
[----:B------:R-:W1:Y:S01]  /*d79a0*/  LDC R105, c[0x0][0x228] ;  /* 0x00008a00ff697b82 */ /* 0x000e620000000800 */
[----:B------:R-:W-:Y:S01]  /*d79b0*/  IADD3 R8, R8, R0, RZ ;  /* 0x0000000008087210 */ /* 0x000fe20007ffe0ff */
[----:B------:R2:W-:Y:S01]  /*d79c0*/  @P2 STG.E desc[UR60][R244.64], R250 ;  /* 0x000000faf4002986 */ /* 0x0005e2000c10193c */
[----:B------:R-:W-:-:S02]  /*d79d0*/  ISETP.LT.AND P6, PT, R9, R240, !P6 ;  /* 0x000000f00900720c */ /* 0x000fc400077c1270 */
[----:B------:R-:W-:Y:S01]  /*d79e0*/  ISETP.LT.AND P2, PT, R9, R238, !P4 ;  /* 0x000000ee0900720c */ /* 0x000fe20006741270 */
[----:B--2---:R-:W2:Y:S01]  /*d79f0*/  LDL.LU R251, [R1+0x520] ;  /* 0x0005200001fb7983 */ /* 0x004ea20000300800 */
[C---:B------:R-:W-:Y:S01]  /*d7a00*/  IMAD.WIDE R238, R8.reuse, 0x4, R2 ;  /* 0x0000000408ee7825 */ /* 0x040fe200078e0202 */
[----:B------:R-:W1:Y:S02]  /*d7a10*/  LDC.64 R240, c[0x0][0x228] ;  /* 0x00008a00fff07b82 */ /* 0x000e640000000a00 */
[----:B------:R-:W2:Y:S01]  /*d7a20*/  LDL.LU R250, [R1+0x120] ;  /* 0x0001200001fa7983 */ /* 0x000ea20000300800 */
[----:B------:R-:W-:Y:S01]  /*d7a30*/  ISETP.LT.AND P4, PT, R7, R13, !P4 ;  /* 0x0000000d0700720c */ /* 0x000fe20006781270 */
[C---:B------:R-:W-:Y:S01]  /*d7a40*/  IMAD.WIDE R242, R8.reuse, 0x4, R4 ;  /* 0x0000000408f27825 */ /* 0x040fe200078e0204 */
[----:B------:R-:W-:Y:S01]  /*d7a50*/  IADD3 R8, R8, R0, RZ ;  /* 0x0000000008087210 */ /* 0x000fe20007ffe0ff */
[----:B------:R1:W-:Y:S02]  /*d7a60*/  @P3 STG.E desc[UR60][R238.64], R249 ;  /* 0x000000f9ee003986 */ /* 0x0003e4000c10193c */
[----:B------:R-:W-:Y:S01]  /*d7a70*/  VIADD R10, R6, 0x8c ;  /* 0x0000008c060a7836 */ /* 0x000fe20000000000 */
[----:B------:R-:W1:Y:S01]  /*d7a80*/  LDC R13, c[0x0][0x228] ;  /* 0x00008a00ff0d7b82 */ /* 0x000e620000000800 */
[----:B------:R1:W-:Y:S03]  /*d7a90*/  @P6 STG.E desc[UR60][R242.64], R248 ;  /* 0x000000f8f2006986 */ /* 0x0003e6000c10193c */
[----:B-1----:R-:W-:Y:S01]  /*d7aa0*/  ISETP.GE.AND P3, PT, R10, R237, PT ;  /* 0x000000ed0a00720c */ /* 0x002fe20003f66270 */
[----:B------:R-:W2:Y:S01]  /*d7ab0*/  LDL.LU R249, [R1+0xca4] ;  /* 0x000ca40001f97983 */ /* 0x000ea20000300800 */
        /* <DEDUP_REMOVED lines=77> */
[----:B------:R2:W-:Y:S04]  /*d7f90*/  @P3 STG.E desc[UR60][R242.64], R247 ;  /* 0x000000f7f2003986 */ /* 0x0005e8000c10193c */
[----:B----4-:R-:W4:Y:S01]  /*d7fa0*/  LDL.LU R112, [R1+0xcb0] ;  /* 0x000cb00001707983 */ /* 0x010f220000300800 */
[----:B------:R-:W-:-:S02]  /*d7fb0*/  ISETP.LT.AND P3, PT, R7, R105, !P6 ;  /* 0x000000690700720c */ /* 0x000fc40007761270 */
[----:B------:R-:W1:Y:S01]  /*d7fc0*/  LDC.64 R234, c[0x0][0x228] ;  /* 0x00008a00ffea7b82 */ /* 0x000e620000000a00 */
[C---:B--2---:R-:W-:Y:S01]  /*d7fd0*/  IMAD.WIDE R242, R8.reuse, 0x4, R2 ;  /* 0x0000000408f27825 */ /* 0x044fe200078e0202 */
[----:B------:R-:W2:Y:S03]  /*d7fe0*/  LDL.LU R247, [R1+0x920] ;  /* 0x0009200001f77983 */ /* 0x000ea60000300800 */
        /* <DEDUP_REMOVED lines=8> */
[----:B-1----:R-:W2:Y:S01]  /*d8070*/  LDL.LU R251, [R1+0x130] ;  /* 0x0001300001fb7983 */ /* 0x002ea20000300800 */
        /* <DEDUP_REMOVED lines=11> */
[----:B-1----:R-:W2:Y:S01]  /*d8130*/  LDL.LU R249, [R1+0xcb4] ;  /* 0x000cb40001f97983 */ /* 0x002ea20000300800 */
        /* <DEDUP_REMOVED lines=26> */
[C---:B------:R-:W-:Y:S01]  /*d82e0*/  IMAD.WIDE R244, R8.reuse, 0x4, R4 ;  /* 0x0000000408f47825 */ /* 0x040fe200078e0204 */
[----:B-1----:R-:W2:Y:S01]  /*d82f0*/  LDL.LU R200, [R1+0xcb8] ;  /* 0x000cb80001c87983 */ /* 0x002ea20000300800 */
[----:B------:R-:W1:Y:S02]  /*d8300*/  LDC.64 R234, c[0x0][0x228] ;  /* 0x00008a00ffea7b82 */ /* 0x000e640000000a00 */
[----:B------:R-:W-:Y:S01]  /*d8310*/  IMAD.WIDE R242, R8, 0x4, R2 ;  /* 0x0000000408f27825 */ /* 0x000fe200078e0202 */
[----:B------:R-:W2:Y:S01]  /*d8320*/  LDL.LU R201, [R1+0x928] ;  /* 0x0009280001c97983 */ /* 0x000ea20000300800 */
[----:B------:R-:W-:-:S02]  /*d8330*/  ISETP.LT.AND P3, PT, R7, R105, !P6 ;  /* 0x000000690700720c */ /* 0x000fc40007761270 */
[C---:B------:R-:W-:Y:S01]  /*d8340*/  ISETP.LT.AND P6, PT, R9.reuse, R240, !P6 ;  /* 0x000000f00900720c */ /* 0x040fe200077c1270 */
[----:B------:R1:W-:Y:S01]  /*d8350*/  @P4 STG.E desc[UR60][R242.64], R146 ;  /* 0x00000092f2004986 */ /* 0x0003e2000c10193c */
[----:B------:R-:W-:Y:S01]  /*d8360*/  ISETP.GE.AND P4, PT, R10, R239, PT ;  /* 0x000000ef0a00720c */ /* 0x000fe20003f86270 */
[----:B------:R-:W4:Y:S01]  /*d8370*/  LDC.64 R240, c[0x0][0x228] ;  /* 0x00008a00fff07b82 */ /* 0x000f220000000a00 */
[----:B------:R-:W-:Y:S01]  /*d8380*/  IADD3 R8, R8, R0, RZ ;  /* 0x0000000008087210 */ /* 0x000fe20007ffe0ff */
[----:B------:R1:W-:Y:S01]  /*d8390*/  @P2 STG.E desc[UR60][R244.64], R147 ;  /* 0x00000093f4002986 */ /* 0x0003e2000c10193c */
[----:B------:R-:W-:Y:S02]  /*d83a0*/  ISETP.LT.AND P2, PT, R9, R238, !P4 ;  /* 0x000000ee0900720c */ /* 0x000fe40006741270 */
[----:B------:R-:W-:-:S03]  /*d83b0*/  ISETP.LT.AND P4, PT, R7, R13, !P4 ;  /* 0x0000000d0700720c */ /* 0x000fc60006781270 */
[----:B------:R-:W2:Y:S01]  /*d83c0*/  LDC R105, c[0x0][0x228] ;  /* 0x00008a00ff697b82 */ /* 0x000ea20000000800 */
        /* <DEDUP_REMOVED lines=36> */
[----:B--2---:R2:W-:Y:S04]  /*d8610*/  @P3 STG.E desc[UR60][R242.64], R247 ;  /* 0x000000f7f2003986 */ /* 0x0045e8000c10193c */
[----:B----4-:R-:W4:Y:S01]  /*d8620*/  LDL.LU R112, [R1+0xcc0] ;  /* 0x000cc00001707983 */ /* 0x010f220000300800 */
[----:B------:R-:W-:-:S02]  /*d8630*/  ISETP.LT.AND P3, PT, R7, R105, !P6 ;  /* 0x000000690700720c */ /* 0x000fc40007761270 */
[----:B------:R-:W1:Y:S01]  /*d8640*/  LDC.64 R234, c[0x0][0x228] ;  /* 0x00008a00ffea7b82 */ /* 0x000e620000000a00 */
[----:B------:R-:W-:-:S04]  /*d8650*/  IMAD.WIDE R244, R8, 0x4, R4 ;  /* 0x0000000408f47825 */ /* 0x000fc800078e0204 */
[C-C-:B--2---:R-:W-:Y:S01]  /*d8660*/  IMAD.WIDE R242, R8.reuse, 0x4, R2.reuse ;  /* 0x0000000408f27825 */ /* 0x144fe200078e0202 */
[----:B------:R-:W2:Y:S01]  /*d8670*/  LDL.LU R247, [R1+0x930] ;  /* 0x0009300001f77983 */ /* 0x000ea20000300800 */
[----:B------:R-:W-:Y:S01]  /*d8680*/  IADD3 R8, R8, R0, RZ ;  /* 0x0000000008087210 */ /* 0x000fe20007ffe0ff */
[----:B------:R-:W1:Y:S02]  /*d8690*/  LDC R105, c[0x0][0x228] ;  /* 0x00008a00ff697b82 */ /* 0x000e640000000800 */
[----:B------:R1:W-:Y:S01]  /*d86a0*/  @P4 STG.E desc[UR60][R242.64], R251 ;  /* 0x000000fbf2004986 */ /* 0x0003e2000c10193c */
[----:B------:R-:W-:Y:S02]  /*d86b0*/  ISETP.GE.AND P4, PT, R10, R239, PT ;  /* 0x000000ef0a00720c */ /* 0x000fe40003f86270 */
[C---:B------:R-:W-:Y:S01]  /*d86c0*/  ISETP.LT.AND P6, PT, R9.reuse, R240, !P6 ;  /* 0x000000f00900720c */ /* 0x040fe200077c1270 */
[----:B------:R1:W-:Y:S01]  /*d86d0*/  @P2 STG.E desc[UR60][R244.64], R250 ;  /* 0x000000faf4002986 */ /* 0x0003e2000c10193c */
[----:B------:R-:W-:Y:S01]  /*d86e0*/  ISETP.LT.AND P2, PT, R9, R238, !P4 ;  /* 0x000000ee0900720c */ /* 0x000fe20006741270 */
[----:B------:R-:W-:-:S02]  /*d86f0*/  IMAD.WIDE R238, R8, 0x4, R2 ;  /* 0x0000000408ee7825 */ /* 0x000fc400078e0202 */
[----:B-1----:R-:W2:Y:S01]  /*d8700*/  LDL.LU R251, [R1+0x540] ;  /* 0x0005400001fb7983 */ /* 0x002ea20000300800 */
[C---:B------:R-:W-:Y:S01]  /*d8710*/  ISETP.LT.AND P4, PT, R7.reuse, R13, !P4 ;  /* 0x0000000d0700720c */ /* 0x040fe20006781270 */
[C---:B------:R-:W-:Y:S01]  /*d8720*/  IMAD.WIDE R242, R8.reuse, 0x4, R4 ;  /* 0x0000000408f27825 */ /* 0x040fe200078e0204 */
[----:B------:R-:W1:Y:S01]  /*d8730*/  LDC.64 R240, c[0x0][0x228] ;  /* 0x00008a00fff07b82 */ /* 0x000e620000000a00 */
[----:B------:R-:W2:Y:S01]  /*d8740*/  LDL.LU R250, [R1+0x140] ;  /* 0x0001400001fa7983 */ /* 0x000ea20000300800 */
[----:B------:R-:W-:Y:S01]  /*d8750*/  IADD3 R8, R8, R0, RZ ;  /* 0x0000000008087210 */ /* 0x000fe20007ffe0ff */
[----:B------:R-:W-:Y:S02]  /*d8760*/  VIADD R10, R6, 0x9c ;  /* 0x0000009c060a7836 */ /* 0x000fe40000000000 */
[----:B------:R1:W-:Y:S03]  /*d8770*/  @P3 STG.E desc[UR60][R238.64], R249 ;  /* 0x000000f9ee003986 */ /* 0x0003e6000c10193c */
[----:B------:R-:W-:Y:S01]  /*d8780*/  ISETP.GE.AND P3, PT, R10, R237, PT ;  /* 0x000000ed0a00720c */ /* 0x000fe20003f66270 */
[----:B------:R1:W-:Y:S01]  /*d8790*/  @P6 STG.E desc[UR60][R242.64], R248 ;  /* 0x000000f8f2006986 */ /* 0x0003e2000c10193c */
[----:B------:R-:W-:Y:S01]  /*d87a0*/  VIADD R10, R6, 0x9d ;  /* 0x0000009d060a7836 */ /* 0x000fe20000000000 */
[----:B------:R-:W1:Y:S02]  /*d87b0*/  LDC R13, c[0x0][0x228] ;  /* 0x00008a00ff0d7b82 */ /* 0x000e640000000800 */
[----:B-1----:R-:W2:Y:S06]  /*d87c0*/  LDL.LU R249, [R1+0xcc4] ;  /* 0x000cc40001f97983 */ /* 0x002eac0000300800 */
[----:B------:R-:W1:Y:S01]  /*d87d0*/  LDC.64 R238, c[0x0][0x228] ;  /* 0x00008a00ffee7b82 */ /* 0x000e620000000a00 */
[C---:B------:R-:W-:Y:S01]  /*d87e0*/  IMAD.WIDE R242, R8.reuse, 0x4, R2 ;  /* 0x0000000408f27825 */ /* 0x040fe200078e0202 */
[----:B------:R-:W-:Y:S01]  /*d87f0*/  ISETP.LT.AND P6, PT, R7, R103, !P3 ;  /* 0x000000670700720c */ /* 0x000fe20005fc1270 */
[----:B------:R-:W2:Y:S02]  /*d8800*/  LDL.LU R248, [R1+0x934] ;  /* 0x0009340001f87983 */ /* 0x000ea40000300800 */
[----:B------:R-:W-:-:S02]  /*d8810*/  IMAD.WIDE R244, R8, 0x4, R4 ;  /* 0x0000000408f47825 */ /* 0x000fc400078e0204 */
[----:B------:R1:W-:Y:S01]  /*d8820*/  @P4 STG.E desc[UR60][R242.64], R202 ;  /* 0x000000caf2004986 */ /* 0x0003e2000c10193c */
[----:B------:R-:W-:Y:S01]  /*d8830*/  ISETP.GE.AND P4, PT, R10, R235, PT ;  /* 0x000000eb0a00720c */ /* 0x000fe20003f86270 */
[----:B------:R-:W3:Y:S01]  /*d8840*/  LDC R103, c[0x0][0x228] ;  /* 0x00008a00ff677b82 */ /* 0x000ee20000000800 */
[C---:B------:R-:W-:Y:S01]  /*d8850*/  ISETP.LT.AND P3, PT, R9.reuse, R236, !P3 ;  /* 0x000000ec0900720c */ /* 0x040fe20005f61270 */
[----:B------:R1:W-:Y:S01]  /*d8860*/  @P2 STG.E desc[UR60][R244.64], R203 ;  /* 0x000000cbf4002986 */ /* 0x0003e2000c10193c */
[----:B------:R-:W-:Y:S02]  /*d8870*/  IADD3 R8, R8, R0, RZ ;  /* 0x0000000008087210 */ /* 0x000fe40007ffe0ff */
[----:B------:R-:W-:Y:S02]  /*d8880*/  ISETP.LT.AND P2, PT, R9, R234, !P4 ;  /* 0x000000ea0900720c */ /* 0x000fe40006741270 */
[----:B------:R-:W-:Y:S01]  /*d8890*/  ISETP.LT.AND P4, PT, R7, R101, !P4 ;  /* 0x000000650700720c */ /* 0x000fe20006781270 */
[----:B-1----:R-:W2:Y:S01]  /*d88a0*/  LDL.LU R202, [R1+0x544] ;  /* 0x0005440001ca7983 */ /* 0x002ea20000300800 */
[C---:B------:R-:W-:Y:S01]  /*d88b0*/  IMAD.WIDE R236, R8.reuse, 0x4, R2 ;  /* 0x0000000408ec7825 */ /* 0x040fe200078e0202 */
[----:B------:R-:W1:Y:S02]  /*d88c0*/  LDC.64 R234, c[0x0][0x228] ;  /* 0x00008a00ffea7b82 */ /* 0x000e640000000a00 */
[----:B------:R-:W2:Y:S01]  /*d88d0*/  LDL.LU R203, [R1+0x144] ;  /* 0x0001440001cb7983 */ /* 0x000ea20000300800 */
[C---:B------:R-:W-:Y:S01]  /*d88e0*/  IMAD.WIDE R242, R8.reuse, 0x4, R4 ;  /* 0x0000000408f27825 */ /* 0x040fe200078e0204 */
[----:B------:R-:W-:-:S03]  /*d88f0*/  IADD3 R8, R8, R0, RZ ;  /* 0x0000000008087210 */ /* 0x000fc60007ffe0ff */
[----:B------:R-:W-:Y:S01]  /*d8900*/  VIADD R10, R6, 0x9e ;  /* 0x0000009e060a7836 */ /* 0x000fe20000000000 */
[----:B------:R1:W-:Y:S01]  /*d8910*/  @P6 STG.E desc[UR60][R236.64], R200 ;  /* 0x000000c8ec006986 */ /* 0x0003e2000c10193c */
[----:B------:R-:W3:Y:S03]  /*d8920*/  LDC R101, c[0x0][0x228] ;  /* 0x00008a00ff657b82 */ /* 0x000ee60000000800 */
[----:B------:R-:W-:Y:S01]  /*d8930*/  ISETP.GE.AND P6, PT, R10, R241, PT ;  /* 0x000000f10a00720c */ /* 0x000fe20003fc6270 */
[----:B------:R-:W-:Y:S01]  /*d8940*/  VIADD R10, R6, 0x9f ;  /* 0x0000009f060a7836 */ /* 0x000fe20000000000 */
[----:B------:R1:W-:Y:S01]  /*d8950*/  @P3 STG.E desc[UR60][R242.64], R201 ;  /* 0x000000c9f2003986 */ /* 0x0003e2000c10193c */
[----:B------:R-:W-:-:S04]  /*d8960*/  IMAD.WIDE R244, R8, 0x4, R4 ;  /* 0x0000000408f47825 */ /* 0x000fc800078e0204 */
[----:B-1----:R-:W-:Y:S01]  /*d8970*/  IMAD.WIDE R236, R8, 0x4, R2 ;  /* 0x0000000408ec7825 */ /* 0x002fe200078e0202 */
[----:B------:R-:W2:Y:S01]  /*d8980*/  LDL.LU R200, [R1+0xcc8] ;  /* 0x000cc80001c87983 */ /* 0x000ea20000300800 */
[----:B------:R-:W-:-:S03]  /*d8990*/  ISETP.LT.AND P3, PT, R7, R105, !P6 ;  /* 0x000000690700720c */ /* 0x000fc60007761270 */
[----:B------:R-:W2:Y:S01]  /*d89a0*/  LDL.LU R201, [R1+0x938] ;  /* 0x0009380001c97983 */ /* 0x000ea20000300800 */
[----:B------:R-:W1:Y:S03]  /*d89b0*/  LDC.64 R242, c[0x0][0x228] ;  /* 0x00008a00fff27b82 */ /* 0x000e660000000a00 */
[----:B------:R1:W-:Y:S01]  /*d89c0*/  @P4 STG.E desc[UR60][R236.64], R146 ;  /* 0x00000092ec004986 */ /* 0x0003e2000c10193c */
[----:B------:R-:W-:Y:S02]  /*d89d0*/  ISETP.GE.AND P4, PT, R10, R239, PT ;  /* 0x000000ef0a00720c */ /* 0x000fe40003f86270 */
[----:B------:R-:W-:Y:S01]  /*d89e0*/  IADD3 R10, R8, R0, RZ ;  /* 0x00000000080a7210 */ /* 0x000fe20007ffe0ff */
[----:B------:R1:W-:Y:S01]  /*d89f0*/  @P2 STG.E desc[UR60][R244.64], R147 ;  /* 0x00000093f4002986 */ /* 0x0003e2000c10193c */
[C---:B------:R-:W-:Y:S01]  /*d8a00*/  ISETP.LT.AND P6, PT, R9.reuse, R240, !P6 ;  /* 0x000000f00900720c */ /* 0x040fe200077c1270 */
[----:B------:R-:W2:Y:S01]  /*d8a10*/  LDC R105, c[0x0][0x228] ;  /* 0x00008a00ff697b82 */ /* 0x000ea20000000800 */
[----:B------:R-:W-:-:S02]  /*d8a20*/  ISETP.LT.AND P2, PT, R9, R238, !P4 ;  /* 0x000000ee0900720c */ /* 0x000fc40006741270 */
[----:B------:R-:W-:Y:S01]  /*d8a30*/  ISETP.LT.AND P4, PT, R7, R13, !P4 ;  /* 0x0000000d0700720c */ /* 0x000fe20006781270 */
[----:B-1----:R-:W2:Y:S01]  /*d8a40*/  LDL.LU R146, [R1+0x548] ;  /* 0x0005480001927983 */ /* 0x002ea20000300800 */
[C---:B------:R-:W-:Y:S01]  /*d8a50*/  IMAD.WIDE R238, R10.reuse, 0x4, R2 ;  /* 0x000000040aee7825 */ /* 0x040fe200078e0202 */
[C---:B------:R-:W-:Y:S02]  /*d8a60*/  IADD3 R8, R10.reuse, R0, RZ ;  /* 0x000000000a087210 */ /* 0x040fe40007ffe0ff */
[----:B------:R-:W1:Y:S01]  /*d8a70*/  LDC.64 R240, c[0x0][0x228] ;  /* 0x00008a00fff07b82 */ /* 0x000e620000000a00 */
[----:B------:R-:W2:Y:S01]  /*d8a80*/  LDL.LU R147, [R1+0x148] ;  /* 0x0001480001937983 */ /* 0x000ea20000300800 */
[----:B------:R-:W-:-:S03]  /*d8a90*/  IMAD.WIDE R236, R10, 0x4, R4 ;  /* 0x000000040aec7825 */ /* 0x000fc600078e0204 */
[----:B------:R1:W-:Y:S04]  /*d8aa0*/  @P3 STG.E desc[UR60][R238.64], R144 ;  /* 0x00000090ee003986 */ /* 0x0003e8000c10193c */
[----:B------:R1:W-:Y:S02]  /*d8ab0*/  @P6 STG.E desc[UR60][R236.64], R145 ;  /* 0x00000091ec006986 */ /* 0x0003e4000c10193c */
[----:B-1----:R-:W-:Y:S02]  /*d8ac0*/  IMAD.WIDE R238, R8, 0x4, R2 ;  /* 0x0000000408ee7825 */ /* 0x002fe400078e0202 */
[----:B------:R-:W2:Y:S02]  /*d8ad0*/  LDL.LU R144, [R1+0xccc] ;  /* 0x000ccc0001907983 */ /* 0x000ea40000300800 */
[----:B------:R-:W-:-:S02]  /*d8ae0*/  VIADD R13, R6, 0xa0 ;  /* 0x000000a0060d7836 */ /* 0x000fc40000000000 */
[----:B------:R-:W2:Y:S01]  /*d8af0*/  LDL.LU R145, [R1+0x93c] ;  /* 0x00093c0001917983 */ /* 0x000ea20000300800 */
[----:B------:R-:W-:Y:S01]  /*d8b00*/  VIADD R10, R6, 0xa1 ;  /* 0x000000a1060a7836 */ /* 0x000fe20000000000 */
[----:B------:R-:W1:Y:S02]  /*d8b10*/  LDC.64 R236, c[0x0][0x228] ;  /* 0x00008a00ffec7b82 */ /* 0x000e640000000a00 */
[----:B------:R1:W-:Y:S04]  /*d8b20*/  @P4 STG.E desc[UR60][R238.64], R188 ;  /* 0x000000bcee004986 */ /* 0x0003e8000c10193c */
[----:B-1----:R-:W2:Y:S01]  /*d8b30*/  LDL.LU R188, [R1+0x54c] ;  /* 0x00054c0001bc7983 */ /* 0x002ea20000300800 */
[----:B------:R-:W-:-:S05]  /*d8b40*/  IMAD.WIDE R238, R8, 0x4, R4 ;  /* 0x0000000408ee7825 */ /* 0x000fca00078e0204 */
[----:B---3--:R1:W-:Y:S04]  /*d8b50*/  @P2 STG.E desc[UR60][R238.64], R189 ;  /* 0x000000bdee002986 */ /* 0x0083e8000c10193c */
[----:B-1----:R-:W3:Y:S01]  /*d8b60*/  LDL.LU R189, [R1+0x14c] ;  /* 0x00014c0001bd7983 */ /* 0x002ee20000300800 */
[----:B------:R-:W-:Y:S01]  /*d8b70*/  ISETP.GE.AND P3, PT, R13, R235, PT ;  /* 0x000000eb0d00720c */ /* 0x000fe20003f66270 */
[----:B------:R-:W1:Y:S01]  /*d8b80*/  LDC.64 R238, c[0x0][0x228] ;  /* 0x00008a00ffee7b82 */ /* 0x000e620000000a00 */
[----:B------:R-:W-:Y:S02]  /*d8b90*/  ISETP.GE.AND P4, PT, R10, R243, PT ;  /* 0x000000f30a00720c */ /* 0x000fe40003f86270 */
[----:B------:R-:W-:Y:S02]  /*d8ba0*/  ISETP.LT.AND P6, PT, R7, R103, !P3 ;  /* 0x000000670700720c */ /* 0x000fe40005fc1270 */
[----:B------:R-:W-:-:S02]  /*d8bb0*/  IADD3 R10, R8, R0, RZ ;  /* 0x00000000080a7210 */ /* 0x000fc40007ffe0ff */
[----:B------:R-:W-:Y:S01]  /*d8bc0*/  ISETP.LT.AND P3, PT, R9, R234, !P3 ;  /* 0x000000ea0900720c */ /* 0x000fe20005f61270 */
[----:B------:R-:W-:Y:S01]  /*d8bd0*/  VIADD R13, R6, 0xa2 ;  /* 0x000000a2060d7836 */ /* 0x000fe20000000000 */
[----:B------:R-:W-:Y:S01]  /*d8be0*/  ISETP.LT.AND P2, PT, R7, R101, !P4 ;  /* 0x000000650700720c */ /* 0x000fe20006741270 */
[C---:B------:R-:W-:Y:S01]  /*d8bf0*/  IMAD.WIDE R234, R10.reuse, 0x4, R2 ;  /* 0x000000040aea7825 */ /* 0x040fe200078e0202 */
[----:B------:R-:W1:Y:S01]  /*d8c00*/  LDC R101, c[0x0][0x228] ;  /* 0x00008a00ff657b82 */ /* 0x000e620000000800 */
[----:B------:R-:W-:Y:S02]  /*d8c10*/  IADD3 R8, R10, R0, RZ ;  /* 0x000000000a087210 */ /* 0x000fe40007ffe0ff */
[----:B------:R-:W-:-:S03]  /*d8c20*/  ISETP.LT.AND P4, PT, R9, R242, !P4 ;  /* 0x000000f20900720c */ /* 0x000fc60006781270 */
[----:B------:R-:W-:Y:S02]  /*d8c30*/  IMAD.WIDE R242, R8, 0x4, R2 ;  /* 0x0000000408f27825 */ /* 0x000fe400078e0202 */
[----:B------:R-:W1:Y:S01]  /*d8c40*/  LDC R103, c[0x0][0x228] ;  /* 0x00008a00ff677b82 */ /* 0x000e620000000800 */
[----:B----4-:R4:W-:Y:S01]  /*d8c50*/  @P6 STG.E desc[UR60][R234.64], R112 ;  /* 0x00000070ea006986 */ /* 0x0109e2000c10193c */
[----:B------:R-:W-:Y:S01]  /*d8c60*/  ISETP.GE.AND P6, PT, R13, R241, PT ;  /* 0x000000f10d00720c */ /* 0x000fe20003fc6270 */
[----:B----4-:R-:W-:-:S05]  /*d8c70*/  IMAD.WIDE R234, R10, 0x4, R4 ;  /* 0x000000040aea7825 */ /* 0x010fca00078e0204 */
[----:B--2---:R2:W-:Y:S01]  /*d8c80*/  @P3 STG.E desc[UR60][R234.64], R247 ;  /* 0x000000f7ea003986 */ /* 0x0045e2000c10193c */
[----:B------:R-:W-:Y:S01]  /*d8c90*/  ISETP.LT.AND P3, PT, R7, R105, !P6 ;  /* 0x000000690700720c */ /* 0x000fe20007761270 */
[----:B------:R-:W-:Y:S01]  /*d8ca0*/  IMAD.IADD R10, R8, 0x1, R0 ;  /* 0x00000001080a7824 */ /* 0x000fe200078e0200 */
[----:B------:R-:W-:Y:S01]  /*d8cb0*/  ISETP.LT.AND P6, PT, R9, R240, !P6 ;  /* 0x000000f00900720c */ /* 0x000fe200077c1270 */
[----:B------:R4:W-:Y:S01]  /*d8cc0*/  @P2 STG.E desc[UR60][R242.64], R251 ;  /* 0x000000fbf2002986 */ /* 0x0009e2000c10193c */
[----:B------:R-:W-:Y:S01]  /*d8cd0*/  IADD3 R13, R6, 0xa3, RZ ;  /* 0x000000a3060d7810 */ /* 0x000fe20007ffe0ff */
[----:B------:R-:W-:Y:S01]  /*d8ce0*/  IMAD.WIDE R240, R8, 0x4, R4 ;  /* 0x0000000408f07825 */ /* 0x000fe200078e0204 */
[----:B------:R-:W1:Y:S02]  /*d8cf0*/  LDC R105, c[0x0][0x228] ;  /* 0x00008a00ff697b82 */ /* 0x000e640000000800 */
[----:B------:R-:W-:-:S06]  /*d8d00*/  ISETP.GE.AND P2, PT, R13, R237, PT ;  /* 0x000000ed0d00720c */ /* 0x000fcc0003f46270 */
[----:B--2---:R-:W2:Y:S01]  /*d8d10*/  LDC.64 R234, c[0x0][0x228] ;  /* 0x00008a00ffea7b82 */ /* 0x004ea20000000a00 */
[----:B----4-:R-:W4:Y:S01]  /*d8d20*/  LDL.LU R251, [R1+0xcd0] ;  /* 0x000cd00001fb7983 */ /* 0x010f220000300800 */
[----:B------:R-:W-:-:S03]  /*d8d30*/  IMAD.WIDE R242, R10, 0x4, R2 ;  /* 0x000000040af27825 */ /* 0x000fc600078e0202 */
[----:B------:R1:W-:Y:S01]  /*d8d40*/  @P4 STG.E desc[UR60][R240.64], R250 ;  /* 0x000000faf0004986 */ /* 0x0003e2000c10193c */
[----:B------:R-:W-:-:S03]  /*d8d50*/  VIADD R8, R6, 0xa4 ;  /* 0x000000a406087836 */ /* 0x000fc60000000000 */
[----:B------:R1:W-:Y:S02]  /*d8d60*/  @P3 STG.E desc[UR60][R242.64], R249 ;  /* 0x000000f9f2003986 */ /* 0x0003e4000c10193c */
[----:B-1----:R-:W-:Y:S02]  /*d8d70*/  ISETP.LT.AND P3, PT, R7, R101, !P2 ;  /* 0x000000650700720c */ /* 0x002fe40005761270 */
[----:B------:R-:W-:Y:S01]  /*d8d80*/  ISETP.LT.AND P2, PT, R9, R236, !P2 ;  /* 0x000000ec0900720c */ /* 0x000fe20005741270 */
[----:B------:R-:W1:Y:S01]  /*d8d90*/  LDC R101, c[0x0][0x228] ;  /* 0x00008a00ff657b82 */ /* 0x000e620000000800 */
[----:B------:R-:W4:Y:S01]  /*d8da0*/  LDL.LU R250, [R1+0x940] ;  /* 0x0009400001fa7983 */ /* 0x000f220000300800 */
[C---:B------:R-:W-:Y:S01]  /*d8db0*/  IMAD.WIDE R240, R10.reuse, 0x4, R4 ;  /* 0x000000040af07825 */ /* 0x040fe200078e0204 */
[----:B------:R-:W-:Y:S02]  /*d8dc0*/  IADD3 R10, R10, R0, RZ ;  /* 0x000000000a0a7210 */ /* 0x000fe40007ffe0ff */
[----:B------:R-:W4:Y:S01]  /*d8dd0*/  LDL.LU R249, [R1+0x950] ;  /* 0x0009500001f97983 */ /* 0x000f220000300800 */
[----:B------:R-:W-:-:S02]  /*d8de0*/  ISETP.GE.AND P4, PT, R8, R239, PT ;  /* 0x000000ef0800720c */ /* 0x000fc40003f86270 */
[----:B------:R-:W1:Y:S01]  /*d8df0*/  LDC.64 R236, c[0x0][0x228] ;  /* 0x00008a00ffec7b82 */ /* 0x000e620000000a00 */
[C---:B------:R-:W-:Y:S01]  /*d8e00*/  IMAD.WIDE R242, R10.reuse, 0x4, R2 ;  /* 0x000000040af27825 */ /* 0x040fe200078e0202 */
[----:B------:R2:W-:Y:S01]  /*d8e10*/  @P6 STG.E desc[UR60][R240.64], R248 ;  /* 0x000000f8f0006986 */ /* 0x0005e2000c10193c */
[----:B------:R-:W-:Y:S02]  /*d8e20*/  ISETP.LT.AND P6, PT, R9, R238, !P4 ;  /* 0x000000ee0900720c */ /* 0x000fe400067c1270 */
[----:B------:R-:W-:Y:S01]  /*d8e30*/  ISETP.LT.AND P4, PT, R7, R103, !P4 ;  /* 0x000000670700720c */ /* 0x000fe20006781270 */
[----:B------:R2:W-:Y:S01]  /*d8e40*/  @P3 STG.E desc[UR60][R242.64], R202 ;  /* 0x000000caf2003986 */ /* 0x0005e2000c10193c */
[----:B------:R-:W-:Y:S01]  /*d8e50*/  IMAD.IADD R8, R10, 0x1, R0 ;  /* 0x000000010a087824 */ /* 0x000fe200078e0200 */
[----:B------:R-:W-:Y:S01]  /*d8e60*/  IADD3 R13, R6, 0xa6, RZ ;  /* 0x000000a6060d7810 */ /* 0x000fe20007ffe0ff */
[----:B------:R-:W1:Y:S01]  /*d8e70*/  LDC.64 R238, c[0x0][0x228] ;  /* 0x00008a00ffee7b82 */ /* 0x000e620000000a00 */
[----:B--2---:R-:W-:Y:S01]  /*d8e80*/  IMAD.WIDE R240, R10, 0x4, R4 ;  /* 0x000000040af07825 */ /* 0x004fe200078e0204 */
[----:B------:R-:W2:Y:S06]  /*d8e90*/  LDL.LU R248, [R1+0x550] ;  /* 0x0005500001f87983 */ /* 0x000eac0000300800 */
[----:B------:R-:W3:Y:S01]  /*d8ea0*/  LDC R103, c[0x0][0x228] ;  /* 0x00008a00ff677b82 */ /* 0x000ee20000000800 */
[----:B------:R-:W2:Y:S01]  /*d8eb0*/  LDL.LU R202, [R1+0xcd4] ;  /* 0x000cd40001ca7983 */ /* 0x000ea20000300800 */
[----:B------:R-:W-:-:S03]  /*d8ec0*/  IMAD.WIDE R242, R8, 0x4, R2 ;  /* 0x0000000408f27825 */ /* 0x000fc600078e0202 */
[----:B------:R1:W-:Y:S01]  /*d8ed0*/  @P2 STG.E desc[UR60][R240.64], R203 ;  /* 0x000000cbf0002986 */ /* 0x0003e2000c10193c */
[----:B------:R-:W-:Y:S02]  /*d8ee0*/  ISETP.LT.AND P2, PT, R9, R232, !P1 ;  /* 0x000000e80900720c */ /* 0x000fe40004f41270 */
[----:B------:R-:W-:Y:S02]  /*d8ef0*/  ISETP.LT.AND P1, PT, R7, R107, !P1 ;  /* 0x0000006b0700720c */ /* 0x000fe40004f21270 */
[----:B------:R-:W-:Y:S01]  /*d8f00*/  ISETP.GE.AND P3, PT, R13, R235, PT ;  /* 0x000000eb0d00720c */ /* 0x000fe20003f66270 */
[----:B------:R-:W-:Y:S01]  /*d8f10*/  VIADD R10, R6, 0xa7 ;  /* 0x000000a7060a7836 */ /* 0x000fe20000000000 */
[----:B------:R1:W-:Y:S01]  /*d8f20*/  @P4 STG.E desc[UR60][R242.64], R200 ;  /* 0x000000c8f2004986 */ /* 0x0003e2000c10193c */
[----:B------:R-:W3:Y:S03]  /*d8f30*/  LDC.64 R232, c[0x0][0x228] ;  /* 0x00008a00ffe87b82 */ /* 0x000ee60000000a00 */
[----:B-1----:R-:W2:Y:S01]  /*d8f40*/  LDL.LU R203, [R1+0x944] ;  /* 0x0009440001cb7983 */ /* 0x002ea20000300800 */
[C---:B------:R-:W-:Y:S01]  /*d8f50*/  IMAD.WIDE R240, R8.reuse, 0x4, R4 ;  /* 0x0000000408f07825 */ /* 0x040fe200078e0204 */
[----:B------:R-:W-:-:S03]  /*d8f60*/  IADD3 R8, R8, R0, RZ ;  /* 0x0000000008087210 */ /* 0x000fc60007ffe0ff */
[----:B------:R-:W1:Y:S01]  /*d8f70*/  LDC R13, c[0x0][0x228] ;  /* 0x00008a00ff0d7b82 */ /* 0x000e620000000800 */
[----:B------:R1:W-:Y:S01]  /*d8f80*/  @P6 STG.E desc[UR60][R240.64], R201 ;  /* 0x000000c9f0006986 */ /* 0x0003e2000c10193c */
[----:B------:R-:W-:Y:S01]  /*d8f90*/  ISETP.LT.AND P6, PT, R9, R234, !P3 ;  /* 0x000000ea0900720c */ /* 0x000fe20005fc1270 */
[C---:B------:R-:W-:Y:S01]  /*d8fa0*/  IMAD.WIDE R234, R8.reuse, 0x4, R2 ;  /* 0x0000000408ea7825 */ /* 0x040fe200078e0202 */
[C---:B------:R-:W-:Y:S01]  /*d8fb0*/  ISETP.LT.AND P3, PT, R7.reuse, R101, !P3 ;  /* 0x000000650700720c */ /* 0x040fe20005f61270 */
[----:B------:R-:W2:Y:S02]  /*d8fc0*/  LDL.LU R200, [R1+0x954] ;  /* 0x0009540001c87983 */ /* 0x000ea40000300800 */
[--C-:B------:R-:W-:Y:S01]  /*d8fd0*/  IMAD.WIDE R242, R8, 0x4, R4.reuse ;  /* 0x0000000408f27825 */ /* 0x100fe200078e0204 */
[----:B------:R-:W-:Y:S01]  /*d8fe0*/  ISETP.GE.AND P4, PT, R10, R237, PT ;  /* 0x000000ed0a00720c */ /* 0x000fe20003f86270 */
[----:B------:R-:W4:Y:S01]  /*d8ff0*/  LDC R101, c[0x0][0x228] ;  /* 0x00008a00ff657b82 */ /* 0x000f220000000800 */
[----:B------:R-:W-:Y:S01]  /*d9000*/  IADD3 R8, R8, R0, RZ ;  /* 0x0000000008087210 */ /* 0x000fe20007ffe0ff */
[----:B------:R1:W-:Y:S04]  /*d9010*/  @P1 STG.E desc[UR60][R234.64], R146 ;  /* 0x00000092ea001986 */ /* 0x0003e8000c10193c */
[----:B------:R1:W-:Y:S01]  /*d9020*/  @P2 STG.E desc[UR60][R242.64], R147 ;  /* 0x00000093f2002986 */ /* 0x0003e2000c10193c */
[----:B------:R-:W-:Y:S01]  /*d9030*/  ISETP.LT.AND P2, PT, R7, R105, !P4 ;  /* 0x000000690700720c */ /* 0x000fe20006741270 */
[----:B-1----:R-:W1:Y:S02]  /*d9040*/  LDC.64 R240, c[0x0][0x228] ;  /* 0x00008a00fff07b82 */ /* 0x002e640000000a00 */
[----:B------:R-:W2:Y:S01]  /*d9050*/  LDL.LU R201, [R1+0x554] ;  /* 0x0005540001c97983 */ /* 0x000ea20000300800 */
[----:B------:R-:W-:-:S03]  /*d9060*/  IMAD.WIDE R244, R8, 0x4, R4 ;  /* 0x0000000408f47825 */ /* 0x000fc600078e0204 */
[----:B------:R-:W2:Y:S01]  /*d9070*/  LDL.LU R146, [R1+0xcd8] ;  /* 0x000cd80001927983 */ /* 0x000ea20000300800 */
[----:B------:R-:W-:Y:S01]  /*d9080*/  VIADD R10, R6, 0xa8 ;  /* 0x000000a8060a7836 */ /* 0x000fe20000000000 */
[----:B------:R-:W4:Y:S01]  /*d9090*/  LDC.64 R234, c[0x0][0x228] ;  /* 0x00008a00ffea7b82 */ /* 0x000f220000000a00 */
[C---:B------:R-:W-:Y:S01]  /*d90a0*/  IMAD.WIDE R242, R8.reuse, 0x4, R2 ;  /* 0x0000000408f27825 */ /* 0x040fe200078e0202 */
[----:B------:R-:W-:Y:S01]  /*d90b0*/  IADD3 R8, R8, R0, RZ ;  /* 0x0000000008087210 */ /* 0x000fe20007ffe0ff */
[----:B------:R-:W2:Y:S01]  /*d90c0*/  LDL.LU R147, [R1+0x948] ;  /* 0x0009480001937983 */ /* 0x000ea20000300800 */
[----:B------:R-:W-:-:S03]  /*d90d0*/  ISETP.LT.AND P4, PT, R9, R236, !P4 ;  /* 0x000000ec0900720c */ /* 0x000fc60006781270 */
[----:B------:R1:W-:Y:S01]  /*d90e0*/  @P3 STG.E desc[UR60][R242.64], R144 ;  /* 0x00000090f2003986 */ /* 0x0003e2000c10193c */
[----:B------:R-:W-:Y:S01]  /*d90f0*/  ISETP.GE.AND P1, PT, R10, R239, PT ;  /* 0x000000ef0a00720c */ /* 0x000fe20003f26270 */
[----:B------:R-:W4:Y:S02]  /*d9100*/  LDC.64 R236, c[0x0][0x228] ;  /* 0x00008a00ffec7b82 */ /* 0x000f240000000a00 */
[----:B------:R1:W-:Y:S06]  /*d9110*/  @P6 STG.E desc[UR60][R244.64], R145 ;  /* 0x00000091f4006986 */ /* 0x0003ec000c10193c */
[----:B------:R-:W2:Y:S01]  /*d9120*/  LDC R105, c[0x0][0x228] ;  /* 0x00008a00ff697b82 */ /* 0x000ea20000000800 */
[----:B-1----:R-:W-:-:S07]  /*d9130*/  IMAD.WIDE R242, R8, 0x4, R2 ;  /* 0x0000000408f27825 */ /* 0x002fce00078e0202 */
[----:B------:R-:W1:Y:S01]  /*d9140*/  LDC R107, c[0x0][0x228] ;  /* 0x00008a00ff6b7b82 */ /* 0x000e620000000800 */
[----:B------:R1:W-:Y:S01]  /*d9150*/  @P2 STG.E desc[UR60][R242.64], R188 ;  /* 0x000000bcf2002986 */ /* 0x0003e2000c10193c */
[----:B------:R-:W-:-:S03]  /*d9160*/  IMAD.WIDE R244, R8, 0x4, R4 ;  /* 0x0000000408f47825 */ /* 0x000fc600078e0204 */
[----:B-1----:R-:W2:Y:S04]  /*d9170*/  LDL.LU R188, [R1+0x958] ;  /* 0x0009580001bc7983 */ /* 0x002ea80000300800 */
[----:B------:R-:W2:Y:S04]  /*d9180*/  LDL.LU R144, [R1+0x558] ;  /* 0x0005580001907983 */ /* 0x000ea80000300800 */
[----:B---3--:R1:W-:Y:S04]  /*d9190*/  @P4 STG.E desc[UR60][R244.64], R189 ;  /* 0x000000bdf4004986 */ /* 0x0083e8000c10193c */
[----:B-1----:R-:W3:Y:S04]  /*d91a0*/  LDL.LU R189, [R1+0xcdc] ;  /* 0x000cdc0001bd7983 */ /* 0x002ee80000300800 */
[----:B------:R-:W3:Y:S04]  /*d91b0*/  LDL.LU R145, [R1+0x94c] ;  /* 0x00094c0001917983 */ /* 0x000ee80000300800 */
[----:B------:R-:W3:Y:S04]  /*d91c0*/  LDL.LU R114, [R1+0x95c] ;  /* 0x00095c0001727983 */ /* 0x000ee80000300800 */
[----:B------:R-:W3:Y:S01]  /*d91d0*/  LDL.LU R112, [R1+0x55c] ;  /* 0x00055c0001707983 */ /* 0x000ee20000300800 */
[----:B------:R-:W-:Y:S01]  /*d91e0*/  VIADD R10, R6, 0xaa ;  /* 0x000000aa060a7836 */ /* 0x000fe20000000000 */
[----:B------:R-:W-:-:S02]  /*d91f0*/  ISETP.LT.AND P6, PT, R7, R103, !P1 ;  /* 0x000000670700720c */ /* 0x000fc40004fc1270 */
[----:B------:R-:W1:Y:S01]  /*d9200*/  LDC R103, c[0x0][0x228] ;  /* 0x00008a00ff677b82 */ /* 0x000e620000000800 */
[----:B------:R-:W-:Y:S02]  /*d9210*/  IADD3 R8, R8, R0, RZ ;  /* 0x0000000008087210 */ /* 0x000fe40007ffe0ff */
[----:B------:R-:W-:Y:S01]  /*d9220*/  ISETP.GE.AND P3, PT, R10, R233, PT ;  /* 0x000000e90a00720c */ /* 0x000fe20003f66270 */
[----:B------:R-:W-:Y:S02]  /*d9230*/  VIADD R10, R6, 0xa9 ;  /* 0x000000a9060a7836 */ /* 0x000fe40000000000 */
[----:B------:R-:W-:Y:S01]  /*d9240*/  IMAD.WIDE R242, R8, 0x4, R2 ;  /* 0x0000000408f27825 */ /* 0x000fe200078e0202 */
[----:B------:R-:W-:Y:S02]  /*d9250*/  ISETP.LT.AND P1, PT, R9, R238, !P1 ;  /* 0x000000ee0900720c */ /* 0x000fe40004f21270 */
[----:B------:R-:W-:Y:S01]  /*d9260*/  ISETP.GE.AND P2, PT, R10, R241, PT ;  /* 0x000000f10a00720c */ /* 0x000fe20003f46270 */
[----:B------:R-:W-:Y:S01]  /*d9270*/  VIADD R10, R6, 0xab ;  /* 0x000000ab060a7836 */ /* 0x000fe20000000000 */
[----:B------:R-:W2:Y:S02]  /*d9280*/  LDC.64 R238, c[0x0][0x228] ;  /* 0x00008a00ffee7b82 */ /* 0x000ea40000000a00 */
[----:B------:R-:W-:-:S02]  /*d9290*/  ISETP.LT.AND P4, PT, R7, R13, !P2 ;  /* 0x0000000d0700720c */ /* 0x000fc40005781270 */
[----:B------:R-:W-:Y:S01]  /*d92a0*/  ISETP.LT.AND P2, PT, R9, R240, !P2 ;  /* 0x000000f00900720c */ /* 0x000fe20005741270 */
[----:B------:R-:W-:-:S03]  /*d92b0*/  IMAD.WIDE R240, R8, 0x4, R4 ;  /* 0x0000000408f07825 */ /* 0x000fc600078e0204 */
[----:B------:R-:W2:Y:S01]  /*d92c0*/  LDC R13, c[0x0][0x228] ;  /* 0x00008a00ff0d7b82 */ /* 0x000ea20000000800 */
[----:B----4-:R4:W-:Y:S01]  /*d92d0*/  @P6 STG.E desc[UR60][R242.64], R251 ;  /* 0x000000fbf2006986 */ /* 0x0109e2000c10193c */
[----:B------:R-:W-:Y:S02]  /*d92e0*/  ISETP.GE.AND P6, PT, R10, R235, PT ;  /* 0x000000eb0a00720c */ /* 0x000fe40003fc6270 */
[----:B------:R-:W-:Y:S01]  /*d92f0*/  IADD3 R10, R8, R0, RZ ;  /* 0x00000000080a7210 */ /* 0x000fe20007ffe0ff */
[----:B------:R-:W-:-:S04]  /*d9300*/  VIADD R8, R6, 0xac ;  /* 0x000000ac06087836 */ /* 0x000fc80000000000 */
[----:B----4-:R-:W-:Y:S01]  /*d9310*/  IMAD.WIDE R242, R10, 0x4, R2 ;  /* 0x000000040af27825 */ /* 0x010fe200078e0202 */
[----:B------:R4:W-:Y:S01]  /*d9320*/  @P1 STG.E desc[UR60][R240.64], R250 ;  /* 0x000000faf0001986 */ /* 0x0009e2000c10193c */
[----:B-1----:R-:W-:-:S03]  /*d9330*/  ISETP.LT.AND P1, PT, R7, R103, !P3 ;  /* 0x000000670700720c */ /* 0x002fc60005f21270 */
[----:B------:R1:W-:Y:S01]  /*d9340*/  @P4 STG.E desc[UR60][R242.64], R249 ;  /* 0x000000f9f2004986 */ /* 0x0003e2000c10193c */
[----:B------:R-:W-:Y:S01]  /*d9350*/  ISETP.GE.AND P4, PT, R8, R237, PT ;  /* 0x000000ed0800720c */ /* 0x000fe20003f86270 */
[----:B------:R-:W2:Y:S01]  /*d9360*/  LDC R103, c[0x0][0x228] ;  /* 0x00008a00ff677b82 */ /* 0x000ea20000000800 */
[----:B------:R-:W-:Y:S02]  /*d9370*/  IADD3 R8, R10, R0, RZ ;  /* 0x000000000a087210 */ /* 0x000fe40007ffe0ff */
[----:B------:R-:W-:-:S03]  /*d9380*/  ISETP.LT.AND P3, PT, R9, R101, !P3 ;  /* 0x000000650900720c */ /* 0x000fc60005f61270 */
[----:B------:R-:W-:Y:S02]  /*d9390*/  IMAD.WIDE R244, R8, 0x4, R2 ;  /* 0x0000000408f47825 */ /* 0x000fe400078e0202 */
[----:B----4-:R-:W4:Y:S02]  /*d93a0*/  LDC.64 R240, c[0x0][0x228] ;  /* 0x00008a00fff07b82 */ /* 0x010f240000000a00 */
[----:B-1----:R-:W-:-:S05]  /*d93b0*/  IMAD.WIDE R242, R10, 0x4, R4 ;  /* 0x000000040af27825 */ /* 0x002fca00078e0204 */
[----:B--2---:R1:W-:Y:S01]  /*d93c0*/  @P2 STG.E desc[UR60][R242.64], R248 ;  /* 0x000000f8f2002986 */ /* 0x0043e2000c10193c */
[----:B------:R-:W2:Y:S03]  /*d93d0*/  LDC R101, c[0x0][0x228] ;  /* 0x00008a00ff657b82 */ /* 0x000ea60000000800 */
[----:B------:R1:W-:Y:S01]  /*d93e0*/  @P1 STG.E desc[UR60][R244.64], R202 ;  /* 0x000000caf4001986 */ /* 0x0003e2000c10193c */
[----:B------:R-:W-:Y:S02]  /*d93f0*/  ISETP.LT.AND P1, PT, R7, R13, !P6 ;  /* 0x0000000d0700720c */ /* 0x000fe40007721270 */
[----:B------:R-:W-:Y:S01]  /*d9400*/  IADD3 R13, R8, R0, RZ ;  /* 0x00000000080d7210 */ /* 0x000fe20007ffe0ff */
[----:B------:R-:W-:Y:S01]  /*d9410*/  VIADD R10, R6, 0xae ;  /* 0x000000ae060a7836 */ /* 0x000fe20000000000 */
[----:B------:R-:W-:Y:S01]  /*d9420*/  ISETP.LT.AND P6, PT, R9, R105, !P6 ;  /* 0x000000690900720c */ /* 0x000fe200077c1270 */
[----:B-1----:R-:W1:Y:S01]  /*d9430*/  LDC.64 R242, c[0x0][0x228] ;  /* 0x00008a00fff27b82 */ /* 0x002e620000000a00 */
[----:B------:R-:W-:-:S02]  /*d9440*/  IMAD.WIDE R244, R8, 0x4, R4 ;  /* 0x0000000408f47825 */ /* 0x000fc400078e0204 */
[----:B------:R-:W-:-:S05]  /*d9450*/  ISETP.GE.AND P2, PT, R10, R239, PT ;  /* 0x000000ef0a00720c */ /* 0x000fca0003f46270 */
[----:B------:R-:W3:Y:S01]  /*d9460*/  LDC R105, c[0x0][0x228] ;  /* 0x00008a00ff697b82 */ /* 0x000ee20000000800 */
[----:B------:R4:W-:Y:S01]  /*d9470*/  @P3 STG.E desc[UR60][R244.64], R203 ;  /* 0x000000cbf4003986 */ /* 0x0009e2000c10193c */
[----:B------:R-:W-:Y:S02]  /*d9480*/  ISETP.LT.AND P3, PT, R9, R110, !P4 ;  /* 0x0000006e0900720c */ /* 0x000fe40006761270 */
[----:B------:R-:W-:Y:S01]  /*d9490*/  ISETP.LT.AND P4, PT, R7, R109, !P4 ;  /* 0x0000006d0700720c */ /* 0x000fe20006781270 */
[C---:B------:R-:W-:Y:S01]  /*d94a0*/  IMAD.WIDE R248, R13.reuse, 0x4, R2 ;  /* 0x000000040df87825 */ /* 0x040fe200078e0202 */
[----:B------:R-:W-:Y:S02]  /*d94b0*/  IADD3 R10, R6, 0xad, RZ ;  /* 0x000000ad060a7810 */ /* 0x000fe40007ffe0ff */
[----:B------:R-:W1:Y:S01]  /*d94c0*/  LDC R109, c[0x0][0x228] ;  /* 0x00008a00ff6d7b82 */ /* 0x000e620000000800 */
[C---:B------:R-:W-:Y:S01]  /*d94d0*/  IMAD.IADD R8, R13.reuse, 0x1, R0 ;  /* 0x000000010d087824 */ /* 0x040fe200078e0200 */
[----:B------:R4:W-:Y:S01]  /*d94e0*/  @P1 STG.E desc[UR60][R248.64], R200 ;  /* 0x000000c8f8001986 */ /* 0x0009e2000c10193c */
[----:B------:R-:W-:Y:S01]  /*d94f0*/  IMAD.WIDE R250, R13, 0x4, R4 ;  /* 0x000000040dfa7825 */ /* 0x000fe200078e0204 */
[----:B----4-:R-:W-:-:S04]  /*d9500*/  ISETP.GE.AND P1, PT, R10, R241, PT ;  /* 0x000000f10a00720c */ /* 0x010fc80003f26270 */
[----:B------:R-:W4:Y:S01]  /*d9510*/  LDC.64 R244, c[0x0][0x228] ;  /* 0x00008a00fff47b82 */ /* 0x000f220000000a00 */
[----:B------:R-:W-:-:S07]  /*d9520*/  IMAD.WIDE R248, R8, 0x4, R2 ;  /* 0x0000000408f87825 */ /* 0x000fce00078e0202 */
[----:B------:R-:W3:Y:S01]  /*d9530*/  LDC R110, c[0x0][0x228] ;  /* 0x00008a00ff6e7b82 */ /* 0x000ee20000000800 */
[----:B------:R2:W-:Y:S04]  /*d9540*/  @P6 STG.E desc[UR60][R250.64], R201 ;  /* 0x000000c9fa006986 */ /* 0x0005e8000c10193c */
[----:B------:R1:W-:Y:S01]  /*d9550*/  @P4 STG.E desc[UR60][R248.64], R146 ;  /* 0x00000092f8004986 */ /* 0x0003e2000c10193c */
[----:B--2---:R-:W-:Y:S02]  /*d9560*/  ISETP.LT.AND P4, PT, R7, R101, !P1 ;  /* 0x000000650700720c */ /* 0x004fe40004f81270 */
[----:B------:R-:W-:Y:S02]  /*d9570*/  IADD3 R13, R8, R0, RZ ;  /* 0x00000000080d7210 */ /* 0x000fe40007ffe0ff */
[----:B------:R-:W-:-:S02]  /*d9580*/  ISETP.LT.AND P1, PT, R9, R103, !P1 ;  /* 0x000000670900720c */ /* 0x000fc40004f21270 */
[----:B------:R-:W-:Y:S01]  /*d9590*/  ISETP.LT.AND P6, PT, R7, R107, !P2 ;  /* 0x0000006b0700720c */ /* 0x000fe200057c1270 */
[----:B------:R-:W-:Y:S01]  /*d95a0*/  IMAD.WIDE R200, R13, 0x4, R2 ;  /* 0x000000040dc87825 */ /* 0x000fe200078e0202 */
[----:B------:R-:W2:Y:S03]  /*d95b0*/  LDC.64 R250, c[0x0][0x228] ;  /* 0x00008a00fffa7b82 */ /* 0x000ea60000000a00 */
[----:B-1----:R-:W-:-:S04]  /*d95c0*/  IMAD.WIDE R248, R8, 0x4, R4 ;  /* 0x0000000408f87825 */ /* 0x002fc800078e0204 */
[C---:B------:R-:W-:Y:S01]  /*d95d0*/  IMAD.IADD R8, R13.reuse, 0x1, R0 ;  /* 0x000000010d087824 */ /* 0x040fe200078e0200 */
[----:B------:R1:W-:Y:S01]  /*d95e0*/  @P3 STG.E desc[UR60][R248.64], R147 ;  /* 0x00000093f8003986 */ /* 0x0003e2000c10193c */
[----:B------:R-:W-:-:S04]  /*d95f0*/  IMAD.WIDE R202, R13, 0x4, R4 ;  /* 0x000000040dca7825 */ /* 0x000fc800078e0204 */
[----:B-1----:R-:W-:-:S04]  /*d9600*/  IMAD.WIDE R146, R8, 0x4, R2 ;  /* 0x0000000408927825 */ /* 0x002fc800078e0202 */
[----:B------:R-:W-:Y:S01]  /*d9610*/  VIADD R10, R6, 0xb0 ;  /* 0x000000b0060a7836 */ /* 0x000fe20000000000 */
[----:B------:R-:W-:Y:S01]  /*d9620*/  ISETP.LT.AND P2, PT, R9, R109, !P2 ;  /* 0x0000006d0900720c */ /* 0x000fe20005741270 */
[----:B------:R-:W1:Y:S01]  /*d9630*/  LDC.64 R248, c[0x0][0x228] ;  /* 0x00008a00fff87b82 */ /* 0x000e620000000a00 */
[----:B------:R4:W-:Y:S04]  /*d9640*/  @P4 STG.E desc[UR60][R200.64], R188 ;  /* 0x000000bcc8004986 */ /* 0x0009e8000c10193c */
[----:B------:R2:W-:Y:S04]  /*d9650*/  @P1 STG.E desc[UR60][R202.64], R144 ;  /* 0x00000090ca001986 */ /* 0x0005e8000c10193c */
[----:B----4-:R-:W4:Y:S04]  /*d9660*/  LDL.LU.64 R200, [R1+0x2f90] ;  /* 0x002f900001c87983 */ /* 0x010f280000300a00 */
[----:B------:R-:W4:Y:S04]  /*d9670*/  LDL.LU R188, [R1+0xce0] ;  /* 0x000ce00001bc7983 */ /* 0x000f280000300800 */
[----:B--2---:R-:W2:Y:S01]  /*d9680*/  LDL.LU.64 R202, [R1+0x2f88] ;  /* 0x002f880001ca7983 */ /* 0x004ea20000300a00 */
[----:B------:R-:W-:-:S02]  /*d9690*/  ISETP.GE.AND P3, PT, R10, R243, PT ;  /* 0x000000f30a00720c */ /* 0x000fc40003f66270 */
[----:B------:R-:W-:-:S04]  /*d96a0*/  IADD3 R10, R6, 0xaf, RZ ;  /* 0x000000af060a7810 */ /* 0x000fc80007ffe0ff */
[----:B------:R-:W-:Y:S02]  /*d96b0*/  ISETP.GE.AND P4, PT, R10, R245, PT ;  /* 0x000000f50a00720c */ /* 0x000fe40003f86270 */
[C---:B------:R-:W-:Y:S01]  /*d96c0*/  IADD3 R13, R8.reuse, R0, RZ ;  /* 0x00000000080d7210 */ /* 0x040fe20007ffe0ff */
[----:B---3--:R3:W-:Y:S04]  /*d96d0*/  @P6 STG.E desc[UR60][R146.64], R189 ;  /* 0x000000bd92006986 */ /* 0x0087e8000c10193c */
[----:B---3--:R-:W3:Y:S04]  /*d96e0*/  LDL.LU R189, [R1+0x960] ;  /* 0x0009600001bd7983 */ /* 0x008ee80000300800 */
[----:B------:R-:W2:Y:S01]  /*d96f0*/  LDL.LU R204, [R1+0xcf0] ;  /* 0x000cf00001cc7983 */ /* 0x000ea20000300800 */
[----:B------:R-:W-:Y:S01]  /*d9700*/  ISETP.LT.AND P6, PT, R7, R105, !P4 ;  /* 0x000000690700720c */ /* 0x000fe200067c1270 */
[----:B------:R-:W-:-:S05]  /*d9710*/  IMAD.WIDE R146, R8, 0x4, R4 ;  /* 0x0000000408927825 */ /* 0x000fca00078e0204 */
[----:B------:R1:W-:Y:S01]  /*d9720*/  @P2 STG.E desc[UR60][R146.64], R145 ;  /* 0x0000009192002986 */ /* 0x0003e2000c10193c */
[----:B------:R-:W-:Y:S01]  /*d9730*/  ISETP.LT.AND P4, PT, R9, R108, !P4 ;  /* 0x0000006c0900720c */ /* 0x000fe20006781270 */
[----:B------:R-:W-:Y:S01]  /*d9740*/  VIADD R10, R6, 0xb2 ;  /* 0x000000b2060a7836 */ /* 0x000fe20000000000 */
[----:B------:R-:W-:Y:S01]  /*d9750*/  ISETP.LT.AND P1, PT, R7, R246, !P3 ;  /* 0x000000f60700720c */ /* 0x000fe20005f21270 */
[C---:B------:R-:W-:Y:S02]  /*d9760*/  IMAD.IADD R8, R13.reuse, 0x1, R0 ;  /* 0x000000010d087824 */ /* 0x040fe400078e0200 */
[----:B-1----:R-:W-:-:S04]  /*d9770*/  IMAD.WIDE R144, R13, 0x4, R2 ;  /* 0x000000040d907825 */ /* 0x002fc800078e0202 */
[----:B------:R-:W-:Y:S01]  /*d9780*/  IMAD.WIDE R146, R13, 0x4, R4 ;  /* 0x000000040d927825 */ /* 0x000fe200078e0204 */
[----:B------:R1:W-:Y:S01]  /*d9790*/  @P6 STG.E desc[UR60][R144.64], R114 ;  /* 0x0000007290006986 */ /* 0x0003e2000c10193c */
[----:B------:R-:W-:Y:S01]  /*d97a0*/  ISETP.GE.AND P2, PT, R10, R251, PT ;  /* 0x000000fb0a00720c */ /* 0x000fe20003f46270 */
[----:B------:R-:W2:Y:S08]  /*d97b0*/  LDC.64 R246, c[0x0][0x228] ;  /* 0x00008a00fff67b82 */ /* 0x000eb00000000a00 */
[----:B------:R-:W2:Y:S01]  /*d97c0*/  LDC.64 R108, c[0x0][0x228] ;  /* 0x00008a00ff6c7b82 */ /* 0x000ea20000000a00 */
[----:B-1----:R-:W2:Y:S04]  /*d97d0*/  LDL.LU.64 R144, [R1+0x2f80] ;  /* 0x002f800001907983 */ /* 0x002ea80000300a00 */
[----:B------:R-:W2:Y:S04]  /*d97e0*/  LDL.LU R214, [R1+0x560] ;  /* 0x0005600001d67983 */ /* 0x000ea80000300800 */
[----:B------:R-:W2:Y:S04]  /*d97f0*/  LDL.LU R150, [R1+0xce4] ;  /* 0x000ce40001967983 */ /* 0x000ea80000300800 */
[----:B------:R1:W-:Y:S04]  /*d9800*/  @P4 STG.E desc[UR60][R146.64], R112 ;  /* 0x0000007092004986 */ /* 0x0003e8000c10193c */
[----:B-1----:R-:W2:Y:S04]  /*d9810*/  LDL.LU.64 R146, [R1+0x2f78] ;  /* 0x002f780001927983 */ /* 0x002ea80000300a00 */
[----:B------:R-:W2:Y:S04]  /*d9820*/  LDL.LU R148, [R1+0x964] ;  /* 0x0009640001947983 */ /* 0x000ea80000300800 */
[----:B------:R-:W2:Y:S04]  /*d9830*/  LDL.LU R114, [R1+0xcf4] ;  /* 0x000cf40001727983 */ /* 0x000ea80000300800 */
[----:B------:R-:W2:Y:S01]  /*d9840*/  LDL.LU R112, [R1+0x564] ;  /* 0x0005640001707983 */ /* 0x000ea20000300800 */
[----:B------:R-:W-:-:S02]  /*d9850*/  IADD3 R10, R6, 0xb1, RZ ;  /* 0x000000b1060a7810 */ /* 0x000fc40007ffe0ff */
[----:B------:R-:W-:Y:S01]  /*d9860*/  ISETP.LT.AND P3, PT, R9, R232, !P3 ;  /* 0x000000e80900720c */ /* 0x000fe20005f61270 */
[----:B------:R-:W-:Y:S01]  /*d9870*/  IMAD.WIDE R232, R8, 0x4, R2 ;  /* 0x0000000408e87825 */ /* 0x000fe200078e0202 */
[----:B------:R-:W-:Y:S02]  /*d9880*/  ISETP.GE.AND P6, PT, R10, R249, PT ;  /* 0x000000f90a00720c */ /* 0x000fe40003fc6270 */
[----:B------:R-:W-:Y:S01]  /*d9890*/  ISETP.LT.AND P4, PT, R7, R106, !P2 ;  /* 0x0000006a0700720c */ /* 0x000fe20005781270 */
[C---:B------:R-:W-:Y:S01]  /*d98a0*/  IMAD.WIDE R106, R8.reuse, 0x4, R4 ;  /* 0x00000004086a7825 */ /* 0x040fe200078e0204 */
[----:B------:R-:W-:-:S03]  /*d98b0*/  IADD3 R13, R8, R0, RZ ;  /* 0x00000000080d7210 */ /* 0x000fc60007ffe0ff */
[----:B------:R-:W-:Y:S02]  /*d98c0*/  VIADD R10, R6, 0xb4 ;  /* 0x000000b4060a7836 */ /* 0x000fe40000000000 */
[----:B------:R-:W-:Y:S01]  /*d98d0*/  IMAD.IADD R8, R13, 0x1, R0 ;  /* 0x000000010d087824 */ /* 0x000fe200078e0200 */
[----:B------:R-:W-:Y:S01]  /*d98e0*/  ISETP.LT.AND P2, PT, R9, R236, !P2 ;  /* 0x000000ec0900720c */ /* 0x000fe20005741270 */
[----:B----4-:R1:W-:Y:S01]  /*d98f0*/  @P1 STG.E desc[UR60][R232.64], R188 ;  /* 0x000000bce8001986 */ /* 0x0103e2000c10193c */
[----:B------:R-:W-:Y:S02]  /*d9900*/  ISETP.LT.AND P1, PT, R7, R104, !P6 ;  /* 0x000000680700720c */ /* 0x000fe40007721270 */
[----:B------:R-:W-:Y:S01]  /*d9910*/  ISETP.LT.AND P6, PT, R9, R234, !P6 ;  /* 0x000000ea0900720c */ /* 0x000fe200077c1270 */
[----:B------:R-:W4:Y:S01]  /*d9920*/  LDC.64 R104, c[0x0][0x228] ;  /* 0x00008a00ff687b82 */ /* 0x000f220000000a00 */
[----:B------:R-:W-:-:S04]  /*d9930*/  IMAD.WIDE R234, R13, 0x4, R4 ;  /* 0x000000040dea7825 */ /* 0x000fc800078e0204 */
[--C-:B-1----:R-:W-:Y:S01]  /*d9940*/  IMAD.WIDE R232, R8, 0x4, R2.reuse ;  /* 0x0000000408e87825 */ /* 0x102fe200078e0202 */
[----:B---3--:R1:W-:Y:S03]  /*d9950*/  @P3 STG.E desc[UR60][R106.64], R189 ;  /* 0x000000bd6a003986 */ /* 0x0083e6000c10193c */
[----:B-1----:R-:W-:Y:S01]  /*d9960*/  IMAD.WIDE R188, R13, 0x4, R2 ;  /* 0x000000040dbc7825 */ /* 0x002fe200078e0202 */
[----:B------:R-:W1:Y:S04]  /*d9970*/  LDC.64 R106, c[0x0][0x228] ;  /* 0x00008a00ff6a7b82 */ /* 0x000e680000000a00 */
[----:B--2---:R2:W-:Y:S04]  /*d9980*/  @P1 STG.E desc[UR60][R188.64], R204 ;  /* 0x000000ccbc001986 */ /* 0x0045e8000c10193c */
[----:B--2---:R-:W2:Y:S04]  /*d9990*/  LDL.LU.64 R188, [R1+0x2f70] ;  /* 0x002f700001bc7983 */ /* 0x004ea80000300a00 */
[----:B------:R-:W3:Y:S04]  /*d99a0*/  LDL.LU R212, [R1+0xce8] ;  /* 0x000ce80001d47983 */ /* 0x000ee80000300800 */
[----:B------:R-:W2:Y:S01]  /*d99b0*/  LDL.LU R210, [R1+0x968] ;  /* 0x0009680001d27983 */ /* 0x000ea20000300800 */
[----:B------:R-:W-:-:S03]  /*d99c0*/  ISETP.GE.AND P3, PT, R10, R247, PT ;  /* 0x000000f70a00720c */ /* 0x000fc60003f66270 */
[----:B------:R-:W2:Y:S01]  /*d99d0*/  LDL.LU R208, [R1+0xcf8] ;  /* 0x000cf80001d07983 */ /* 0x000ea20000300800 */
[----:B------:R-:W-:-:S03]  /*d99e0*/  IADD3 R10, R6, 0xb3, RZ ;  /* 0x000000b3060a7810 */ /* 0x000fc60007ffe0ff */
[----:B------:R-:W2:Y:S04]  /*d99f0*/  LDL.LU R206, [R1+0x568] ;  /* 0x0005680001ce7983 */ /* 0x000ea80000300800 */
[----:B------:R-:W2:Y:S01]  /*d9a00*/  LDL.LU R204, [R1+0xcec] ;  /* 0x000cec0001cc7983 */ /* 0x000ea20000300800 */
[----:B------:R-:W-:-:S03]  /*d9a10*/  ISETP.GE.AND P1, PT, R10, R109, PT ;  /* 0x0000006d0a00720c */ /* 0x000fc60003f26270 */
[----:B------:R4:W-:Y:S04]  /*d9a20*/  @P6 STG.E desc[UR60][R234.64], R214 ;  /* 0x000000d6ea006986 */ /* 0x0009e8000c10193c */
[----:B------:R1:W-:Y:S01]  /*d9a30*/  @P4 STG.E desc[UR60][R232.64], R150 ;  /* 0x00000096e8004986 */ /* 0x0003e2000c10193c */
[----:B------:R-:W-:Y:S02]  /*d9a40*/  ISETP.LT.AND P4, PT, R7, R100, !P1 ;  /* 0x000000640700720c */ /* 0x000fe40004f81270 */
[----:B------:R-:W-:Y:S02]  /*d9a50*/  ISETP.LT.AND P1, PT, R9, R240, !P1 ;  /* 0x000000f00900720c */ /* 0x000fe40004f21270 */
[----:B------:R-:W-:Y:S01]  /*d9a60*/  IADD3 R13, R8, R0, RZ ;  /* 0x00000000080d7210 */ /* 0x000fe20007ffe0ff */
[----:B------:R-:W-:Y:S01]  /*d9a70*/  VIADD R10, R6, 0xb6 ;  /* 0x000000b6060a7836 */ /* 0x000fe20000000000 */
[----:B------:R-:W-:Y:S01]  /*d9a80*/  ISETP.LT.AND P6, PT, R7, R102, !P3 ;  /* 0x000000660700720c */ /* 0x000fe20005fc1270 */
[----:B------:R-:W-:Y:S01]  /*d9a90*/  IMAD.WIDE R102, R8, 0x4, R4 ;  /* 0x0000000408667825 */ /* 0x000fe200078e0204 */
[----:B------:R-:W2:Y:S03]  /*d9aa0*/  LDC.64 R100, c[0x0][0x228] ;  /* 0x00008a00ff647b82 */ /* 0x000ea60000000a00 */
[----:B----4-:R-:W-:Y:S01]  /*d9ab0*/  IMAD.WIDE R234, R13, 0x4, R2 ;  /* 0x000000040dea7825 */ /* 0x010fe200078e0202 */
[----:B------:R4:W-:Y:S01]  /*d9ac0*/  @P2 STG.E desc[UR60][R102.64], R148 ;  /* 0x0000009466002986 */ /* 0x0009e2000c10193c */
[----:B------:R-:W-:-:S02]  /*d9ad0*/  ISETP.GE.AND P2, PT, R10, R105, PT ;  /* 0x000000690a00720c */ /* 0x000fc40003f46270 */
[----:B-1----:R-:W-:Y:S01]  /*d9ae0*/  IMAD.WIDE R232, R13, 0x4, R4 ;  /* 0x000000040de87825 */ /* 0x002fe200078e0204 */
[----:B------:R1:W-:Y:S04]  /*d9af0*/  @P4 STG.E desc[UR60][R234.64], R114 ;  /* 0x00000072ea004986 */ /* 0x0003e8000c10193c */
[----:B------:R1:W-:Y:S01]  /*d9b00*/  @P1 STG.E desc[UR60][R232.64], R112 ;  /* 0x00000070e8001986 */ /* 0x0003e2000c10193c */
[----:B------:R-:W-:-:S03]  /*d9b10*/  ISETP.LT.AND P1, PT, R7, R190, !P2 ;  /* 0x000000be0700720c */ /* 0x000fc60005721270 */
[----:B------:R-:W2:Y:S01]  /*d9b20*/  LDL.LU R190, [R1+0x2f6c] ;  /* 0x002f6c0001be7983 */ /* 0x000ea20000300800 */
[----:B----4-:R-:W4:Y:S03]  /*d9b30*/  LDC.64 R102, c[0x0][0x228] ;  /* 0x00008a00ff667b82 */ /* 0x010f260000000a00 */
[----:B------:R-:W4:Y:S04]  /*d9b40*/  LDL.LU R150, [R1+0x96c] ;  /* 0x00096c0001967983 */ /* 0x000f280000300800 */
[----:B------:R-:W4:Y:S04]  /*d9b50*/  LDL.LU R148, [R1+0xcfc] ;  /* 0x000cfc0001947983 */ /* 0x000f280000300800 */
[----:B-1----:R-:W4:Y:S04]  /*d9b60*/  LDL.LU R114, [R1+0x56c] ;  /* 0x00056c0001727983 */ /* 0x002f280000300800 */
[----:B------:R-:W4:Y:S01]  /*d9b70*/  LDL.LU R112, [R1+0xd00] ;  /* 0x000d000001707983 */ /* 0x000f220000300800 */
[----:B------:R-:W-:Y:S01]  /*d9b80*/  IMAD.IADD R8, R13, 0x1, R0 ;  /* 0x000000010d087824 */ /* 0x000fe200078e0200 */
[----:B------:R-:W-:-:S02]  /*d9b90*/  IADD3 R10, R6, 0xb5, RZ ;  /* 0x000000b5060a7810 */ /* 0x000fc40007ffe0ff */
[----:B------:R-:W-:Y:S01]  /*d9ba0*/  ISETP.LT.AND P3, PT, R9, R238, !P3 ;  /* 0x000000ee0900720c */ /* 0x000fe20005f61270 */
[----:B------:R-:W-:Y:S01]  /*d9bb0*/  IMAD.WIDE R236, R8, 0x4, R2 ;  /* 0x0000000408ec7825 */ /* 0x000fe200078e0202 */
[----:B------:R-:W-:Y:S02]  /*d9bc0*/  ISETP.GE.AND P4, PT, R10, R107, PT ;  /* 0x0000006b0a00720c */ /* 0x000fe40003f86270 */
[C---:B------:R-:W-:Y:S01]  /*d9bd0*/  IADD3 R105, R8.reuse, R0, RZ ;  /* 0x0000000008697210 */ /* 0x040fe20007ffe0ff */
[----:B------:R-:W-:-:S04]  /*d9be0*/  IMAD.WIDE R232, R8, 0x4, R4 ;  /* 0x0000000408e87825 */ /* 0x000fc800078e0204 */
[----:B------:R-:W-:Y:S02]  /*d9bf0*/  VIADD R10, R6, 0xb8 ;  /* 0x000000b8060a7836 */ /* 0x000fe40000000000 */
[C---:B------:R-:W-:Y:S02]  /*d9c00*/  IMAD.IADD R8, R105.reuse, 0x1, R0 ;  /* 0x0000000169087824 */ /* 0x040fe400078e0200 */
[----:B------:R-:W-:-:S04]  /*d9c10*/  IMAD.WIDE R234, R105, 0x4, R4 ;  /* 0x0000000469ea7825 */ /* 0x000fc800078e0204 */
[--C-:B------:R-:W-:Y:S01]  /*d9c20*/  IMAD.WIDE R238, R8, 0x4, R2.reuse ;  /* 0x0000000408ee7825 */ /* 0x100fe200078e0202 */
[----:B------:R-:W-:Y:S01]  /*d9c30*/  ISETP.LT.AND P2, PT, R9, R242, !P2 ;  /* 0x000000f20900720c */ /* 0x000fe20005741270 */
[----:B---3--:R1:W-:Y:S01]  /*d9c40*/  @P6 STG.E desc[UR60][R236.64], R212 ;  /* 0x000000d4ec006986 */ /* 0x0083e2000c10193c */
[----:B------:R-:W-:Y:S02]  /*d9c50*/  ISETP.LT.AND P6, PT, R7, R12, !P4 ;  /* 0x0000000c0700720c */ /* 0x000fe400067c1270 */
[----:B------:R-:W-:Y:S01]  /*d9c60*/  ISETP.LT.AND P4, PT, R9, R244, !P4 ;  /* 0x000000f40900720c */ /* 0x000fe20006781270 */
[----:B--2---:R2:W-:Y:S01]  /*d9c70*/  @P3 STG.E desc[UR60][R232.64], R210 ;  /* 0x000000d2e8003986 */ /* 0x0045e2000c10193c */
[----:B------:R-:W-:Y:S01]  /*d9c80*/  ISETP.GE.AND P3, PT, R10, R101, PT ;  /* 0x000000650a00720c */ /* 0x000fe20003f66270 */
[----:B------:R-:W3:Y:S01]  /*d9c90*/  LDC.64 R12, c[0x0][0x228] ;  /* 0x00008a00ff0c7b82 */ /* 0x000ee20000000a00 */
[----:B------:R-:W-:Y:S01]  /*d9ca0*/  IADD3 R10, R6, 0xb7, RZ ;  /* 0x000000b7060a7810 */ /* 0x000fe20007ffe0ff */
[----:B-1----:R-:W-:-:S06]  /*d9cb0*/  IMAD.WIDE R236, R105, 0x4, R2 ;  /* 0x0000000469ec7825 */ /* 0x002fcc00078e0202 */
[----:B--2---:R-:W1:Y:S01]  /*d9cc0*/  LDC.64 R232, c[0x0][0x228] ;  /* 0x00008a00ffe87b82 */ /* 0x004e620000000a00 */
[----:B------:R2:W-:Y:S01]  /*d9cd0*/  @P6 STG.E desc[UR60][R236.64], R208 ;  /* 0x000000d0ec006986 */ /* 0x0005e2000c10193c */
[----:B----4-:R-:W-:-:S03]  /*d9ce0*/  ISETP.GE.AND P6, PT, R10, R103, PT ;  /* 0x000000670a00720c */ /* 0x010fc60003fc6270 */
[----:B------:R4:W-:Y:S01]  /*d9cf0*/  @P4 STG.E desc[UR60][R234.64], R206 ;  /* 0x000000ceea004986 */ /* 0x0009e2000c10193c */
[----:B------:R-:W-:-:S03]  /*d9d00*/  ISETP.LT.AND P4, PT, R7, R191, !P3 ;  /* 0x000000bf0700720c */ /* 0x000fc60005f81270 */
[----:B------:R4:W-:Y:S01]  /*d9d10*/  @P1 STG.E desc[UR60][R238.64], R204 ;  /* 0x000000ccee001986 */ /* 0x0009e2000c10193c */
[----:B------:R-:W-:-:S03]  /*d9d20*/  ISETP.LT.AND P1, PT, R7, R192, !P6 ;  /* 0x000000c00700720c */ /* 0x000fc60007721270 */
[----:B------:R-:W3:Y:S04]  /*d9d30*/  LDL.LU R191, [R1+0x2f68] ;  /* 0x002f680001bf7983 */ /* 0x000ee80000300800 */
[----:B------:R-:W3:Y:S01]  /*d9d40*/  LDL.LU R192, [R1+0x2f64] ;  /* 0x002f640001c07983 */ /* 0x000ee20000300800 */
[C---:B--2---:R-:W-:Y:S01]  /*d9d50*/  IMAD.WIDE R236, R8.reuse, 0x4, R4 ;  /* 0x0000000408ec7825 */ /* 0x044fe200078e0204 */
[----:B------:R-:W-:Y:S01]  /*d9d60*/  IADD3 R101, R8, R0, RZ ;  /* 0x0000000008657210 */ /* 0x000fe20007ffe0ff */
[----:B----4-:R-:W2:Y:S01]  /*d9d70*/  LDC.64 R234, c[0x0][0x228] ;  /* 0x00008a00ffea7b82 */ /* 0x010ea20000000a00 */
[----:B------:R-:W4:Y:S04]  /*d9d80*/  LDL.LU R210, [R1+0x970] ;  /* 0x0009700001d27983 */ /* 0x000f280000300800 */
[----:B------:R-:W2:Y:S04]  /*d9d90*/  LDL.LU R208, [R1+0xd10] ;  /* 0x000d100001d07983 */ /* 0x000ea80000300800 */
[----:B------:R-:W2:Y:S04]  /*d9da0*/  LDL.LU R206, [R1+0x570] ;  /* 0x0005700001ce7983 */ /* 0x000ea80000300800 */
[----:B------:R-:W2:Y:S01]  /*d9db0*/  LDL.LU R204, [R1+0xd04] ;  /* 0x000d040001cc7983 */ /* 0x000ea20000300800 */
[----:B------:R-:W-:Y:S01]  /*d9dc0*/  ISETP.LT.AND P6, PT, R9, R248, !P6 ;  /* 0x000000f80900720c */ /* 0x000fe200077c1270 */
[----:B------:R-:W-:-:S02]  /*d9dd0*/  VIADD R10, R6, 0xba ;  /* 0x000000ba060a7836 */ /* 0x000fc40000000000 */
[----:B------:R1:W-:Y:S01]  /*d9de0*/  @P2 STG.E desc[UR60][R236.64], R150 ;  /* 0x00000096ec002986 */ /* 0x0003e2000c10193c */
[C---:B------:R-:W-:Y:S02]  /*d9df0*/  IMAD.IADD R8, R101.reuse, 0x1, R0 ;  /* 0x0000000165087824 */ /* 0x040fe400078e0200 */
[C---:B------:R-:W-:Y:S01]  /*d9e00*/  IMAD.WIDE R240, R101.reuse, 0x4, R2 ;  /* 0x0000000465f07825 */ /* 0x040fe200078e0202 */
[----:B---3--:R-:W-:Y:S02]  /*d9e10*/  ISETP.GE.AND P2, PT, R10, R13, PT ;  /* 0x0000000d0a00720c */ /* 0x008fe40003f46270 */
[----:B------:R-:W-:Y:S01]  /*d9e20*/  IADD3 R10, R6, 0xb9, RZ ;  /* 0x000000b9060a7810 */ /* 0x000fe20007ffe0ff */
[----:B------:R-:W-:Y:S01]  /*d9e30*/  IMAD.WIDE R238, R101, 0x4, R4 ;  /* 0x0000000465ee7825 */ /* 0x000fe200078e0204 */
[----:B------:R3:W-:Y:S03]  /*d9e40*/  @P1 STG.E desc[UR60][R240.64], R148 ;  /* 0x00000094f0001986 */ /* 0x0007e6000c10193c */
[----:B------:R-:W-:Y:S01]  /*d9e50*/  IMAD.WIDE R242, R8, 0x4, R2 ;  /* 0x0000000408f27825 */ /* 0x000fe200078e0202 */
[----:B-1----:R-:W-:Y:S01]  /*d9e60*/  ISETP.GE.AND P1, PT, R10, R233, PT ;  /* 0x000000e90a00720c */ /* 0x002fe20003f26270 */
[----:B------:R1:W-:Y:S01]  /*d9e70*/  @P6 STG.E desc[UR60][R238.64], R114 ;  /* 0x00000072ee006986 */ /* 0x0003e2000c10193c */
[C---:B------:R-:W-:Y:S01]  /*d9e80*/  ISETP.LT.AND P6, PT, R7.reuse, R193, !P2 ;  /* 0x000000c10700720c */ /* 0x040fe200057c1270 */
[----:B------:R-:W2:Y:S02]  /*d9e90*/  LDC.64 R236, c[0x0][0x228] ;  /* 0x00008a00ffec7b82 */ /* 0x000ea40000000a00 */
[----:B------:R1:W-:Y:S01]  /*d9ea0*/  @P4 STG.E desc[UR60][R242.64], R112 ;  /* 0x00000070f2004986 */ /* 0x0003e2000c10193c */
[----:B------:R-:W-:-:S03]  /*d9eb0*/  ISETP.LT.AND P4, PT, R7, R194, !P1 ;  /* 0x000000c20700720c */ /* 0x000fc60004f81270 */
[----:B------:R-:W2:Y:S04]  /*d9ec0*/  LDL.LU R193, [R1+0x2f60] ;  /* 0x002f600001c17983 */ /* 0x000ea80000300800 */
[----:B------:R-:W2:Y:S01]  /*d9ed0*/  LDL.LU R194, [R1+0x2f5c] ;  /* 0x002f5c0001c27983 */ /* 0x000ea20000300800 */
[C---:B------:R-:W-:Y:S01]  /*d9ee0*/  ISETP.LT.AND P3, PT, R9.reuse, R250, !P3 ;  /* 0x000000fa0900720c */ /* 0x040fe20005f61270 */
[C---:B---3--:R-:W-:Y:S01]  /*d9ef0*/  IMAD.WIDE R240, R8.reuse, 0x4, R4 ;  /* 0x0000000408f07825 */ /* 0x048fe200078e0204 */
[----:B------:R-:W-:Y:S01]  /*d9f00*/  IADD3 R13, R8, R0, RZ ;  /* 0x00000000080d7210 */ /* 0x000fe20007ffe0ff */
[----:B------:R-:W3:Y:S01]  /*d9f10*/  LDL.LU R150, [R1+0x974] ;  /* 0x0009740001967983 */ /* 0x000ee20000300800 */
[----:B-1----:R-:W1:Y:S03]  /*d9f20*/  LDC.64 R238, c[0x0][0x228] ;  /* 0x00008a00ffee7b82 */ /* 0x002e660000000a00 */
[----:B------:R-:W3:Y:S04]  /*d9f30*/  LDL.LU R148, [R1+0xd14] ;  /* 0x000d140001947983 */ /* 0x000ee80000300800 */
[----:B------:R-:W3:Y:S04]  /*d9f40*/  LDL.LU R114, [R1+0x574] ;  /* 0x0005740001727983 */ /* 0x000ee80000300800 */
[----:B------:R-:W3:Y:S01]  /*d9f50*/  LDL.LU R112, [R1+0xd08] ;  /* 0x000d080001707983 */ /* 0x000ee20000300800 */
[----:B------:R-:W-:Y:S01]  /*d9f60*/  ISETP.LT.AND P1, PT, R9, R108, !P1 ;  /* 0x0000006c0900720c */ /* 0x000fe20004f21270 */
[----:B------:R-:W-:Y:S01]  /*d9f70*/  VIADD R10, R6, 0xbc ;  /* 0x000000bc060a7836 */ /* 0x000fe20000000000 */
[----:B------:R-:W1:Y:S01]  /*d9f80*/  LDC.64 R108, c[0x0][0x228] ;  /* 0x00008a00ff6c7b82 */ /* 0x000e620000000a00 */
[----:B------:R-:W-:-:S02]  /*d9f90*/  IMAD.IADD R8, R13, 0x1, R0 ;  /* 0x000000010d087824 */ /* 0x000fc400078e0200 */
[----:B------:R-:W-:-:S04]  /*d9fa0*/  IMAD.WIDE R242, R13, 0x4, R2 ;  /* 0x000000040df27825 */ /* 0x000fc800078e0202 */
[----:B------:R-:W-:Y:S01]  /*d9fb0*/  IMAD.WIDE R244, R8, 0x4, R2 ;  /* 0x0000000408f47825 */ /* 0x000fe200078e0202 */
[----:B------:R-:W-:Y:S01]  /*d9fc0*/  ISETP.LT.AND P2, PT, R9, R246, !P2 ;  /* 0x000000f60900720c */ /* 0x000fe20005741270 */
[----:B----4-:R4:W-:Y:S01]  /*d9fd0*/  @P3 STG.E desc[UR60][R240.64], R210 ;  /* 0x000000d2f0003986 */ /* 0x0109e2000c10193c */
[----:B--2---:R-:W-:Y:S02]  /*d9fe0*/  ISETP.GE.AND P3, PT, R10, R235, PT ;  /* 0x000000eb0a00720c */ /* 0x004fe40003f66270 */
[----:B------:R-:W-:Y:S01]  /*d9ff0*/  IADD3 R10, R6, 0xbb, RZ ;  /* 0x000000bb060a7810 */ /* 0x000fe20007ffe0ff */
[----:B------:R2:W-:Y:S03]  /*da000*/  @P4 STG.E desc[UR60][R242.64], R208 ;  /* 0x000000d0f2004986 */ /* 0x0005e6000c10193c */
[----:B------:R-:W-:Y:S01]  /*da010*/  ISETP.GE.AND P4, PT, R10, R237, PT ;  /* 0x000000ed0a00720c */ /* 0x000fe20003f86270 */
[----:B----4-:R-:W-:-:S05]  /*da020*/  IMAD.WIDE R240, R13, 0x4, R4 ;  /* 0x000000040df07825 */ /* 0x010fca00078e0204 */
        /* <DEDUP_REMOVED lines=12> */
[----:B-1----:R-:W2:Y:S01]  /*da0f0*/  LDL.LU R204, [R1+0xd0c] ;  /* 0x000d0c0001cc7983 */ /* 0x002ea20000300800 */
[C---:B------:R-:W-:Y:S01]  /*da100*/  ISETP.LT.AND P4, PT, R9.reuse, R106, !P4 ;  /* 0x0000006a0900720c */ /* 0x040fe20006781270 */
[----:B------:R-:W-:Y:S01]  /*da110*/  VIADD R10, R6, 0xbe ;  /* 0x000000be060a7836 */ /* 0x000fe20000000000 */
[----:B------:R-:W-:Y:S01]  /*da120*/  ISETP.LT.AND P3, PT, R9, R104, !P3 ;  /* 0x000000680900720c */ /* 0x000fe20005f61270 */
[----:B---3--:R1:W-:Y:S01]  /*da130*/  @P2 STG.E desc[UR60][R242.64], R150 ;  /* 0x00000096f2002986 */ /* 0x0083e2000c10193c */
[----:B------:R-:W-:Y:S01]  /*da140*/  IMAD.WIDE R244, R13, 0x4, R2 ;  /* 0x000000040df47825 */ /* 0x000fe200078e0202 */
[----:B------:R-:W3:Y:S01]  /*da150*/  LDC.64 R106, c[0x0][0x228] ;  /* 0x00008a00ff6a7b82 */ /* 0x000ee20000000a00 */
[----:B------:R-:W-:-:S02]  /*da160*/  ISETP.GE.AND P2, PT, R10, R239, PT ;  /* 0x000000ef0a00720c */ /* 0x000fc40003f46270 */
[C---:B------:R-:W-:Y:S01]  /*da170*/  IMAD.IADD R8, R13.reuse, 0x1, R0 ;  /* 0x000000010d087824 */ /* 0x040fe200078e0200 */
[----:B------:R-:W-:Y:S01]  /*da180*/  IADD3 R10, R6, 0xbd, RZ ;  /* 0x000000bd060a7810 */ /* 0x000fe20007ffe0ff */
[----:B------:R1:W-:Y:S02]  /*da190*/  @P6 STG.E desc[UR60][R244.64], R148 ;  /* 0x00000094f4006986 */ /* 0x0003e4000c10193c */
[----:B-1----:R-:W-:Y:S01]  /*da1a0*/  IMAD.WIDE R242, R13, 0x4, R4 ;  /* 0x000000040df27825 */ /* 0x002fe200078e0204 */
[----:B------:R-:W-:-:S03]  /*da1b0*/  ISETP.GE.AND P6, PT, R10, R109, PT ;  /* 0x0000006d0a00720c */ /* 0x000fc60003fc6270 */
[----:B------:R-:W-:Y:S01]  /*da1c0*/  IMAD.WIDE R104, R8, 0x4, R2 ;  /* 0x0000000408687825 */ /* 0x000fe200078e0202 */
[----:B------:R1:W-:Y:S01]  /*da1d0*/  @P4 STG.E desc[UR60][R242.64], R114 ;  /* 0x00000072f2004986 */ /* 0x0003e2000c10193c */
[----:B------:R-:W-:-:S03]  /*da1e0*/  ISETP.LT.AND P4, PT, R7, R185, !P2 ;  /* 0x000000b90700720c */ /* 0x000fc60005781270 */
[----:B------:R-:W3:Y:S04]  /*da1f0*/  LDL.LU R185, [R1+0x2f50] ;  /* 0x002f500001b97983 */ /* 0x000ee80000300800 */
[----:B------:R-:W3:Y:S04]  /*da200*/  LDL.LU R150, [R1+0x97c] ;  /* 0x00097c0001967983 */ /* 0x000ee80000300800 */
[----:B------:R1:W-:Y:S01]  /*da210*/  @P1 STG.E desc[UR60][R104.64], R112 ;  /* 0x0000007068001986 */ /* 0x0003e2000c10193c */
[----:B------:R-:W-:-:S03]  /*da220*/  ISETP.LT.AND P1, PT, R7, R186, !P6 ;  /* 0x000000ba0700720c */ /* 0x000fc60007721270 */
[----:B------:R-:W3:Y:S04]  /*da230*/  LDL.LU R186, [R1+0x2f4c] ;  /* 0x002f4c0001ba7983 */ /* 0x000ee80000300800 */
[----:B------:R-:W3:Y:S04]  /*da240*/  LDL.LU R148, [R1+0xd1c] ;  /* 0x000d1c0001947983 */ /* 0x000ee80000300800 */
[----:B-1----:R-:W3:Y:S01]  /*da250*/  LDL.LU R114, [R1+0x57c] ;  /* 0x00057c0001727983 */ /* 0x002ee20000300800 */
[C---:B------:R-:W-:Y:S01]  /*da260*/  IMAD.WIDE R242, R8.reuse, 0x4, R4 ;  /* 0x0000000408f27825 */ /* 0x040fe200078e0204 */
[----:B------:R-:W-:Y:S01]  /*da270*/  IADD3 R13, R8, R0, RZ ;  /* 0x00000000080d7210 */ /* 0x000fe20007ffe0ff */
[----:B------:R-:W1:Y:S01]  /*da280*/  LDC.64 R104, c[0x0][0x228] ;  /* 0x00008a00ff687b82 */ /* 0x000e620000000a00 */
[----:B------:R-:W3:Y:S01]  /*da290*/  LDL.LU R112, [R1+0xd20] ;  /* 0x000d200001707983 */ /* 0x000ee20000300800 */
[----:B------:R-:W-:Y:S01]  /*da2a0*/  ISETP.LT.AND P6, PT, R9, R102, !P6 ;  /* 0x000000660900720c */ /* 0x000fe200077c1270 */
[----:B------:R-:W-:-:S02]  /*da2b0*/  VIADD R10, R6, 0xc0 ;  /* 0x000000c0060a7836 */ /* 0x000fc40000000000 */
[C---:B------:R-:W-:Y:S02]  /*da2c0*/  IMAD.IADD R8, R13.reuse, 0x1, R0 ;  /* 0x000000010d087824 */ /* 0x040fe400078e0200 */
[--C-:B------:R-:W-:Y:S01]  /*da2d0*/  IMAD.WIDE R244, R13, 0x4, R2.reuse ;  /* 0x000000040df47825 */ /* 0x100fe200078e0202 */
[----:B------:R-:W-:Y:S01]  /*da2e0*/  ISETP.LT.AND P2, PT, R9, R100, !P2 ;  /* 0x000000640900720c */ /* 0x000fe20005741270 */
[----:B------:R-:W1:Y:S02]  /*da2f0*/  LDC.64 R102, c[0x0][0x228] ;  /* 0x00008a00ff667b82 */ /* 0x000e640000000a00 */
[----:B------:R-:W-:Y:S01]  /*da300*/  IMAD.WIDE R100, R8, 0x4, R2 ;  /* 0x0000000408647825 */ /* 0x000fe200078e0202 */
[----:B----4-:R4:W-:Y:S01]  /*da310*/  @P3 STG.E desc[UR60][R242.64], R210 ;  /* 0x000000d2f2003986 */ /* 0x0109e2000c10193c */
[----:B--2---:R-:W-:Y:S02]  /*da320*/  ISETP.GE.AND P3, PT, R10, R241, PT ;  /* 0x000000f10a00720c */ /* 0x004fe40003f66270 */
[----:B------:R-:W-:Y:S01]  /*da330*/  IADD3 R10, R6, 0xbf, RZ ;  /* 0x000000bf060a7810 */ /* 0x000fe20007ffe0ff */
[----:B------:R-:W-:Y:S03]  /*da340*/  @P1 STG.E desc[UR60][R244.64], R208 ;  /* 0x000000d0f4001986 */ /* 0x000fe6000c10193c */
[----:B---3--:R-:W-:Y:S01]  /*da350*/  ISETP.GE.AND P1, PT, R10, R107, PT ;  /* 0x0000006b0a00720c */ /* 0x008fe20003f26270 */
[----:B----4-:R-:W-:-:S05]  /*da360*/  IMAD.WIDE R242, R13, 0x4, R4 ;  /* 0x000000040df27825 */ /* 0x010fca00078e0204 */
[----:B------:R2:W-:Y:S01]  /*da370*/  @P6 STG.E desc[UR60][R242.64], R206 ;  /* 0x000000cef2006986 */ /* 0x0005e2000c10193c */
[----:B------:R-:W-:-:S03]  /*da380*/  ISETP.LT.AND P6, PT, R7, R187, !P3 ;  /* 0x000000bb0700720c */ /* 0x000fc60005fc1270 */
[----:B------:R3:W-:Y:S01]  /*da390*/  @P4 STG.E desc[UR60][R100.64], R204 ;  /* 0x000000cc64004986 */ /* 0x0007e2000c10193c */
[----:B------:R-:W-:-:S03]  /*da3a0*/  ISETP.LT.AND P4, PT, R7, R140, !P1 ;  /* 0x0000008c0700720c */ /* 0x000fc60004f81270 */
[----:B------:R-:W4:Y:S04]  /*da3b0*/  LDL.LU R187, [R1+0x2f48] ;  /* 0x002f480001bb7983 */ /* 0x000f280000300800 */
[----:B------:R-:W4:Y:S04]  /*da3c0*/  LDL.LU R140, [R1+0x2f44] ;  /* 0x002f4400018c7983 */ /* 0x000f280000300800 */
[----:B------:R-:W4:Y:S01]  /*da3d0*/  LDL.LU R210, [R1+0x980] ;  /* 0x0009800001d27983 */ /* 0x000f220000300800 */
[C---:B--2---:R-:W-:Y:S01]  /*da3e0*/  IMAD.WIDE R242, R8.reuse, 0x4, R4 ;  /* 0x0000000408f27825 */ /* 0x044fe200078e0204 */
[----:B------:R-:W-:Y:S01]  /*da3f0*/  IADD3 R13, R8, R0, RZ ;  /* 0x00000000080d7210 */ /* 0x000fe20007ffe0ff */
[----:B---3--:R-:W2:Y:S01]  /*da400*/  LDC.64 R100, c[0x0][0x228] ;  /* 0x00008a00ff647b82 */ /* 0x008ea20000000a00 */
[----:B------:R-:W3:Y:S04]  /*da410*/  LDL.LU R208, [R1+0xd30] ;  /* 0x000d300001d07983 */ /* 0x000ee80000300800 */
[----:B------:R-:W3:Y:S04]  /*da420*/  LDL.LU R206, [R1+0x580] ;  /* 0x0005800001ce7983 */ /* 0x000ee80000300800 */
[----:B------:R-:W3:Y:S01]  /*da430*/  LDL.LU R204, [R1+0xd24] ;  /* 0x000d240001cc7983 */ /* 0x000ee20000300800 */
[C---:B------:R-:W-:Y:S01]  /*da440*/  ISETP.LT.AND P1, PT, R9.reuse, R232, !P1 ;  /* 0x000000e80900720c */ /* 0x040fe20004f21270 */
[----:B------:R-:W-:Y:S01]  /*da450*/  VIADD R10, R6, 0xc2 ;  /* 0x000000c2060a7836 */ /* 0x000fe20000000000 */
[----:B------:R-:W-:Y:S01]  /*da460*/  ISETP.LT.AND P3, PT, R9, R12, !P3 ;  /* 0x0000000c0900720c */ /* 0x000fe20005f61270 */
[----:B------:R1:W-:Y:S01]  /*da470*/  @P2 STG.E desc[UR60][R242.64], R150 ;  /* 0x00000096f2002986 */ /* 0x0003e2000c10193c */
[C---:B------:R-:W-:Y:S01]  /*da480*/  IMAD.IADD R8, R13.reuse, 0x1, R0 ;  /* 0x000000010d087824 */ /* 0x040fe200078e0200 */
[----:B------:R-:W3:Y:S01]  /*da490*/  LDC.64 R232, c[0x0][0x228] ;  /* 0x00008a00ffe87b82 */ /* 0x000ee20000000a00 */
[----:B------:R-:W-:Y:S01]  /*da4a0*/  IMAD.WIDE R244, R13, 0x4, R2 ;  /* 0x000000040df47825 */ /* 0x000fe200078e0202 */
[----:B-1----:R-:W-:-:S02]  /*da4b0*/  ISETP.GE.AND P2, PT, R10, R105, PT ;  /* 0x000000690a00720c */ /* 0x002fc40003f46270 */
[----:B------:R-:W-:Y:S02]  /*da4c0*/  IADD3 R10, R6, 0xc1, RZ ;  /* 0x000000c1060a7810 */ /* 0x000fe40007ffe0ff */
[----:B------:R-:W-:Y:S01]  /*da4d0*/  @P4 STG.E desc[UR60][R244.64], R148 ;  /* 0x00000094f4004986 */ /* 0x000fe2000c10193c */
[----:B------:R-:W-:Y:S01]  /*da4e0*/  IMAD.WIDE R242, R13, 0x4, R4 ;  /* 0x000000040df27825 */ /* 0x000fe200078e0204 */
[----:B------:R-:W-:-:S03]  /*da4f0*/  ISETP.GE.AND P4, PT, R10, R103, PT ;  /* 0x000000670a00720c */ /* 0x000fc60003f86270 */
[----:B------:R-:W-:Y:S01]  /*da500*/  IMAD.WIDE R12, R8, 0x4, R2 ;  /* 0x00000004080c7825 */ /* 0x000fe200078e0202 */
[----:B------:R1:W-:Y:S01]  /*da510*/  @P1 STG.E desc[UR60][R242.64], R114 ;  /* 0x00000072f2001986 */ /* 0x0003e2000c10193c */
[----:B------:R-:W-:-:S03]  /*da520*/  ISETP.LT.AND P1, PT, R7, R141, !P2 ;  /* 0x0000008d0700720c */ /* 0x000fc60005721270 */
[----:B------:R1:W-:Y:S01]  /*da530*/  @P6 STG.E desc[UR60][R12.64], R112 ;  /* 0x000000700c006986 */ /* 0x0003e2000c10193c */
[----:B------:R-:W-:-:S03]  /*da540*/  ISETP.LT.AND P6, PT, R7, R142, !P4 ;  /* 0x0000008e0700720c */ /* 0x000fc600067c1270 */
[----:B------:R-:W3:Y:S04]  /*da550*/  LDL.LU R141, [R1+0x2f40] ;  /* 0x002f4000018d7983 */ /* 0x000ee80000300800 */
[----:B------:R-:W3:Y:S04]  /*da560*/  LDL.LU R142, [R1+0x2f3c] ;  /* 0x002f3c00018e7983 */ /* 0x000ee80000300800 */
[----:B------:R-:W3:Y:S01]  /*da570*/  LDL.LU R150, [R1+0x984] ;  /* 0x0009840001967983 */ /* 0x000ee20000300800 */
[C---:B-1----:R-:W-:Y:S01]  /*da580*/  IMAD.WIDE R242, R8.reuse, 0x4, R4 ;  /* 0x0000000408f27825 */ /* 0x042fe200078e0204 */
[----:B------:R-:W-:Y:S01]  /*da590*/  IADD3 R103, R8, R0, RZ ;  /* 0x0000000008677210 */ /* 0x000fe20007ffe0ff */
[----:B------:R-:W1:Y:S01]  /*da5a0*/  LDC.64 R12, c[0x0][0x228] ;  /* 0x00008a00ff0c7b82 */ /* 0x000e620000000a00 */
[----:B------:R-:W3:Y:S04]  /*da5b0*/  LDL.LU R148, [R1+0xd34] ;  /* 0x000d340001947983 */ /* 0x000ee80000300800 */
[----:B------:R-:W3:Y:S04]  /*da5c0*/  LDL.LU R114, [R1+0x584] ;  /* 0x0005840001727983 */ /* 0x000ee80000300800 */
[----:B------:R-:W3:Y:S01]  /*da5d0*/  LDL.LU R112, [R1+0xd28] ;  /* 0x000d280001707983 */ /* 0x000ee20000300800 */
[C---:B------:R-:W-:Y:S01]  /*da5e0*/  ISETP.LT.AND P4, PT, R9.reuse, R236, !P4 ;  /* 0x000000ec0900720c */ /* 0x040fe20006781270 */
[----:B------:R-:W-:Y:S01]  /*da5f0*/  VIADD R10, R6, 0xc4 ;  /* 0x000000c4060a7836 */ /* 0x000fe20000000000 */
[----:B------:R-:W-:Y:S01]  /*da600*/  ISETP.LT.AND P2, PT, R9, R234, !P2 ;  /* 0x000000ea0900720c */ /* 0x000fe20005741270 */
[C---:B------:R-:W-:Y:S01]  /*da610*/  IMAD.IADD R8, R103.reuse, 0x1, R0 ;  /* 0x0000000167087824 */ /* 0x040fe200078e0200 */
[----:B------:R-:W1:Y:S01]  /*da620*/  LDC.64 R236, c[0x0][0x228] ;  /* 0x00008a00ffec7b82 */ /* 0x000e620000000a00 */
[----:B------:R-:W-:-:S04]  /*da630*/  IMAD.WIDE R244, R103, 0x4, R2 ;  /* 0x0000000467f47825 */ /* 0x000fc800078e0202 */
[----:B------:R-:W-:Y:S01]  /*da640*/  IMAD.WIDE R234, R8, 0x4, R2 ;  /* 0x0000000408ea7825 */ /* 0x000fe200078e0202 */
[----:B----4-:R4:W-:Y:S01]  /*da650*/  @P3 STG.E desc[UR60][R242.64], R210 ;  /* 0x000000d2f2003986 */ /* 0x0109e2000c10193c */
[----:B--2---:R-:W-:Y:S02]  /*da660*/  ISETP.GE.AND P3, PT, R10, R101, PT ;  /* 0x000000650a00720c */ /* 0x004fe40003f66270 */
[----:B------:R-:W-:Y:S01]  /*da670*/  IADD3 R10, R6, 0xc3, RZ ;  /* 0x000000c3060a7810 */ /* 0x000fe20007ffe0ff */
[----:B---3--:R-:W-:Y:S03]  /*da680*/  @P6 STG.E desc[UR60][R244.64], R208 ;  /* 0x000000d0f4006986 */ /* 0x008fe6000c10193c */
[----:B------:R-:W-:Y:S01]  /*da690*/  ISETP.GE.AND P6, PT, R10, R233, PT ;  /* 0x000000e90a00720c */ /* 0x000fe20003fc6270 */
        /* <DEDUP_REMOVED lines=11> */
[----:B------:R-:W3:Y:S01]  /*da750*/  LDL.LU R208, [R1+0xd38] ;  /* 0x000d380001d07983 */ /* 0x000ee20000300800 */
[----:B------:R-:W-:-:S03]  /*da760*/  ISETP.LT.AND P6, PT, R9, R108, !P6 ;  /* 0x0000006c0900720c */ /* 0x000fc600077c1270 */
[----:B------:R-:W3:Y:S01]  /*da770*/  LDL.LU R206, [R1+0x588] ;  /* 0x0005880001ce7983 */ /* 0x000ee20000300800 */
[----:B------:R-:W-:Y:S02]  /*da780*/  VIADD R10, R6, 0xc6 ;  /* 0x000000c6060a7836 */ /* 0x000fe40000000000 */
[----:B------:R-:W-:Y:S01]  /*da790*/  IMAD.WIDE R244, R101, 0x4, R2 ;  /* 0x0000000465f47825 */ /* 0x000fe200078e0202 */
[----:B------:R-:W3:Y:S01]  /*da7a0*/  LDL.LU R204, [R1+0xd2c] ;  /* 0x000d2c0001cc7983 */ /* 0x000ee20000300800 */
[----:B------:R-:W-:Y:S01]  /*da7b0*/  ISETP.LT.AND P3, PT, R9, R238, !P3 ;  /* 0x000000ee0900720c */ /* 0x000fe20005f61270 */
[----:B------:R-:W3:Y:S02]  /*da7c0*/  LDC.64 R108, c[0x0][0x228] ;  /* 0x00008a00ff6c7b82 */ /* 0x000ee40000000a00 */
[----:B------:R1:W-:Y:S02]  /*da7d0*/  @P2 STG.E desc[UR60][R242.64], R150 ;  /* 0x00000096f2002986 */ /* 0x0003e4000c10193c */
[----:B-1----:R-:W-:Y:S01]  /*da7e0*/  ISETP.GE.AND P2, PT, R10, R13, PT ;  /* 0x0000000d0a00720c */ /* 0x002fe20003f46270 */
[----:B------:R-:W-:Y:S01]  /*da7f0*/  IMAD.IADD R8, R101, 0x1, R0 ;  /* 0x0000000165087824 */ /* 0x000fe200078e0200 */
[----:B------:R-:W-:Y:S01]  /*da800*/  IADD3 R10, R6, 0xc5, RZ ;  /* 0x000000c5060a7810 */ /* 0x000fe20007ffe0ff */
[----:B------:R1:W-:Y:S02]  /*da810*/  @P1 STG.E desc[UR60][R244.64], R148 ;  /* 0x00000094f4001986 */ /* 0x0003e4000c10193c */
[----:B------:R-:W-:-:S04]  /*da820*/  IMAD.WIDE R238, R8, 0x4, R2 ;  /* 0x0000000408ee7825 */ /* 0x000fc800078e0202 */
[----:B------:R-:W-:Y:S01]  /*da830*/  IMAD.WIDE R242, R101, 0x4, R4 ;  /* 0x0000000465f27825 */ /* 0x000fe200078e0204 */
[----:B------:R-:W-:-:S04]  /*da840*/  ISETP.GE.AND P1, PT, R10, R237, PT ;  /* 0x000000ed0a00720c */ /* 0x000fc80003f26270 */
[----:B------:R1:W-:Y:S01]  /*da850*/  @P6 STG.E desc[UR60][R242.64], R114 ;  /* 0x00000072f2006986 */ /* 0x0003e2000c10193c */
[----:B------:R-:W-:-:S03]  /*da860*/  ISETP.LT.AND P6, PT, R7, R177, !P2 ;  /* 0x000000b10700720c */ /* 0x000fc600057c1270 */
[----:B------:R-:W3:Y:S04]  /*da870*/  LDL.LU R177, [R1+0x2f30] ;  /* 0x002f300001b17983 */ /* 0x000ee80000300800 */
[----:B------:R-:W3:Y:S04]  /*da880*/  LDL.LU R150, [R1+0x98c] ;  /* 0x00098c0001967983 */ /* 0x000ee80000300800 */
[----:B------:R2:W-:Y:S01]  /*da890*/  @P4 STG.E desc[UR60][R238.64], R112 ;  /* 0x00000070ee004986 */ /* 0x0005e2000c10193c */
[----:B------:R-:W-:-:S03]  /*da8a0*/  ISETP.LT.AND P4, PT, R7, R178, !P1 ;  /* 0x000000b20700720c */ /* 0x000fc60004f81270 */
[----:B------:R-:W3:Y:S04]  /*da8b0*/  LDL.LU R178, [R1+0x2f2c] ;  /* 0x002f2c0001b27983 */ /* 0x000ee80000300800 */
[----:B-1----:R-:W3:Y:S04]  /*da8c0*/  LDL.LU R148, [R1+0xd3c] ;  /* 0x000d3c0001947983 */ /* 0x002ee80000300800 */
[----:B------:R-:W3:Y:S01]  /*da8d0*/  LDL.LU R114, [R1+0x58c] ;  /* 0x00058c0001727983 */ /* 0x000ee20000300800 */
[C---:B------:R-:W-:Y:S01]  /*da8e0*/  IMAD.WIDE R242, R8.reuse, 0x4, R4 ;  /* 0x0000000408f27825 */ /* 0x040fe200078e0204 */
[----:B------:R-:W-:Y:S01]  /*da8f0*/  IADD3 R10, R8, R0, RZ ;  /* 0x00000000080a7210 */ /* 0x000fe20007ffe0ff */
[----:B--2---:R-:W1:Y:S01]  /*da900*/  LDC.64 R238, c[0x0][0x228] ;  /* 0x00008a00ffee7b82 */ /* 0x004e620000000a00 */
[----:B------:R-:W2:Y:S01]  /*da910*/  LDL.LU R112, [R1+0xd40] ;  /* 0x000d400001707983 */ /* 0x000ea20000300800 */
[----:B------:R-:W-:Y:S01]  /*da920*/  ISETP.LT.AND P1, PT, R9, R106, !P1 ;  /* 0x0000006a0900720c */ /* 0x000fe20004f21270 */
[----:B------:R-:W-:-:S02]  /*da930*/  VIADD R13, R6, 0xc8 ;  /* 0x000000c8060d7836 */ /* 0x000fc40000000000 */
[C---:B------:R-:W-:Y:S01]  /*da940*/  IMAD.IADD R8, R10.reuse, 0x1, R0 ;  /* 0x000000010a087824 */ /* 0x040fe200078e0200 */
[----:B------:R-:W-:Y:S01]  /*da950*/  ISETP.LT.AND P2, PT, R9, R240, !P2 ;  /* 0x000000f00900720c */ /* 0x000fe20005741270 */
[----:B------:R-:W-:Y:S01]  /*da960*/  IMAD.WIDE R244, R10, 0x4, R4 ;  /* 0x000000040af47825 */ /* 0x000fe200078e0204 */
[----:B------:R-:W1:Y:S03]  /*da970*/  LDC.64 R106, c[0x0][0x228] ;  /* 0x00008a00ff6a7b82 */ /* 0x000e660000000a00 */
[--C-:B------:R-:W-:Y:S01]  /*da980*/  IMAD.WIDE R240, R8, 0x4, R2.reuse ;  /* 0x0000000408f07825 */ /* 0x100fe200078e0202 */
[----:B----4-:R4:W-:Y:S01]  /*da990*/  @P3 STG.E desc[UR60][R242.64], R210 ;  /* 0x000000d2f2003986 */ /* 0x0109e2000c10193c */
[----:B------:R-:W-:Y:S02]  /*da9a0*/  ISETP.GE.AND P3, PT, R13, R235, PT ;  /* 0x000000eb0d00720c */ /* 0x000fe40003f66270 */
[----:B------:R-:W-:Y:S01]  /*da9b0*/  IADD3 R13, R6, 0xc7, RZ ;  /* 0x000000c7060d7810 */ /* 0x000fe20007ffe0ff */
[----:B----4-:R-:W-:-:S05]  /*da9c0*/  IMAD.WIDE R242, R10, 0x4, R2 ;  /* 0x000000040af27825 */ /* 0x010fca00078e0202 */
[----:B---3--:R3:W-:Y:S01]  /*da9d0*/  @P4 STG.E desc[UR60][R242.64], R208 ;  /* 0x000000d0f2004986 */ /* 0x0087e2000c10193c */
[----:B------:R-:W-:-:S03]  /*da9e0*/  ISETP.GE.AND P4, PT, R13, R109, PT ;  /* 0x0000006d0d00720c */ /* 0x000fc60003f86270 */
[----:B------:R-:W-:Y:S01]  /*da9f0*/  @P1 STG.E desc[UR60][R244.64], R206 ;  /* 0x000000cef4001986 */ /* 0x000fe2000c10193c */
[----:B------:R-:W-:-:S03]  /*daa00*/  ISETP.LT.AND P1, PT, R7, R179, !P3 ;  /* 0x000000b30700720c */ /* 0x000fc60005f21270 */
[----:B------:R4:W-:Y:S01]  /*daa10*/  @P6 STG.E desc[UR60][R240.64], R204 ;  /* 0x000000ccf0006986 */ /* 0x0009e2000c10193c */
[----:B------:R-:W-:-:S03]  /*daa20*/  ISETP.LT.AND P6, PT, R7, R180, !P4 ;  /* 0x000000b40700720c */ /* 0x000fc600067c1270 */
[----:B------:R-:W2:Y:S04]  /*daa30*/  LDL.LU R179, [R1+0x2f28] ;  /* 0x002f280001b37983 */ /* 0x000ea80000300800 */
[----:B------:R-:W2:Y:S04]  /*daa40*/  LDL.LU R180, [R1+0x2f24] ;  /* 0x002f240001b47983 */ /* 0x000ea80000300800 */
[----:B------:R-:W2:Y:S01]  /*daa50*/  LDL.LU R210, [R1+0x590] ;  /* 0x0005900001d27983 */ /* 0x000ea20000300800 */
[C---:B---3--:R-:W-:Y:S01]  /*daa60*/  IMAD.WIDE R242, R8.reuse, 0x4, R4 ;  /* 0x0000000408f27825 */ /* 0x048fe200078e0204 */
[----:B------:R-:W-:Y:S01]  /*daa70*/  IADD3 R10, R8, R0, RZ ;  /* 0x00000000080a7210 */ /* 0x000fe20007ffe0ff */
[----:B----4-:R-:W3:Y:S01]  /*daa80*/  LDC.64 R240, c[0x0][0x228] ;  /* 0x00008a00fff07b82 */ /* 0x010ee20000000a00 */
[----:B------:R-:W4:Y:S01]  /*daa90*/  LDL.LU R208, [R1+0xd50] ;  /* 0x000d500001d07983 */ /* 0x000f220000300800 */
[----:B------:R-:W-:-:S03]  /*daaa0*/  ISETP.LT.AND P4, PT, R9, R102, !P4 ;  /* 0x000000660900720c */ /* 0x000fc60006781270 */
[----:B------:R-:W4:Y:S01]  /*daab0*/  LDL.LU R206, [R1+0x990] ;  /* 0x0009900001ce7983 */ /* 0x000f220000300800 */
[----:B------:R-:W-:Y:S02]  /*daac0*/  VIADD R13, R6, 0xca ;  /* 0x000000ca060d7836 */ /* 0x000fe40000000000 */
[C---:B------:R-:W-:Y:S01]  /*daad0*/  IMAD.IADD R8, R10.reuse, 0x1, R0 ;  /* 0x000000010a087824 */ /* 0x040fe200078e0200 */
[----:B------:R-:W4:Y:S04]  /*daae0*/  LDL.LU R204, [R1+0xd44] ;  /* 0x000d440001cc7983 */ /* 0x000f280000300800 */
[----:B------:R1:W-:Y:S02]  /*daaf0*/  @P2 STG.E desc[UR60][R242.64], R150 ;  /* 0x00000096f2002986 */ /* 0x0003e4000c10193c */
[----:B-1----:R-:W-:Y:S01]  /*dab00*/  ISETP.GE.AND P2, PT, R13, R239, PT ;  /* 0x000000ef0d00720c */ /* 0x002fe20003f46270 */
[----:B------:R-:W-:Y:S01]  /*dab10*/  IMAD.WIDE R244, R10, 0x4, R4 ;  /* 0x000000040af47825 */ /* 0x000fe200078e0204 */
[----:B------:R-:W-:Y:S01]  /*dab20*/  IADD3 R13, R6, 0xc9, RZ ;  /* 0x000000c9060d7810 */ /* 0x000fe20007ffe0ff */
[----:B------:R-:W1:Y:S01]  /*dab30*/  LDC.64 R102, c[0x0][0x228] ;  /* 0x00008a00ff667b82 */ /* 0x000e620000000a00 */
[----:B------:R-:W-:Y:S01]  /*dab40*/  ISETP.LT.AND P3, PT, R9, R104, !P3 ;  /* 0x000000680900720c */ /* 0x000fe20005f61270 */
[----:B------:R-:W-:-:S04]  /*dab50*/  IMAD.WIDE R104, R8, 0x4, R2 ;  /* 0x0000000408687825 */ /* 0x000fc800078e0202 */
[----:B------:R-:W-:-:S05]  /*dab60*/  IMAD.WIDE R242, R10, 0x4, R2 ;  /* 0x000000040af27825 */ /* 0x000fca00078e0202 */
[----:B------:R3:W-:Y:S01]  /*dab70*/  @P6 STG.E desc[UR60][R242.64], R148 ;  /* 0x00000094f2006986 */ /* 0x0007e2000c10193c */
[----:B------:R-:W-:-:S03]  /*dab80*/  ISETP.GE.AND P6, PT, R13, R107, PT ;  /* 0x0000006b0d00720c */ /* 0x000fc60003fc6270 */
[----:B------:R-:W-:Y:S01]  /*dab90*/  @P4 STG.E desc[UR60][R244.64], R114 ;  /* 0x00000072f4004986 */ /* 0x000fe2000c10193c */
[----:B------:R-:W-:-:S03]  /*daba0*/  ISETP.LT.AND P4, PT, R7, R181, !P2 ;  /* 0x000000b50700720c */ /* 0x000fc60005781270 */
[----:B--2---:R2:W-:Y:S01]  /*dabb0*/  @P1 STG.E desc[UR60][R104.64], R112 ;  /* 0x0000007068001986 */ /* 0x0045e2000c10193c */
[----:B------:R-:W-:-:S03]  /*dabc0*/  ISETP.LT.AND P1, PT, R7, R182, !P6 ;  /* 0x000000b60700720c */ /* 0x000fc60007721270 */
[----:B------:R-:W4:Y:S04]  /*dabd0*/  LDL.LU R181, [R1+0x2f20] ;  /* 0x002f200001b57983 */ /* 0x000f280000300800 */
[----:B------:R-:W4:Y:S04]  /*dabe0*/  LDL.LU R182, [R1+0x2f1c] ;  /* 0x002f1c0001b67983 */ /* 0x000f280000300800 */
[----:B------:R-:W4:Y:S01]  /*dabf0*/  LDL.LU R150, [R1+0x594] ;  /* 0x0005940001967983 */ /* 0x000f220000300800 */
[C---:B---3--:R-:W-:Y:S01]  /*dac00*/  IMAD.WIDE R242, R8.reuse, 0x4, R4 ;  /* 0x0000000408f27825 */ /* 0x048fe200078e0204 */
[----:B------:R-:W-:Y:S01]  /*dac10*/  IADD3 R13, R8, R0, RZ ;  /* 0x00000000080d7210 */ /* 0x000fe20007ffe0ff */
[----:B--2---:R-:W2:Y:S01]  /*dac20*/  LDC.64 R104, c[0x0][0x228] ;  /* 0x00008a00ff687b82 */ /* 0x004ea20000000a00 */
[----:B------:R-:W3:Y:S04]  /*dac30*/  LDL.LU R148, [R1+0xd54] ;  /* 0x000d540001947983 */ /* 0x000ee80000300800 */
[----:B------:R-:W3:Y:S04]  /*dac40*/  LDL.LU R114, [R1+0x994] ;  /* 0x0009940001727983 */ /* 0x000ee80000300800 */
[----:B------:R-:W3:Y:S01]  /*dac50*/  LDL.LU R112, [R1+0xd48] ;  /* 0x000d480001707983 */ /* 0x000ee20000300800 */
[C---:B------:R-:W-:Y:S01]  /*dac60*/  ISETP.LT.AND P6, PT, R9.reuse, R232, !P6 ;  /* 0x000000e80900720c */ /* 0x040fe200077c1270 */
[----:B------:R-:W-:Y:S01]  /*dac70*/  VIADD R10, R6, 0xcc ;  /* 0x000000cc060a7836 */ /* 0x000fe20000000000 */
[----:B------:R-:W-:Y:S01]  /*dac80*/  ISETP.LT.AND P2, PT, R9, R100, !P2 ;  /* 0x000000640900720c */ /* 0x000fe20005741270 */
[C---:B------:R-:W-:Y:S01]  /*dac90*/  IMAD.IADD R8, R13.reuse, 0x1, R0 ;  /* 0x000000010d087824 */ /* 0x040fe200078e0200 */
[----:B------:R-:W3:Y:S01]  /*daca0*/  LDC.64 R232, c[0x0][0x228] ;  /* 0x00008a00ffe87b82 */ /* 0x000ee20000000a00 */
[----:B------:R-:W-:-:S04]  /*dacb0*/  IMAD.WIDE R244, R13, 0x4, R4 ;  /* 0x000000040df47825 */ /* 0x000fc800078e0204 */
[--C-:B------:R-:W-:Y:S01]  /*dacc0*/  IMAD.WIDE R100, R8, 0x4, R2.reuse ;  /* 0x0000000408647825 */ /* 0x100fe200078e0202 */
[----:B------:R1:W-:Y:S01]  /*dacd0*/  @P3 STG.E desc[UR60][R242.64], R210 ;  /* 0x000000d2f2003986 */ /* 0x0003e2000c10193c */
[----:B------:R-:W-:Y:S02]  /*dace0*/  ISETP.GE.AND P3, PT, R10, R241, PT ;  /* 0x000000f10a00720c */ /* 0x000fe40003f66270 */
[----:B------:R-:W-:Y:S01]  /*dacf0*/  IADD3 R10, R6, 0xcb, RZ ;  /* 0x000000cb060a7810 */ /* 0x000fe20007ffe0ff */
[----:B-1----:R-:W-:-:S05]  /*dad00*/  IMAD.WIDE R242, R13, 0x4, R2 ;  /* 0x000000040df27825 */ /* 0x002fca00078e0202 */
[----:B----4-:R1:W-:Y:S01]  /*dad10*/  @P1 STG.E desc[UR60][R242.64], R208 ;  /* 0x000000d0f2001986 */ /* 0x0103e2000c10193c */
[----:B------:R-:W-:-:S03]  /*dad20*/  ISETP.GE.AND P1, PT, R10, R103, PT ;  /* 0x000000670a00720c */ /* 0x000fc60003f26270 */
[----:B------:R4:W-:Y:S01]  /*dad30*/  @P6 STG.E desc[UR60][R244.64], R206 ;  /* 0x000000cef4006986 */ /* 0x0009e2000c10193c */
[----:B------:R-:W-:-:S03]  /*dad40*/  ISETP.LT.AND P6, PT, R7, R183, !P3 ;  /* 0x000000b70700720c */ /* 0x000fc60005fc1270 */
[----:B------:R2:W-:Y:S01]  /*dad50*/  @P4 STG.E desc[UR60][R100.64], R204 ;  /* 0x000000cc64004986 */ /* 0x0005e2000c10193c */
[----:B------:R-:W-:-:S03]  /*dad60*/  ISETP.LT.AND P4, PT, R7, R172, !P1 ;  /* 0x000000ac0700720c */ /* 0x000fc60004f81270 */
[----:B------:R-:W3:Y:S04]  /*dad70*/  LDL.LU R183, [R1+0x2f18] ;  /* 0x002f180001b77983 */ /* 0x000ee80000300800 */
[----:B------:R-:W3:Y:S04]  /*dad80*/  LDL.LU R172, [R1+0x2f14] ;  /* 0x002f140001ac7983 */ /* 0x000ee80000300800 */
[----:B------:R-:W3:Y:S01]  /*dad90*/  LDL.LU R210, [R1+0x598] ;  /* 0x0005980001d27983 */ /* 0x000ee20000300800 */
[C---:B------:R-:W-:Y:S01]  /*dada0*/  ISETP.LT.AND P1, PT, R9.reuse, R236, !P1 ;  /* 0x000000ec0900720c */ /* 0x040fe20004f21270 */
[C-C-:B-1----:R-:W-:Y:S01]  /*dadb0*/  IMAD.WIDE R242, R8.reuse, 0x4, R4.reuse ;  /* 0x0000000408f27825 */ /* 0x142fe200078e0204 */
[----:B------:R-:W-:Y:S01]  /*dadc0*/  IADD3 R13, R8, R0, RZ ;  /* 0x00000000080d7210 */ /* 0x000fe20007ffe0ff */
[----:B------:R-:W3:Y:S02]  /*dadd0*/  LDL.LU R208, [R1+0xd58] ;  /* 0x000d580001d07983 */ /* 0x000ee40000300800 */
[----:B------:R-:W-:Y:S01]  /*dade0*/  VIADD R10, R6, 0xce ;  /* 0x000000ce060a7836 */ /* 0x000fe20000000000 */
[----:B------:R-:W-:Y:S01]  /*dadf0*/  ISETP.LT.AND P3, PT, R9, R12, !P3 ;  /* 0x0000000c0900720c */ /* 0x000fe20005f61270 */
[----:B----4-:R-:W4:Y:S01]  /*dae00*/  LDL.LU R206, [R1+0x998] ;  /* 0x0009980001ce7983 */ /* 0x010f220000300800 */
[----:B--2---:R-:W1:Y:S03]  /*dae10*/  LDC.64 R100, c[0x0][0x228] ;  /* 0x00008a00ff647b82 */ /* 0x004e660000000a00 */
[----:B------:R-:W2:Y:S01]  /*dae20*/  LDL.LU R204, [R1+0xd4c] ;  /* 0x000d4c0001cc7983 */ /* 0x000ea20000300800 */
[----:B------:R-:W-:-:S03]  /*dae30*/  IMAD.WIDE R244, R13, 0x4, R4 ;  /* 0x000000040df47825 */ /* 0x000fc600078e0204 */
[----:B------:R3:W-:Y:S01]  /*dae40*/  @P2 STG.E desc[UR60][R242.64], R150 ;  /* 0x00000096f2002986 */ /* 0x0007e2000c10193c */
[----:B------:R-:W-:Y:S01]  /*dae50*/  ISETP.GE.AND P2, PT, R10, R105, PT ;  /* 0x000000690a00720c */ /* 0x000fe20003f46270 */
[C---:B------:R-:W-:Y:S01]  /*dae60*/  IMAD.IADD R8, R13.reuse, 0x1, R0 ;  /* 0x000000010d087824 */ /* 0x040fe200078e0200 */
[----:B------:R-:W-:Y:S01]  /*dae70*/  IADD3 R10, R6, 0xcd, RZ ;  /* 0x000000cd060a7810 */ /* 0x000fe20007ffe0ff */
[----:B------:R-:W1:Y:S01]  /*dae80*/  LDC.64 R236, c[0x0][0x228] ;  /* 0x00008a00ffec7b82 */ /* 0x000e620000000a00 */
[----:B---3--:R-:W-:-:S05]  /*dae90*/  IMAD.WIDE R242, R13, 0x4, R2 ;  /* 0x000000040df27825 */ /* 0x008fca00078e0202 */
[----:B------:R3:W-:Y:S01]  /*daea0*/  @P4 STG.E desc[UR60][R242.64], R148 ;  /* 0x00000094f2004986 */ /* 0x0007e2000c10193c */
[----:B------:R-:W-:-:S03]  /*daeb0*/  IMAD.WIDE R12, R8, 0x4, R2 ;  /* 0x00000004080c7825 */ /* 0x000fc600078e0202 */
[----:B------:R3:W-:Y:S01]  /*daec0*/  @P1 STG.E desc[UR60][R244.64], R114 ;  /* 0x00000072f4001986 */ /* 0x0007e2000c10193c */
[C---:B------:R-:W-:Y:S02]  /*daed0*/  ISETP.LT.AND P1, PT, R7.reuse, R173, !P2 ;  /* 0x000000ad0700720c */ /* 0x040fe40005721270 */
[----:B------:R-:W-:Y:S01]  /*daee0*/  ISETP.GE.AND P4, PT, R10, R233, PT ;  /* 0x000000e90a00720c */ /* 0x000fe20003f86270 */
[----:B------:R-:W2:Y:S04]  /*daef0*/  LDL.LU R173, [R1+0x2f10] ;  /* 0x002f100001ad7983 */ /* 0x000ea80000300800 */
[----:B------:R-:W2:Y:S04]  /*daf00*/  LDL.LU R150, [R1+0x59c] ;  /* 0x00059c0001967983 */ /* 0x000ea80000300800 */
[----:B------:R1:W-:Y:S01]  /*daf10*/  @P6 STG.E desc[UR60][R12.64], R112 ;  /* 0x000000700c006986 */ /* 0x0003e2000c10193c */
[----:B------:R-:W-:-:S03]  /*daf20*/  ISETP.LT.AND P6, PT, R7, R174, !P4 ;  /* 0x000000ae0700720c */ /* 0x000fc600067c1270 */
[----:B------:R-:W2:Y:S04]  /*daf30*/  LDL.LU R174, [R1+0x2f0c] ;  /* 0x002f0c0001ae7983 */ /* 0x000ea80000300800 */
[----:B---3--:R-:W3:Y:S04]  /*daf40*/  LDL.LU R148, [R1+0xd5c] ;  /* 0x000d5c0001947983 */ /* 0x008ee80000300800 */
[----:B------:R-:W3:Y:S01]  /*daf50*/  LDL.LU R114, [R1+0x99c] ;  /* 0x00099c0001727983 */ /* 0x000ee20000300800 */
[C---:B------:R-:W-:Y:S01]  /*daf60*/  IMAD.WIDE R242, R8.reuse, 0x4, R4 ;  /* 0x0000000408f27825 */ /* 0x040fe200078e0204 */
[----:B------:R-:W-:Y:S01]  /*daf70*/  IADD3 R103, R8, R0, RZ ;  /* 0x0000000008677210 */ /* 0x000fe20007ffe0ff */
[----:B-1----:R-:W1:Y:S01]  /*daf80*/  LDC.64 R12, c[0x0][0x228] ;  /* 0x00008a00ff0c7b82 */ /* 0x002e620000000a00 */
[----:B------:R-:W3:Y:S01]  /*daf90*/  LDL.LU R112, [R1+0xd60] ;  /* 0x000d600001707983 */ /* 0x000ee20000300800 */
[----:B------:R-:W-:Y:S01]  /*dafa0*/  ISETP.LT.AND P4, PT, R9, R108, !P4 ;  /* 0x0000006c0900720c */ /* 0x000fe20006781270 */
[----:B------:R-:W-:-:S02]  /*dafb0*/  VIADD R10, R6, 0xd0 ;  /* 0x000000d0060a7836 */ /* 0x000fc40000000000 */
[----:B------:R-:W-:Y:S01]  /*dafc0*/  IMAD.IADD R8, R103, 0x1, R0 ;  /* 0x0000000167087824 */ /* 0x000fe200078e0200 */
[----:B------:R-:W-:Y:S01]  /*dafd0*/  ISETP.LT.AND P2, PT, R9, R234, !P2 ;  /* 0x000000ea0900720c */ /* 0x000fe20005741270 */
[C---:B------:R-:W-:Y:S01]  /*dafe0*/  IMAD.WIDE R244, R103.reuse, 0x4, R4 ;  /* 0x0000000467f47825 */ /* 0x040fe200078e0204 */
[----:B------:R-:W3:Y:S03]  /*daff0*/  LDC.64 R108, c[0x0][0x228] ;  /* 0x00008a00ff6c7b82 */ /* 0x000ee60000000a00 */
[--C-:B------:R-:W-:Y:S01]  /*db000*/  IMAD.WIDE R234, R8, 0x4, R2.reuse ;  /* 0x0000000408ea7825 */ /* 0x100fe200078e0202 */
[----:B------:R1:W-:Y:S01]  /*db010*/  @P3 STG.E desc[UR60][R242.64], R210 ;  /* 0x000000d2f2003986 */ /* 0x0003e2000c10193c */
[----:B------:R-:W-:Y:S02]  /*db020*/  ISETP.GE.AND P3, PT, R10, R101, PT ;  /* 0x000000650a00720c */ /* 0x000fe40003f66270 */
[----:B------:R-:W-:Y:S01]  /*db030*/  IADD3 R10, R6, 0xcf, RZ ;  /* 0x000000cf060a7810 */ /* 0x000fe20007ffe0ff */
[----:B-1----:R-:W-:-:S05]  /*db040*/  IMAD.WIDE R242, R103, 0x4, R2 ;  /* 0x0000000467f27825 */ /* 0x002fca00078e0202 */
[----:B------:R1:W-:Y:S01]  /*db050*/  @P6 STG.E desc[UR60][R242.64], R208 ;  /* 0x000000d0f2006986 */ /* 0x0003e2000c10193c */
[----:B------:R-:W-:-:S03]  /*db060*/  ISETP.GE.AND P6, PT, R10, R237, PT ;  /* 0x000000ed0a00720c */ /* 0x000fc60003fc6270 */
[----:B----4-:R-:W-:Y:S01]  /*db070*/  @P4 STG.E desc[UR60][R244.64], R206 ;  /* 0x000000cef4004986 */ /* 0x010fe2000c10193c */
[----:B------:R-:W-:-:S03]  /*db080*/  ISETP.LT.AND P4, PT, R7, R175, !P3 ;  /* 0x000000af0700720c */ /* 0x000fc60005f81270 */
[----:B--2---:R2:W-:Y:S01]  /*db090*/  @P1 STG.E desc[UR60][R234.64], R204 ;  /* 0x000000ccea001986 */ /* 0x0045e2000c10193c */
[----:B------:R-:W-:-:S03]  /*db0a0*/  ISETP.LT.AND P1, PT, R7, R136, !P6 ;  /* 0x000000880700720c */ /* 0x000fc60007721270 */
[----:B------:R-:W4:Y:S04]  /*db0b0*/  LDL.LU R175, [R1+0x2f08] ;  /* 0x002f080001af7983 */ /* 0x000f280000300800 */
[----:B------:R-:W4:Y:S04]  /*db0c0*/  LDL.LU R136, [R1+0x2f04] ;  /* 0x002f040001887983 */ /* 0x000f280000300800 */
[----:B------:R-:W4:Y:S01]  /*db0d0*/  LDL.LU R210, [R1+0x5a0] ;  /* 0x0005a00001d27983 */ /* 0x000f220000300800 */
[C---:B-1----:R-:W-:Y:S01]  /*db0e0*/  IMAD.WIDE R242, R8.reuse, 0x4, R4 ;  /* 0x0000000408f27825 */ /* 0x042fe200078e0204 */
[----:B------:R-:W-:Y:S01]  /*db0f0*/  ISETP.LT.AND P6, PT, R9, R106, !P6 ;  /* 0x0000006a0900720c */ /* 0x000fe200077c1270 */
[----:B--2---:R-:W1:Y:S01]  /*db100*/  LDC.64 R234, c[0x0][0x228] ;  /* 0x00008a00ffea7b82 */ /* 0x004e620000000a00 */
[----:B------:R-:W2:Y:S01]  /*db110*/  LDL.LU R208, [R1+0xd70] ;  /* 0x000d700001d07983 */ /* 0x000ea20000300800 */
[----:B------:R-:W-:Y:S01]  /*db120*/  IADD3 R101, R8, R0, RZ ;  /* 0x0000000008657210 */ /* 0x000fe20007ffe0ff */
[----:B------:R-:W-:-:S02]  /*db130*/  VIADD R10, R6, 0xd2 ;  /* 0x000000d2060a7836 */ /* 0x000fc40000000000 */
[----:B------:R-:W2:Y:S01]  /*db140*/  LDL.LU R206, [R1+0x9a0] ;  /* 0x0009a00001ce7983 */ /* 0x000ea20000300800 */
[----:B------:R-:W-:Y:S02]  /*db150*/  ISETP.LT.AND P3, PT, R9, R238, !P3 ;  /* 0x000000ee0900720c */ /* 0x000fe40005f61270 */
[----:B------:R-:W2:Y:S01]  /*db160*/  LDC.64 R106, c[0x0][0x228] ;  /* 0x00008a00ff6a7b82 */ /* 0x000ea20000000a00 */
[----:B------:R-:W2:Y:S01]  /*db170*/  LDL.LU R204, [R1+0xd64] ;  /* 0x000d640001cc7983 */ /* 0x000ea20000300800 */
[----:B------:R-:W-:-:S03]  /*db180*/  IMAD.IADD R8, R101, 0x1, R0 ;  /* 0x0000000165087824 */ /* 0x000fc600078e0200 */
[----:B------:R3:W-:Y:S01]  /*db190*/  @P2 STG.E desc[UR60][R242.64], R150 ;  /* 0x00000096f2002986 */ /* 0x0007e2000c10193c */
[----:B------:R-:W-:Y:S01]  /*db1a0*/  ISETP.GE.AND P2, PT, R10, R13, PT ;  /* 0x0000000d0a00720c */ /* 0x000fe20003f46270 */
[----:B------:R-:W-:Y:S01]  /*db1b0*/  IMAD.WIDE R244, R101, 0x4, R4 ;  /* 0x0000000465f47825 */ /* 0x000fe200078e0204 */
[----:B------:R-:W-:-:S03]  /*db1c0*/  IADD3 R10, R6, 0xd1, RZ ;  /* 0x000000d1060a7810 */ /* 0x000fc60007ffe0ff */
[----:B------:R-:W-:-:S04]  /*db1d0*/  IMAD.WIDE R238, R8, 0x4, R2 ;  /* 0x0000000408ee7825 */ /* 0x000fc800078e0202 */
[----:B---3--:R-:W-:-:S05]  /*db1e0*/  IMAD.WIDE R242, R101, 0x4, R2 ;  /* 0x0000000465f27825 */ /* 0x008fca00078e0202 */
[----:B------:R3:W-:Y:S01]  /*db1f0*/  @P1 STG.E desc[UR60][R242.64], R148 ;  /* 0x00000094f2001986 */ /* 0x0007e2000c10193c */
        /* <DEDUP_REMOVED lines=10> */
[----:B-1----:R-:W1:Y:S01]  /*db2a0*/  LDC.64 R238, c[0x0][0x228] ;  /* 0x00008a00ffee7b82 */ /* 0x002e620000000a00 */
        /* <DEDUP_REMOVED lines=10> */
[----:B----4-:R4:W-:Y:S01]  /*db350*/  @P3 STG.E desc[UR60][R242.64], R210 ;  /* 0x000000d2f2003986 */ /* 0x0109e2000c10193c */
[----:B------:R-:W-:Y:S02]  /*db360*/  ISETP.GE.AND P3, PT, R10, R235, PT ;  /* 0x000000eb0a00720c */ /* 0x000fe40003f66270 */
[----:B------:R-:W-:Y:S01]  /*db370*/  IADD3 R10, R6, 0xd3, RZ ;  /* 0x000000d3060a7810 */ /* 0x000fe20007ffe0ff */
[----:B----4-:R-:W-:-:S05]  /*db380*/  IMAD.WIDE R242, R13, 0x4, R2 ;  /* 0x000000040df27825 */ /* 0x010fca00078e0202 */
[----:B--2---:R2:W-:Y:S01]  /*db390*/  @P4 STG.E desc[UR60][R242.64], R208 ;  /* 0x000000d0f2004986 */ /* 0x0045e2000c10193c */
        /* <DEDUP_REMOVED lines=9> */
[C-C-:B--2---:R-:W-:Y:S01]  /*db430*/  IMAD.WIDE R242, R8.reuse, 0x4, R4.reuse ;  /* 0x0000000408f27825 */ /* 0x144fe200078e0204 */
[----:B------:R-:W-:Y:S01]  /*db440*/  IADD3 R13, R8, R0, RZ ;  /* 0x00000000080d7210 */ /* 0x000fe20007ffe0ff */
[----:B------:R-:W2:Y:S02]  /*db450*/  LDL.LU R208, [R1+0xd78] ;  /* 0x000d780001d07983 */ /* 0x000ea40000300800 */
[----:B------:R-:W-:Y:S01]  /*db460*/  VIADD R10, R6, 0xd6 ;  /* 0x000000d6060a7836 */ /* 0x000fe20000000000 */
[----:B------:R-:W-:Y:S01]  /*db470*/  ISETP.LT.AND P3, PT, R9, R104, !P3 ;  /* 0x000000680900720c */ /* 0x000fe20005f61270 */
[----:B----4-:R-:W4:Y:S01]  /*db480*/  LDL.LU R206, [R1+0x9a8] ;  /* 0x0009a80001ce7983 */ /* 0x010f220000300800 */
[----:B-1----:R-:W1:Y:S03]  /*db490*/  LDC.64 R240, c[0x0][0x228] ;  /* 0x00008a00fff07b82 */ /* 0x002e660000000a00 */
[----:B------:R-:W4:Y:S01]  /*db4a0*/  LDL.LU R204, [R1+0xd6c] ;  /* 0x000d6c0001cc7983 */ /* 0x000f220000300800 */
[----:B------:R-:W-:-:S03]  /*db4b0*/  IMAD.WIDE R244, R13, 0x4, R4 ;  /* 0x000000040df47825 */ /* 0x000fc600078e0204 */
[----:B------:R3:W-:Y:S01]  /*db4c0*/  @P2 STG.E desc[UR60][R242.64], R150 ;  /* 0x00000096f2002986 */ /* 0x0007e2000c10193c */
[----:B------:R-:W-:Y:S01]  /*db4d0*/  ISETP.GE.AND P2, PT, R10, R239, PT ;  /* 0x000000ef0a00720c */ /* 0x000fe20003f46270 */
[C---:B------:R-:W-:Y:S01]  /*db4e0*/  IMAD.IADD R8, R13.reuse, 0x1, R0 ;  /* 0x000000010d087824 */ /* 0x040fe200078e0200 */
[----:B------:R-:W-:Y:S01]  /*db4f0*/  IADD3 R10, R6, 0xd5, RZ ;  /* 0x000000d5060a7810 */ /* 0x000fe20007ffe0ff */
[----:B------:R-:W2:Y:S01]  /*db500*/  LDC.64 R232, c[0x0][0x228] ;  /* 0x00008a00ffe87b82 */ /* 0x000ea20000000a00 */
[----:B---3--:R-:W-:-:S05]  /*db510*/  IMAD.WIDE R242, R13, 0x4, R2 ;  /* 0x000000040df27825 */ /* 0x008fca00078e0202 */
[----:B------:R3:W-:Y:S04]  /*db520*/  @P6 STG.E desc[UR60][R242.64], R148 ;  /* 0x00000094f2006986 */ /* 0x0007e8000c10193c */
[----:B------:R3:W-:Y:S01]  /*db530*/  @P4 STG.E desc[UR60][R244.64], R114 ;  /* 0x00000072f4004986 */ /* 0x0007e2000c10193c */
[----:B------:R-:W-:Y:S01]  /*db540*/  ISETP.LT.AND P4, PT, R7, R168, !P2 ;  /* 0x000000a80700720c */ /* 0x000fe20005781270 */
[----:B------:R-:W-:Y:S02]  /*db550*/  IMAD.WIDE R104, R8, 0x4, R2 ;  /* 0x0000000408687825 */ /* 0x000fe400078e0202 */
[----:B------:R-:W4:Y:S01]  /*db560*/  LDL.LU R168, [R1+0x2ef0] ;  /* 0x002ef00001a87983 */ /* 0x000f220000300800 */
[----:B------:R-:W-:-:S03]  /*db570*/  ISETP.GE.AND P6, PT, R10, R103, PT ;  /* 0x000000670a00720c */ /* 0x000fc60003fc6270 */
[----:B------:R-:W4:Y:S04]  /*db580*/  LDL.LU R150, [R1+0x5ac] ;  /* 0x0005ac0001967983 */ /* 0x000f280000300800 */
[----:B------:R1:W-:Y:S01]  /*db590*/  @P1 STG.E desc[UR60][R104.64], R112 ;  /* 0x0000007068001986 */ /* 0x0003e2000c10193c */
[----:B------:R-:W-:-:S03]  /*db5a0*/  ISETP.LT.AND P1, PT, R7, R169, !P6 ;  /* 0x000000a90700720c */ /* 0x000fc60007721270 */
[----:B------:R-:W4:Y:S04]  /*db5b0*/  LDL.LU R169, [R1+0x2eec] ;  /* 0x002eec0001a97983 */ /* 0x000f280000300800 */
        /* <DEDUP_REMOVED lines=17> */
[----:B--2---:R1:W-:Y:S01]  /*db6d0*/  @P1 STG.E desc[UR60][R242.64], R208 ;  /* 0x000000d0f2001986 */ /* 0x0043e2000c10193c */
[----:B------:R-:W-:-:S03]  /*db6e0*/  ISETP.GE.AND P1, PT, R10, R233, PT ;  /* 0x000000e90a00720c */ /* 0x000fc60003f26270 */
[----:B----4-:R-:W-:Y:S01]  /*db6f0*/  @P6 STG.E desc[UR60][R244.64], R206 ;  /* 0x000000cef4006986 */ /* 0x010fe2000c10193c */
[----:B------:R-:W-:-:S03]  /*db700*/  ISETP.LT.AND P6, PT, R7, R170, !P3 ;  /* 0x000000aa0700720c */ /* 0x000fc60005fc1270 */
[----:B------:R2:W-:Y:S01]  /*db710*/  @P4 STG.E desc[UR60][R100.64], R204 ;  /* 0x000000cc64004986 */ /* 0x0005e2000c10193c */
[----:B------:R-:W-:-:S03]  /*db720*/  ISETP.LT.AND P4, PT, R7, R171, !P1 ;  /* 0x000000ab0700720c */ /* 0x000fc60004f81270 */
[----:B------:R-:W4:Y:S04]  /*db730*/  LDL.LU R170, [R1+0x2ee8] ;  /* 0x002ee80001aa7983 */ /* 0x000f280000300800 */
[----:B------:R-:W4:Y:S04]  /*db740*/  LDL.LU R171, [R1+0x2ee4] ;  /* 0x002ee40001ab7983 */ /* 0x000f280000300800 */
[----:B-1----:R-:W4:Y:S01]  /*db750*/  LDL.LU R208, [R1+0x5b0] ;  /* 0x0005b00001d07983 */ /* 0x002f220000300800 */
[C---:B------:R-:W-:Y:S01]  /*db760*/  IMAD.WIDE R242, R8.reuse, 0x4, R4 ;  /* 0x0000000408f27825 */ /* 0x040fe200078e0204 */
[----:B------:R-:W-:Y:S01]  /*db770*/  ISETP.LT.AND P1, PT, R9, R108, !P1 ;  /* 0x0000006c0900720c */ /* 0x000fe20004f21270 */
[----:B--2---:R-:W1:Y:S01]  /*db780*/  LDC.64 R100, c[0x0][0x228] ;  /* 0x00008a00ff647b82 */ /* 0x004e620000000a00 */
[----:B------:R-:W2:Y:S01]  /*db790*/  LDL.LU R206, [R1+0xd90] ;  /* 0x000d900001ce7983 */ /* 0x000ea20000300800 */
[----:B------:R-:W-:Y:S01]  /*db7a0*/  IADD3 R13, R8, R0, RZ ;  /* 0x00000000080d7210 */ /* 0x000fe20007ffe0ff */
[----:B------:R-:W-:-:S02]  /*db7b0*/  VIADD R10, R6, 0xda ;  /* 0x000000da060a7836 */ /* 0x000fc40000000000 */
[----:B------:R3:W-:Y:S01]  /*db7c0*/  @P2 STG.E desc[UR60][R242.64], R150 ;  /* 0x00000096f2002986 */ /* 0x0007e2000c10193c */
[----:B------:R-:W-:Y:S02]  /*db7d0*/  ISETP.LT.AND P3, PT, R9, R12, !P3 ;  /* 0x0000000c0900720c */ /* 0x000fe40005f61270 */
[----:B------:R-:W2:Y:S01]  /*db7e0*/  LDC.64 R108, c[0x0][0x228] ;  /* 0x00008a00ff6c7b82 */ /* 0x000ea20000000a00 */
[----:B------:R-:W2:Y:S01]  /*db7f0*/  LDL.LU R204, [R1+0x9b0] ;  /* 0x0009b00001cc7983 */ /* 0x000ea20000300800 */
[C---:B------:R-:W-:Y:S01]  /*db800*/  IMAD.IADD R8, R13.reuse, 0x1, R0 ;  /* 0x000000010d087824 */ /* 0x040fe200078e0200 */
[----:B------:R-:W-:Y:S02]  /*db810*/  ISETP.GE.AND P2, PT, R10, R105, PT ;  /* 0x000000690a00720c */ /* 0x000fe40003f46270 */
[----:B---3--:R-:W3:Y:S01]  /*db820*/  LDL.LU R150, [R1+0xd84] ;  /* 0x000d840001967983 */ /* 0x008ee20000300800 */
[----:B------:R-:W-:Y:S01]  /*db830*/  IMAD.WIDE R242, R13, 0x4, R2 ;  /* 0x000000040df27825 */ /* 0x000fe200078e0202 */
[----:B------:R-:W-:-:S03]  /*db840*/  IADD3 R10, R6, 0xd9, RZ ;  /* 0x000000d9060a7810 */ /* 0x000fc60007ffe0ff */
[----:B------:R-:W-:Y:S01]  /*db850*/  IMAD.WIDE R244, R13, 0x4, R4 ;  /* 0x000000040df47825 */ /* 0x000fe200078e0204 */
[----:B------:R1:W-:Y:S01]  /*db860*/  @P4 STG.E desc[UR60][R242.64], R148 ;  /* 0x00000094f2004986 */ /* 0x0003e2000c10193c */
[----:B------:R-:W-:Y:S02]  /*db870*/  ISETP.GE.AND P4, PT, R10, R237, PT ;  /* 0x000000ed0a00720c */ /* 0x000fe40003f86270 */
[----:B------:R-:W-:Y:S01]  /*db880*/  IMAD.WIDE R12, R8, 0x4, R2 ;  /* 0x00000004080c7825 */ /* 0x000fe200078e0202 */
[----:B------:R-:W-:Y:S01]  /*db890*/  @P1 STG.E desc[UR60][R244.64], R114 ;  /* 0x00000072f4001986 */ /* 0x000fe2000c10193c */
        /* <DEDUP_REMOVED lines=18> */
[--C-:B------:R-:W-:Y:S01]  /*db9c0*/  IMAD.WIDE R234, R8, 0x4, R2.reuse ;  /* 0x0000000408ea7825 */ /* 0x100fe200078e0202 */
[----:B----4-:R4:W-:Y:S01]  /*db9d0*/  @P3 STG.E desc[UR60][R242.64], R208 ;  /* 0x000000d0f2003986 */ /* 0x0109e2000c10193c */
[----:B------:R-:W-:Y:S02]  /*db9e0*/  ISETP.GE.AND P3, PT, R10, R101, PT ;  /* 0x000000650a00720c */ /* 0x000fe40003f66270 */
[----:B------:R-:W-:Y:S01]  /*db9f0*/  IADD3 R10, R6, 0xdb, RZ ;  /* 0x000000db060a7810 */ /* 0x000fe20007ffe0ff */
[----:B----4-:R-:W-:-:S05]  /*dba00*/  IMAD.WIDE R242, R103, 0x4, R2 ;  /* 0x0000000467f27825 */ /* 0x010fca00078e0202 */
[----:B--2---:R-:W-:Y:S01]  /*dba10*/  @P6 STG.E desc[UR60][R242.64], R206 ;  /* 0x000000cef2006986 */ /* 0x004fe2000c10193c */
[----:B------:R-:W-:-:S03]  /*dba20*/  ISETP.GE.AND P6, PT, R10, R109, PT ;  /* 0x0000006d0a00720c */ /* 0x000fc60003fc6270 */
[----:B------:R-:W-:Y:S01]  /*dba30*/  @P4 STG.E desc[UR60][R244.64], R204 ;  /* 0x000000ccf4004986 */ /* 0x000fe2000c10193c */
[----:B------:R-:W-:-:S03]  /*dba40*/  ISETP.LT.AND P4, PT, R7, R162, !P3 ;  /* 0x000000a20700720c */ /* 0x000fc60005f81270 */
[----:B---3--:R2:W-:Y:S01]  /*dba50*/  @P1 STG.E desc[UR60][R234.64], R150 ;  /* 0x00000096ea001986 */ /* 0x0085e2000c10193c */
[----:B------:R-:W-:-:S03]  /*dba60*/  ISETP.LT.AND P1, PT, R7, R163, !P6 ;  /* 0x000000a30700720c */ /* 0x000fc60007721270 */
[----:B------:R-:W3:Y:S04]  /*dba70*/  LDL.LU R162, [R1+0x2ed8] ;  /* 0x002ed80001a27983 */ /* 0x000ee80000300800 */
[----:B------:R-:W4:Y:S04]  /*dba80*/  LDL.LU R163, [R1+0x2ed4] ;  /* 0x002ed40001a37983 */ /* 0x000f280000300800 */
[----:B------:R-:W3:Y:S01]  /*dba90*/  LDL.LU R208, [R1+0x5b8] ;  /* 0x0005b80001d07983 */ /* 0x000ee20000300800 */
[----:B--2---:R-:W-:-:S03]  /*dbaa0*/  IMAD.WIDE R234, R8, 0x4, R4 ;  /* 0x0000000408ea7825 */ /* 0x004fc600078e0204 */
[----:B------:R-:W2:Y:S01]  /*dbab0*/  LDL.LU R206, [R1+0xd98] ;  /* 0x000d980001ce7983 */ /* 0x000ea20000300800 */
[C---:B------:R-:W-:Y:S01]  /*dbac0*/  ISETP.LT.AND P6, PT, R9.reuse, R102, !P6 ;  /* 0x000000660900720c */ /* 0x040fe200077c1270 */
[----:B------:R-:W-:Y:S01]  /*dbad0*/  VIADD R10, R6, 0xdd ;  /* 0x000000dd060a7836 */ /* 0x000fe20000000000 */
[----:B------:R-:W-:Y:S01]  /*dbae0*/  IADD3 R101, R8, R0, RZ ;  /* 0x0000000008657210 */ /* 0x000fe20007ffe0ff */
[----:B------:R-:W4:Y:S01]  /*dbaf0*/  LDL.LU R204, [R1+0x9b8] ;  /* 0x0009b80001cc7983 */ /* 0x000f220000300800 */
[----:B------:R-:W-:Y:S01]  /*dbb00*/  ISETP.LT.AND P3, PT, R9, R238, !P3 ;  /* 0x000000ee0900720c */ /* 0x000fe20005f61270 */
[----:B------:R-:W3:Y:S02]  /*dbb10*/  LDC.64 R102, c[0x0][0x228] ;  /* 0x00008a00ff667b82 */ /* 0x000ee40000000a00 */
[----:B------:R-:W4:Y:S01]  /*dbb20*/  LDL.LU R150, [R1+0xd8c] ;  /* 0x000d8c0001967983 */ /* 0x000f220000300800 */
[C---:B------:R-:W-:Y:S02]  /*dbb30*/  IMAD.IADD R8, R101.reuse, 0x1, R0 ;  /* 0x0000000165087824 */ /* 0x040fe400078e0200 */
[----:B------:R-:W-:Y:S01]  /*dbb40*/  IMAD.WIDE R238, R101, 0x4, R2 ;  /* 0x0000000465ee7825 */ /* 0x000fe200078e0202 */
[----:B------:R1:W-:Y:S02]  /*dbb50*/  @P2 STG.E desc[UR60][R234.64], R210 ;  /* 0x000000d2ea002986 */ /* 0x0003e4000c10193c */
[----:B-1----:R-:W-:-:S02]  /*dbb60*/  ISETP.GE.AND P2, PT, R10, R13, PT ;  /* 0x0000000d0a00720c */ /* 0x002fc40003f46270 */
[----:B------:R-:W-:Y:S01]  /*dbb70*/  IADD3 R10, R6, 0xde, RZ ;  /* 0x000000de060a7810 */ /* 0x000fe20007ffe0ff */
[----:B------:R-:W-:Y:S01]  /*dbb80*/  IMAD.WIDE R242, R101, 0x4, R4 ;  /* 0x0000000465f27825 */ /* 0x000fe200078e0204 */
[----:B------:R1:W-:Y:S03]  /*dbb90*/  @P1 STG.E desc[UR60][R238.64], R148 ;  /* 0x00000094ee001986 */ /* 0x0003e6000c10193c */
[----:B------:R-:W-:Y:S01]  /*dbba0*/  IMAD.WIDE R244, R8, 0x4, R2 ;  /* 0x0000000408f47825 */ /* 0x000fe200078e0202 */
[----:B------:R-:W-:Y:S01]  /*dbbb0*/  ISETP.GE.AND P1, PT, R10, R107, PT ;  /* 0x0000006b0a00720c */ /* 0x000fe20003f26270 */
[----:B------:R1:W-:Y:S01]  /*dbbc0*/  @P6 STG.E desc[UR60][R242.64], R114 ;  /* 0x00000072f2006986 */ /* 0x0003e2000c10193c */
[C---:B------:R-:W-:Y:S01]  /*dbbd0*/  ISETP.LT.AND P6, PT, R7.reuse, R128, !P2 ;  /* 0x000000800700720c */ /* 0x040fe200057c1270 */
[----:B------:R-:W2:Y:S02]  /*dbbe0*/  LDC.64 R234, c[0x0][0x228] ;  /* 0x00008a00ffea7b82 */ /* 0x000ea40000000a00 */
[----:B------:R1:W-:Y:S01]  /*dbbf0*/  @P4 STG.E desc[UR60][R244.64], R112 ;  /* 0x00000070f4004986 */ /* 0x0003e2000c10193c */
[----:B------:R-:W-:-:S03]  /*dbc00*/  ISETP.LT.AND P4, PT, R7, R152, !P1 ;  /* 0x000000980700720c */ /* 0x000fc60004f81270 */
[----:B------:R-:W4:Y:S04]  /*dbc10*/  LDL.LU R128, [R1+0x2ed0] ;  /* 0x002ed00001807983 */ /* 0x000f280000300800 */
[----:B------:R-:W4:Y:S04]  /*dbc20*/  LDL.LU R152, [R1+0x2ecc] ;  /* 0x002ecc0001987983 */ /* 0x000f280000300800 */
[----:B-1----:R-:W4:Y:S04]  /*dbc30*/  LDL.LU R148, [R1+0x5bc] ;  /* 0x0005bc0001947983 */ /* 0x002f280000300800 */
[----:B------:R-:W4:Y:S04]  /*dbc40*/  LDL.LU R114, [R1+0xd9c] ;  /* 0x000d9c0001727983 */ /* 0x000f280000300800 */
[----:B------:R-:W4:Y:S01]  /*dbc50*/  LDL.LU R112, [R1+0x9bc] ;  /* 0x0009bc0001707983 */ /* 0x000f220000300800 */
[----:B------:R-:W-:-:S02]  /*dbc60*/  IMAD.IADD R13, R8, 0x1, R0 ;  /* 0x00000001080d7824 */ /* 0x000fc400078e0200 */
[----:B------:R-:W-:Y:S01]  /*dbc70*/  IMAD.WIDE R238, R8, 0x4, R4 ;  /* 0x0000000408ee7825 */ /* 0x000fe200078e0204 */
[----:B------:R-:W-:Y:S02]  /*dbc80*/  ISETP.LT.AND P2, PT, R9, R232, !P2 ;  /* 0x000000e80900720c */ /* 0x000fe40005741270 */
[C---:B------:R-:W-:Y:S01]  /*dbc90*/  IADD3 R8, R6.reuse, 0xe0, RZ ;  /* 0x000000e006087810 */ /* 0x040fe20007ffe0ff */
[----:B------:R-:W-:Y:S01]  /*dbca0*/  IMAD.WIDE R242, R13, 0x4, R2 ;  /* 0x000000040df27825 */ /* 0x000fe200078e0202 */
[----:B------:R-:W-:Y:S01]  /*dbcb0*/  IADD3 R10, R6, 0xdf, RZ ;  /* 0x000000df060a7810 */ /* 0x000fe20007ffe0ff */
[----:B------:R-:W1:Y:S01]  /*dbcc0*/  LDC.64 R232, c[0x0][0x228] ;  /* 0x00008a00ffe87b82 */ /* 0x000e620000000a00 */
[C---:B------:R-:W-:Y:S02]  /*dbcd0*/  ISETP.LT.AND P1, PT, R9.reuse, R240, !P1 ;  /* 0x000000f00900720c */ /* 0x040fe40004f21270 */
[----:B------:R-:W-:-:S05]  /*dbce0*/  ISETP.LT.AND P0, PT, R9, R108, !P0 ;  /* 0x0000006c0900720c */ /* 0x000fca0004701270 */
[----:B------:R-:W1:Y:S08]  /*dbcf0*/  LDC.64 R108, c[0x0][0x228] ;  /* 0x00008a00ff6c7b82 */ /* 0x000e700000000a00 */
[----:B------:R-:W1:Y:S01]  /*dbd00*/  LDC.64 R240, c[0x0][0x228] ;  /* 0x00008a00fff07b82 */ /* 0x000e620000000a00 */
[----:B---3--:R3:W-:Y:S01]  /*dbd10*/  @P3 STG.E desc[UR60][R238.64], R208 ;  /* 0x000000d0ee003986 */ /* 0x0087e2000c10193c */
[----:B------:R-:W-:Y:S01]  /*dbd20*/  ISETP.GE.AND P3, PT, R8, R103, PT ;  /* 0x000000670800720c */ /* 0x000fe20003f66270 */
[----:B------:R-:W-:-:S02]  /*dbd30*/  IMAD.IADD R8, R13, 0x1, R0 ;  /* 0x000000010d087824 */ /* 0x000fc400078e0200 */
[----:B--2---:R2:W-:Y:S02]  /*dbd40*/  @P6 STG.E desc[UR60][R242.64], R206 ;  /* 0x000000cef2006986 */ /* 0x0045e4000c10193c */
[----:B------:R-:W-:Y:S01]  /*dbd50*/  IMAD.WIDE R244, R8, 0x4, R2 ;  /* 0x0000000408f47825 */ /* 0x000fe200078e0202 */
[----:B------:R-:W-:Y:S01]  /*dbd60*/  ISETP.GE.AND P6, PT, R10, R235, PT ;  /* 0x000000eb0a00720c */ /* 0x000fe20003fc6270 */
[----:B---3--:R-:W3:Y:S02]  /*dbd70*/  LDC.64 R238, c[0x0][0x228] ;  /* 0x00008a00ffee7b82 */ /* 0x008ee40000000a00 */
[----:B--2---:R-:W-:-:S05]  /*dbd80*/  IMAD.WIDE R242, R13, 0x4, R4 ;  /* 0x000000040df27825 */ /* 0x004fca00078e0204 */
[----:B----4-:R2:W-:Y:S01]  /*dbd90*/  @P2 STG.E desc[UR60][R242.64], R204 ;  /* 0x000000ccf2002986 */ /* 0x0105e2000c10193c */
[----:B------:R-:W-:-:S03]  /*dbda0*/  ISETP.LT.AND P2, PT, R7, R153, !P3 ;  /* 0x000000990700720c */ /* 0x000fc60005f41270 */
[----:B------:R4:W-:Y:S01]  /*dbdb0*/  @P4 STG.E desc[UR60][R244.64], R150 ;  /* 0x00000096f4004986 */ /* 0x0009e2000c10193c */
[----:B------:R-:W-:-:S03]  /*dbdc0*/  ISETP.LT.AND P4, PT, R7, R154, !P6 ;  /* 0x0000009a0700720c */ /* 0x000fc60007781270 */
[----:B------:R-:W3:Y:S04]  /*dbdd0*/  LDL.LU R153, [R1+0x2ec8] ;  /* 0x002ec80001997983 */ /* 0x000ee80000300800 */
[----:B------:R-:W3:Y:S04]  /*dbde0*/  LDL.LU R154, [R1+0x2ec4] ;  /* 0x002ec400019a7983 */ /* 0x000ee80000300800 */
[----:B------:R-:W3:Y:S01]  /*dbdf0*/  LDL.LU R208, [R1+0xdb0] ;  /* 0x000db00001d07983 */ /* 0x000ee20000300800 */
[----:B--2---:R-:W-:-:S03]  /*dbe00*/  IMAD.WIDE R242, R8, 0x4, R4 ;  /* 0x0000000408f27825 */ /* 0x004fc600078e0204 */
[----:B------:R-:W2:Y:S04]  /*dbe10*/  LDL.LU R206, [R1+0x5c0] ;  /* 0x0005c00001ce7983 */ /* 0x000ea80000300800 */
[----:B----4-:R-:W4:Y:S04]  /*dbe20*/  LDL.LU R150, [R1+0xda0] ;  /* 0x000da00001967983 */ /* 0x010f280000300800 */
[----:B------:R1:W-:Y:S01]  /*dbe30*/  @P1 STG.E desc[UR60][R242.64], R148 ;  /* 0x00000094f2001986 */ /* 0x0003e2000c10193c */
[C---:B------:R-:W-:Y:S02]  /*dbe40*/  ISETP.LT.AND P6, PT, R9.reuse, R236, !P6 ;  /* 0x000000ec0900720c */ /* 0x040fe400077c1270 */
[----:B------:R-:W-:Y:S01]  /*dbe50*/  IADD3 R8, R8, R0, RZ ;  /* 0x0000000008087210 */ /* 0x000fe20007ffe0ff */
[----:B-1----:R-:W4:Y:S01]  /*dbe60*/  LDL.LU R148, [R1+0x9c0] ;  /* 0x0009c00001947983 */ /* 0x002f220000300800 */
[----:B------:R-:W-:-:S03]  /*dbe70*/  ISETP.LT.AND P3, PT, R9, R104, !P3 ;  /* 0x000000680900720c */ /* 0x000fc60005f61270 */
[C---:B------:R-:W-:Y:S01]  /*dbe80*/  IMAD.WIDE R104, R8.reuse, 0x4, R2 ;  /* 0x0000000408687825 */ /* 0x040fe200078e0202 */
[----:B------:R-:W1:Y:S01]  /*dbe90*/  LDC.64 R242, c[0x0][0x228] ;  /* 0x00008a00fff27b82 */ /* 0x000e620000000a00 */
[----:B------:R-:W4:Y:S02]  /*dbea0*/  LDL.LU R212, [R1+0xdb4] ;  /* 0x000db40001d47983 */ /* 0x000f240000300800 */
[----:B------:R-:W-:Y:S02]  /*dbeb0*/  IMAD.WIDE R236, R8, 0x4, R4 ;  /* 0x0000000408ec7825 */ /* 0x000fe400078e0204 */
[----:B------:R-:W4:Y:S04]  /*dbec0*/  LDL.LU R204, [R1+0x5c4] ;  /* 0x0005c40001cc7983 */ /* 0x000f280000300800 */
[----:B------:R3:W-:Y:S04]  /*dbed0*/  @P4 STG.E desc[UR60][R104.64], R114 ;  /* 0x0000007268004986 */ /* 0x0007e8000c10193c */
[----:B------:R3:W-:Y:S04]  /*dbee0*/  @P6 STG.E desc[UR60][R236.64], R112 ;  /* 0x00000070ec006986 */ /* 0x0007e8000c10193c */
[----:B---3--:R-:W3:Y:S04]  /*dbef0*/  LDL.LU R114, [R1+0xda4] ;  /* 0x000da40001727983 */ /* 0x008ee80000300800 */
[----:B------:R-:W3:Y:S01]  /*dbf00*/  LDL.LU R112, [R1+0x9c4] ;  /* 0x0009c40001707983 */ /* 0x000ee20000300800 */
[----:B------:R-:W-:Y:S01]  /*dbf10*/  VIADD R10, R6, 0xf3 ;  /* 0x000000f3060a7836 */ /* 0x000fe20000000000 */
[----:B------:R-:W1:Y:S04]  /*dbf20*/  LDC.64 R236, c[0x0][0x228] ;  /* 0x00008a00ffec7b82 */ /* 0x000e680000000a00 */
[----:B------:R-:W-:Y:S01]  /*dbf30*/  ISETP.GE.AND P1, PT, R10, R233, PT ;  /* 0x000000e90a00720c */ /* 0x000fe20003f26270 */
[----:B------:R-:W-:-:S02]  /*dbf40*/  IMAD.IADD R10, R8, 0x1, R0 ;  /* 0x00000001080a7824 */ /* 0x000fc400078e0200 */
[----:B------:R-:W-:Y:S02]  /*dbf50*/  VIADD R13, R6, 0xec ;  /* 0x000000ec060d7836 */ /* 0x000fe40000000000 */
[----:B------:R-:W-:-:S03]  /*dbf60*/  IMAD.WIDE R104, R10, 0x4, R2 ;  /* 0x000000040a687825 */ /* 0x000fc600078e0202 */
[----:B------:R-:W-:Y:S01]  /*dbf70*/  ISETP.GE.AND P4, PT, R13, R239, PT ;  /* 0x000000ef0d00720c */ /* 0x000fe20003f86270 */
[----:B------:R-:W-:Y:S01]  /*dbf80*/  IMAD.IADD R8, R10, 0x1, R0 ;  /* 0x000000010a087824 */ /* 0x000fe200078e0200 */
[----:B------:R-:W-:Y:S01]  /*dbf90*/  IADD3 R13, R6, 0xe2, RZ ;  /* 0x000000e2060d7810 */ /* 0x000fe20007ffe0ff */
[----:B------:R-:W-:Y:S01]  /*dbfa0*/  IMAD.WIDE R246, R10, 0x4, R4 ;  /* 0x000000040af67825 */ /* 0x000fe200078e0204 */
[----:B------:R-:W-:-:S03]  /*dbfb0*/  IADD3 R10, R6, 0xe3, RZ ;  /* 0x000000e3060a7810 */ /* 0x000fc60007ffe0ff */
[----:B------:R-:W-:Y:S01]  /*dbfc0*/  IMAD.WIDE R244, R8, 0x4, R2 ;  /* 0x0000000408f47825 */ /* 0x000fe200078e0202 */
[----:B------:R-:W-:-:S04]  /*dbfd0*/  IADD3 R101, R6, 0xe6, RZ ;  /* 0x000000e606657810 */ /* 0x000fc80007ffe0ff */
[----:B------:R-:W-:Y:S01]  /*dbfe0*/  ISETP.GE.AND P6, PT, R101, R241, PT ;  /* 0x000000f16500720c */ /* 0x000fe20003fc6270 */
[----:B------:R-:W-:Y:S01]  /*dbff0*/  IMAD.IADD R101, R8, 0x1, R0 ;  /* 0x0000000108657824 */ /* 0x000fe200078e0200 */
[----:B------:R-:W-:Y:S01]  /*dc000*/  IADD3 R103, R6, 0xe5, RZ ;  /* 0x000000e506677810 */ /* 0x000fe20007ffe0ff */
[----:B------:R1:W-:Y:S01]  /*dc010*/  @P2 STG.E desc[UR60][R104.64], R208 ;  /* 0x000000d068002986 */ /* 0x0003e2000c10193c */
[----:B------:R-:W-:-:S03]  /*dc020*/  ISETP.GE.AND P2, PT, R13, R109, PT ;  /* 0x0000006d0d00720c */ /* 0x000fc60003f46270 */
[----:B--2---:R2:W-:Y:S01]  /*dc030*/  @P3 STG.E desc[UR60][R246.64], R206 ;  /* 0x000000cef6003986 */ /* 0x0045e2000c10193c */
[----:B------:R-:W-:Y:S01]  /*dc040*/  ISETP.LT.AND P3, PT, R7, R155, !P2 ;  /* 0x0000009b0700720c */ /* 0x000fe20005761270 */
[----:B-1----:R-:W1:Y:S02]  /*dc050*/  LDC.64 R104, c[0x0][0x228] ;  /* 0x00008a00ff687b82 */ /* 0x002e640000000a00 */
[----:B----4-:R4:W-:Y:S01]  /*dc060*/  @P5 STG.E desc[UR60][R244.64], R150 ;  /* 0x00000096f4005986 */ /* 0x0109e2000c10193c */
[----:B------:R-:W-:Y:S01]  /*dc070*/  ISETP.GE.AND P5, PT, R10, R243, PT ;  /* 0x000000f30a00720c */ /* 0x000fe20003fa6270 */
[----:B--2---:R-:W-:Y:S01]  /*dc080*/  IMAD.WIDE R246, R8, 0x4, R4 ;  /* 0x0000000408f67825 */ /* 0x004fe200078e0204 */
[----:B------:R-:W-:Y:S01]  /*dc090*/  ISETP.LT.AND P2, PT, R9, R100, !P2 ;  /* 0x000000640900720c */ /* 0x000fe20005741270 */
[----:B------:R-:W2:Y:S01]  /*dc0a0*/  LDL.LU R155, [R1+0x2ec0] ;  /* 0x002ec000019b7983 */ /* 0x000ea20000300800 */
[----:B------:R-:W-:-:S03]  /*dc0b0*/  IADD3 R8, R101, R0, RZ ;  /* 0x0000000065087210 */ /* 0x000fc60007ffe0ff */
[----:B------:R3:W-:Y:S01]  /*dc0c0*/  @P0 STG.E desc[UR60][R246.64], R148 ;  /* 0x00000094f6000986 */ /* 0x0007e2000c10193c */
[----:B------:R-:W-:Y:S02]  /*dc0d0*/  ISETP.LT.AND P0, PT, R9, R12, !P5 ;  /* 0x0000000c0900720c */ /* 0x000fe40006f01270 */
[----:B------:R-:W-:Y:S01]  /*dc0e0*/  ISETP.LT.AND P5, PT, R7, R156, !P5 ;  /* 0x0000009c0700720c */ /* 0x000fe20006fa1270 */
[C---:B----4-:R-:W-:Y:S01]  /*dc0f0*/  IMAD.WIDE R244, R101.reuse, 0x4, R2 ;  /* 0x0000000465f47825 */ /* 0x050fe200078e0202 */
[----:B------:R-:W4:Y:S01]  /*dc100*/  LDL.LU R156, [R1+0x2ebc] ;  /* 0x002ebc00019c7983 */ /* 0x000f220000300800 */
[----:B------:R-:W2:Y:S03]  /*dc110*/  LDC.64 R12, c[0x0][0x228] ;  /* 0x00008a00ff0c7b82 */ /* 0x000ea60000000a00 */
[----:B------:R-:W2:Y:S01]  /*dc120*/  LDL.LU R210, [R1+0xdb8] ;  /* 0x000db80001d27983 */ /* 0x000ea20000300800 */
[----:B------:R-:W-:-:S03]  /*dc130*/  IMAD.WIDE R100, R101, 0x4, R4 ;  /* 0x0000000465647825 */ /* 0x000fc600078e0204 */
[----:B------:R-:W4:Y:S01]  /*dc140*/  LDL.LU R150, [R1+0x5c8] ;  /* 0x0005c80001967983 */ /* 0x000f220000300800 */
[----:B------:R-:W-:-:S03]  /*dc150*/  VIADD R10, R6, 0xe4 ;  /* 0x000000e4060a7836 */ /* 0x000fc60000000000 */
[----:B------:R-:W4:Y:S04]  /*dc160*/  LDL.LU R208, [R1+0xda8] ;  /* 0x000da80001d07983 */ /* 0x000f280000300800 */
[----:B---3--:R-:W3:Y:S04]  /*dc170*/  LDL.LU R148, [R1+0x10a0] ;  /* 0x0010a00001947983 */ /* 0x008ee80000300800 */
[----:B------:R1:W-:Y:S01]  /*dc180*/  @P3 STG.E desc[UR60][R244.64], R212 ;  /* 0x000000d4f4003986 */ /* 0x0003e2000c10193c */
[----:B------:R-:W-:-:S03]  /*dc190*/  ISETP.GE.AND P3, PT, R10, R237, PT ;  /* 0x000000ed0a00720c */ /* 0x000fc60003f66270 */
[----:B------:R1:W-:Y:S02]  /*dc1a0*/  @P2 STG.E desc[UR60][R100.64], R204 ;  /* 0x000000cc64002986 */ /* 0x0003e4000c10193c */
[----:B-1----:R-:W-:Y:S02]  /*dc1b0*/  ISETP.GE.AND P2, PT, R103, R105, PT ;  /* 0x000000696700720c */ /* 0x002fe40003f46270 */
[----:B------:R-:W3:Y:S01]  /*dc1c0*/  LDL.LU R206, [R1+0x9c8] ;  /* 0x0009c80001ce7983 */ /* 0x000ee20000300800 */
[----:B------:R-:W-:-:S04]  /*dc1d0*/  IMAD.WIDE R244, R8, 0x4, R2 ;  /* 0x0000000408f47825 */ /* 0x000fc800078e0202 */
[----:B------:R-:W-:Y:S01]  /*dc1e0*/  IMAD.WIDE R100, R8, 0x4, R4 ;  /* 0x0000000408647825 */ /* 0x000fe200078e0204 */
[----:B------:R1:W-:Y:S01]  /*dc1f0*/  @P5 STG.E desc[UR60][R244.64], R114 ;  /* 0x00000072f4005986 */ /* 0x0003e2000c10193c */
[----:B------:R-:W-:-:S03]  /*dc200*/  ISETP.LT.AND P5, PT, R7, R157, !P3 ;  /* 0x0000009d0700720c */ /* 0x000fc60005fa1270 */
[----:B------:R1:W-:Y:S01]  /*dc210*/  @P0 STG.E desc[UR60][R100.64], R112 ;  /* 0x0000007064000986 */ /* 0x0003e2000c10193c */
[----:B------:R-:W-:-:S03]  /*dc220*/  ISETP.LT.AND P0, PT, R7, R158, !P2 ;  /* 0x0000009e0700720c */ /* 0x000fc60005701270 */
[----:B------:R-:W3:Y:S04]  /*dc230*/  LDL.LU R157, [R1+0x2eb8] ;  /* 0x002eb800019d7983 */ /* 0x000ee80000300800 */
[----:B------:R-:W3:Y:S04]  /*dc240*/  LDL.LU R158, [R1+0x2eb4] ;  /* 0x002eb400019e7983 */ /* 0x000ee80000300800 */
[----:B-1----:R-:W3:Y:S01]  /*dc250*/  LDL.LU R114, [R1+0xdbc] ;  /* 0x000dbc0001727983 */ /* 0x002ee20000300800 */
[----:B------:R-:W-:Y:S01]  /*dc260*/  ISETP.LT.AND P3, PT, R9, R106, !P3 ;  /* 0x0000006a0900720c */ /* 0x000fe20005f61270 */
[----:B------:R-:W-:Y:S01]  /*dc270*/  IMAD.IADD R103, R8, 0x1, R0 ;  /* 0x0000000108677824 */ /* 0x000fe200078e0200 */
[----:B------:R-:W1:Y:S01]  /*dc280*/  LDC.64 R106, c[0x0][0x228] ;  /* 0x00008a00ff6a7b82 */ /* 0x000e620000000a00 */
[----:B------:R-:W3:Y:S04]  /*dc290*/  LDL.LU R112, [R1+0x5cc] ;  /* 0x0005cc0001707983 */ /* 0x000ee80000300800 */
[----:B------:R-:W3:Y:S01]  /*dc2a0*/  LDL.LU R204, [R1+0xdac] ;  /* 0x000dac0001cc7983 */ /* 0x000ee20000300800 */
[C---:B------:R-:W-:Y:S01]  /*dc2b0*/  IADD3 R8, R103.reuse, R0, RZ ;  /* 0x0000000067087210 */ /* 0x040fe20007ffe0ff */
[----:B------:R-:W-:Y:S01]  /*dc2c0*/  IMAD.WIDE R246, R103, 0x4, R2 ;  /* 0x0000000467f67825 */ /* 0x000fe200078e0202 */
[----:B------:R-:W-:Y:S01]  /*dc2d0*/  ISETP.LT.AND P2, PT, R9, R234, !P2 ;  /* 0x000000ea0900720c */ /* 0x000fe20005741270 */
[----:B------:R-:W1:Y:S02]  /*dc2e0*/  LDC.64 R100, c[0x0][0x228] ;  /* 0x00008a00ff647b82 */ /* 0x000e640000000a00 */
[----:B------:R-:W-:-:S04]  /*dc2f0*/  IMAD.WIDE R244, R103, 0x4, R4 ;  /* 0x0000000467f47825 */ /* 0x000fc800078e0204 */
[----:B------:R-:W-:Y:S02]  /*dc300*/  VIADD R10, R6, 0xe7 ;  /* 0x000000e7060a7836 */ /* 0x000fe40000000000 */
[----:B------:R-:W-:Y:S01]  /*dc310*/  IMAD.WIDE R234, R8, 0x4, R2 ;  /* 0x0000000408ea7825 */ /* 0x000fe200078e0202 */
[----:B--2---:R-:W-:Y:S02]  /*dc320*/  @P5 STG.E desc[UR60][R246.64], R210 ;  /* 0x000000d2f6005986 */ /* 0x004fe4000c10193c */
[----:B------:R-:W-:Y:S02]  /*dc330*/  ISETP.GE.AND P5, PT, R10, R13, PT ;  /* 0x0000000d0a00720c */ /* 0x000fe40003fa6270 */
[----:B----4-:R2:W-:Y:S01]  /*dc340*/  @P3 STG.E desc[UR60][R244.64], R150 ;  /* 0x00000096f4003986 */ /* 0x0105e2000c10193c */
[----:B------:R-:W-:Y:S02]  /*dc350*/  ISETP.LT.AND P3, PT, R7, R159, !P6 ;  /* 0x0000009f0700720c */ /* 0x000fe40007761270 */
[C---:B------:R-:W-:Y:S01]  /*dc360*/  ISETP.LT.AND P6, PT, R9.reuse, R102, !P6 ;  /* 0x000000660900720c */ /* 0x040fe200077c1270 */
[----:B------:R-:W4:Y:S01]  /*dc370*/  LDL.LU R159, [R1+0x2eb0] ;  /* 0x002eb000019f7983 */ /* 0x000f220000300800 */
[----:B------:R-:W-:Y:S01]  /*dc380*/  VIADD R10, R6, 0xe8 ;  /* 0x000000e8060a7836 */ /* 0x000fe20000000000 */
[----:B------:R-:W4:Y:S02]  /*dc390*/  LDC.64 R102, c[0x0][0x228] ;  /* 0x00008a00ff667b82 */ /* 0x000f240000000a00 */
[----:B------:R1:W-:Y:S01]  /*dc3a0*/  @P0 STG.E desc[UR60][R234.64], R208 ;  /* 0x000000d0ea000986 */ /* 0x0003e2000c10193c */
[----:B---3--:R-:W-:-:S03]  /*dc3b0*/  ISETP.LT.AND P0, PT, R9, R148, !P5 ;  /* 0x000000940900720c */ /* 0x008fc60006f01270 */
[----:B--2---:R-:W2:Y:S01]  /*dc3c0*/  LDL.LU R150, [R1+0x9cc] ;  /* 0x0009cc0001967983 */ /* 0x004ea20000300800 */
[C-C-:B------:R-:W-:Y:S01]  /*dc3d0*/  IMAD.WIDE R244, R8.reuse, 0x4, R4.reuse ;  /* 0x0000000408f47825 */ /* 0x140fe200078e0204 */
[----:B------:R-:W-:Y:S02]  /*dc3e0*/  IADD3 R8, R8, R0, RZ ;  /* 0x0000000008087210 */ /* 0x000fe40007ffe0ff */
[----:B------:R-:W-:Y:S02]  /*dc3f0*/  ISETP.LT.AND P5, PT, R7, R132, !P5 ;  /* 0x000000840700720c */ /* 0x000fe40006fa1270 */
[----:B------:R-:W3:Y:S01]  /*dc400*/  LDL.LU R132, [R1+0x2eac] ;  /* 0x002eac0001847983 */ /* 0x000ee20000300800 */
[----:B------:R-:W-:Y:S01]  /*dc410*/  IMAD.WIDE R246, R8, 0x4, R4 ;  /* 0x0000000408f67825 */ /* 0x000fe200078e0204 */
[----:B-1----:R-:W1:Y:S02]  /*dc420*/  LDC.64 R234, c[0x0][0x228] ;  /* 0x00008a00ffea7b82 */ /* 0x002e640000000a00 */
[----:B------:R-:W4:Y:S04]  /*dc430*/  LDL.LU R148, [R1+0xdc0] ;  /* 0x000dc00001947983 */ /* 0x000f280000300800 */
[----:B------:R1:W-:Y:S01]  /*dc440*/  @P2 STG.E desc[UR60][R244.64], R206 ;  /* 0x000000cef4002986 */ /* 0x0003e2000c10193c */
[----:B------:R-:W-:-:S03]  /*dc450*/  ISETP.GE.AND P2, PT, R10, R107, PT ;  /* 0x0000006b0a00720c */ /* 0x000fc60003f46270 */
[----:B------:R-:W3:Y:S01]  /*dc460*/  LDL.LU R208, [R1+0x5d0] ;  /* 0x0005d00001d07983 */ /* 0x000ee20000300800 */
[----:B-1----:R-:W-:-:S05]  /*dc470*/  IMAD.WIDE R244, R8, 0x4, R2 ;  /* 0x0000000408f47825 */ /* 0x002fca00078e0202 */
[----:B------:R1:W-:Y:S04]  /*dc480*/  @P3 STG.E desc[UR60][R244.64], R114 ;  /* 0x00000072f4003986 */ /* 0x0003e8000c10193c */
[----:B------:R1:W-:Y:S01]  /*dc490*/  @P6 STG.E desc[UR60][R246.64], R112 ;  /* 0x00000070f6006986 */ /* 0x0003e2000c10193c */
[----:B------:R-:W-:-:S03]  /*dc4a0*/  ISETP.LT.AND P6, PT, R7, R133, !P2 ;  /* 0x000000850700720c */ /* 0x000fc600057c1270 */
[----:B-1----:R-:W3:Y:S04]  /*dc4b0*/  LDL.LU R114, [R1+0x9d0] ;  /* 0x0009d00001727983 */ /* 0x002ee80000300800 */
[----:B------:R-:W3:Y:S04]  /*dc4c0*/  LDL.LU R133, [R1+0x2ea8] ;  /* 0x002ea80001857983 */ /* 0x000ee80000300800 */
[----:B------:R-:W3:Y:S01]  /*dc4d0*/  LDL.LU R112, [R1+0xdd0] ;  /* 0x000dd00001707983 */ /* 0x000ee20000300800 */
[----:B------:R-:W-:-:S03]  /*dc4e0*/  IMAD.IADD R8, R8, 0x1, R0 ;  /* 0x0000000108087824 */ /* 0x000fc600078e0200 */
[----:B------:R-:W3:Y:S01]  /*dc4f0*/  LDL.LU R206, [R1+0xdc4] ;  /* 0x000dc40001ce7983 */ /* 0x000ee20000300800 */
[----:B------:R-:W-:-:S05]  /*dc500*/  IMAD.WIDE R244, R8, 0x4, R2 ;  /* 0x0000000408f47825 */ /* 0x000fca00078e0202 */
[----:B------:R1:W-:Y:S04]  /*dc510*/  @P5 STG.E desc[UR60][R244.64], R204 ;  /* 0x000000ccf4005986 */ /* 0x0003e8000c10193c */
[----:B-1----:R-:W3:Y:S01]  /*dc520*/  LDL.LU R204, [R1+0x5d4] ;  /* 0x0005d40001cc7983 */ /* 0x002ee20000300800 */
[----:B------:R-:W-:Y:S01]  /*dc530*/  IADD3 R13, R6, 0xe9, RZ ;  /* 0x000000e9060d7810 */ /* 0x000fe20007ffe0ff */
[C---:B------:R-:W-:Y:S01]  /*dc540*/  IMAD.WIDE R246, R8.reuse, 0x4, R4 ;  /* 0x0000000408f67825 */ /* 0x040fe200078e0204 */
[----:B------:R-:W-:Y:S02]  /*dc550*/  ISETP.LT.AND P2, PT, R9, R108, !P2 ;  /* 0x0000006c0900720c */ /* 0x000fe40005741270 */
[----:B------:R-:W-:Y:S01]  /*dc560*/  ISETP.GE.AND P3, PT, R13, R101, PT ;  /* 0x000000650d00720c */ /* 0x000fe20003f66270 */
[----:B------:R-:W-:Y:S01]  /*dc570*/  IMAD.IADD R8, R8, 0x1, R0 ;  /* 0x0000000108087824 */ /* 0x000fe200078e0200 */
[----:B------:R-:W-:-:S03]  /*dc580*/  IADD3 R10, R6, 0xea, RZ ;  /* 0x000000ea060a7810 */ /* 0x000fc60007ffe0ff */
[----:B------:R-:W-:Y:S01]  /*dc590*/  IMAD.WIDE R108, R8, 0x4, R2 ;  /* 0x00000004086c7825 */ /* 0x000fe200078e0202 */
[----:B------:R-:W-:-:S03]  /*dc5a0*/  ISETP.GE.AND P5, PT, R10, R235, PT ;  /* 0x000000eb0a00720c */ /* 0x000fc60003fa6270 */
[----:B------:R-:W-:Y:S01]  /*dc5b0*/  IMAD.WIDE R244, R8, 0x4, R4 ;  /* 0x0000000408f47825 */ /* 0x000fe200078e0204 */
[----:B------:R-:W-:-:S03]  /*dc5c0*/  IADD3 R13, R6, 0xeb, RZ ;  /* 0x000000eb060d7810 */ /* 0x000fc60007ffe0ff */
[----:B------:R-:W-:Y:S01]  /*dc5d0*/  IMAD.IADD R10, R8, 0x1, R0 ;  /* 0x00000001080a7824 */ /* 0x000fe200078e0200 */
[----:B--2---:R1:W-:Y:S01]  /*dc5e0*/  @P0 STG.E desc[UR60][R246.64], R150 ;  /* 0x00000096f6000986 */ /* 0x0043e2000c10193c */
[----:B------:R-:W-:Y:S02]  /*dc5f0*/  ISETP.LT.AND P0, PT, R9, R242, !P3 ;  /* 0x000000f20900720c */ /* 0x000fe40005f01270 */
[C---:B------:R-:W-:Y:S01]  /*dc600*/  ISETP.LT.AND P3, PT, R7.reuse, R134, !P3 ;  /* 0x000000860700720c */ /* 0x040fe20005f61270 */
[----:B------:R-:W2:Y:S01]  /*dc610*/  LDC.64 R242, c[0x0][0x228] ;  /* 0x00008a00fff27b82 */ /* 0x000ea20000000a00 */
[----:B------:R-:W2:Y:S04]  /*dc620*/  LDL.LU R134, [R1+0x2ea4] ;  /* 0x002ea40001867983 */ /* 0x000ea80000300800 */
[----:B----4-:R4:W-:Y:S01]  /*dc630*/  @P6 STG.E desc[UR60][R108.64], R148 ;  /* 0x000000946c006986 */ /* 0x0109e2000c10193c */
[----:B------:R-:W-:-:S03]  /*dc640*/  ISETP.LT.AND P6, PT, R7, R96, !P5 ;  /* 0x000000600700720c */ /* 0x000fc60006fc1270 */
[----:B------:R-:W2:Y:S01]  /*dc650*/  LDL.LU R96, [R1+0x2ea0] ;  /* 0x002ea00001607983 */ /* 0x000ea20000300800 */
[----:B-1----:R-:W-:-:S03]  /*dc660*/  IMAD.WIDE R246, R10, 0x4, R2 ;  /* 0x000000040af67825 */ /* 0x002fc600078e0202 */
[----:B------:R-:W2:Y:S04]  /*dc670*/  LDL.LU R150, [R1+0x9d4] ;  /* 0x0009d40001967983 */ /* 0x000ea80000300800 */
[----:B----4-:R-:W4:Y:S01]  /*dc680*/  LDL.LU R148, [R1+0xdd4] ;  /* 0x000dd40001947983 */ /* 0x010f220000300800 */
[C---:B------:R-:W-:Y:S01]  /*dc690*/  IADD3 R8, R10.reuse, R0, RZ ;  /* 0x000000000a087210 */ /* 0x040fe20007ffe0ff */
[----:B------:R-:W1:Y:S02]  /*dc6a0*/  LDC.64 R108, c[0x0][0x228] ;  /* 0x00008a00ff6c7b82 */ /* 0x000e640000000a00 */
[----:B---3--:R3:W-:Y:S01]  /*dc6b0*/  @P2 STG.E desc[UR60][R244.64], R208 ;  /* 0x000000d0f4002986 */ /* 0x0087e2000c10193c */
[----:B------:R-:W-:Y:S01]  /*dc6c0*/  ISETP.GE.AND P2, PT, R13, R103, PT ;  /* 0x000000670d00720c */ /* 0x000fe20003f46270 */
[----:B---3--:R-:W-:-:S02]  /*dc6d0*/  IMAD.WIDE R244, R10, 0x4, R4 ;  /* 0x000000040af47825 */ /* 0x008fc400078e0204 */
[----:B------:R3:W-:Y:S04]  /*dc6e0*/  @P3 STG.E desc[UR60][R246.64], R114 ;  /* 0x00000072f6003986 */ /* 0x0007e8000c10193c */
[----:B------:R1:W-:Y:S01]  /*dc6f0*/  @P0 STG.E desc[UR60][R244.64], R112 ;  /* 0x00000070f4000986 */ /* 0x0003e2000c10193c */
[----:B------:R-:W-:-:S03]  /*dc700*/  ISETP.LT.AND P0, PT, R7, R120, !P2 ;  /* 0x000000780700720c */ /* 0x000fc60005701270 */
[----:B------:R-:W4:Y:S04]  /*dc710*/  LDL.LU R120, [R1+0x2e9c] ;  /* 0x002e9c0001787983 */ /* 0x000f280000300800 */
[----:B---3--:R-:W3:Y:S04]  /*dc720*/  LDL.LU R114, [R1+0xdc8] ;  /* 0x000dc80001727983 */ /* 0x008ee80000300800 */
[----:B-1----:R-:W3:Y:S01]  /*dc730*/  LDL.LU R112, [R1+0x5d8] ;  /* 0x0005d80001707983 */ /* 0x002ee20000300800 */
[----:B------:R-:W-:Y:S01]  /*dc740*/  ISETP.LT.AND P5, PT, R9, R236, !P5 ;  /* 0x000000ec0900720c */ /* 0x000fe20006fa1270 */
[----:B------:R-:W-:Y:S01]  /*dc750*/  IMAD.WIDE R236, R8, 0x4, R2 ;  /* 0x0000000408ec7825 */ /* 0x000fe200078e0202 */
[----:B------:R-:W-:-:S03]  /*dc760*/  ISETP.LT.AND P3, PT, R7, R238, !P1 ;  /* 0x000000ee0700720c */ /* 0x000fc60004f61270 */
[----:B------:R-:W-:Y:S01]  /*dc770*/  IMAD.WIDE R238, R8, 0x4, R4 ;  /* 0x0000000408ee7825 */ /* 0x000fe200078e0204 */
[----:B------:R1:W-:Y:S07]  /*dc780*/  @P6 STG.E desc[UR60][R236.64], R206 ;  /* 0x000000ceec006986 */ /* 0x0003ee000c10193c */
[----:B------:R1:W-:Y:S01]  /*dc790*/  @P5 STG.E desc[UR60][R238.64], R204 ;  /* 0x000000ccee005986 */ /* 0x0003e2000c10193c */
[----:B------:R-:W-:-:S03]  /*dc7a0*/  ISETP.LT.AND P5, PT, R7, R121, !P4 ;  /* 0x000000790700720c */ /* 0x000fc600067a1270 */
[----:B------:R-:W3:Y:S01]  /*dc7b0*/  LDL.LU R121, [R1+0x2e98] ;  /* 0x002e980001797983 */ /* 0x000ee20000300800 */
[C---:B------:R-:W-:Y:S01]  /*dc7c0*/  ISETP.LT.AND P2, PT, R9.reuse, R104, !P2 ;  /* 0x000000680900720c */ /* 0x040fe20005741270 */
[----:B------:R-:W-:Y:S01]  /*dc7d0*/  VIADD R10, R6, 0xed ;  /* 0x000000ed060a7836 */ /* 0x000fe20000000000 */
[----:B------:R-:W-:Y:S01]  /*dc7e0*/  IADD3 R8, R8, R0, RZ ;  /* 0x0000000008087210 */ /* 0x000fe20007ffe0ff */
[----:B------:R-:W3:Y:S01]  /*dc7f0*/  LDL.LU R210, [R1+0x9d8] ;  /* 0x0009d80001d27983 */ /* 0x000ee20000300800 */
[C---:B--2---:R-:W-:Y:S01]  /*dc800*/  ISETP.LT.AND P1, PT, R9.reuse, R242, !P1 ;  /* 0x000000f20900720c */ /* 0x044fe20004f21270 */
[----:B-1----:R-:W1:Y:S02]  /*dc810*/  LDC.64 R236, c[0x0][0x228] ;  /* 0x00008a00ffec7b82 */ /* 0x002e640000000a00 */
[----:B------:R-:W2:Y:S01]  /*dc820*/  LDL.LU R208, [R1+0xdd8] ;  /* 0x000dd80001d07983 */ /* 0x000ea20000300800 */
[----:B------:R-:W-:Y:S01]  /*dc830*/  ISETP.GE.AND P6, PT, R10, R243, PT ;  /* 0x000000f30a00720c */ /* 0x000fe20003fc6270 */
[----:B------:R-:W-:Y:S01]  /*dc840*/  IMAD.WIDE R238, R8, 0x4, R2 ;  /* 0x0000000408ee7825 */ /* 0x000fe200078e0202 */
[----:B------:R-:W-:-:S03]  /*dc850*/  ISETP.LT.AND P4, PT, R9, R240, !P4 ;  /* 0x000000f00900720c */ /* 0x000fc60006781270 */
[C---:B------:R-:W-:Y:S01]  /*dc860*/  IMAD.WIDE R242, R8.reuse, 0x4, R4 ;  /* 0x0000000408f27825 */ /* 0x040fe200078e0204 */
[----:B------:R-:W-:Y:S01]  /*dc870*/  IADD3 R8, R8, R0, RZ ;  /* 0x0000000008087210 */ /* 0x000fe20007ffe0ff */
[----:B------:R-:W1:Y:S02]  /*dc880*/  LDC.64 R104, c[0x0][0x228] ;  /* 0x00008a00ff687b82 */ /* 0x000e640000000a00 */
[----:B------:R-:W-:Y:S02]  /*dc890*/  VIADD R10, R6, 0xee ;  /* 0x000000ee060a7836 */ /* 0x000fe40000000000 */
[----:B------:R-:W-:Y:S01]  /*dc8a0*/  IMAD.WIDE R240, R8, 0x4, R2 ;  /* 0x0000000408f07825 */ /* 0x000fe200078e0202 */
[----:B------:R1:W-:Y:S04]  /*dc8b0*/  @P0 STG.E desc[UR60][R238.64], R150 ;  /* 0x00000096ee000986 */ /* 0x0003e8000c10193c */
[----:B----4-:R4:W-:Y:S01]  /*dc8c0*/  @P2 STG.E desc[UR60][R242.64], R148 ;  /* 0x00000094f2002986 */ /* 0x0109e2000c10193c */
[----:B------:R-:W-:-:S03]  /*dc8d0*/  ISETP.LT.AND P2, PT, R7, R122, !P6 ;  /* 0x0000007a0700720c */ /* 0x000fc60007741270 */
[----:B------:R-:W2:Y:S04]  /*dc8e0*/  LDL.LU R122, [R1+0x2e94] ;  /* 0x002e9400017a7983 */ /* 0x000ea80000300800 */
[----:B------:R-:W2:Y:S01]  /*dc8f0*/  LDL.LU R206, [R1+0xdcc] ;  /* 0x000dcc0001ce7983 */ /* 0x000ea20000300800 */
[----:B------:R-:W-:Y:S01]  /*dc900*/  ISETP.GE.AND P0, PT, R10, R109, PT ;  /* 0x0000006d0a00720c */ /* 0x000fe20003f06270 */
[----:B-1----:R-:W1:Y:S02]  /*dc910*/  LDC.64 R238, c[0x0][0x228] ;  /* 0x00008a00ffee7b82 */ /* 0x002e640000000a00 */
[----:B------:R-:W2:Y:S01]  /*dc920*/  LDL.LU R204, [R1+0x5dc] ;  /* 0x0005dc0001cc7983 */ /* 0x000ea20000300800 */
[----:B----4-:R-:W-:-:S03]  /*dc930*/  IMAD.WIDE R242, R8, 0x4, R4 ;  /* 0x0000000408f27825 */ /* 0x010fc600078e0204 */
[----:B------:R-:W4:Y:S04]  /*dc940*/  LDL.LU R150, [R1+0x10a8] ;  /* 0x0010a80001967983 */ /* 0x000f280000300800 */
[----:B---3--:R3:W-:Y:S01]  /*dc950*/  @P5 STG.E desc[UR60][R240.64], R114 ;  /* 0x00000072f0005986 */ /* 0x0087e2000c10193c */
[C---:B------:R-:W-:Y:S01]  /*dc960*/  VIADD R10, R6.reuse, 0xff ;  /* 0x000000ff060a7836 */ /* 0x040fe20000000000 */
[C---:B------:R-:W-:Y:S01]  /*dc970*/  ISETP.LT.AND P6, PT, R9.reuse, R12, !P6 ;  /* 0x0000000c0900720c */ /* 0x040fe200077c1270 */
[----:B------:R-:W-:Y:S01]  /*dc980*/  VIADD R103, R6, 0xf1 ;  /* 0x000000f106677836 */ /* 0x000fe20000000000 */
[----:B------:R-:W4:Y:S01]  /*dc990*/  LDL.LU R148, [R1+0x9dc] ;  /* 0x0009dc0001947983 */ /* 0x000f220000300800 */
[----:B------:R-:W-:Y:S01]  /*dc9a0*/  IADD3 R8, R8, R0, RZ ;  /* 0x0000000008087210 */ /* 0x000fe20007ffe0ff */
[----:B------:R-:W4:Y:S02]  /*dc9b0*/  LDC.64 R12, c[0x0][0x228] ;  /* 0x00008a00ff0c7b82 */ /* 0x000f240000000a00 */
[----:B------:R1:W-:Y:S01]  /*dc9c0*/  @P4 STG.E desc[UR60][R242.64], R112 ;  /* 0x00000070f2004986 */ /* 0x0003e2000c10193c */
[----:B------:R-:W-:-:S02]  /*dc9d0*/  ISETP.LT.AND P4, PT, R9, R106, !P0 ;  /* 0x0000006a0900720c */ /* 0x000fc40004781270 */
[----:B------:R-:W-:Y:S02]  /*dc9e0*/  ISETP.LT.AND P0, PT, R7, R123, !P0 ;  /* 0x0000007b0700720c */ /* 0x000fe40004701270 */
[----:B------:R-:W4:Y:S01]  /*dc9f0*/  LDL.LU R123, [R1+0x2e90] ;  /* 0x002e9000017b7983 */ /* 0x000f220000300800 */
[----:B------:R-:W4:Y:S03]  /*dca00*/  LDC R109, c[0x0][0x228] ;  /* 0x00008a00ff6d7b82 */ /* 0x000f260000000800 */
[----:B---3--:R-:W3:Y:S04]  /*dca10*/  LDL.LU R114, [R1+0xddc] ;  /* 0x000ddc0001727983 */ /* 0x008ee80000300800 */
[----:B-1----:R-:W3:Y:S01]  /*dca20*/  LDL.LU R112, [R1+0x10b0] ;  /* 0x0010b00001707983 */ /* 0x002ee20000300800 */
[----:B------:R-:W-:Y:S01]  /*dca30*/  ISETP.GE.AND P5, PT, R10, R237, PT ;  /* 0x000000ed0a00720c */ /* 0x000fe20003fa6270 */
[----:B------:R-:W-:-:S04]  /*dca40*/  IMAD.WIDE R106, R8, 0x4, R2 ;  /* 0x00000004086a7825 */ /* 0x000fc800078e0202 */
[----:B------:R-:W-:Y:S01]  /*dca50*/  VIADD R10, R6, 0xef ;  /* 0x000000ef060a7836 */ /* 0x000fe20000000000 */
[----:B------:R1:W-:Y:S01]  /*dca60*/  @P2 STG.E desc[UR60][R106.64], R210 ;  /* 0x000000d26a002986 */ /* 0x0003e2000c10193c */
[----:B------:R-:W-:-:S03]  /*dca70*/  IMAD.WIDE R240, R8, 0x4, R4 ;  /* 0x0000000408f07825 */ /* 0x000fc600078e0204 */
[----:B------:R-:W-:Y:S02]  /*dca80*/  ISETP.GE.AND P2, PT, R10, R105, PT ;  /* 0x000000690a00720c */ /* 0x000fe40003f46270 */
[----:B--2---:R2:W-:Y:S01]  /*dca90*/  @P6 STG.E desc[UR60][R240.64], R208 ;  /* 0x000000d0f0006986 */ /* 0x0045e2000c10193c */
[----:B------:R-:W-:Y:S01]  /*dcaa0*/  IADD3 R8, R8, R0, RZ ;  /* 0x0000000008087210 */ /* 0x000fe20007ffe0ff */
[----:B------:R-:W-:Y:S01]  /*dcab0*/  VIADD R10, R6, 0xf0 ;  /* 0x000000f0060a7836 */ /* 0x000fe20000000000 */
[----:B------:R-:W-:Y:S01]  /*dcac0*/  ISETP.LT.AND P6, PT, R9, R100, !P2 ;  /* 0x000000640900720c */ /* 0x000fe200057c1270 */
[----:B------:R-:W3:Y:S01]  /*dcad0*/  LDC R105, c[0x0][0x228] ;  /* 0x00008a00ff697b82 */ /* 0x000ee20000000800 */
[----:B------:R-:W-:Y:S02]  /*dcae0*/  ISETP.LT.AND P2, PT, R7, R124, !P2 ;  /* 0x0000007c0700720c */ /* 0x000fe40005741270 */
[----:B------:R-:W3:Y:S04]  /*dcaf0*/  LDL.LU R124, [R1+0x2e8c] ;  /* 0x002e8c00017c7983 */ /* 0x000ee80000300800 */
[----:B------:R-:W3:Y:S01]  /*dcb00*/  LDL.LU R226, [R1+0xe40] ;  /* 0x000e400001e27983 */ /* 0x000ee20000300800 */
[C---:B-1----:R-:W-:Y:S01]  /*dcb10*/  IMAD.WIDE R106, R8.reuse, 0x4, R2 ;  /* 0x00000004086a7825 */ /* 0x042fe200078e0202 */
[----:B------:R-:W1:Y:S02]  /*dcb20*/  LDC.64 R100, c[0x0][0x228] ;  /* 0x00008a00ff647b82 */ /* 0x000e640000000a00 */
[----:B------:R-:W3:Y:S04]  /*dcb30*/  LDL.LU R224, [R1+0x5e0] ;  /* 0x0005e00001e07983 */ /* 0x000ee80000300800 */
[----:B------:R-:W3:Y:S04]  /*dcb40*/  LDL.LU R222, [R1+0x9e0] ;  /* 0x0009e00001de7983 */ /* 0x000ee80000300800 */
[----:B------:R-:W3:Y:S01]  /*dcb50*/  LDL.LU R220, [R1+0xde0] ;  /* 0x000de00001dc7983 */ /* 0x000ee20000300800 */
[----:B--2---:R-:W-:-:S03]  /*dcb60*/  IMAD.WIDE R240, R8, 0x4, R4 ;  /* 0x0000000408f07825 */ /* 0x004fc600078e0204 */
[----:B------:R-:W2:Y:S01]  /*dcb70*/  LDL.LU R218, [R1+0xe44] ;  /* 0x000e440001da7983 */ /* 0x000ea20000300800 */
[----:B------:R-:W-:-:S03]  /*dcb80*/  IADD3 R8, R8, R0, RZ ;  /* 0x0000000008087210 */ /* 0x000fc60007ffe0ff */
[----:B------:R-:W2:Y:S04]  /*dcb90*/  LDL.LU R216, [R1+0x5e4] ;  /* 0x0005e40001d87983 */ /* 0x000ea80000300800 */
[----:B------:R-:W2:Y:S04]  /*dcba0*/  LDL.LU R214, [R1+0x9e4] ;  /* 0x0009e40001d67983 */ /* 0x000ea80000300800 */
[----:B------:R-:W2:Y:S04]  /*dcbb0*/  LDL.LU R212, [R1+0xde4] ;  /* 0x000de40001d47983 */ /* 0x000ea80000300800 */
[----:B------:R-:W2:Y:S04]  /*dcbc0*/  LDL.LU R210, [R1+0xe48] ;  /* 0x000e480001d27983 */ /* 0x000ea80000300800 */
[----:B------:R1:W-:Y:S01]  /*dcbd0*/  @P0 STG.E desc[UR60][R106.64], R206 ;  /* 0x000000ce6a000986 */ /* 0x0003e2000c10193c */
[----:B------:R-:W-:-:S03]  /*dcbe0*/  ISETP.GE.AND P0, PT, R10, R239, PT ;  /* 0x000000ef0a00720c */ /* 0x000fc60003f06270 */
[----:B------:R1:W-:Y:S01]  /*dcbf0*/  @P4 STG.E desc[UR60][R240.64], R204 ;  /* 0x000000ccf0004986 */ /* 0x0003e2000c10193c */
[----:B----4-:R-:W-:Y:S02]  /*dcc00*/  ISETP.LT.AND P4, PT, R7, R150, !P0 ;  /* 0x000000960700720c */ /* 0x010fe40004781270 */
[----:B------:R-:W-:Y:S01]  /*dcc10*/  ISETP.LT.AND P0, PT, R9, R234, !P0 ;  /* 0x000000ea0900720c */ /* 0x000fe20004701270 */
[C---:B------:R-:W-:Y:S01]  /*dcc20*/  IMAD.WIDE R234, R8.reuse, 0x4, R4 ;  /* 0x0000000408ea7825 */ /* 0x040fe200078e0204 */
[----:B-1----:R-:W1:Y:S03]  /*dcc30*/  LDC.64 R106, c[0x0][0x228] ;  /* 0x00008a00ff6a7b82 */ /* 0x002e660000000a00 */
[----:B------:R-:W-:-:S05]  /*dcc40*/  IMAD.WIDE R240, R8, 0x4, R2 ;  /* 0x0000000408f07825 */ /* 0x000fca00078e0202 */
[----:B------:R4:W-:Y:S01]  /*dcc50*/  @P2 STG.E desc[UR60][R240.64], R148 ;  /* 0x00000094f0002986 */ /* 0x0009e2000c10193c */
[----:B------:R-:W-:Y:S02]  /*dcc60*/  ISETP.GE.AND P2, PT, R103, R13, PT ;  /* 0x0000000d6700720c */ /* 0x000fe40003f46270 */
[----:B------:R-:W-:Y:S01]  /*dcc70*/  IADD3 R10, R8, R0, RZ ;  /* 0x00000000080a7210 */ /* 0x000fe20007ffe0ff */
[----:B----4-:R-:W4:Y:S01]  /*dcc80*/  LDC.64 R240, c[0x0][0x228] ;  /* 0x00008a00fff07b82 */ /* 0x010f220000000a00 */
[----:B---3--:R3:W-:Y:S01]  /*dcc90*/  @P6 STG.E desc[UR60][R234.64], R114 ;  /* 0x00000072ea006986 */ /* 0x0087e2000c10193c */
[----:B------:R-:W-:-:S03]  /*dcca0*/  ISETP.LT.AND P6, PT, R7, R112, !P2 ;  /* 0x000000700700720c */ /* 0x000fc600057c1270 */
[----:B------:R-:W2:Y:S04]  /*dccb0*/  LDL.LU R112, [R1+0x5e8] ;  /* 0x0005e80001707983 */ /* 0x000ea80000300800 */
[----:B------:R-:W2:Y:S01]  /*dccc0*/  LDL.LU R208, [R1+0x9e8] ;  /* 0x0009e80001d07983 */ /* 0x000ea20000300800 */
[C---:B------:R-:W-:Y:S01]  /*dccd0*/  IMAD.WIDE R242, R10.reuse, 0x4, R2 ;  /* 0x000000040af27825 */ /* 0x040fe200078e0202 */
[----:B---3--:R-:W3:Y:S02]  /*dcce0*/  LDC.64 R234, c[0x0][0x228] ;  /* 0x00008a00ffea7b82 */ /* 0x008ee40000000a00 */
[----:B------:R-:W3:Y:S04]  /*dccf0*/  LDL.LU R206, [R1+0xde8] ;  /* 0x000de80001ce7983 */ /* 0x000ee80000300800 */
[----:B------:R-:W3:Y:S04]  /*dcd00*/  LDL.LU R204, [R1+0xe4c] ;  /* 0x000e4c0001cc7983 */ /* 0x000ee80000300800 */
[----:B------:R-:W3:Y:S04]  /*dcd10*/  LDL.LU R150, [R1+0x5ec] ;  /* 0x0005ec0001967983 */ /* 0x000ee80000300800 */
[----:B------:R-:W3:Y:S04]  /*dcd20*/  LDL.LU R148, [R1+0x9ec] ;  /* 0x0009ec0001947983 */ /* 0x000ee80000300800 */
[----:B------:R-:W3:Y:S01]  /*dcd30*/  LDL.LU R114, [R1+0xdec] ;  /* 0x000dec0001727983 */ /* 0x000ee20000300800 */
[----:B------:R-:W-:-:S03]  /*dcd40*/  IMAD.IADD R8, R10, 0x1, R0 ;  /* 0x000000010a087824 */ /* 0x000fc600078e0200 */
[----:B------:R-:W3:Y:S01]  /*dcd50*/  LDL.LU R228, [R1+0xe50] ;  /* 0x000e500001e47983 */ /* 0x000ee20000300800 */
[----:B------:R-:W-:-:S03]  /*dcd60*/  IADD3 R13, R6, 0xf2, RZ ;  /* 0x000000f2060d7810 */ /* 0x000fc60007ffe0ff */
[----:B------:R1:W-:Y:S01]  /*dcd70*/  @P4 STG.E desc[UR60][R242.64], R226 ;  /* 0x000000e2f2004986 */ /* 0x0003e2000c10193c */
[----:B------:R-:W-:Y:S01]  /*dcd80*/  ISETP.LT.AND P2, PT, R9, R109, !P2 ;  /* 0x0000006d0900720c */ /* 0x000fe20005741270 */
[----:B------:R-:W-:Y:S01]  /*dcd90*/  IMAD.WIDE R244, R8, 0x4, R2 ;  /* 0x0000000408f47825 */ /* 0x000fe200078e0202 */
[----:B------:R-:W3:Y:S01]  /*dcda0*/  LDC R109, c[0x0][0x228] ;  /* 0x00008a00ff6d7b82 */ /* 0x000ee20000000800 */
[----:B------:R-:W-:Y:S02]  /*dcdb0*/  ISETP.GE.AND P4, PT, R13, R101, PT ;  /* 0x000000650d00720c */ /* 0x000fe40003f86270 */
[--C-:B-1----:R-:W-:Y:S01]  /*dcdc0*/  IMAD.WIDE R242, R10, 0x4, R4.reuse ;  /* 0x000000040af27825 */ /* 0x102fe200078e0204 */
[----:B------:R-:W3:Y:S04]  /*dcdd0*/  LDL.LU R226, [R1+0xdf0] ;  /* 0x000df00001e27983 */ /* 0x000ee80000300800 */
[----:B------:R-:W1:Y:S01]  /*dcde0*/  LDC R101, c[0x0][0x228] ;  /* 0x00008a00ff657b82 */ /* 0x000e620000000800 */
[----:B------:R-:W-:Y:S01]  /*dcdf0*/  VIADD R10, R6, 0xf8 ;  /* 0x000000f8060a7836 */ /* 0x000fe20000000000 */
[----:B------:R4:W-:Y:S04]  /*dce00*/  @P0 STG.E desc[UR60][R242.64], R224 ;  /* 0x000000e0f2000986 */ /* 0x0009e8000c10193c */
[----:B------:R4:W-:Y:S01]  /*dce10*/  @P6 STG.E desc[UR60][R244.64], R222 ;  /* 0x000000def4006986 */ /* 0x0009e2000c10193c */
[----:B------:R-:W-:Y:S01]  /*dce20*/  ISETP.LT.AND P6, PT, R7, R102, !P4 ;  /* 0x000000660700720c */ /* 0x000fe200067c1270 */
[----:B------:R-:W-:Y:S01]  /*dce30*/  IMAD.WIDE R102, R8, 0x4, R4 ;  /* 0x0000000408667825 */ /* 0x000fe200078e0204 */
[----:B------:R-:W-:Y:S01]  /*dce40*/  ISETP.LT.AND P4, PT, R9, R105, !P4 ;  /* 0x000000690900720c */ /* 0x000fe20006781270 */
[----:B----4-:R-:W4:Y:S01]  /*dce50*/  LDC.64 R242, c[0x0][0x228] ;  /* 0x00008a00fff27b82 */ /* 0x010f220000000a00 */
[----:B------:R-:W4:Y:S01]  /*dce60*/  LDL.LU R224, [R1+0x9f0] ;  /* 0x0009f00001e07983 */ /* 0x000f220000300800 */
[----:B------:R-:W-:Y:S01]  /*dce70*/  ISETP.GE.AND P0, PT, R10, R107, PT ;  /* 0x0000006b0a00720c */ /* 0x000fe20003f06270 */
[----:B------:R-:W-:Y:S01]  /*dce80*/  IMAD.IADD R10, R8, 0x1, R0 ;  /* 0x00000001080a7824 */ /* 0x000fe200078e0200 */
[----:B------:R-:W-:Y:S01]  /*dce90*/  IADD3 R13, R6, 0xf6, RZ ;  /* 0x000000f6060d7810 */ /* 0x000fe20007ffe0ff */
[----:B------:R2:W-:Y:S03]  /*dcea0*/  @P2 STG.E desc[UR60][R102.64], R220 ;  /* 0x000000dc66002986 */ /* 0x0005e6000c10193c */
[----:B------:R-:W1:Y:S01]  /*dceb0*/  LDC R105, c[0x0][0x228] ;  /* 0x00008a00ff697b82 */ /* 0x000e620000000800 */
[----:B------:R-:W-:Y:S01]  /*dcec0*/  IMAD.WIDE R246, R10, 0x4, R2 ;  /* 0x000000040af67825 */ /* 0x000fe200078e0202 */
[----:B------:R-:W4:Y:S01]  /*dced0*/  LDL.LU R222, [R1+0x5f0] ;  /* 0x0005f00001de7983 */ /* 0x000f220000300800 */
[----:B------:R-:W-:-:S02]  /*dcee0*/  ISETP.GE.AND P2, PT, R13, R241, PT ;  /* 0x000000f10d00720c */ /* 0x000fc40003f46270 */
[----:B------:R-:W-:Y:S01]  /*dcef0*/  IADD3 R13, R6, 0xf4, RZ ;  /* 0x000000f4060d7810 */ /* 0x000fe20007ffe0ff */
[C---:B------:R-:W-:Y:S01]  /*dcf00*/  IMAD.IADD R8, R10.reuse, 0x1, R0 ;  /* 0x000000010a087824 */ /* 0x040fe200078e0200 */
[----:B--2---:R-:W2:Y:S01]  /*dcf10*/  LDL.LU R220, [R1+0xe54] ;  /* 0x000e540001dc7983 */ /* 0x004ea20000300800 */
[----:B------:R-:W-:Y:S01]  /*dcf20*/  IMAD.WIDE R244, R10, 0x4, R4 ;  /* 0x000000040af47825 */ /* 0x000fe200078e0204 */
[----:B------:R-:W1:Y:S02]  /*dcf30*/  LDC.64 R102, c[0x0][0x228] ;  /* 0x00008a00ff667b82 */ /* 0x000e640000000a00 */
[----:B------:R3:W-:Y:S02]  /*dcf40*/  @P6 STG.E desc[UR60][R246.64], R218 ;  /* 0x000000daf6006986 */ /* 0x0007e4000c10193c */
[----:B---3--:R-:W-:Y:S02]  /*dcf50*/  ISETP.GE.AND P6, PT, R13, R235, PT ;  /* 0x000000eb0d00720c */ /* 0x008fe40003fc6270 */
[----:B------:R-:W-:Y:S01]  /*dcf60*/  IADD3 R10, R6, 0xf5, RZ ;  /* 0x000000f5060a7810 */ /* 0x000fe20007ffe0ff */
[----:B------:R3:W-:Y:S01]  /*dcf70*/  @P4 STG.E desc[UR60][R244.64], R216 ;  /* 0x000000d8f4004986 */ /* 0x0007e2000c10193c */
[----:B------:R-:W-:Y:S01]  /*dcf80*/  ISETP.LT.AND P4, PT, R7, R109, !P6 ;  /* 0x0000006d0700720c */ /* 0x000fe20007781270 */
[----:B------:R-:W1:Y:S01]  /*dcf90*/  LDC R13, c[0x0][0x228] ;  /* 0x00008a00ff0d7b82 */ /* 0x000e620000000800 */
[----:B------:R-:W-:Y:S01]  /*dcfa0*/  ISETP.LT.AND P6, PT, R9, R108, !P6 ;  /* 0x0000006c0900720c */ /* 0x000fe200077c1270 */
[C---:B------:R-:W-:Y:S01]  /*dcfb0*/  IMAD.WIDE R246, R8.reuse, 0x4, R2 ;  /* 0x0000000408f67825 */ /* 0x040fe200078e0202 */
[----:B------:R-:W2:Y:S05]  /*dcfc0*/  LDL.LU R218, [R1+0xdf4] ;  /* 0x000df40001da7983 */ /* 0x000eaa0000300800 */
[----:B------:R-:W1:Y:S01]  /*dcfd0*/  LDC.64 R108, c[0x0][0x228] ;  /* 0x00008a00ff6c7b82 */ /* 0x000e620000000a00 */
[----:B---3--:R-:W-:Y:S01]  /*dcfe0*/  IMAD.WIDE R244, R8, 0x4, R4 ;  /* 0x0000000408f47825 */ /* 0x008fe200078e0204 */
[----:B------:R3:W-:Y:S01]  /*dcff0*/  @P3 STG.E desc[UR60][R246.64], R214 ;  /* 0x000000d6f6003986 */ /* 0x0007e2000c10193c */
[----:B----4-:R-:W-:-:S02]  /*dd000*/  ISETP.GE.AND P3, PT, R10, R243, PT ;  /* 0x000000f30a00720c */ /* 0x010fc40003f66270 */
[----:B------:R-:W-:Y:S01]  /*dd010*/  IMAD.IADD R8, R8, 0x1, R0 ;  /* 0x0000000108087824 */ /* 0x000fe200078e0200 */
[----:B------:R-:W4:Y:S04]  /*dd020*/  LDL.LU R216, [R1+0x9f4] ;  /* 0x0009f40001d87983 */ /* 0x000f280000300800 */
[----:B------:R3:W-:Y:S01]  /*dd030*/  @P1 STG.E desc[UR60][R244.64], R212 ;  /* 0x000000d4f4001986 */ /* 0x0007e2000c10193c */
[----:B-1----:R-:W-:Y:S02]  /*dd040*/  ISETP.LT.AND P1, PT, R7, R101, !P3 ;  /* 0x000000650700720c */ /* 0x002fe40005f21270 */
[----:B------:R-:W-:Y:S01]  /*dd050*/  ISETP.LT.AND P3, PT, R9, R105, !P3 ;  /* 0x000000690900720c */ /* 0x000fe20005f61270 */
[----:B---3--:R-:W3:Y:S01]  /*dd060*/  LDL.LU R214, [R1+0x5f4] ;  /* 0x0005f40001d67983 */ /* 0x008ee20000300800 */
[C---:B------:R-:W-:Y:S01]  /*dd070*/  IMAD.WIDE R246, R8.reuse, 0x4, R4 ;  /* 0x0000000408f67825 */ /* 0x040fe200078e0204 */
[----:B------:R-:W1:Y:S03]  /*dd080*/  LDC R101, c[0x0][0x228] ;  /* 0x00008a00ff657b82 */ /* 0x000e660000000800 */
[C---:B------:R-:W-:Y:S01]  /*dd090*/  IMAD.WIDE R244, R8.reuse, 0x4, R2 ;  /* 0x0000000408f47825 */ /* 0x040fe200078e0202 */
[----:B------:R-:W3:Y:S03]  /*dd0a0*/  LDL.LU R212, [R1+0xe58] ;  /* 0x000e580001d47983 */ /* 0x000ee60000300800 */
[----:B------:R-:W-:Y:S01]  /*dd0b0*/  IMAD.IADD R8, R8, 0x1, R0 ;  /* 0x0000000108087824 */ /* 0x000fe200078e0200 */
[----:B------:R1:W-:Y:S04]  /*dd0c0*/  @P4 STG.E desc[UR60][R244.64], R210 ;  /* 0x000000d2f4004986 */ /* 0x0003e8000c10193c */
[----:B-1----:R-:W3:Y:S01]  /*dd0d0*/  LDL.LU R210, [R1+0xdf8] ;  /* 0x000df80001d27983 */ /* 0x002ee20000300800 */
[----:B------:R-:W-:Y:S01]  /*dd0e0*/  IMAD.WIDE R244, R8, 0x4, R4 ;  /* 0x0000000408f47825 */ /* 0x000fe200078e0204 */
[----:B------:R-:W-:-:S04]  /*dd0f0*/  IADD3 R10, R6, 0xf7, RZ ;  /* 0x000000f7060a7810 */ /* 0x000fc80007ffe0ff */
[----:B------:R-:W-:Y:S02]  /*dd100*/  ISETP.GE.AND P4, PT, R10, R103, PT ;  /* 0x000000670a00720c */ /* 0x000fe40003f86270 */
[----:B------:R-:W1:Y:S01]  /*dd110*/  LDC R103, c[0x0][0x228] ;  /* 0x00008a00ff677b82 */ /* 0x000e620000000800 */
[----:B------:R1:W-:Y:S01]  /*dd120*/  @P6 STG.E desc[UR60][R246.64], R112 ;  /* 0x00000070f6006986 */ /* 0x0003e2000c10193c */
[----:B------:R-:W-:Y:S01]  /*dd130*/  ISETP.LT.AND P6, PT, R7, R104, !P2 ;  /* 0x000000680700720c */ /* 0x000fe200057c1270 */
[----:B------:R-:W-:-:S05]  /*dd140*/  IMAD.WIDE R104, R8, 0x4, R2 ;  /* 0x0000000408687825 */ /* 0x000fca00078e0202 */
[----:B------:R1:W-:Y:S04]  /*dd150*/  @P1 STG.E desc[UR60][R104.64], R208 ;  /* 0x000000d068001986 */ /* 0x0003e8000c10193c */
[----:B------:R1:W-:Y:S01]  /*dd160*/  @P3 STG.E desc[UR60][R244.64], R206 ;  /* 0x000000cef4003986 */ /* 0x0003e2000c10193c */
[----:B------:R-:W-:Y:S01]  /*dd170*/  IADD3 R8, R8, R0, RZ ;  /* 0x0000000008087210 */ /* 0x000fe20007ffe0ff */
[----:B-1----:R-:W1:Y:S02]  /*dd180*/  LDC R112, c[0x0][0x228] ;  /* 0x00008a00ff707b82 */ /* 0x002e640000000800 */
[----:B------:R-:W3:Y:S04]  /*dd190*/  LDL.LU R208, [R1+0x9f8] ;  /* 0x0009f80001d07983 */ /* 0x000ee80000300800 */
[----:B------:R-:W3:Y:S01]  /*dd1a0*/  LDL.LU R206, [R1+0x5f8] ;  /* 0x0005f80001ce7983 */ /* 0x000ee20000300800 */
[----:B------:R-:W-:Y:S01]  /*dd1b0*/  ISETP.LT.AND P2, PT, R9, R13, !P2 ;  /* 0x0000000d0900720c */ /* 0x000fe20005741270 */
[----:B------:R-:W-:Y:S01]  /*dd1c0*/  IMAD.WIDE R104, R8, 0x4, R2 ;  /* 0x0000000408687825 */ /* 0x000fe200078e0202 */
[----:B------:R-:W-:-:S04]  /*dd1d0*/  ISETP.LT.AND P3, PT, R7, R238, !P4 ;  /* 0x000000ee0700720c */ /* 0x000fc80006761270 */
[----:B------:R1:W-:Y:S01]  /*dd1e0*/  @P6 STG.E desc[UR60][R104.64], R204 ;  /* 0x000000cc68006986 */ /* 0x0003e2000c10193c */
[C---:B------:R-:W-:Y:S01]  /*dd1f0*/  IMAD.WIDE R238, R8.reuse, 0x4, R4 ;  /* 0x0000000408ee7825 */ /* 0x040fe200078e0204 */
[----:B------:R-:W-:-:S03]  /*dd200*/  IADD3 R10, R8, R0, RZ ;  /* 0x00000000080a7210 */ /* 0x000fc60007ffe0ff */
[----:B------:R-:W-:Y:S01]  /*dd210*/  VIADD R13, R6, 0xf9 ;  /* 0x000000f9060d7836 */ /* 0x000fe20000000000 */
[----:B------:R-:W-:Y:S01]  /*dd220*/  ISETP.LT.AND P4, PT, R9, R101, !P4 ;  /* 0x000000650900720c */ /* 0x000fe20006781270 */
[----:B-1----:R-:W3:Y:S03]  /*dd230*/  LDL.LU R204, [R1+0xe5c] ;  /* 0x000e5c0001cc7983 */ /* 0x002ee60000300800 */
[----:B------:R-:W-:Y:S01]  /*dd240*/  ISETP.GE.AND P6, PT, R13, R109, PT ;  /* 0x0000006d0d00720c */ /* 0x000fe20003fc6270 */
[----:B------:R-:W1:Y:S01]  /*dd250*/  LDC.64 R104, c[0x0][0x228] ;  /* 0x00008a00ff687b82 */ /* 0x000e620000000a00 */
[----:B------:R1:W-:Y:S02]  /*dd260*/  @P2 STG.E desc[UR60][R238.64], R150 ;  /* 0x00000096ee002986 */ /* 0x0003e4000c10193c */
[C---:B-1----:R-:W-:Y:S02]  /*dd270*/  IMAD.WIDE R238, R10.reuse, 0x4, R2 ;  /* 0x000000040aee7825 */ /* 0x042fe400078e0202 */
[----:B------:R-:W3:Y:S04]  /*dd280*/  LDL.LU R150, [R1+0xdfc] ;  /* 0x000dfc0001967983 */ /* 0x000ee80000300800 */
[----:B------:R1:W-:Y:S01]  /*dd290*/  @P3 STG.E desc[UR60][R238.64], R148 ;  /* 0x00000094ee003986 */ /* 0x0003e2000c10193c */
[----:B------:R-:W-:Y:S01]  /*dd2a0*/  ISETP.LT.AND P3, PT, R7, R100, !P6 ;  /* 0x000000640700720c */ /* 0x000fe20007761270 */
[----:B------:R-:W-:-:S05]  /*dd2b0*/  IMAD.WIDE R100, R10, 0x4, R4 ;  /* 0x000000040a647825 */ /* 0x000fca00078e0204 */
[----:B------:R1:W-:Y:S04]  /*dd2c0*/  @P4 STG.E desc[UR60][R100.64], R114 ;  /* 0x0000007264004986 */ /* 0x0003e8000c10193c */
[----:B-1----:R-:W3:Y:S04]  /*dd2d0*/  LDL.LU R148, [R1+0x9fc] ;  /* 0x0009fc0001947983 */ /* 0x002ee80000300800 */
[----:B------:R-:W3:Y:S01]  /*dd2e0*/  LDL.LU R114, [R1+0x5fc] ;  /* 0x0005fc0001727983 */ /* 0x000ee20000300800 */
[C---:B------:R-:W-:Y:S01]  /*dd2f0*/  ISETP.LT.AND P1, PT, R7.reuse, R106, !P5 ;  /* 0x0000006a0700720c */ /* 0x040fe20006f21270 */
[----:B------:R-:W-:Y:S01]  /*dd300*/  IMAD.IADD R8, R10, 0x1, R0 ;  /* 0x000000010a087824 */ /* 0x000fe200078e0200 */
[----:B------:R-:W1:Y:S01]  /*dd310*/  LDC.64 R106, c[0x0][0x228] ;  /* 0x00008a00ff6a7b82 */ /* 0x000e620000000a00 */
[----:B------:R-:W-:-:S02]  /*dd320*/  ISETP.LT.AND P2, PT, R7, R12, !P0 ;  /* 0x0000000c0700720c */ /* 0x000fc40004741270 */
[C---:B------:R-:W-:Y:S02]  /*dd330*/  ISETP.LT.AND P0, PT, R9.reuse, R112, !P0 ;  /* 0x000000700900720c */ /* 0x040fe40004701270 */
[C---:B------:R-:W-:Y:S01]  /*dd340*/  ISETP.LT.AND P5, PT, R9.reuse, R108, !P5 ;  /* 0x0000006c0900720c */ /* 0x040fe20006fa1270 */
[----:B------:R-:W-:Y:S01]  /*dd350*/  IMAD.WIDE R108, R8, 0x4, R2 ;  /* 0x00000004086c7825 */ /* 0x000fe200078e0202 */
[----:B------:R-:W-:Y:S01]  /*dd360*/  IADD3 R10, R6, 0xfa, RZ ;  /* 0x000000fa060a7810 */ /* 0x000fe20007ffe0ff */
[----:B------:R-:W2:Y:S06]  /*dd370*/  LDC.64 R12, c[0x0][0x228] ;  /* 0x00008a00ff0c7b82 */ /* 0x000eac0000000a00 */
[----:B------:R4:W-:Y:S01]  /*dd380*/  @P2 STG.E desc[UR60][R108.64], R228 ;  /* 0x000000e46c002986 */ /* 0x0009e2000c10193c */
[----:B------:R-:W-:Y:S01]  /*dd390*/  ISETP.LT.AND P6, PT, R9, R103, !P6 ;  /* 0x000000670900720c */ /* 0x000fe200077c1270 */
[----:B------:R-:W2:Y:S01]  /*dd3a0*/  LDC.64 R100, c[0x0][0x228] ;  /* 0x00008a00ff647b82 */ /* 0x000ea20000000a00 */
[----:B-1----:R-:W-:-:S07]  /*dd3b0*/  ISETP.GE.AND P4, PT, R10, R107, PT ;  /* 0x0000006b0a00720c */ /* 0x002fce0003f86270 */
[----:B------:R-:W1:Y:S01]  /*dd3c0*/  LDC R107, c[0x0][0x228] ;  /* 0x00008a00ff6b7b82 */ /* 0x000e620000000800 */
[C---:B----4-:R-:W-:Y:S01]  /*dd3d0*/  IMAD.WIDE R108, R8.reuse, 0x4, R4 ;  /* 0x00000004086c7825 */ /* 0x050fe200078e0204 */
[----:B------:R-:W4:Y:S03]  /*dd3e0*/  LDL.LU R228, [R1+0xe70] ;  /* 0x000e700001e47983 */ /* 0x000f260000300800 */
[----:B------:R-:W-:Y:S01]  /*dd3f0*/  IMAD.IADD R10, R8, 0x1, R0 ;  /* 0x00000001080a7824 */ /* 0x000fe200078e0200 */
[----:B------:R-:W-:Y:S01]  /*dd400*/  IADD3 R8, R6, 0xfb, RZ ;  /* 0x000000fb06087810 */ /* 0x000fe20007ffe0ff */
[----:B------:R2:W-:Y:S01]  /*dd410*/  @P0 STG.E desc[UR60][R108.64], R226 ;  /* 0x000000e26c000986 */ /* 0x0005e2000c10193c */
[----:B------:R-:W-:Y:S01]  /*dd420*/  ISETP.LT.AND P2, PT, R7, R232, !P4 ;  /* 0x000000e80700720c */ /* 0x000fe20006741270 */
[----:B------:R-:W-:Y:S01]  /*dd430*/  IMAD.WIDE R232, R10, 0x4, R2 ;  /* 0x000000040ae87825 */ /* 0x000fe200078e0202 */
[----:B------:R-:W-:-:S02]  /*dd440*/  ISETP.GE.AND P0, PT, R8, R105, PT ;  /* 0x000000690800720c */ /* 0x000fc40003f06270 */
[----:B------:R-:W1:Y:S01]  /*dd450*/  LDC R105, c[0x0][0x228] ;  /* 0x00008a00ff697b82 */ /* 0x000e620000000800 */
[----:B------:R-:W-:Y:S01]  /*dd460*/  IMAD.IADD R8, R10, 0x1, R0 ;  /* 0x000000010a087824 */ /* 0x000fe200078e0200 */
[----:B------:R2:W-:Y:S01]  /*dd470*/  @P3 STG.E desc[UR60][R232.64], R224 ;  /* 0x000000e0e8003986 */ /* 0x0005e2000c10193c */
[----:B------:R-:W-:Y:S02]  /*dd480*/  ISETP.LT.AND P4, PT, R9, R110, !P4 ;  /* 0x0000006e0900720c */ /* 0x000fe40006781270 */
[----:B------:R-:W-:Y:S01]  /*dd490*/  IMAD.WIDE R238, R8, 0x4, R2 ;  /* 0x0000000408ee7825 */ /* 0x000fe200078e0202 */
[----:B--2---:R-:W2:Y:S02]  /*dd4a0*/  LDL.LU R226, [R1+0xe60] ;  /* 0x000e600001e27983 */ /* 0x004ea40000300800 */
[----:B------:R-:W3:Y:S01]  /*dd4b0*/  LDC R110, c[0x0][0x228] ;  /* 0x00008a00ff6e7b82 */ /* 0x000ee20000000800 */
[----:B------:R-:W-:Y:S01]  /*dd4c0*/  IADD3 R103, R6, 0xfc, RZ ;  /* 0x000000fc06677810 */ /* 0x000fe20007ffe0ff */
[----:B------:R-:W-:Y:S01]  /*dd4d0*/  IMAD.WIDE R232, R10, 0x4, R4 ;  /* 0x000000040ae87825 */ /* 0x000fe200078e0204 */
[----:B------:R-:W2:Y:S05]  /*dd4e0*/  LDL.LU R224, [R1+0xa00] ;  /* 0x000a000001e07983 */ /* 0x000eaa0000300800 */
[----:B------:R-:W3:Y:S01]  /*dd4f0*/  LDC.64 R108, c[0x0][0x228] ;  /* 0x00008a00ff6c7b82 */ /* 0x000ee20000000a00 */
[----:B------:R1:W-:Y:S01]  /*dd500*/  @P6 STG.E desc[UR60][R232.64], R222 ;  /* 0x000000dee8006986 */ /* 0x0003e2000c10193c */
[----:B------:R-:W-:-:S03]  /*dd510*/  ISETP.GE.AND P3, PT, R103, R13, PT ;  /* 0x0000000d6700720c */ /* 0x000fc60003f66270 */
[----:B------:R1:W-:Y:S01]  /*dd520*/  @P2 STG.E desc[UR60][R238.64], R220 ;  /* 0x000000dcee002986 */ /* 0x0003e2000c10193c */
[----:B------:R-:W-:Y:S02]  /*dd530*/  ISETP.LT.AND P2, PT, R7, R234, !P0 ;  /* 0x000000ea0700720c */ /* 0x000fe40004741270 */
[----:B-1----:R-:W-:Y:S01]  /*dd540*/  ISETP.LT.AND P0, PT, R9, R107, !P0 ;  /* 0x0000006b0900720c */ /* 0x002fe20004701270 */
[----:B------:R-:W-:Y:S01]  /*dd550*/  VIADD R10, R6, 0xfd ;  /* 0x000000fd060a7836 */ /* 0x000fe20000000000 */
[C---:B------:R-:W-:Y:S01]  /*dd560*/  IADD3 R13, R8.reuse, R0, RZ ;  /* 0x00000000080d7210 */ /* 0x040fe20007ffe0ff */
[----:B------:R-:W1:Y:S01]  /*dd570*/  LDC.64 R234, c[0x0][0x228] ;  /* 0x00008a00ffea7b82 */ /* 0x000e620000000a00 */
[----:B------:R-:W2:Y:S01]  /*dd580*/  LDL.LU R222, [R1+0x600] ;  /* 0x0006000001de7983 */ /* 0x000ea20000300800 */
[----:B------:R-:W-:-:S03]  /*dd590*/  IMAD.WIDE R232, R8, 0x4, R4 ;  /* 0x0000000408e87825 */ /* 0x000fc600078e0204 */
[----:B------:R-:W2:Y:S04]  /*dd5a0*/  LDL.LU R220, [R1+0xe74] ;  /* 0x000e740001dc7983 */ /* 0x000ea80000300800 */
[----:B------:R3:W-:Y:S01]  /*dd5b0*/  @P4 STG.E desc[UR60][R232.64], R218 ;  /* 0x000000dae8004986 */ /* 0x0007e2000c10193c */
[----:B------:R-:W-:Y:S01]  /*dd5c0*/  ISETP.LT.AND P4, PT, R7, R242, !P3 ;  /* 0x000000f20700720c */ /* 0x000fe20005f81270 */
[----:B------:R-:W-:Y:S01]  /*dd5d0*/  IMAD.WIDE R242, R13, 0x4, R2 ;  /* 0x000000040df27825 */ /* 0x000fe200078e0202 */
[----:B------:R-:W-:-:S03]  /*dd5e0*/  ISETP.LT.AND P3, PT, R9, R105, !P3 ;  /* 0x000000690900720c */ /* 0x000fc60005f61270 */
[C---:B------:R-:W-:Y:S01]  /*dd5f0*/  IMAD.WIDE R238, R13.reuse, 0x4, R4 ;  /* 0x000000040dee7825 */ /* 0x040fe200078e0204 */
[----:B------:R-:W-:Y:S01]  /*dd600*/  ISETP.GE.AND P6, PT, R10, R101, PT ;  /* 0x000000650a00720c */ /* 0x000fe20003fc6270 */
[----:B------:R3:W-:Y:S01]  /*dd610*/  @P2 STG.E desc[UR60][R242.64], R216 ;  /* 0x000000d8f2002986 */ /* 0x0007e2000c10193c */
[----:B------:R-:W-:Y:S01]  /*dd620*/  IADD3 R10, R6, 0xfe, RZ ;  /* 0x000000fe060a7810 */ /* 0x000fe20007ffe0ff */
[----:B------:R-:W-:Y:S01]  /*dd630*/  IMAD.IADD R8, R13, 0x1, R0 ;  /* 0x000000010d087824 */ /* 0x000fe200078e0200 */
[----:B------:R-:W1:Y:S01]  /*dd640*/  LDC R101, c[0x0][0x228] ;  /* 0x00008a00ff657b82 */ /* 0x000e620000000800 */
[----:B---3--:R-:W3:Y:S01]  /*dd650*/  LDL.LU R218, [R1+0xe64] ;  /* 0x000e640001da7983 */ /* 0x008ee20000300800 */
[----:B------:R-:W-:-:S03]  /*dd660*/  ISETP.GE.AND P2, PT, R10, R109, PT ;  /* 0x0000006d0a00720c */ /* 0x000fc60003f46270 */
[----:B------:R1:W-:Y:S01]  /*dd670*/  @P0 STG.E desc[UR60][R238.64], R214 ;  /* 0x000000d6ee000986 */ /* 0x0003e2000c10193c */
[----:B------:R-:W-:Y:S02]  /*dd680*/  ISETP.LT.AND P0, PT, R7, R240, !P6 ;  /* 0x000000f00700720c */ /* 0x000fe40007701270 */
[----:B------:R-:W1:Y:S01]  /*dd690*/  LDC.64 R232, c[0x0][0x228] ;  /* 0x00008a00ffe87b82 */ /* 0x000e620000000a00 */
[----:B------:R-:W3:Y:S01]  /*dd6a0*/  LDL.LU R216, [R1+0xa04] ;  /* 0x000a040001d87983 */ /* 0x000ee20000300800 */
[C---:B------:R-:W-:Y:S01]  /*dd6b0*/  IMAD.WIDE R242, R8.reuse, 0x4, R2 ;  /* 0x0000000408f27825 */ /* 0x040fe200078e0202 */
[----:B------:R-:W-:Y:S02]  /*dd6c0*/  ISETP.LT.AND P6, PT, R9, R110, !P6 ;  /* 0x0000006e0900720c */ /* 0x000fe400077c1270 */
[C---:B------:R-:W-:Y:S01]  /*dd6d0*/  IADD3 R10, R8.reuse, R0, RZ ;  /* 0x00000000080a7210 */ /* 0x040fe20007ffe0ff */
[--C-:B------:R-:W-:Y:S02]  /*dd6e0*/  IMAD.WIDE R240, R8, 0x4, R4.reuse ;  /* 0x0000000408f07825 */ /* 0x100fe400078e0204 */
[----:B------:R-:W3:Y:S01]  /*dd6f0*/  LDC R109, c[0x0][0x22c] ;  /* 0x00008b00ff6d7b82 */ /* 0x000ee20000000800 */
[----:B-1----:R-:W3:Y:S04]  /*dd700*/  LDL.LU R214, [R1+0x604] ;  /* 0x0006040001d67983 */ /* 0x002ee80000300800 */
[----:B------:R1:W-:Y:S01]  /*dd710*/  @P4 STG.E desc[UR60][R242.64], R212 ;  /* 0x000000d4f2004986 */ /* 0x0003e2000c10193c */
[----:B------:R-:W-:Y:S01]  /*dd720*/  ISETP.LT.AND P4, PT, R7, R102, !P2 ;  /* 0x000000660700720c */ /* 0x000fe20005781270 */
[C---:B------:R-:W-:Y:S01]  /*dd730*/  IMAD.WIDE R102, R10.reuse, 0x4, R4 ;  /* 0x000000040a667825 */ /* 0x040fe200078e0204 */
[----:B------:R-:W4:Y:S01]  /*dd740*/  LDC.64 R238, c[0x0][0x228] ;  /* 0x00008a00ffee7b82 */ /* 0x000f220000000a00 */
[----:B------:R1:W-:Y:S04]  /*dd750*/  @P3 STG.E desc[UR60][R240.64], R210 ;  /* 0x000000d2f0003986 */ /* 0x0003e8000c10193c */
[----:B-1----:R-:W3:Y:S01]  /*dd760*/  LDL.LU R212, [R1+0xe78] ;  /* 0x000e780001d47983 */ /* 0x002ee20000300800 */
[----:B------:R-:W-:-:S03]  /*dd770*/  IMAD.WIDE R240, R10, 0x4, R2 ;  /* 0x000000040af07825 */ /* 0x000fc600078e0202 */
[----:B------:R-:W3:Y:S01]  /*dd780*/  LDL.LU R210, [R1+0xe68] ;  /* 0x000e680001d27983 */ /* 0x000ee20000300800 */
[----:B------:R-:W-:Y:S02]  /*dd790*/  IMAD.IADD R8, R10, 0x1, R0 ;  /* 0x000000010a087824 */ /* 0x000fe400078e0200 */
[----:B------:R-:W-:Y:S01]  /*dd7a0*/  VIADD R13, R6, 0x103 ;  /* 0x00000103060d7836 */ /* 0x000fe20000000000 */
[----:B------:R-:W-:-:S04]  /*dd7b0*/  ISETP.LT.AND P2, PT, R9, R101, !P2 ;  /* 0x000000650900720c */ /* 0x000fc80005741270 */
[----:B------:R-:W-:Y:S02]  /*dd7c0*/  ISETP.GE.AND P3, PT, R13, R235, PT ;  /* 0x000000eb0d00720c */ /* 0x000fe40003f66270 */
[----:B------:R-:W-:Y:S01]  /*dd7d0*/  IADD3 R13, R6, 0x100, RZ ;  /* 0x00000100060d7810 */ /* 0x000fe20007ffe0ff */
[C---:B------:R-:W-:Y:S01]  /*dd7e0*/  IMAD.IADD R10, R8.reuse, 0x1, R0 ;  /* 0x00000001080a7824 */ /* 0x040fe200078e0200 */
[----:B------:R1:W-:Y:S04]  /*dd7f0*/  @P0 STG.E desc[UR60][R240.64], R208 ;  /* 0x000000d0f0000986 */ /* 0x0003e8000c10193c */
[----:B------:R1:W-:Y:S04]  /*dd800*/  @P6 STG.E desc[UR60][R102.64], R206 ;  /* 0x000000ce66006986 */ /* 0x0003e8000c10193c */
[----:B-1----:R-:W3:Y:S04]  /*dd810*/  LDL.LU R208, [R1+0xa08] ;  /* 0x000a080001d07983 */ /* 0x002ee80000300800 */
[----:B------:R-:W3:Y:S01]  /*dd820*/  LDL.LU R206, [R1+0x608] ;  /* 0x0006080001ce7983 */ /* 0x000ee20000300800 */
[----:B------:R-:W-:Y:S01]  /*dd830*/  IMAD.WIDE R240, R8, 0x4, R2 ;  /* 0x0000000408f07825 */ /* 0x000fe200078e0202 */
[----:B------:R-:W-:Y:S01]  /*dd840*/  ISETP.GE.AND P0, PT, R13, R233, PT ;  /* 0x000000e90d00720c */ /* 0x000fe20003f06270 */
[----:B------:R-:W1:Y:S03]  /*dd850*/  LDC.64 R102, c[0x0][0x228] ;  /* 0x00008a00ff667b82 */ /* 0x000e660000000a00 */
[----:B------:R1:W-:Y:S01]  /*dd860*/  @P4 STG.E desc[UR60][R240.64], R204 ;  /* 0x000000ccf0004986 */ /* 0x0003e2000c10193c */
[----:B------:R-:W-:-:S02]  /*dd870*/  ISETP.LT.AND P4, PT, R7, R106, !P0 ;  /* 0x0000006a0700720c */ /* 0x000fc40004781270 */
[----:B------:R-:W-:Y:S01]  /*dd880*/  ISETP.LT.AND P0, PT, R9, R104, !P0 ;  /* 0x000000680900720c */ /* 0x000fe20004701270 */
[----:B------:R-:W-:Y:S01]  /*dd890*/  IMAD.WIDE R104, R10, 0x4, R2 ;  /* 0x000000040a687825 */ /* 0x000fe200078e0202 */
[----:B-1----:R-:W3:Y:S03]  /*dd8a0*/  LDL.LU R204, [R1+0xe7c] ;  /* 0x000e7c0001cc7983 */ /* 0x002ee60000300800 */
[----:B------:R-:W-:-:S05]  /*dd8b0*/  IMAD.WIDE R240, R8, 0x4, R4 ;  /* 0x0000000408f07825 */ /* 0x000fca00078e0204 */
[----:B------:R1:W-:Y:S01]  /*dd8c0*/  @P2 STG.E desc[UR60][R240.64], R150 ;  /* 0x00000096f0002986 */ /* 0x0003e2000c10193c */
[----:B------:R-:W-:-:S03]  /*dd8d0*/  IMAD.WIDE R106, R10, 0x4, R4 ;  /* 0x000000040a6a7825 */ /* 0x000fc600078e0204 */
[----:B-1----:R-:W3:Y:S04]  /*dd8e0*/  LDL.LU R150, [R1+0xe6c] ;  /* 0x000e6c0001967983 */ /* 0x002ee80000300800 */
[----:B------:R1:W-:Y:S04]  /*dd8f0*/  @P1 STG.E desc[UR60][R104.64], R148 ;  /* 0x0000009468001986 */ /* 0x0003e8000c10193c */
[----:B------:R1:W-:Y:S04]  /*dd900*/  @P5 STG.E desc[UR60][R106.64], R114 ;  /* 0x000000726a005986 */ /* 0x0003e8000c10193c */
[----:B-1----:R-:W3:Y:S04]  /*dd910*/  LDL.LU R148, [R1+0xa0c] ;  /* 0x000a0c0001947983 */ /* 0x002ee80000300800 */
[----:B------:R-:W3:Y:S01]  /*dd920*/  LDL.LU R114, [R1+0x60c] ;  /* 0x00060c0001727983 */ /* 0x000ee20000300800 */
[----:B------:R-:W-:Y:S01]  /*dd930*/  ISETP.LT.AND P6, PT, R7, R232, !P3 ;  /* 0x000000e80700720c */ /* 0x000fe20005fc1270 */
[----:B------:R-:W1:Y:S01]  /*dd940*/  LDC R106, c[0x0][0x22c] ;  /* 0x00008b00ff6a7b82 */ /* 0x000e620000000800 */
[----:B------:R-:W-:-:S07]  /*dd950*/  IADD3 R8, R6, 0x101, RZ ;  /* 0x0000010106087810 */ /* 0x000fce0007ffe0ff */
[----:B------:R-:W1:Y:S01]  /*dd960*/  LDC.64 R232, c[0x0][0x228] ;  /* 0x00008a00ffe87b82 */ /* 0x000e620000000a00 */
[----:B----4-:R-:W-:-:S04]  /*dd970*/  ISETP.GE.AND P2, PT, R8, R239, PT ;  /* 0x000000ef0800720c */ /* 0x010fc80003f46270 */
[----:B------:R-:W-:Y:S02]  /*dd980*/  ISETP.LT.AND P1, PT, R7, R12, !P2 ;  /* 0x0000000c0700720c */ /* 0x000fe40005721270 */
[----:B------:R-:W-:Y:S01]  /*dd990*/  ISETP.LT.AND P2, PT, R9, R100, !P2 ;  /* 0x000000640900720c */ /* 0x000fe20005741270 */
[--C-:B------:R-:W-:Y:S01]  /*dd9a0*/  IMAD.IADD R100, R10, 0x1, R0.reuse ;  /* 0x000000010a647824 */ /* 0x100fe200078e0200 */
[----:B------:R-:W-:Y:S01]  /*dd9b0*/  IADD3 R104, R6, 0x104, RZ ;  /* 0x0000010406687810 */ /* 0x000fe20007ffe0ff */
[----:B------:R-:W4:Y:S02]  /*dd9c0*/  LDC R107, c[0x0][0x22c] ;  /* 0x00008b00ff6b7b82 */ /* 0x000f240000000800 */
[C---:B------:R-:W-:Y:S02]  /*dd9d0*/  IMAD.IADD R8, R100.reuse, 0x1, R0 ;  /* 0x0000000164087824 */ /* 0x040fe400078e0200 */
[----:B------:R-:W-:Y:S01]  /*dd9e0*/  IMAD.WIDE R12, R100, 0x4, R2 ;  /* 0x00000004640c7825 */ /* 0x000fe200078e0202 */
[----:B------:R-:W-:-:S02]  /*dd9f0*/  IADD3 R10, R6, 0x102, RZ ;  /* 0x00000102060a7810 */ /* 0x000fc40007ffe0ff */
[----:B------:R-:W-:Y:S01]  /*dda00*/  ISETP.GE.AND P5, PT, R104, R103, PT ;  /* 0x000000676800720c */ /* 0x000fe20003fa6270 */
[----:B------:R-:W-:Y:S01]  /*dda10*/  IMAD.WIDE R100, R100, 0x4, R4 ;  /* 0x0000000464647825 */ /* 0x000fe200078e0204 */
[----:B------:R2:W-:Y:S03]  /*dda20*/  @P4 STG.E desc[UR60][R12.64], R228 ;  /* 0x000000e40c004986 */ /* 0x0005e6000c10193c */
[----:B------:R-:W-:Y:S01]  /*dda30*/  IMAD.WIDE R104, R8, 0x4, R2 ;  /* 0x0000000408687825 */ /* 0x000fe200078e0202 */
[----:B-1----:R-:W-:Y:S01]  /*dda40*/  ISETP.GE.AND P4, PT, R10, R233, PT ;  /* 0x000000e90a00720c */ /* 0x002fe20003f86270 */
[----:B--2---:R1:W-:Y:S04]  /*dda50*/  @P0 STG.E desc[UR60][R100.64], R226 ;  /* 0x000000e264000986 */ /* 0x0043e8000c10193c */
[----:B------:R-:W2:Y:S01]  /*dda60*/  LDL.LU R228, [R1+0xe90] ;  /* 0x000e900001e47983 */ /* 0x000ea20000300800 */
[----:B------:R-:W-:-:S03]  /*dda70*/  IMAD.WIDE R12, R8, 0x4, R4 ;  /* 0x00000004080c7825 */ /* 0x000fc600078e0204 */
[----:B------:R4:W-:Y:S01]  /*dda80*/  @P1 STG.E desc[UR60][R104.64], R224 ;  /* 0x000000e068001986 */ /* 0x0009e2000c10193c */
[----:B------:R-:W-:Y:S01]  /*dda90*/  ISETP.LT.AND P1, PT, R7, R108, !P4 ;  /* 0x0000006c0700720c */ /* 0x000fe20006721270 */
[----:B-1----:R-:W-:Y:S02]  /*ddaa0*/  VIADD R100, R6, 0x107 ;  /* 0x0000010706647836 */ /* 0x002fe40000000000 */
[----:B------:R-:W2:Y:S01]  /*ddab0*/  LDL.LU R226, [R1+0xa10] ;  /* 0x000a100001e27983 */ /* 0x000ea20000300800 */
[----:B------:R-:W-:Y:S01]  /*ddac0*/  IADD3 R10, R8, R0, RZ ;  /* 0x00000000080a7210 */ /* 0x000fe20007ffe0ff */
[----:B------:R-:W1:Y:S01]  /*ddad0*/  LDC R108, c[0x0][0x248] ;  /* 0x00009200ff6c7b82 */ /* 0x000e620000000800 */
[C---:B------:R-:W-:Y:S01]  /*ddae0*/  ISETP.LT.AND P4, PT, R9.reuse, R236, !P4 ;  /* 0x000000ec0900720c */ /* 0x040fe20006781270 */
[----:B----4-:R-:W4:Y:S04]  /*ddaf0*/  LDL.LU R224, [R1+0x610] ;  /* 0x0006100001e07983 */ /* 0x010f280000300800 */
[----:B------:R3:W-:Y:S01]  /*ddb00*/  @P2 STG.E desc[UR60][R12.64], R222 ;  /* 0x000000de0c002986 */ /* 0x0007e2000c10193c */
[----:B------:R-:W-:Y:S01]  /*ddb10*/  ISETP.GE.AND P2, PT, R100, R231, PT ;  /* 0x000000e76400720c */ /* 0x000fe20003f46270 */
[----:B------:R-:W-:Y:S01]  /*ddb20*/  IMAD.WIDE R100, R10, 0x4, R2 ;  /* 0x000000040a647825 */ /* 0x000fe200078e0202 */
[----:B------:R-:W-:-:S03]  /*ddb30*/  ISETP.LT.AND P3, PT, R9, R238, !P3 ;  /* 0x000000ee0900720c */ /* 0x000fc60005f61270 */
[C---:B------:R-:W-:Y:S01]  /*ddb40*/  IMAD.IADD R8, R10.reuse, 0x1, R0 ;  /* 0x000000010a087824 */ /* 0x040fe200078e0200 */
[----:B---3--:R-:W3:Y:S01]  /*ddb50*/  LDL.LU R222, [R1+0xe80] ;  /* 0x000e800001de7983 */ /* 0x008ee20000300800 */
[----:B------:R-:W-:Y:S01]  /*ddb60*/  IMAD.WIDE R12, R10, 0x4, R4 ;  /* 0x000000040a0c7825 */ /* 0x000fe200078e0204 */
[C---:B------:R-:W-:Y:S02]  /*ddb70*/  IADD3 R103, R6.reuse, 0x105, RZ ;  /* 0x0000010506677810 */ /* 0x040fe40007ffe0ff */
[----:B------:R1:W-:Y:S01]  /*ddb80*/  @P1 STG.E desc[UR60][R100.64], R220 ;  /* 0x000000dc64001986 */ /* 0x0003e2000c10193c */
[----:B------:R-:W-:Y:S01]  /*ddb90*/  VIADD R10, R6, 0x109 ;  /* 0x00000109060a7836 */ /* 0x000fe20000000000 */
[----:B------:R-:W-:Y:S02]  /*ddba0*/  ISETP.LT.AND P0, PT, R9, R234, !P5 ;  /* 0x000000ea0900720c */ /* 0x000fe40006f01270 */
[----:B------:R1:W-:Y:S01]  /*ddbb0*/  @P4 STG.E desc[UR60][R12.64], R218 ;  /* 0x000000da0c004986 */ /* 0x0003e2000c10193c */
[----:B------:R-:W-:Y:S01]  /*ddbc0*/  ISETP.GE.AND P1, PT, R103, R106, PT ;  /* 0x0000006a6700720c */ /* 0x000fe20003f26270 */
[----:B-1----:R-:W-:-:S02]  /*ddbd0*/  IMAD.WIDE R100, R8, 0x4, R2 ;  /* 0x0000000408647825 */ /* 0x002fc400078e0202 */
[----:B------:R-:W3:Y:S01]  /*ddbe0*/  LDL.LU R220, [R1+0xe94] ;  /* 0x000e940001dc7983 */ /* 0x000ee20000300800 */
[C---:B------:R-:W-:Y:S01]  /*ddbf0*/  ISETP.LT.AND P5, PT, R7.reuse, R232, !P5 ;  /* 0x000000e80700720c */ /* 0x040fe20006fa1270 */
[----:B------:R-:W1:Y:S01]  /*ddc00*/  LDC R106, c[0x0][0x22c] ;  /* 0x00008b00ff6a7b82 */ /* 0x000e620000000800 */
[----:B------:R-:W-:Y:S01]  /*ddc10*/  IMAD.WIDE R12, R8, 0x4, R4 ;  /* 0x00000004080c7825 */ /* 0x000fe200078e0204 */
[----:B------:R1:W-:Y:S04]  /*ddc20*/  @P6 STG.E desc[UR60][R100.64], R216 ;  /* 0x000000d864006986 */ /* 0x0003e8000c10193c */
[----:B------:R-:W3:Y:S01]  /*ddc30*/  LDL.LU R218, [R1+0xa14] ;  /* 0x000a140001da7983 */ /* 0x000ee20000300800 */
[----:B------:R-:W-:Y:S02]  /*ddc40*/  ISETP.GE.AND P4, PT, R10, R229, PT ;  /* 0x000000e50a00720c */ /* 0x000fe40003f86270 */
[----:B------:R-:W-:Y:S01]  /*ddc50*/  ISETP.LT.AND P6, PT, R7, R102, !P1 ;  /* 0x000000660700720c */ /* 0x000fe20004fc1270 */
[----:B------:R1:W-:Y:S04]  /*ddc60*/  @P3 STG.E desc[UR60][R12.64], R214 ;  /* 0x000000d60c003986 */ /* 0x0003e8000c10193c */
[----:B-1----:R-:W3:Y:S01]  /*ddc70*/  LDL.LU R216, [R1+0x614] ;  /* 0x0006140001d87983 */ /* 0x002ee20000300800 */
[----:B------:R-:W-:Y:S01]  /*ddc80*/  IMAD.IADD R100, R8, 0x1, R0 ;  /* 0x0000000108647824 */ /* 0x000fe200078e0200 */
[----:B------:R-:W-:-:S02]  /*ddc90*/  IADD3 R10, R6, 0x10b, RZ ;  /* 0x0000010b060a7810 */ /* 0x000fc40007ffe0ff */
[----:B------:R-:W-:Y:S02]  /*ddca0*/  ISETP.LT.AND P3, PT, R9, R14, !P1 ;  /* 0x0000000e0900720c */ /* 0x000fe40004f61270 */
[----:B------:R-:W-:Y:S02]  /*ddcb0*/  IADD3 R8, R100, R0, RZ ;  /* 0x0000000064087210 */ /* 0x000fe40007ffe0ff */
[----:B------:R-:W-:Y:S01]  /*ddcc0*/  ISETP.GE.AND P1, PT, R10, R227, PT ;  /* 0x000000e30a00720c */ /* 0x000fe20003f26270 */
[----:B------:R-:W-:Y:S01]  /*ddcd0*/  IMAD.WIDE R12, R100, 0x4, R2 ;  /* 0x00000004640c7825 */ /* 0x000fe200078e0202 */
[----:B------:R-:W3:Y:S03]  /*ddce0*/  LDL.LU R214, [R1+0xe84] ;  /* 0x000e840001d67983 */ /* 0x000ee60000300800 */
[----:B------:R-:W-:Y:S02]  /*ddcf0*/  VIADD R10, R6, 0x106 ;  /* 0x00000106060a7836 */ /* 0x000fe40000000000 */
[----:B------:R-:W-:Y:S01]  /*ddd00*/  IMAD.WIDE R100, R100, 0x4, R4 ;  /* 0x0000000464647825 */ /* 0x000fe200078e0204 */
[----:B------:R1:W-:Y:S03]  /*ddd10*/  @P5 STG.E desc[UR60][R12.64], R212 ;  /* 0x000000d40c005986 */ /* 0x0003e6000c10193c */
[----:B------:R-:W-:Y:S01]  /*ddd20*/  IMAD.WIDE R102, R8, 0x4, R2 ;  /* 0x0000000408667825 */ /* 0x000fe200078e0202 */
[----:B------:R-:W-:-:S03]  /*ddd30*/  ISETP.GE.AND P5, PT, R10, R107, PT ;  /* 0x0000006b0a00720c */ /* 0x000fc60003fa6270 */
[----:B------:R-:W-:Y:S01]  /*ddd40*/  IMAD.WIDE R104, R8, 0x4, R4 ;  /* 0x0000000408687825 */ /* 0x000fe200078e0204 */
[----:B------:R1:W-:Y:S04]  /*ddd50*/  @P0 STG.E desc[UR60][R100.64], R210 ;  /* 0x000000d264000986 */ /* 0x0003e8000c10193c */
[----:B-1----:R-:W3:Y:S01]  /*ddd60*/  LDL.LU R212, [R1+0xe98] ;  /* 0x000e980001d47983 */ /* 0x002ee20000300800 */
[----:B------:R-:W-:Y:S01]  /*ddd70*/  IADD3 R10, R6, 0x10d, RZ ;  /* 0x0000010d060a7810 */ /* 0x000fe20007ffe0ff */
[----:B------:R-:W1:Y:S02]  /*ddd80*/  LDC R107, c[0x0][0x22c] ;  /* 0x00008b00ff6b7b82 */ /* 0x000e640000000800 */
[----:B------:R-:W3:Y:S01]  /*ddd90*/  LDL.LU R210, [R1+0xa18] ;  /* 0x000a180001d27983 */ /* 0x000ee20000300800 */
[----:B------:R-:W-:-:S04]  /*ddda0*/  IMAD.IADD R100, R8, 0x1, R0 ;  /* 0x0000000108647824 */ /* 0x000fc800078e0200 */
[C---:B------:R-:W-:Y:S01]  /*dddb0*/  IMAD.WIDE R12, R100.reuse, 0x4, R2 ;  /* 0x00000004640c7825 */ /* 0x040fe200078e0202 */
[----:B------:R-:W-:-:S03]  /*dddc0*/  IADD3 R8, R100, R0, RZ ;  /* 0x0000000064087210 */ /* 0x000fc60007ffe0ff */
[----:B------:R-:W-:Y:S01]  /*dddd0*/  IMAD.WIDE R100, R100, 0x4, R4 ;  /* 0x0000000464647825 */ /* 0x000fe200078e0204 */
[----:B------:R1:W-:Y:S04]  /*ddde0*/  @P6 STG.E desc[UR60][R102.64], R208 ;  /* 0x000000d066006986 */ /* 0x0003e8000c10193c */
[----:B------:R1:W-:Y:S01]  /*dddf0*/  @P3 STG.E desc[UR60][R104.64], R206 ;  /* 0x000000ce68003986 */ /* 0x0003e2000c10193c */
[----:B------:R-:W-:-:S03]  /*dde00*/  ISETP.LT.AND P3, PT, R7, R14, !P5 ;  /* 0x0000000e0700720c */ /* 0x000fc60006f61270 */
[----:B-1----:R-:W3:Y:S04]  /*dde10*/  LDL.LU R208, [R1+0x618] ;  /* 0x0006180001d07983 */ /* 0x002ee80000300800 */
[----:B------:R-:W3:Y:S01]  /*dde20*/  LDL.LU R206, [R1+0xe88] ;  /* 0x000e880001ce7983 */ /* 0x000ee20000300800 */
[-C--:B------:R-:W-:Y:S02]  /*dde30*/  ISETP.LT.AND P5, PT, R9, R14.reuse, !P5 ;  /* 0x0000000e0900720c */ /* 0x080fe40006fa1270 */
[----:B------:R-:W-:-:S03]  /*dde40*/  ISETP.LT.AND P6, PT, R7, R14, !P2 ;  /* 0x0000000e0700720c */ /* 0x000fc600057c1270 */
[----:B------:R1:W-:Y:S01]  /*dde50*/  @P3 STG.E desc[UR60][R12.64], R204 ;  /* 0x000000cc0c003986 */ /* 0x0003e2000c10193c */
[----:B------:R-:W-:Y:S01]  /*dde60*/  ISETP.LT.AND P2, PT, R9, R14, !P2 ;  /* 0x0000000e0900720c */ /* 0x000fe20005741270 */
[C---:B------:R-:W-:Y:S02]  /*dde70*/  IMAD.WIDE R102, R8.reuse, 0x4, R2 ;  /* 0x0000000408667825 */ /* 0x040fe400078e0202 */
[----:B-1----:R-:W3:Y:S02]  /*dde80*/  LDL.LU R204, [R1+0xe9c] ;  /* 0x000e9c0001cc7983 */ /* 0x002ee40000300800 */
[----:B------:R-:W-:Y:S02]  /*dde90*/  IMAD.WIDE R104, R8, 0x4, R4 ;  /* 0x0000000408687825 */ /* 0x000fe400078e0204 */
[----:B------:R1:W-:Y:S04]  /*ddea0*/  @P5 STG.E desc[UR60][R100.64], R150 ;  /* 0x0000009664005986 */ /* 0x0003e8000c10193c */
[----:B-1----:R-:W3:Y:S04]  /*ddeb0*/  LDL.LU R150, [R1+0xa1c] ;  /* 0x000a1c0001967983 */ /* 0x002ee80000300800 */
[----:B------:R1:W-:Y:S04]  /*ddec0*/  @P6 STG.E desc[UR60][R102.64], R148 ;  /* 0x0000009466006986 */ /* 0x0003e8000c10193c */
[----:B------:R1:W-:Y:S04]  /*dded0*/  @P2 STG.E desc[UR60][R104.64], R114 ;  /* 0x0000007268002986 */ /* 0x0003e8000c10193c */
[----:B-1----:R-:W3:Y:S04]  /*ddee0*/  LDL.LU R148, [R1+0x61c] ;  /* 0x00061c0001947983 */ /* 0x002ee80000300800 */
[----:B------:R-:W3:Y:S01]  /*ddef0*/  LDL.LU R114, [R1+0xe8c] ;  /* 0x000e8c0001727983 */ /* 0x000ee20000300800 */
[----:B------:R-:W-:Y:S01]  /*ddf00*/  ISETP.GE.AND P0, PT, R10, R225, PT ;  /* 0x000000e10a00720c */ /* 0x000fe20003f06270 */
[----:B------:R-:W-:-:S05]  /*ddf10*/  VIADD R10, R6, 0x108 ;  /* 0x00000108060a7836 */ /* 0x000fca0000000000 */
[----:B------:R-:W-:Y:S01]  /*ddf20*/  ISETP.GE.AND P3, PT, R10, R106, PT ;  /* 0x0000006a0a00720c */ /* 0x000fe20003f66270 */
[----:B------:R-:W-:Y:S01]  /*ddf30*/  IMAD.IADD R100, R8, 0x1, R0 ;  /* 0x0000000108647824 */ /* 0x000fe200078e0200 */
[----:B------:R-:W-:Y:S01]  /*ddf40*/  IADD3 R10, R6, 0x10f, RZ ;  /* 0x0000010f060a7810 */ /* 0x000fe20007ffe0ff */
[----:B------:R-:W1:Y:S01]  /*ddf50*/  LDC R106, c[0x0][0x22c] ;  /* 0x00008b00ff6a7b82 */ /* 0x000e620000000800 */
[-C--:B------:R-:W-:Y:S02]  /*ddf60*/  ISETP.LT.AND P5, PT, R7, R14.reuse, !P3 ;  /* 0x0000000e0700720c */ /* 0x080fe40005fa1270 */
[-C--:B------:R-:W-:Y:S01]  /*ddf70*/  ISETP.LT.AND P3, PT, R9, R14.reuse, !P3 ;  /* 0x0000000e0900720c */ /* 0x080fe20005f61270 */
[----:B------:R-:W-:Y:S01]  /*ddf80*/  IMAD.WIDE R12, R100, 0x4, R2 ;  /* 0x00000004640c7825 */ /* 0x000fe200078e0202 */
[-C--:B------:R-:W-:Y:S02]  /*ddf90*/  ISETP.LT.AND P6, PT, R7, R14.reuse, !P4 ;  /* 0x0000000e0700720c */ /* 0x080fe400067c1270 */
[----:B------:R-:W-:-:S02]  /*ddfa0*/  ISETP.LT.AND P4, PT, R9, R14, !P4 ;  /* 0x0000000e0900720c */ /* 0x000fc40006781270 */
[----:B------:R-:W-:Y:S01]  /*ddfb0*/  ISETP.GE.AND P2, PT, R10, R223, PT ;  /* 0x000000df0a00720c */ /* 0x000fe20003f46270 */
[----:B------:R-:W-:Y:S01]  /*ddfc0*/  VIADD R10, R6, 0x10a ;  /* 0x0000010a060a7836 */ /* 0x000fe20000000000 */
[C---:B------:R-:W-:Y:S01]  /*ddfd0*/  IADD3 R8, R100.reuse, R0, RZ ;  /* 0x0000000064087210 */ /* 0x040fe20007ffe0ff */
[----:B------:R-:W-:-:S04]  /*ddfe0*/  IMAD.WIDE R100, R100, 0x4, R4 ;  /* 0x0000000464647825 */ /* 0x000fc800078e0204 */
[----:B------:R-:W-:Y:S01]  /*ddff0*/  IMAD.WIDE R102, R8, 0x4, R2 ;  /* 0x0000000408667825 */ /* 0x000fe200078e0202 */
[----:B--2---:R2:W-:Y:S01]  /*de000*/  @P5 STG.E desc[UR60][R12.64], R228 ;  /* 0x000000e40c005986 */ /* 0x0045e2000c10193c */
[----:B------:R-:W-:Y:S02]  /*de010*/  ISETP.GE.AND P5, PT, R10, R107, PT ;  /* 0x0000006b0a00720c */ /* 0x000fe40003fa6270 */
[----:B------:R-:W-:Y:S01]  /*de020*/  IMAD.WIDE R104, R8, 0x4, R4 ;  /* 0x0000000408687825 */ /* 0x000fe200078e0204 */
[----:B------:R-:W-:Y:S01]  /*de030*/  IADD3 R10, R6, 0x111, RZ ;  /* 0x00000111060a7810 */ /* 0x000fe20007ffe0ff */
[----:B------:R-:W1:Y:S01]  /*de040*/  LDC R107, c[0x0][0x22c] ;  /* 0x00008b00ff6b7b82 */ /* 0x000e620000000800 */
[----:B------:R4:W-:Y:S04]  /*de050*/  @P3 STG.E desc[UR60][R100.64], R226 ;  /* 0x000000e264003986 */ /* 0x0009e8000c10193c */
[----:B--2---:R-:W2:Y:S01]  /*de060*/  LDL.LU R228, [R1+0xeb0] ;  /* 0x000eb00001e47983 */ /* 0x004ea20000300800 */
[----:B------:R-:W-:-:S02]  /*de070*/  ISETP.LT.AND P3, PT, R7, R14, !P5 ;  /* 0x0000000e0700720c */ /* 0x000fc40006f61270 */
[CC--:B------:R-:W-:Y:S01]  /*de080*/  ISETP.LT.AND P5, PT, R9.reuse, R14.reuse, !P5 ;  /* 0x0000000e0900720c */ /* 0x0c0fe20006fa1270 */
[----:B----4-:R4:W-:Y:S04]  /*de090*/  @P6 STG.E desc[UR60][R102.64], R224 ;  /* 0x000000e066006986 */ /* 0x0109e8000c10193c */
[----:B------:R-:W2:Y:S01]  /*de0a0*/  LDL.LU R226, [R1+0x620] ;  /* 0x0006200001e27983 */ /* 0x000ea20000300800 */
[----:B------:R-:W-:Y:S01]  /*de0b0*/  IMAD.IADD R100, R8, 0x1, R0 ;  /* 0x0000000108647824 */ /* 0x000fe200078e0200 */
[----:B------:R-:W-:-:S03]  /*de0c0*/  ISETP.LT.AND P6, PT, R9, R14, !P1 ;  /* 0x0000000e0900720c */ /* 0x000fc60004fc1270 */
[C---:B------:R-:W-:Y:S01]  /*de0d0*/  IMAD.WIDE R12, R100.reuse, 0x4, R2 ;  /* 0x00000004640c7825 */ /* 0x040fe200078e0202 */
[----:B------:R-:W-:Y:S01]  /*de0e0*/  IADD3 R8, R100, R0, RZ ;  /* 0x0000000064087210 */ /* 0x000fe20007ffe0ff */
[----:B----4-:R-:W4:Y:S04]  /*de0f0*/  LDL.LU R224, [R1+0xea0] ;  /* 0x000ea00001e07983 */ /* 0x010f280000300800 */
[----:B---3--:R3:W-:Y:S01]  /*de100*/  @P4 STG.E desc[UR60][R104.64], R222 ;  /* 0x000000de68004986 */ /* 0x0087e2000c10193c */
[----:B------:R-:W-:Y:S02]  /*de110*/  ISETP.LT.AND P4, PT, R7, R14, !P1 ;  /* 0x0000000e0700720c */ /* 0x000fe40004f81270 */
[----:B------:R-:W-:Y:S01]  /*de120*/  ISETP.GE.AND P1, PT, R10, R221, PT ;  /* 0x000000dd0a00720c */ /* 0x000fe20003f26270 */
[----:B------:R-:W-:-:S02]  /*de130*/  VIADD R10, R6, 0x10c ;  /* 0x0000010c060a7836 */ /* 0x000fc40000000000 */
[----:B------:R-:W-:-:S04]  /*de140*/  IMAD.WIDE R100, R100, 0x4, R4 ;  /* 0x0000000464647825 */ /* 0x000fc800078e0204 */
[----:B------:R-:W-:Y:S01]  /*de150*/  IMAD.WIDE R102, R8, 0x4, R2 ;  /* 0x0000000408667825 */ /* 0x000fe200078e0202 */
[----:B---3--:R-:W3:Y:S04]  /*de160*/  LDL.LU R222, [R1+0xa20] ;  /* 0x000a200001de7983 */ /* 0x008ee80000300800 */
[----:B------:R1:W-:Y:S02]  /*de170*/  @P3 STG.E desc[UR60][R12.64], R220 ;  /* 0x000000dc0c003986 */ /* 0x0003e4000c10193c */
[----:B-1----:R-:W-:Y:S01]  /*de180*/  ISETP.GE.AND P3, PT, R10, R106, PT ;  /* 0x0000006a0a00720c */ /* 0x002fe20003f66270 */
[----:B------:R-:W-:Y:S01]  /*de190*/  IMAD.WIDE R104, R8, 0x4, R4 ;  /* 0x0000000408687825 */ /* 0x000fe200078e0204 */
[----:B------:R-:W1:Y:S01]  /*de1a0*/  LDC R106, c[0x0][0x22c] ;  /* 0x00008b00ff6a7b82 */ /* 0x000e620000000800 */
[----:B------:R1:W-:Y:S04]  /*de1b0*/  @P5 STG.E desc[UR60][R100.64], R218 ;  /* 0x000000da64005986 */ /* 0x0003e8000c10193c */
[----:B------:R-:W3:Y:S04]  /*de1c0*/  LDL.LU R220, [R1+0xeb4] ;  /* 0x000eb40001dc7983 */ /* 0x000ee80000300800 */
[----:B------:R1:W-:Y:S01]  /*de1d0*/  @P4 STG.E desc[UR60][R102.64], R216 ;  /* 0x000000d866004986 */ /* 0x0003e2000c10193c */
[----:B------:R-:W-:-:S03]  /*de1e0*/  ISETP.LT.AND P4, PT, R7, R14, !P3 ;  /* 0x0000000e0700720c */ /* 0x000fc60005f81270 */
[----:B-1----:R-:W3:Y:S01]  /*de1f0*/  LDL.LU R218, [R1+0x624] ;  /* 0x0006240001da7983 */ /* 0x002ee20000300800 */
[----:B------:R-:W-:Y:S02]  /*de200*/  ISETP.LT.AND P3, PT, R9, R14, !P3 ;  /* 0x0000000e0900720c */ /* 0x000fe40005f61270 */
[----:B------:R-:W-:Y:S02]  /*de210*/  IADD3 R100, R8, R0, RZ ;  /* 0x0000000008647210 */ /* 0x000fe40007ffe0ff */
[----:B------:R-:W-:Y:S01]  /*de220*/  ISETP.LT.AND P5, PT, R7, R14, !P0 ;  /* 0x0000000e0700720c */ /* 0x000fe200047a1270 */
[----:B------:R1:W-:Y:S01]  /*de230*/  @P6 STG.E desc[UR60][R104.64], R214 ;  /* 0x000000d668006986 */ /* 0x0003e2000c10193c */
[C---:B------:R-:W-:Y:S01]  /*de240*/  IADD3 R8, R100.reuse, R0, RZ ;  /* 0x0000000064087210 */ /* 0x040fe20007ffe0ff */
[----:B------:R-:W-:Y:S02]  /*de250*/  IMAD.WIDE R12, R100, 0x4, R2 ;  /* 0x00000004640c7825 */ /* 0x000fe400078e0202 */
[----:B------:R-:W3:Y:S01]  /*de260*/  LDL.LU R216, [R1+0xea4] ;  /* 0x000ea40001d87983 */ /* 0x000ee20000300800 */
[----:B------:R-:W-:Y:S01]  /*de270*/  ISETP.LT.AND P0, PT, R9, R14, !P0 ;  /* 0x0000000e0900720c */ /* 0x000fe20004701270 */
[----:B------:R-:W-:-:S02]  /*de280*/  VIADD R10, R6, 0x113 ;  /* 0x00000113060a7836 */ /* 0x000fc40000000000 */
[----:B------:R-:W-:-:S04]  /*de290*/  IMAD.WIDE R100, R100, 0x4, R4 ;  /* 0x0000000464647825 */ /* 0x000fc800078e0204 */
[----:B-1----:R-:W-:Y:S01]  /*de2a0*/  VIADD R104, R6, 0x10e ;  /* 0x0000010e06687836 */ /* 0x002fe20000000000 */
[----:B------:R-:W3:Y:S01]  /*de2b0*/  LDL.LU R214, [R1+0xa24] ;  /* 0x000a240001d67983 */ /* 0x000ee20000300800 */
[----:B------:R-:W-:Y:S01]  /*de2c0*/  IMAD.WIDE R102, R8, 0x4, R2 ;  /* 0x0000000408667825 */ /* 0x000fe200078e0202 */
[----:B------:R-:W-:Y:S01]  /*de2d0*/  ISETP.GE.AND P6, PT, R10, R219, PT ;  /* 0x000000db0a00720c */ /* 0x000fe20003fc6270 */
[----:B------:R-:W1:Y:S01]  /*de2e0*/  LDC R105, c[0x0][0x22c] ;  /* 0x00008b00ff697b82 */ /* 0x000e620000000800 */
[----:B------:R1:W-:Y:S01]  /*de2f0*/  @P4 STG.E desc[UR60][R12.64], R212 ;  /* 0x000000d40c004986 */ /* 0x0003e2000c10193c */
[----:B------:R-:W-:Y:S02]  /*de300*/  ISETP.GE.AND P4, PT, R104, R107, PT ;  /* 0x0000006b6800720c */ /* 0x000fe40003f86270 */
[----:B------:R-:W-:-:S04]  /*de310*/  IADD3 R10, R6, 0x115, RZ ;  /* 0x00000115060a7810 */ /* 0x000fc80007ffe0ff */
[----:B------:R-:W4:Y:S01]  /*de320*/  LDC R104, c[0x0][0x248] ;  /* 0x00009200ff687b82 */ /* 0x000f220000000800 */
[----:B------:R1:W-:Y:S04]  /*de330*/  @P3 STG.E desc[UR60][R100.64], R210 ;  /* 0x000000d264003986 */ /* 0x0003e8000c10193c */
[----:B-1----:R-:W3:Y:S01]  /*de340*/  LDL.LU R212, [R1+0xeb8] ;  /* 0x000eb80001d47983 */ /* 0x002ee20000300800 */
[----:B------:R-:W-:Y:S01]  /*de350*/  IMAD.WIDE R12, R8, 0x4, R4 ;  /* 0x00000004080c7825 */ /* 0x000fe200078e0204 */
[----:B------:R-:W-:Y:S01]  /*de360*/  ISETP.GE.AND P3, PT, R10, R217, PT ;  /* 0x000000d90a00720c */ /* 0x000fe20003f66270 */
[----:B------:R-:W1:Y:S01]  /*de370*/  LDC R107, c[0x0][0x22c] ;  /* 0x00008b00ff6b7b82 */ /* 0x000e620000000800 */
[----:B------:R-:W3:Y:S01]  /*de380*/  LDL.LU R210, [R1+0x628] ;  /* 0x0006280001d27983 */ /* 0x000ee20000300800 */
[----:B------:R-:W-:-:S05]  /*de390*/  IMAD.IADD R10, R8, 0x1, R0 ;  /* 0x00000001080a7824 */ /* 0x000fca00078e0200 */
[C---:B------:R-:W-:Y:S01]  /*de3a0*/  IADD3 R0, R10.reuse, R0, RZ ;  /* 0x000000000a007210 */ /* 0x040fe20007ffe0ff */
[----:B------:R-:W-:Y:S01]  /*de3b0*/  IMAD.WIDE R100, R10, 0x4, R4 ;  /* 0x000000040a647825 */ /* 0x000fe200078e0204 */
[----:B------:R1:W-:Y:S01]  /*de3c0*/  @P5 STG.E desc[UR60][R102.64], R208 ;  /* 0x000000d066005986 */ /* 0x0003e2000c10193c */
[----:B------:R-:W-:-:S03]  /*de3d0*/  ISETP.LT.AND P5, PT, R7, R14, !P4 ;  /* 0x0000000e0700720c */ /* 0x000fc600067a1270 */
[----:B------:R1:W-:Y:S01]  /*de3e0*/  @P0 STG.E desc[UR60][R12.64], R206 ;  /* 0x000000ce0c000986 */ /* 0x0003e2000c10193c */
[----:B------:R-:W-:-:S03]  /*de3f0*/  ISETP.LT.AND P4, PT, R9, R14, !P4 ;  /* 0x0000000e0900720c */ /* 0x000fc60006781270 */
[----:B-1----:R-:W3:Y:S01]  /*de400*/  LDL.LU R208, [R1+0xea8] ;  /* 0x000ea80001d07983 */ /* 0x002ee20000300800 */
[----:B------:R-:W1:Y:S01]  /*de410*/  LDC R103, c[0x0][0x248] ;  /* 0x00009200ff677b82 */ /* 0x000e620000000800 */
[----:B------:R-:W-:Y:S02]  /*de420*/  IMAD.WIDE R12, R10, 0x4, R2 ;  /* 0x000000040a0c7825 */ /* 0x000fe400078e0202 */
[----:B------:R-:W3:Y:S01]  /*de430*/  LDL.LU R206, [R1+0xa28] ;  /* 0x000a280001ce7983 */ /* 0x000ee20000300800 */
[----:B------:R-:W-:Y:S01]  /*de440*/  ISETP.LT.AND P0, PT, R7, R14, !P2 ;  /* 0x0000000e0700720c */ /* 0x000fe20005701270 */
[----:B------:R-:W-:-:S03]  /*de450*/  VIADD R8, R6, 0x110 ;  /* 0x0000011006087836 */ /* 0x000fc60000000000 */
[----:B------:R-:W2:Y:S01]  /*de460*/  LDC R102, c[0x0][0x248] ;  /* 0x00009200ff667b82 */ /* 0x000ea20000000800 */
[----:B------:R1:W-:Y:S01]  /*de470*/  @P5 STG.E desc[UR60][R12.64], R204 ;  /* 0x000000cc0c005986 */ /* 0x0003e2000c10193c */
[----:B------:R-:W-:-:S03]  /*de480*/  ISETP.LT.AND P2, PT, R9, R14, !P2 ;  /* 0x0000000e0900720c */ /* 0x000fc60005741270 */
[----:B-1----:R-:W3:Y:S01]  /*de490*/  LDL.LU R204, [R1+0xebc] ;  /* 0x000ebc0001cc7983 */ /* 0x002ee20000300800 */
[----:B------:R-:W-:-:S03]  /*de4a0*/  IMAD.WIDE R12, R0, 0x4, R2 ;  /* 0x00000004000c7825 */ /* 0x000fc600078e0202 */
[----:B------:R1:W-:Y:S04]  /*de4b0*/  @P4 STG.E desc[UR60][R100.64], R150 ;  /* 0x0000009664004986 */ /* 0x0003e8000c10193c */
[----:B-1----:R-:W3:Y:S04]  /*de4c0*/  LDL.LU R150, [R1+0x62c] ;  /* 0x00062c0001967983 */ /* 0x002ee80000300800 */
[----:B------:R1:W-:Y:S02]  /*de4d0*/  @P0 STG.E desc[UR60][R12.64], R148 ;  /* 0x000000940c000986 */ /* 0x0003e4000c10193c */
[----:B-1----:R-:W-:-:S02]  /*de4e0*/  IMAD.WIDE R12, R0, 0x4, R4 ;  /* 0x00000004000c7825 */ /* 0x002fc400078e0204 */
[----:B------:R-:W3:Y:S04]  /*de4f0*/  LDL.LU R148, [R1+0xeac] ;  /* 0x000eac0001947983 */ /* 0x000ee80000300800 */
[----:B------:R1:W-:Y:S04]  /*de500*/  @P2 STG.E desc[UR60][R12.64], R114 ;  /* 0x000000720c002986 */ /* 0x0003e8000c10193c */
[----:B-1----:R-:W3:Y:S01]  /*de510*/  LDL.LU R114, [R1+0xa2c] ;  /* 0x000a2c0001727983 */ /* 0x002ee20000300800 */
[----:B------:R-:W-:Y:S02]  /*de520*/  ISETP.GE.AND P5, PT, R8, R106, PT ;  /* 0x0000006a0800720c */ /* 0x000fe40003fa6270 */
[----:B------:R-:W-:Y:S01]  /*de530*/  IADD3 R8, R6, 0x117, RZ ;  /* 0x0000011706087810 */ /* 0x000fe20007ffe0ff */
[----:B------:R-:W1:Y:S01]  /*de540*/  LDC R106, c[0x0][0x22c] ;  /* 0x00008b00ff6a7b82 */ /* 0x000e620000000800 */
[-C--:B------:R-:W-:Y:S01]  /*de550*/  ISETP.LT.AND P4, PT, R7, R14.reuse, !P5 ;  /* 0x0000000e0700720c */ /* 0x080fe20006f81270 */
[----:B------:R-:W3:Y:S01]  /*de560*/  LDL.LU R230, [R1+0xec0] ;  /* 0x000ec00001e67983 */ /* 0x000ee20000300800 */
[----:B------:R-:W-:Y:S01]  /*de570*/  ISETP.GE.AND P0, PT, R8, R215, PT ;  /* 0x000000d70800720c */ /* 0x000fe20003f06270 */
[----:B------:R-:W-:Y:S01]  /*de580*/  IMAD.IADD R8, R0, 0x1, R103 ;  /* 0x0000000100087824 */ /* 0x000fe200078e0267 */
[----:B------:R-:W-:-:S03]  /*de590*/  ISETP.LT.AND P5, PT, R9, R14, !P5 ;  /* 0x0000000e0900720c */ /* 0x000fc60006fa1270 */
[----:B------:R-:W-:Y:S01]  /*de5a0*/  IMAD.WIDE R12, R8, 0x4, R2 ;  /* 0x00000004080c7825 */ /* 0x000fe200078e0202 */
[----:B------:R-:W1:Y:S01]  /*de5b0*/  LDC R103, c[0x0][0x248] ;  /* 0x00009200ff677b82 */ /* 0x000e620000000800 */
[----:B------:R-:W-:Y:S02]  /*de5c0*/  IADD3 R10, R6, 0x112, RZ ;  /* 0x00000112060a7810 */ /* 0x000fe40007ffe0ff */
[-C--:B------:R-:W-:Y:S01]  /*de5d0*/  ISETP.LT.AND P2, PT, R7, R14.reuse, !P1 ;  /* 0x0000000e0700720c */ /* 0x080fe20004f41270 */
[----:B------:R-:W-:Y:S01]  /*de5e0*/  IMAD.WIDE R100, R8, 0x4, R4 ;  /* 0x0000000408647825 */ /* 0x000fe200078e0204 */
[----:B--2---:R2:W-:Y:S01]  /*de5f0*/  @P4 STG.E desc[UR60][R12.64], R228 ;  /* 0x000000e40c004986 */ /* 0x0045e2000c10193c */
[----:B------:R-:W-:Y:S02]  /*de600*/  ISETP.GE.AND P4, PT, R10, R105, PT ;  /* 0x000000690a00720c */ /* 0x000fe40003f86270 */
[----:B------:R-:W-:Y:S01]  /*de610*/  IMAD.IADD R0, R8, 0x1, R102 ;  /* 0x0000000108007824 */ /* 0x000fe200078e0266 */
[-C--:B------:R-:W-:Y:S01]  /*de620*/  ISETP.LT.AND P1, PT, R9, R14.reuse, !P1 ;  /* 0x0000000e0900720c */ /* 0x080fe20004f21270 */
[----:B------:R-:W1:Y:S01]  /*de630*/  LDC R102, c[0x0][0x248] ;  /* 0x00009200ff667b82 */ /* 0x000e620000000800 */
[----:B------:R4:W-:Y:S01]  /*de640*/  @P5 STG.E desc[UR60][R100.64], R226 ;  /* 0x000000e264005986 */ /* 0x0009e2000c10193c */
[-C--:B------:R-:W-:Y:S01]  /*de650*/  ISETP.LT.AND P5, PT, R7, R14.reuse, !P4 ;  /* 0x0000000e0700720c */ /* 0x080fe200067a1270 */
[----:B--2---:R-:W-:Y:S01]  /*de660*/  IMAD.WIDE R12, R0, 0x4, R2 ;  /* 0x00000004000c7825 */ /* 0x004fe200078e0202 */
[----:B------:R-:W-:-:S04]  /*de670*/  ISETP.LT.AND P4, PT, R9, R14, !P4 ;  /* 0x0000000e0900720c */ /* 0x000fc80006781270 */
[----:B------:R-:W2:Y:S01]  /*de680*/  LDC R105, c[0x0][0x248] ;  /* 0x00009200ff697b82 */ /* 0x000ea20000000800 */
[----:B------:R-:W2:Y:S01]  /*de690*/  LDL.LU R228, [R1+0x630] ;  /* 0x0006300001e47983 */ /* 0x000ea20000300800 */
[----:B----4-:R-:W-:-:S03]  /*de6a0*/  IMAD.WIDE R100, R0, 0x4, R4 ;  /* 0x0000000400647825 */ /* 0x010fc600078e0204 */
[----:B------:R4:W-:Y:S01]  /*de6b0*/  @P2 STG.E desc[UR60][R12.64], R224 ;  /* 0x000000e00c002986 */ /* 0x0009e2000c10193c */
[----:B------:R-:W-:Y:S01]  /*de6c0*/  IMAD.IADD R0, R0, 0x1, R104 ;  /* 0x0000000100007824 */ /* 0x000fe200078e0268 */
[C---:B------:R-:W-:Y:S01]  /*de6d0*/  IADD3 R8, R6.reuse, 0x119, RZ ;  /* 0x0000011906087810 */ /* 0x040fe20007ffe0ff */
[----:B------:R-:W2:Y:S01]  /*de6e0*/  LDC R104, c[0x0][0x22c] ;  /* 0x00008b00ff687b82 */ /* 0x000ea20000000800 */
[----:B------:R-:W-:Y:S01]  /*de6f0*/  IADD3 R10, R6, 0x114, RZ ;  /* 0x00000114060a7810 */ /* 0x000fe20007ffe0ff */
[----:B------:R-:W2:Y:S01]  /*de700*/  LDL.LU R226, [R1+0xed0] ;  /* 0x000ed00001e27983 */ /* 0x000ea20000300800 */
[----:B----4-:R-:W-:-:S03]  /*de710*/  IMAD.WIDE R12, R0, 0x4, R2 ;  /* 0x00000004000c7825 */ /* 0x010fc600078e0202 */
[----:B---3--:R3:W-:Y:S01]  /*de720*/  @P1 STG.E desc[UR60][R100.64], R222 ;  /* 0x000000de64001986 */ /* 0x0087e2000c10193c */
[-C--:B------:R-:W-:Y:S02]  /*de730*/  ISETP.LT.AND P1, PT, R7, R14.reuse, !P6 ;  /* 0x0000000e0700720c */ /* 0x080fe40007721270 */
[----:B------:R-:W-:Y:S01]  /*de740*/  ISETP.GE.AND P2, PT, R8, R213, PT ;  /* 0x000000d50800720c */ /* 0x000fe20003f46270 */
[C---:B-1----:R-:W-:Y:S01]  /*de750*/  IMAD.IADD R8, R0.reuse, 0x1, R103 ;  /* 0x0000000100087824 */ /* 0x042fe200078e0267 */
[----:B------:R-:W-:Y:S01]  /*de760*/  ISETP.LT.AND P6, PT, R9, R14, !P6 ;  /* 0x0000000e0900720c */ /* 0x000fe200077c1270 */
[----:B------:R-:W1:Y:S01]  /*de770*/  LDC R103, c[0x0][0x248] ;  /* 0x00009200ff677b82 */ /* 0x000e620000000800 */
[----:B------:R-:W4:Y:S01]  /*de780*/  LDL.LU R224, [R1+0xa30] ;  /* 0x000a300001e07983 */ /* 0x000f220000300800 */
[----:B---3--:R-:W-:-:S03]  /*de790*/  IMAD.WIDE R100, R0, 0x4, R4 ;  /* 0x0000000400647825 */ /* 0x008fc600078e0204 */
[----:B------:R-:W3:Y:S04]  /*de7a0*/  LDL.LU R222, [R1+0xec4] ;  /* 0x000ec40001de7983 */ /* 0x000ee80000300800 */
[----:B------:R1:W-:Y:S01]  /*de7b0*/  @P5 STG.E desc[UR60][R12.64], R220 ;  /* 0x000000dc0c005986 */ /* 0x0003e2000c10193c */
[----:B------:R-:W-:-:S03]  /*de7c0*/  ISETP.GE.AND P5, PT, R10, R106, PT ;  /* 0x0000006a0a00720c */ /* 0x000fc60003fa6270 */
[----:B------:R1:W-:Y:S01]  /*de7d0*/  @P4 STG.E desc[UR60][R100.64], R218 ;  /* 0x000000da64004986 */ /* 0x0003e2000c10193c */
[-C--:B------:R-:W-:Y:S01]  /*de7e0*/  ISETP.LT.AND P4, PT, R7, R14.reuse, !P5 ;  /* 0x0000000e0700720c */ /* 0x080fe20006f81270 */
[C---:B------:R-:W-:Y:S01]  /*de7f0*/  IMAD.IADD R0, R8.reuse, 0x1, R102 ;  /* 0x0000000108007824 */ /* 0x040fe200078e0266 */
[-C--:B------:R-:W-:Y:S01]  /*de800*/  ISETP.LT.AND P5, PT, R9, R14.reuse, !P5 ;  /* 0x0000000e0900720c */ /* 0x080fe20006fa1270 */
[----:B------:R-:W2:Y:S01]  /*de810*/  LDC R102, c[0x0][0x22c] ;  /* 0x00008b00ff667b82 */ /* 0x000ea20000000800 */
[----:B-1----:R-:W-:Y:S01]  /*de820*/  IMAD.WIDE R12, R8, 0x4, R2 ;  /* 0x00000004080c7825 */ /* 0x002fe200078e0202 */
[----:B------:R-:W-:Y:S01]  /*de830*/  IADD3 R10, R6, 0x11b, RZ ;  /* 0x0000011b060a7810 */ /* 0x000fe20007ffe0ff */
[----:B------:R-:W3:Y:S02]  /*de840*/  LDL.LU R220, [R1+0x634] ;  /* 0x0006340001dc7983 */ /* 0x000ee40000300800 */
[----:B------:R-:W-:Y:S02]  /*de850*/  IMAD.WIDE R100, R8, 0x4, R4 ;  /* 0x0000000408647825 */ /* 0x000fe400078e0204 */
[----:B------:R1:W-:Y:S01]  /*de860*/  @P1 STG.E desc[UR60][R12.64], R216 ;  /* 0x000000d80c001986 */ /* 0x0003e2000c10193c */
[----:B------:R-:W-:Y:S01]  /*de870*/  ISETP.GE.AND P1, PT, R10, R211, PT ;  /* 0x000000d30a00720c */ /* 0x000fe20003f26270 */
[----:B------:R-:W2:Y:S01]  /*de880*/  LDC R106, c[0x0][0x248] ;  /* 0x00009200ff6a7b82 */ /* 0x000ea20000000800 */
[----:B------:R-:W-:Y:S01]  /*de890*/  IADD3 R10, R6, 0x116, RZ ;  /* 0x00000116060a7810 */ /* 0x000fe20007ffe0ff */
[----:B------:R-:W3:Y:S04]  /*de8a0*/  LDL.LU R218, [R1+0xed4] ;  /* 0x000ed40001da7983 */ /* 0x000ee80000300800 */
[----:B------:R2:W-:Y:S01]  /*de8b0*/  @P6 STG.E desc[UR60][R100.64], R214 ;  /* 0x000000d664006986 */ /* 0x0005e2000c10193c */
[----:B-1----:R-:W-:Y:S01]  /*de8c0*/  IMAD.WIDE R12, R0, 0x4, R2 ;  /* 0x00000004000c7825 */ /* 0x002fe200078e0202 */
[----:B------:R-:W-:-:S02]  /*de8d0*/  ISETP.LT.AND P6, PT, R7, R14, !P3 ;  /* 0x0000000e0700720c */ /* 0x000fc40005fc1270 */
[----:B------:R-:W3:Y:S01]  /*de8e0*/  LDL.LU R216, [R1+0xa34] ;  /* 0x000a340001d87983 */ /* 0x000ee20000300800 */
[----:B------:R-:W-:Y:S01]  /*de8f0*/  ISETP.LT.AND P3, PT, R9, R14, !P3 ;  /* 0x0000000e0900720c */ /* 0x000fe20005f61270 */
[C---:B--2---:R-:W-:Y:S02]  /*de900*/  IMAD.IADD R8, R0.reuse, 0x1, R105 ;  /* 0x0000000100087824 */ /* 0x044fe400078e0269 */
[----:B------:R-:W1:Y:S01]  /*de910*/  LDC R105, c[0x0][0x248] ;  /* 0x00009200ff697b82 */ /* 0x000e620000000800 */
[----:B------:R-:W-:Y:S01]  /*de920*/  IMAD.WIDE R100, R0, 0x4, R4 ;  /* 0x0000000400647825 */ /* 0x000fe200078e0204 */
[----:B------:R-:W2:Y:S04]  /*de930*/  LDL.LU R214, [R1+0xec8] ;  /* 0x000ec80001d67983 */ /* 0x000ea80000300800 */
[----:B------:R1:W-:Y:S01]  /*de940*/  @P4 STG.E desc[UR60][R12.64], R212 ;  /* 0x000000d40c004986 */ /* 0x0003e2000c10193c */
[----:B------:R-:W-:Y:S01]  /*de950*/  ISETP.GE.AND P4, PT, R10, R104, PT ;  /* 0x000000680a00720c */ /* 0x000fe20003f86270 */
[C---:B------:R-:W-:Y:S01]  /*de960*/  IMAD.IADD R0, R8.reuse, 0x1, R103 ;  /* 0x0000000108007824 */ /* 0x040fe200078e0267 */
[----:B------:R-:W1:Y:S01]  /*de970*/  LDC R104, c[0x0][0x248] ;  /* 0x00009200ff687b82 */ /* 0x000e620000000800 */
[----:B------:R1:W-:Y:S01]  /*de980*/  @P5 STG.E desc[UR60][R100.64], R210 ;  /* 0x000000d264005986 */ /* 0x0003e2000c10193c */
[----:B------:R-:W-:Y:S01]  /*de990*/  ISETP.LT.AND P5, PT, R7, R14, !P4 ;  /* 0x0000000e0700720c */ /* 0x000fe200067a1270 */
[----:B-1----:R-:W-:-:S02]  /*de9a0*/  IMAD.WIDE R12, R8, 0x4, R2 ;  /* 0x00000004080c7825 */ /* 0x002fc400078e0202 */
[----:B------:R-:W2:Y:S03]  /*de9b0*/  LDL.LU R212, [R1+0x638] ;  /* 0x0006380001d47983 */ /* 0x000ea60000300800 */
[----:B------:R-:W1:Y:S01]  /*de9c0*/  LDC R103, c[0x0][0x22c] ;  /* 0x00008b00ff677b82 */ /* 0x000e620000000800 */
[----:B------:R-:W-:Y:S01]  /*de9d0*/  IMAD.WIDE R100, R8, 0x4, R4 ;  /* 0x0000000408647825 */ /* 0x000fe200078e0204 */
[----:B------:R-:W-:Y:S01]  /*de9e0*/  ISETP.LT.AND P4, PT, R9, R14, !P4 ;  /* 0x0000000e0900720c */ /* 0x000fe20006781270 */
[----:B------:R-:W2:Y:S01]  /*de9f0*/  LDL.LU R210, [R1+0xed8] ;  /* 0x000ed80001d27983 */ /* 0x000ea20000300800 */
[----:B------:R-:W-:-:S03]  /*dea00*/  IADD3 R8, R6, 0x118, RZ ;  /* 0x0000011806087810 */ /* 0x000fc60007ffe0ff */
[----:B------:R1:W-:Y:S04]  /*dea10*/  @P6 STG.E desc[UR60][R12.64], R208 ;  /* 0x000000d00c006986 */ /* 0x0003e8000c10193c */
[----:B------:R1:W-:Y:S02]  /*dea20*/  @P3 STG.E desc[UR60][R100.64], R206 ;  /* 0x000000ce64003986 */ /* 0x0003e4000c10193c */
[----:B-1----:R-:W-:Y:S01]  /*dea30*/  IMAD.WIDE R12, R0, 0x4, R2 ;  /* 0x00000004000c7825 */ /* 0x002fe200078e0202 */
[----:B------:R-:W-:Y:S01]  /*dea40*/  ISETP.GE.AND P3, PT, R8, R102, PT ;  /* 0x000000660800720c */ /* 0x000fe20003f66270 */
[----:B------:R-:W2:Y:S01]  /*dea50*/  LDL.LU R208, [R1+0xa38] ;  /* 0x000a380001d07983 */ /* 0x000ea20000300800 */
[----:B------:R-:W1:Y:S01]  /*dea60*/  LDC R102, c[0x0][0x248] ;  /* 0x00009200ff667b82 */ /* 0x000e620000000800 */
[----:B------:R-:W-:-:S02]  /*dea70*/  IMAD.IADD R8, R0, 0x1, R106 ;  /* 0x0000000100087824 */ /* 0x000fc400078e026a */
[----:B------:R1:W-:Y:S01]  /*dea80*/  @P5 STG.E desc[UR60][R12.64], R204 ;  /* 0x000000cc0c005986 */ /* 0x0003e2000c10193c */
[-C--:B------:R-:W-:Y:S01]  /*dea90*/  ISETP.LT.AND P5, PT, R7, R14.reuse, !P0 ;  /* 0x0000000e0700720c */ /* 0x080fe200047a1270 */
[----:B------:R-:W-:Y:S01]  /*deaa0*/  IMAD.WIDE R100, R0, 0x4, R4 ;  /* 0x0000000400647825 */ /* 0x000fe200078e0204 */
[----:B------:R-:W-:Y:S02]  /*deab0*/  ISETP.LT.AND P0, PT, R9, R14, !P0 ;  /* 0x0000000e0900720c */ /* 0x000fe40004701270 */
[----:B------:R-:W4:Y:S01]  /*deac0*/  LDC R106, c[0x0][0x22c] ;  /* 0x00008b00ff6a7b82 */ /* 0x000f220000000800 */
[C---:B-1----:R-:W-:Y:S01]  /*dead0*/  IMAD.WIDE R12, R8.reuse, 0x4, R2 ;  /* 0x00000004080c7825 */ /* 0x042fe200078e0202 */
[----:B------:R1:W-:Y:S03]  /*deae0*/  @P4 STG.E desc[UR60][R100.64], R150 ;  /* 0x0000009664004986 */ /* 0x0003e6000c10193c */
[----:B-1----:R-:W-:-:S04]  /*deaf0*/  IMAD.WIDE R100, R8, 0x4, R4 ;  /* 0x0000000408647825 */ /* 0x002fc800078e0204 */
[----:B------:R1:W-:Y:S04]  /*deb00*/  @P5 STG.E desc[UR60][R12.64], R148 ;  /* 0x000000940c005986 */ /* 0x0003e8000c10193c */
[----:B-1----:R-:W2:Y:S04]  /*deb10*/  LDL.LU R148, [R1+0xecc] ;  /* 0x000ecc0001947983 */ /* 0x002ea80000300800 */
[----:B------:R1:W-:Y:S04]  /*deb20*/  @P0 STG.E desc[UR60][R100.64], R114 ;  /* 0x0000007264000986 */ /* 0x0003e8000c10193c */
[----:B-1----:R-:W2:Y:S01]  /*deb30*/  LDL.LU R114, [R1+0x63c] ;  /* 0x00063c0001727983 */ /* 0x002ea20000300800 */
[-C--:B------:R-:W-:Y:S01]  /*deb40*/  ISETP.LT.AND P4, PT, R7, R14.reuse, !P3 ;  /* 0x0000000e0700720c */ /* 0x080fe20005f81270 */
[----:B------:R-:W-:Y:S01]  /*deb50*/  IMAD.IADD R0, R8, 0x1, R105 ;  /* 0x0000000108007824 */ /* 0x000fe200078e0269 */
[-C--:B------:R-:W-:Y:S01]  /*deb60*/  ISETP.LT.AND P3, PT, R9, R14.reuse, !P3 ;  /* 0x0000000e0900720c */ /* 0x080fe20005f61270 */
[----:B------:R-:W1:Y:S01]  /*deb70*/  LDC R105, c[0x0][0x248] ;  /* 0x00009200ff697b82 */ /* 0x000e620000000800 */
[----:B------:R-:W-:Y:S01]  /*deb80*/  IADD3 R10, R6, 0x11d, RZ ;  /* 0x0000011d060a7810 */ /* 0x000fe20007ffe0ff */
[----:B------:R-:W-:Y:S01]  /*deb90*/  IMAD.WIDE R12, R0, 0x4, R2 ;  /* 0x00000004000c7825 */ /* 0x000fe200078e0202 */
[----:B------:R-:W-:Y:S01]  /*deba0*/  ISETP.LT.AND P0, PT, R7, R14, !P2 ;  /* 0x0000000e0700720c */ /* 0x000fe20005701270 */
[----:B------:R-:W2:Y:S01]  /*debb0*/  LDL.LU R206, [R1+0xedc] ;  /* 0x000edc0001ce7983 */ /* 0x000ea20000300800 */
[----:B------:R-:W-:Y:S01]  /*debc0*/  IADD3 R8, R6, 0x11a, RZ ;  /* 0x0000011a06087810 */ /* 0x000fe20007ffe0ff */
[----:B------:R-:W-:Y:S01]  /*debd0*/  IMAD.WIDE R100, R0, 0x4, R4 ;  /* 0x0000000400647825 */ /* 0x000fe200078e0204 */
[----:B------:R-:W-:Y:S01]  /*debe0*/  ISETP.GE.AND P6, PT, R10, R209, PT ;  /* 0x000000d10a00720c */ /* 0x000fe20003fc6270 */
[----:B------:R-:W2:Y:S01]  /*debf0*/  LDL.LU R204, [R1+0xa3c] ;  /* 0x000a3c0001cc7983 */ /* 0x000ea20000300800 */
[----:B------:R-:W-:Y:S01]  /*dec00*/  IADD3 R10, R6, 0x11f, RZ ;  /* 0x0000011f060a7810 */ /* 0x000fe20007ffe0ff */
[----:B------:R-:W-:-:S02]  /*dec10*/  IMAD.IADD R0, R0, 0x1, R104 ;  /* 0x0000000100007824 */ /* 0x000fc400078e0268 */
[----:B------:R1:W-:Y:S01]  /*dec20*/  @P4 STG.E desc[UR60][R12.64], R230 ;  /* 0x000000e60c004986 */ /* 0x0003e2000c10193c */
[----:B------:R-:W-:Y:S01]  /*dec30*/  ISETP.GE.AND P4, PT, R8, R103, PT ;  /* 0x000000670800720c */ /* 0x000fe20003f86270 */
[----:B------:R-:W2:Y:S01]  /*dec40*/  LDC R104, c[0x0][0x248] ;  /* 0x00009200ff687b82 */ /* 0x000ea20000000800 */
[-C--:B------:R-:W-:Y:S01]  /*dec50*/  ISETP.LT.AND P2, PT, R9, R14.reuse, !P2 ;  /* 0x0000000e0900720c */ /* 0x080fe20005741270 */
[----:B------:R-:W2:Y:S01]  /*dec60*/  LDL.LU R150, [R1+0xee0] ;  /* 0x000ee00001967983 */ /* 0x000ea20000300800 */
[----:B------:R-:W-:Y:S02]  /*dec70*/  ISETP.GE.AND P5, PT, R10, R207, PT ;  /* 0x000000cf0a00720c */ /* 0x000fe40003fa6270 */
[----:B------:R-:W-:Y:S01]  /*dec80*/  IADD3 R10, R6, 0x11c, RZ ;  /* 0x0000011c060a7810 */ /* 0x000fe20007ffe0ff */
[----:B------:R4:W-:Y:S01]  /*dec90*/  @P3 STG.E desc[UR60][R100.64], R228 ;  /* 0x000000e464003986 */ /* 0x0009e2000c10193c */
[-C--:B------:R-:W-:Y:S01]  /*deca0*/  ISETP.LT.AND P3, PT, R7, R14.reuse, !P4 ;  /* 0x0000000e0700720c */ /* 0x080fe20006761270 */
[----:B-1----:R-:W-:Y:S01]  /*decb0*/  IMAD.WIDE R12, R0, 0x4, R2 ;  /* 0x00000004000c7825 */ /* 0x002fe200078e0202 */
[----:B------:R-:W-:-:S03]  /*decc0*/  ISETP.LT.AND P4, PT, R9, R14, !P4 ;  /* 0x0000000e0900720c */ /* 0x000fc60006781270 */
[----:B------:R-:W-:Y:S01]  /*decd0*/  IMAD.IADD R8, R0, 0x1, R102 ;  /* 0x0000000100087824 */ /* 0x000fe200078e0266 */
[----:B------:R1:W-:Y:S01]  /*dece0*/  @P0 STG.E desc[UR60][R12.64], R226 ;  /* 0x000000e20c000986 */ /* 0x0003e2000c10193c */
[----:B----4-:R-:W-:Y:S02]  /*decf0*/  ISETP.GE.AND P0, PT, R10, R106, PT ;  /* 0x0000006a0a00720c */ /* 0x010fe40003f06270 */
[----:B------:R-:W4:Y:S01]  /*ded00*/  LDC R106, c[0x0][0x248] ;  /* 0x00009200ff6a7b82 */ /* 0x000f220000000800 */
[----:B------:R-:W-:-:S04]  /*ded10*/  IMAD.WIDE R100, R8, 0x4, R2 ;  /* 0x0000000408647825 */ /* 0x000fc800078e0202 */
[----:B------:R-:W-:-:S04]  /*ded20*/  IMAD.WIDE R102, R8, 0x4, R4 ;  /* 0x0000000408667825 */ /* 0x000fc800078e0204 */
[----:B-1----:R-:W-:Y:S01]  /*ded30*/  IMAD.WIDE R12, R0, 0x4, R4 ;  /* 0x00000004000c7825 */ /* 0x002fe200078e0204 */
[----:B------:R-:W-:Y:S02]  /*ded40*/  IADD3 R0, R8, R108, RZ ;  /* 0x0000006c08007210 */ /* 0x000fe40007ffe0ff */
[----:B------:R-:W1:Y:S02]  /*ded50*/  LDC R108, c[0x0][0x22c] ;  /* 0x00008b00ff6c7b82 */ /* 0x000e640000000800 */
[----:B------:R3:W-:Y:S01]  /*ded60*/  @P2 STG.E desc[UR60][R12.64], R224 ;  /* 0x000000e00c002986 */ /* 0x0007e2000c10193c */
[-C--:B------:R-:W-:Y:S01]  /*ded70*/  ISETP.LT.AND P2, PT, R7, R14.reuse, !P1 ;  /* 0x0000000e0700720c */ /* 0x080fe20004f41270 */
[----:B------:R-:W-:Y:S02]  /*ded80*/  VIADD R10, R6, 0x121 ;  /* 0x00000121060a7836 */ /* 0x000fe40000000000 */
[----:B---3--:R3:W-:Y:S01]  /*ded90*/  @P3 STG.E desc[UR60][R100.64], R222 ;  /* 0x000000de64003986 */ /* 0x0087e2000c10193c */
[----:B------:R-:W-:-:S02]  /*deda0*/  ISETP.LT.AND P3, PT, R9, R14, !P1 ;  /* 0x0000000e0900720c */ /* 0x000fc40004f61270 */
[----:B------:R-:W-:Y:S02]  /*dedb0*/  IADD3 R8, R0, R105, RZ ;  /* 0x0000006900087210 */ /* 0x000fe40007ffe0ff */
[----:B------:R-:W-:Y:S01]  /*dedc0*/  ISETP.GE.AND P1, PT, R10, R205, PT ;  /* 0x000000cd0a00720c */ /* 0x000fe20003f26270 */
[----:B------:R-:W-:Y:S01]  /*dedd0*/  VIADD R10, R6, 0x11e ;  /* 0x0000011e060a7836 */ /* 0x000fe20000000000 */
[----:B------:R-:W1:Y:S01]  /*dede0*/  LDC R105, c[0x0][0x248] ;  /* 0x00009200ff697b82 */ /* 0x000e620000000800 */
[C---:B------:R-:W-:Y:S01]  /*dedf0*/  IMAD.WIDE R12, R0.reuse, 0x4, R2 ;  /* 0x00000004000c7825 */ /* 0x040fe200078e0202 */
[----:B------:R4:W-:Y:S01]  /*dee00*/  @P4 STG.E desc[UR60][R102.64], R220 ;  /* 0x000000dc66004986 */ /* 0x0009e2000c10193c */
[-C--:B------:R-:W-:Y:S02]  /*dee10*/  ISETP.LT.AND P4, PT, R7, R14.reuse, !P0 ;  /* 0x0000000e0700720c */ /* 0x080fe40004781270 */
[----:B---3--:R-:W-:Y:S01]  /*dee20*/  IMAD.WIDE R100, R0, 0x4, R4 ;  /* 0x0000000400647825 */ /* 0x008fe200078e0204 */
[----:B------:R-:W-:Y:S01]  /*dee30*/  ISETP.LT.AND P0, PT, R9, R14, !P0 ;  /* 0x0000000e0900720c */ /* 0x000fe20004701270 */
[----:B------:R3:W-:Y:S01]  /*dee40*/  @P2 STG.E desc[UR60][R12.64], R218 ;  /* 0x000000da0c002986 */ /* 0x0007e2000c10193c */
[----:B------:R-:W-:Y:S01]  /*dee50*/  ISETP.GE.AND P2, PT, R10, R107, PT ;  /* 0x0000006b0a00720c */ /* 0x000fe20003f46270 */
[C---:B----4-:R-:W-:Y:S01]  /*dee60*/  IMAD.WIDE R102, R8.reuse, 0x4, R2 ;  /* 0x0000000408667825 */ /* 0x050fe200078e0202 */
[C---:B------:R-:W-:Y:S01]  /*dee70*/  IADD3 R10, R8.reuse, R106, RZ ;  /* 0x0000006a080a7210 */ /* 0x040fe20007ffe0ff */
[----:B------:R-:W4:Y:S01]  /*dee80*/  LDC R107, c[0x0][0x22c] ;  /* 0x00008b00ff6b7b82 */ /* 0x000f220000000800 */
[----:B------:R1:W-:Y:S01]  /*dee90*/  @P3 STG.E desc[UR60][R100.64], R216 ;  /* 0x000000d864003986 */ /* 0x0003e2000c10193c */
[-C--:B------:R-:W-:Y:S01]  /*deea0*/  ISETP.LT.AND P3, PT, R7, R14.reuse, !P6 ;  /* 0x0000000e0700720c */ /* 0x080fe20007761270 */
[----:B---3--:R-:W-:Y:S01]  /*deeb0*/  IMAD.WIDE R12, R8, 0x4, R4 ;  /* 0x00000004080c7825 */ /* 0x008fe200078e0204 */
[----:B------:R-:W-:-:S04]  /*deec0*/  ISETP.LT.AND P6, PT, R9, R14, !P6 ;  /* 0x0000000e0900720c */ /* 0x000fc800077c1270 */
[----:B------:R-:W3:Y:S01]  /*deed0*/  LDC R106, c[0x0][0x248] ;  /* 0x00009200ff6a7b82 */ /* 0x000ee20000000800 */
[----:B--2---:R2:W-:Y:S01]  /*deee0*/  @P4 STG.E desc[UR60][R102.64], R214 ;  /* 0x000000d666004986 */ /* 0x0045e2000c10193c */
[----:B------:R-:W-:Y:S02]  /*deef0*/  ISETP.LT.AND P4, PT, R7, R14, !P2 ;  /* 0x0000000e0700720c */ /* 0x000fe40005781270 */
[C---:B------:R-:W-:Y:S02]  /*def00*/  IADD3 R0, R10.reuse, R104, RZ ;  /* 0x000000680a007210 */ /* 0x040fe40007ffe0ff */
[----:B------:R-:W-:Y:S01]  /*def10*/  ISETP.LT.AND P2, PT, R9, R14, !P2 ;  /* 0x0000000e0900720c */ /* 0x000fe20005741270 */
[----:B-1----:R-:W-:Y:S01]  /*def20*/  IMAD.WIDE R100, R10, 0x4, R4 ;  /* 0x000000040a647825 */ /* 0x002fe200078e0204 */
[----:B------:R-:W1:Y:S03]  /*def30*/  LDC R104, c[0x0][0x248] ;  /* 0x00009200ff687b82 */ /* 0x000e660000000800 */
[--C-:B--2---:R-:W-:Y:S01]  /*def40*/  IMAD.WIDE R102, R0, 0x4, R2.reuse ;  /* 0x0000000400667825 */ /* 0x104fe200078e0202 */
[----:B------:R2:W-:Y:S03]  /*def50*/  @P0 STG.E desc[UR60][R12.64], R212 ;  /* 0x000000d40c000986 */ /* 0x0005e6000c10193c */
[----:B--2---:R-:W-:-:S05]  /*def60*/  IMAD.WIDE R12, R10, 0x4, R2 ;  /* 0x000000040a0c7825 */ /* 0x004fca00078e0202 */
[----:B------:R2:W-:Y:S02]  /*def70*/  @P3 STG.E desc[UR60][R12.64], R210 ;  /* 0x000000d20c003986 */ /* 0x0005e4000c10193c */
[----:B--2---:R-:W-:Y:S02]  /*def80*/  IMAD.WIDE R12, R0, 0x4, R4 ;  /* 0x00000004000c7825 */ /* 0x004fe400078e0204 */
[----:B------:R-:W-:Y:S04]  /*def90*/  @P6 STG.E desc[UR60][R100.64], R208 ;  /* 0x000000d064006986 */ /* 0x000fe8000c10193c */
[----:B------:R2:W-:Y:S04]  /*defa0*/  @P4 STG.E desc[UR60][R102.64], R148 ;  /* 0x0000009466004986 */ /* 0x0005e8000c10193c */
[----:B--2---:R-:W2:Y:S04]  /*defb0*/  LDL.LU R148, [R1+0xef0] ;  /* 0x000ef00001947983 */ /* 0x004ea80000300800 */
[----:B------:R4:W-:Y:S04]  /*defc0*/  @P2 STG.E desc[UR60][R12.64], R114 ;  /* 0x000000720c002986 */ /* 0x0009e8000c10193c */
[----:B----4-:R-:W4:Y:S01]  /*defd0*/  LDL.LU R114, [R1+0xa40] ;  /* 0x000a400001727983 */ /* 0x010f220000300800 */
[----:B------:R-:W-:Y:S01]  /*defe0*/  VIADD R8, R6, 0x120 ;  /* 0x0000012006087836 */ /* 0x000fe20000000000 */
[----:B------:R-:W-:-:S02]  /*deff0*/  ISETP.LT.AND P4, PT, R7, R14, !P5 ;  /* 0x0000000e0700720c */ /* 0x000fc40006f81270 */
[----:B------:R-:W-:Y:S01]  /*df000*/  ISETP.LT.AND P5, PT, R9, R14, !P5 ;  /* 0x0000000e0900720c */ /* 0x000fe20006fa1270 */
[----:B------:R-:W-:Y:S01]  /*df010*/  VIADD R100, R6, 0x123 ;  /* 0x0000012306647836 */ /* 0x000fe20000000000 */
[----:B------:R-:W-:Y:S01]  /*df020*/  ISETP.GE.AND P0, PT, R8, R108, PT ;  /* 0x0000006c0800720c */ /* 0x000fe20003f06270 */
[----:B------:R-:W4:Y:S01]  /*df030*/  LDL.LU R222, [R1+0x640] ;  /* 0x0006400001de7983 */ /* 0x000f220000300800 */
[----:B------:R-:W-:Y:S01]  /*df040*/  IADD3 R8, R0, R105, RZ ;  /* 0x0000006900087210 */ /* 0x000fe20007ffe0ff */
[----:B------:R-:W-:Y:S01]  /*df050*/  VIADD R10, R6, 0x122 ;  /* 0x00000122060a7836 */ /* 0x000fe20000000000 */
[-C--:B------:R-:W-:Y:S01]  /*df060*/  ISETP.LT.AND P6, PT, R7, R14.reuse, !P0 ;  /* 0x0000000e0700720c */ /* 0x080fe200047c1270 */
[----:B------:R-:W4:Y:S01]  /*df070*/  LDL.LU R220, [R1+0xee4] ;  /* 0x000ee40001dc7983 */ /* 0x000f220000300800 */
[----:B------:R-:W-:Y:S01]  /*df080*/  ISETP.GE.AND P2, PT, R100, R151, PT ;  /* 0x000000976400720c */ /* 0x000fe20003f46270 */
[C---:B------:R-:W-:Y:S01]  /*df090*/  IMAD.WIDE R12, R8.reuse, 0x4, R2 ;  /* 0x00000004080c7825 */ /* 0x040fe200078e0202 */
[----:B------:R-:W-:Y:S01]  /*df0a0*/  ISETP.LT.AND P0, PT, R9, R14, !P0 ;  /* 0x0000000e0900720c */ /* 0x000fe20004701270 */
[----:B------:R-:W4:Y:S01]  /*df0b0*/  LDL.LU R216, [R1+0xa44] ;  /* 0x000a440001d87983 */ /* 0x000f220000300800 */
[----:B------:R-:W4:Y:S01]  /*df0c0*/  LDC R108, c[0x0][0x248] ;  /* 0x00009200ff6c7b82 */ /* 0x000f220000000800 */
[----:B------:R-:W-:Y:S01]  /*df0d0*/  IMAD.WIDE R100, R8, 0x4, R4 ;  /* 0x0000000408647825 */ /* 0x000fe200078e0204 */
[----:B------:R-:W-:Y:S01]  /*df0e0*/  ISETP.GE.AND P3, PT, R10, R107, PT ;  /* 0x0000006b0a00720c */ /* 0x000fe20003f66270 */
[----:B------:R-:W4:Y:S01]  /*df0f0*/  LDL.LU R214, [R1+0x644] ;  /* 0x0006440001d67983 */ /* 0x000f220000300800 */
[----:B---3--:R-:W-:Y:S01]  /*df100*/  IADD3 R0, R8, R106, RZ ;  /* 0x0000006a08007210 */ /* 0x008fe20007ffe0ff */
[----:B------:R-:W-:-:S02]  /*df110*/  VIADD R10, R6, 0x124 ;  /* 0x00000124060a7836 */ /* 0x000fc40000000000 */
[----:B------:R-:W3:Y:S01]  /*df120*/  LDL.LU R212, [R1+0xee8] ;  /* 0x000ee80001d47983 */ /* 0x000ee20000300800 */
[----:B------:R-:W4:Y:S03]  /*df130*/  LDC R105, c[0x0][0x22c] ;  /* 0x00008b00ff697b82 */ /* 0x000f260000000800 */
[----:B------:R-:W3:Y:S01]  /*df140*/  LDL.LU R218, [R1+0xef4] ;  /* 0x000ef40001da7983 */ /* 0x000ee20000300800 */
[----:B------:R-:W-:-:S03]  /*df150*/  IMAD.WIDE R102, R0, 0x4, R2 ;  /* 0x0000000400667825 */ /* 0x000fc600078e0202 */
[----:B------:R1:W-:Y:S01]  /*df160*/  @P4 STG.E desc[UR60][R12.64], R206 ;  /* 0x000000ce0c004986 */ /* 0x0003e2000c10193c */
[----:B------:R-:W-:Y:S01]  /*df170*/  ISETP.GE.AND P4, PT, R10, R109, PT ;  /* 0x0000006d0a00720c */ /* 0x000fe20003f86270 */
[----:B------:R-:W3:Y:S02]  /*df180*/  LDC R106, c[0x0][0x248] ;  /* 0x00009200ff6a7b82 */ /* 0x000ee40000000800 */
[----:B------:R1:W-:Y:S01]  /*df190*/  @P5 STG.E desc[UR60][R100.64], R204 ;  /* 0x000000cc64005986 */ /* 0x0003e2000c10193c */
[----:B------:R-:W-:Y:S01]  /*df1a0*/  ISETP.LT.AND P5, PT, R7, R14, !P1 ;  /* 0x0000000e0700720c */ /* 0x000fe20004fa1270 */
[----:B------:R-:W-:Y:S01]  /*df1b0*/  VIADD R10, R6, 0x1f1 ;  /* 0x000001f1060a7836 */ /* 0x000fe20000000000 */
[C---:B-1----:R-:W-:Y:S01]  /*df1c0*/  IADD3 R8, R0.reuse, R104, RZ ;  /* 0x0000006800087210 */ /* 0x042fe20007ffe0ff */
[----:B------:R1:W-:Y:S02]  /*df1d0*/  @P6 STG.E desc[UR60][R102.64], R150 ;  /* 0x0000009666006986 */ /* 0x0003e4000c10193c */
[----:B------:R-:W3:Y:S01]  /*df1e0*/  LDC R107, c[0x0][0x248] ;  /* 0x00009200ff6b7b82 */ /* 0x000ee20000000800 */
[----:B------:R-:W-:-:S04]  /*df1f0*/  IMAD.WIDE R12, R0, 0x4, R4 ;  /* 0x00000004000c7825 */ /* 0x000fc800078e0204 */
[----:B------:R-:W-:Y:S01]  /*df200*/  IMAD.WIDE R100, R8, 0x4, R2 ;  /* 0x0000000408647825 */ /* 0x000fe200078e0202 */
[-C--:B------:R-:W-:Y:S02]  /*df210*/  ISETP.LT.AND P1, PT, R9, R14.reuse, !P1 ;  /* 0x0000000e0900720c */ /* 0x080fe40004f21270 */
[----:B------:R-:W3:Y:S08]  /*df220*/  LDC R104, c[0x0][0x22c] ;  /* 0x00008b00ff687b82 */ /* 0x000ef00000000800 */
[----:B-1----:R-:W1:Y:S08]  /*df230*/  LDC R102, c[0x0][0x248] ;  /* 0x00009200ff667b82 */ /* 0x002e700000000800 */
[----:B------:R-:W1:Y:S01]  /*df240*/  LDC R103, c[0x0][0x248] ;  /* 0x00009200ff677b82 */ /* 0x000e620000000800 */
[----:B--2---:R2:W-:Y:S01]  /*df250*/  @P0 STG.E desc[UR60][R12.64], R148 ;  /* 0x000000940c000986 */ /* 0x0045e2000c10193c */
[----:B------:R-:W-:Y:S01]  /*df260*/  ISETP.GE.AND P0, PT, R10, R15, PT ;  /* 0x0000000f0a00720c */ /* 0x000fe20003f06270 */
[----:B------:R-:W-:Y:S01]  /*df270*/  VIADD R10, R6, 0x1e7 ;  /* 0x000001e7060a7836 */ /* 0x000fe20000000000 */
[----:B------:R-:W-:-:S04]  /*df280*/  ISETP.LT.AND P6, PT, R7, R14, !P3 ;  /* 0x0000000e0700720c */ /* 0x000fc80005fc1270 */
[----:B------:R-:W3:Y:S01]  /*df290*/  LDC R15, c[0x0][0x248] ;  /* 0x00009200ff0f7b82 */ /* 0x000ee20000000800 */
[----:B----4-:R4:W-:Y:S01]  /*df2a0*/  @P5 STG.E desc[UR60][R100.64], R114 ;  /* 0x0000007264005986 */ /* 0x0109e2000c10193c */
[----:B------:R-:W-:-:S03]  /*df2b0*/  ISETP.GE.AND P5, PT, R10, R125, PT ;  /* 0x0000007d0a00720c */ /* 0x000fc60003fa6270 */
[----:B------:R-:W3:Y:S04]  /*df2c0*/  LDL.LU R125, [R1+0x2e88] ;  /* 0x002e8800017d7983 */ /* 0x000ee80000300800 */
[----:B------:R-:W3:Y:S04]  /*df2d0*/  LDL.LU R210, [R1+0xef8] ;  /* 0x000ef80001d27983 */ /* 0x000ee80000300800 */
[----:B------:R-:W3:Y:S04]  /*df2e0*/  LDL.LU R208, [R1+0xa48] ;  /* 0x000a480001d07983 */ /* 0x000ee80000300800 */
[----:B------:R-:W3:Y:S04]  /*df2f0*/  LDL.LU R206, [R1+0x648] ;  /* 0x0006480001ce7983 */ /* 0x000ee80000300800 */
[----:B------:R-:W3:Y:S04]  /*df300*/  LDL.LU R204, [R1+0xeec] ;  /* 0x000eec0001cc7983 */ /* 0x000ee80000300800 */
[----:B------:R-:W3:Y:S04]  /*df310*/  LDL.LU R150, [R1+0xefc] ;  /* 0x000efc0001967983 */ /* 0x000ee80000300800 */
[----:B--2---:R-:W2:Y:S04]  /*df320*/  LDL.LU R148, [R1+0xa4c] ;  /* 0x000a4c0001947983 */ /* 0x004ea80000300800 */
[----:B----4-:R-:W4:Y:S01]  /*df330*/  LDL.LU R114, [R1+0x64c] ;  /* 0x00064c0001727983 */ /* 0x010f220000300800 */
[----:B------:R-:W-:Y:S01]  /*df340*/  IMAD.WIDE R12, R8, 0x4, R4 ;  /* 0x00000004080c7825 */ /* 0x000fe200078e0204 */
[----:B------:R-:W-:-:S02]  /*df350*/  ISETP.LT.AND P3, PT, R9, R14, !P3 ;  /* 0x0000000e0900720c */ /* 0x000fc40005f61270 */
[----:B------:R-:W-:Y:S02]  /*df360*/  IADD3 R0, R8, R108, RZ ;  /* 0x0000006c08007210 */ /* 0x000fe40007ffe0ff */
[----:B------:R3:W-:Y:S01]  /*df370*/  @P1 STG.E desc[UR60][R12.64], R222 ;  /* 0x000000de0c001986 */ /* 0x0007e2000c10193c */
[-C--:B------:R-:W-:Y:S02]  /*df380*/  ISETP.LT.AND P1, PT, R7, R14.reuse, !P2 ;  /* 0x0000000e0700720c */ /* 0x080fe40005721270 */
[----:B------:R-:W-:Y:S01]  /*df390*/  ISETP.LT.AND P2, PT, R9, R14, !P2 ;  /* 0x0000000e0900720c */ /* 0x000fe20005741270 */
[C---:B------:R-:W-:Y:S01]  /*df3a0*/  IMAD.WIDE R100, R0.reuse, 0x4, R2 ;  /* 0x0000000400647825 */ /* 0x040fe200078e0202 */
[----:B-1----:R-:W-:-:S03]  /*df3b0*/  IADD3 R10, R0, R102, RZ ;  /* 0x00000066000a7210 */ /* 0x002fc60007ffe0ff */
[----:B------:R-:W-:Y:S02]  /*df3c0*/  VIADD R8, R6, 0x125 ;  /* 0x0000012506087836 */ /* 0x000fe40000000000 */
[--C-:B---3--:R-:W-:Y:S01]  /*df3d0*/  IMAD.WIDE R12, R0, 0x4, R4.reuse ;  /* 0x00000004000c7825 */ /* 0x108fe200078e0204 */
[----:B------:R1:W-:Y:S01]  /*df3e0*/  @P6 STG.E desc[UR60][R100.64], R220 ;  /* 0x000000dc64006986 */ /* 0x0003e2000c10193c */
[C---:B------:R-:W-:Y:S02]  /*df3f0*/  IADD3 R0, R10.reuse, R103, RZ ;  /* 0x000000670a007210 */ /* 0x040fe40007ffe0ff */
[----:B------:R-:W-:Y:S01]  /*df400*/  IMAD.WIDE R102, R10, 0x4, R4 ;  /* 0x000000040a667825 */ /* 0x000fe200078e0204 */
[----:B------:R3:W-:Y:S01]  /*df410*/  @P3 STG.E desc[UR60][R12.64], R218 ;  /* 0x000000da0c003986 */ /* 0x0007e2000c10193c */
[----:B------:R-:W-:Y:S02]  /*df420*/  ISETP.GE.AND P3, PT, R8, R149, PT ;  /* 0x000000950800720c */ /* 0x000fe40003f66270 */
[----:B------:R-:W-:-:S02]  /*df430*/  VIADD R8, R6, 0x126 ;  /* 0x0000012606087836 */ /* 0x000fc40000000000 */
[----:B-1----:R-:W-:Y:S01]  /*df440*/  IMAD.WIDE R100, R10, 0x4, R2 ;  /* 0x000000040a647825 */ /* 0x002fe200078e0202 */
[-C--:B------:R-:W-:Y:S01]  /*df450*/  ISETP.LT.AND P6, PT, R7, R14.reuse, !P4 ;  /* 0x0000000e0700720c */ /* 0x080fe200067c1270 */
[----:B------:R-:W4:Y:S01]  /*df460*/  LDL.LU R220, [R1+0xf10] ;  /* 0x000f100001dc7983 */ /* 0x000f220000300800 */
[----:B------:R-:W-:-:S03]  /*df470*/  ISETP.LT.AND P4, PT, R9, R14, !P4 ;  /* 0x0000000e0900720c */ /* 0x000fc60006781270 */
[----:B------:R1:W-:Y:S01]  /*df480*/  @P1 STG.E desc[UR60][R100.64], R216 ;  /* 0x000000d864001986 */ /* 0x0003e2000c10193c */
[----:B------:R-:W-:Y:S02]  /*df490*/  ISETP.GE.AND P1, PT, R8, R105, PT ;  /* 0x000000690800720c */ /* 0x000fe40003f26270 */
[----:B------:R-:W1:Y:S01]  /*df4a0*/  LDC R105, c[0x0][0x248] ;  /* 0x00009200ff697b82 */ /* 0x000e620000000800 */
[----:B------:R1:W-:Y:S01]  /*df4b0*/  @P2 STG.E desc[UR60][R102.64], R214 ;  /* 0x000000d666002986 */ /* 0x0003e2000c10193c */
[-C--:B------:R-:W-:Y:S02]  /*df4c0*/  ISETP.LT.AND P2, PT, R7, R14.reuse, !P3 ;  /* 0x0000000e0700720c */ /* 0x080fe40005f41270 */
[C---:B------:R-:W-:Y:S01]  /*df4d0*/  IADD3 R10, R0.reuse, R15, RZ ;  /* 0x0000000f000a7210 */ /* 0x040fe20007ffe0ff */
[--C-:B---3--:R-:W-:Y:S01]  /*df4e0*/  IMAD.WIDE R12, R0, 0x4, R2.reuse ;  /* 0x00000004000c7825 */ /* 0x108fe200078e0202 */
[----:B------:R-:W-:Y:S01]  /*df4f0*/  ISETP.LT.AND P3, PT, R9, R14, !P3 ;  /* 0x0000000e0900720c */ /* 0x000fe20005f61270 */
[----:B------:R-:W3:Y:S01]  /*df500*/  LDL.LU R218, [R1+0xf20] ;  /* 0x000f200001da7983 */ /* 0x000ee20000300800 */
[----:B------:R-:W4:Y:S01]  /*df510*/  LDC R15, c[0x0][0x22c] ;  /* 0x00008b00ff0f7b82 */ /* 0x000f220000000800 */
[----:B-1----:R-:W-:-:S04]  /*df520*/  IMAD.WIDE R100, R10, 0x4, R2 ;  /* 0x000000040a647825 */ /* 0x002fc800078e0202 */
[--C-:B------:R-:W-:Y:S01]  /*df530*/  IMAD.WIDE R102, R0, 0x4, R4.reuse ;  /* 0x0000000400667825 */ /* 0x100fe200078e0204 */
[----:B------:R1:W-:Y:S01]  /*df540*/  @P6 STG.E desc[UR60][R12.64], R212 ;  /* 0x000000d40c006986 */ /* 0x0003e2000c10193c */
[----:B------:R-:W-:Y:S02]  /*df550*/  ISETP.LT.AND P6, PT, R7, R14, !P1 ;  /* 0x0000000e0700720c */ /* 0x000fe40004fc1270 */
[----:B------:R-:W-:Y:S01]  /*df560*/  VIADD R8, R6, 0x127 ;  /* 0x0000012706087836 */ /* 0x000fe20000000000 */
[C---:B------:R-:W-:Y:S02]  /*df570*/  IADD3 R0, R10.reuse, R106, RZ ;  /* 0x0000006a0a007210 */ /* 0x040fe40007ffe0ff */
[----:B------:R-:W4:Y:S01]  /*df580*/  LDC R106, c[0x0][0x248] ;  /* 0x00009200ff6a7b82 */ /* 0x000f220000000800 */
[----:B-1----:R-:W-:Y:S01]  /*df590*/  IMAD.WIDE R12, R10, 0x4, R4 ;  /* 0x000000040a0c7825 */ /* 0x002fe200078e0204 */
[----:B------:R-:W-:-:S06]  /*df5a0*/  IADD3 R10, R0, R105, RZ ;  /* 0x00000069000a7210 */ /* 0x000fcc0007ffe0ff */
[----:B------:R-:W1:Y:S01]  /*df5b0*/  LDC R105, c[0x0][0x22c] ;  /* 0x00008b00ff697b82 */ /* 0x000e620000000800 */
[----:B------:R1:W-:Y:S04]  /*df5c0*/  @P4 STG.E desc[UR60][R102.64], R210 ;  /* 0x000000d266004986 */ /* 0x0003e8000c10193c */
[----:B------:R-:W-:Y:S01]  /*df5d0*/  @P2 STG.E desc[UR60][R100.64], R208 ;  /* 0x000000d064002986 */ /* 0x000fe2000c10193c */
[-C--:B------:R-:W-:Y:S02]  /*df5e0*/  ISETP.LT.AND P2, PT, R9, R14.reuse, !P1 ;  /* 0x0000000e0900720c */ /* 0x080fe40004f41270 */
[----:B------:R-:W-:Y:S01]  /*df5f0*/  ISETP.GE.AND P4, PT, R8, R115, PT ;  /* 0x000000730800720c */ /* 0x000fe20003f86270 */
[----:B------:R2:W-:Y:S03]  /*df600*/  @P3 STG.E desc[UR60][R12.64], R206 ;  /* 0x000000ce0c003986 */ /* 0x0005e6000c10193c */
[-C--:B------:R-:W-:Y:S01]  /*df610*/  ISETP.LT.AND P3, PT, R7, R14.reuse, !P4 ;  /* 0x0000000e0700720c */ /* 0x080fe20006761270 */
[----:B-1----:R-:W-:Y:S01]  /*df620*/  IMAD.WIDE R102, R0, 0x4, R2 ;  /* 0x0000000400667825 */ /* 0x002fe200078e0202 */
[----:B------:R-:W-:-:S03]  /*df630*/  ISETP.LT.AND P4, PT, R9, R14, !P4 ;  /* 0x0000000e0900720c */ /* 0x000fc60006781270 */
[----:B--2---:R-:W-:Y:S01]  /*df640*/  IMAD.WIDE R12, R0, 0x4, R4 ;  /* 0x00000004000c7825 */ /* 0x004fe200078e0204 */
[----:B------:R1:W-:Y:S04]  /*df650*/  @P6 STG.E desc[UR60][R102.64], R204 ;  /* 0x000000cc66006986 */ /* 0x0003e8000c10193c */
[----:B------:R2:W-:Y:S01]  /*df660*/  @P2 STG.E desc[UR60][R12.64], R150 ;  /* 0x000000960c002986 */ /* 0x0005e2000c10193c */
[----:B------:R-:W-:-:S03]  /*df670*/  IMAD.WIDE R100, R10, 0x4, R2 ;  /* 0x000000040a647825 */ /* 0x000fc600078e0202 */
[----:B-1----:R-:W3:Y:S04]  /*df680*/  LDL.LU R204, [R1+0xf00] ;  /* 0x000f000001cc7983 */ /* 0x002ee80000300800 */
[----:B--2---:R-:W2:Y:S01]  /*df690*/  LDL.LU R150, [R1+0xa50] ;  /* 0x000a500001967983 */ /* 0x004ea20000300800 */
[----:B------:R-:W-:-:S03]  /*df6a0*/  IMAD.WIDE R102, R10, 0x4, R4 ;  /* 0x000000040a667825 */ /* 0x000fc600078e0204 */
[----:B------:R1:W-:Y:S04]  /*df6b0*/  @P3 STG.E desc[UR60][R100.64], R148 ;  /* 0x0000009464003986 */ /* 0x0003e8000c10193c */
[----:B----4-:R4:W-:Y:S04]  /*df6c0*/  @P4 STG.E desc[UR60][R102.64], R114 ;  /* 0x0000007266004986 */ /* 0x0109e8000c10193c */
[----:B-1----:R-:W2:Y:S04]  /*df6d0*/  LDL.LU R148, [R1+0xf14] ;  /* 0x000f140001947983 */ /* 0x002ea80000300800 */
[----:B----4-:R-:W4:Y:S01]  /*df6e0*/  LDL.LU R114, [R1+0xf24] ;  /* 0x000f240001727983 */ /* 0x010f220000300800 */
[----:B------:R-:W-:Y:S01]  /*df6f0*/  VIADD R8, R6, 0x128 ;  /* 0x0000012806087836 */ /* 0x000fe20000000000 */
[----:B------:R-:W-:-:S02]  /*df700*/  IADD3 R0, R10, R107, RZ ;  /* 0x0000006b0a007210 */ /* 0x000fc40007ffe0ff */
[----:B------:R-:W4:Y:S01]  /*df710*/  LDL.LU R216, [R1+0xf04] ;  /* 0x000f040001d87983 */ /* 0x000f220000300800 */
[----:B------:R-:W1:Y:S01]  /*df720*/  LDC R107, c[0x0][0x248] ;  /* 0x00009200ff6b7b82 */ /* 0x000e620000000800 */
[----:B------:R-:W-:Y:S01]  /*df730*/  ISETP.GE.AND P1, PT, R8, R104, PT ;  /* 0x000000680800720c */ /* 0x000fe20003f26270 */
[----:B------:R-:W-:Y:S01]  /*df740*/  IMAD.WIDE R12, R0, 0x4, R2 ;  /* 0x00000004000c7825 */ /* 0x000fe200078e0202 */
[----:B------:R-:W4:Y:S05]  /*df750*/  LDL.LU R214, [R1+0xa54] ;  /* 0x000a540001d67983 */ /* 0x000f2a0000300800 */
[----:B------:R-:W1:Y:S01]  /*df760*/  LDC R104, c[0x0][0x248] ;  /* 0x00009200ff687b82 */ /* 0x000e620000000800 */
[----:B------:R-:W-:Y:S01]  /*df770*/  VIADD R8, R6, 0x129 ;  /* 0x0000012906087836 */ /* 0x000fe20000000000 */
[-C--:B------:R-:W-:Y:S01]  /*df780*/  ISETP.LT.AND P6, PT, R7, R14.reuse, !P1 ;  /* 0x0000000e0700720c */ /* 0x080fe20004fc1270 */
[----:B------:R-:W4:Y:S03]  /*df790*/  LDL.LU R212, [R1+0xf18] ;  /* 0x000f180001d47983 */ /* 0x000f260000300800 */
[----:B------:R-:W-:Y:S01]  /*df7a0*/  ISETP.GE.AND P2, PT, R8, R113, PT ;  /* 0x000000710800720c */ /* 0x000fe20003f46270 */
[----:B------:R-:W-:Y:S01]  /*df7b0*/  VIADD R8, R6, 0x12a ;  /* 0x0000012a06087836 */ /* 0x000fe20000000000 */
[-C--:B------:R-:W-:Y:S01]  /*df7c0*/  ISETP.LT.AND P3, PT, R9, R14.reuse, !P1 ;  /* 0x0000000e0900720c */ /* 0x080fe20004f61270 */
[----:B------:R-:W4:Y:S01]  /*df7d0*/  LDL.LU R208, [R1+0xf28] ;  /* 0x000f280001d07983 */ /* 0x000f220000300800 */
[----:B------:R-:W-:-:S02]  /*df7e0*/  ISETP.LT.AND P4, PT, R7, R14, !P2 ;  /* 0x0000000e0700720c */ /* 0x000fc40005781270 */
[----:B------:R-:W-:Y:S01]  /*df7f0*/  ISETP.LT.AND P2, PT, R9, R14, !P2 ;  /* 0x0000000e0900720c */ /* 0x000fe20005741270 */
[----:B------:R-:W4:Y:S01]  /*df800*/  LDL.LU R210, [R1+0xf08] ;  /* 0x000f080001d27983 */ /* 0x000f220000300800 */
[----:B------:R-:W-:-:S03]  /*df810*/  ISETP.GE.AND P1, PT, R8, R15, PT ;  /* 0x0000000f0800720c */ /* 0x000fc60003f26270 */
[----:B------:R1:W-:Y:S01]  /*df820*/  @P6 STG.E desc[UR60][R12.64], R220 ;  /* 0x000000dc0c006986 */ /* 0x0003e2000c10193c */
[----:B------:R-:W-:Y:S02]  /*df830*/  ISETP.LT.AND P6, PT, R7, R14, !P1 ;  /* 0x0000000e0700720c */ /* 0x000fe40004fc1270 */
[----:B-1----:R-:W-:Y:S01]  /*df840*/  IADD3 R10, R0, R104, RZ ;  /* 0x00000068000a7210 */ /* 0x002fe20007ffe0ff */
[----:B------:R-:W-:Y:S01]  /*df850*/  VIADD R8, R6, 0x12b ;  /* 0x0000012b06087836 */ /* 0x000fe20000000000 */
[----:B------:R-:W4:Y:S01]  /*df860*/  LDL.LU R206, [R1+0xa58] ;  /* 0x000a580001ce7983 */ /* 0x000f220000300800 */
[----:B------:R-:W1:Y:S01]  /*df870*/  LDC R15, c[0x0][0x248] ;  /* 0x00009200ff0f7b82 */ /* 0x000e620000000800 */
[----:B------:R-:W-:-:S04]  /*df880*/  IMAD.WIDE R12, R0, 0x4, R4 ;  /* 0x00000004000c7825 */ /* 0x000fc800078e0204 */
[C---:B------:R-:W-:Y:S01]  /*df890*/  IMAD.WIDE R100, R10.reuse, 0x4, R2 ;  /* 0x000000040a647825 */ /* 0x040fe200078e0202 */
[C---:B------:R-:W-:Y:S02]  /*df8a0*/  IADD3 R0, R10.reuse, R106, RZ ;  /* 0x0000006a0a007210 */ /* 0x040fe40007ffe0ff */
[----:B------:R-:W1:Y:S01]  /*df8b0*/  LDC R104, c[0x0][0x22c] ;  /* 0x00008b00ff687b82 */ /* 0x000e620000000800 */
[----:B------:R-:W-:Y:S01]  /*df8c0*/  IMAD.WIDE R102, R10, 0x4, R4 ;  /* 0x000000040a667825 */ /* 0x000fe200078e0204 */
[----:B---3--:R3:W-:Y:S01]  /*df8d0*/  @P3 STG.E desc[UR60][R12.64], R218 ;  /* 0x000000da0c003986 */ /* 0x0087e2000c10193c */
[----:B------:R-:W-:Y:S02]  /*df8e0*/  ISETP.GE.AND P3, PT, R8, R111, PT ;  /* 0x0000006f0800720c */ /* 0x000fe40003f66270 */
[----:B------:R-:W-:-:S03]  /*df8f0*/  VIADD R8, R6, 0x12c ;  /* 0x0000012c06087836 */ /* 0x000fc60000000000 */
[----:B------:R-:W1:Y:S01]  /*df900*/  LDC R106, c[0x0][0x248] ;  /* 0x00009200ff6a7b82 */ /* 0x000e620000000800 */
[----:B---3--:R-:W-:Y:S01]  /*df910*/  IMAD.WIDE R12, R0, 0x4, R2 ;  /* 0x00000004000c7825 */ /* 0x008fe200078e0202 */
[----:B------:R-:W-:Y:S04]  /*df920*/  @P4 STG.E desc[UR60][R100.64], R204 ;  /* 0x000000cc64004986 */ /* 0x000fe8000c10193c */
[----:B--2---:R-:W-:Y:S01]  /*df930*/  @P2 STG.E desc[UR60][R102.64], R150 ;  /* 0x0000009666002986 */ /* 0x004fe2000c10193c */
[----:B------:R-:W-:Y:S02]  /*df940*/  ISETP.LT.AND P2, PT, R9, R14, !P1 ;  /* 0x0000000e0900720c */ /* 0x000fe40004f41270 */
[----:B------:R-:W-:Y:S01]  /*df950*/  ISETP.GE.AND P1, PT, R8, R105, PT ;  /* 0x000000690800720c */ /* 0x000fe20003f26270 */
[----:B------:R-:W-:Y:S01]  /*df960*/  VIADD R8, R6, 0x12d ;  /* 0x0000012d06087836 */ /* 0x000fe20000000000 */
[----:B------:R-:W2:Y:S01]  /*df970*/  LDC R105, c[0x0][0x248] ;  /* 0x00009200ff697b82 */ /* 0x000ea20000000800 */
[----:B------:R3:W-:Y:S02]  /*df980*/  @P6 STG.E desc[UR60][R12.64], R148 ;  /* 0x000000940c006986 */ /* 0x0007e4000c10193c */
[----:B---3--:R-:W-:-:S06]  /*df990*/  IMAD.WIDE R12, R0, 0x4, R4 ;  /* 0x00000004000c7825 */ /* 0x008fcc00078e0204 */
[----:B----4-:R3:W-:Y:S01]  /*df9a0*/  @P2 STG.E desc[UR60][R12.64], R114 ;  /* 0x000000720c002986 */ /* 0x0107e2000c10193c */
[----:B------:R-:W-:-:S03]  /*df9b0*/  ISETP.GE.AND P2, PT, R8, R126, PT ;  /* 0x0000007e0800720c */ /* 0x000fc60003f46270 */
[----:B------:R-:W4:Y:S04]  /*df9c0*/  LDL.LU R126, [R1+0x2e84] ;  /* 0x002e8400017e7983 */ /* 0x000f280000300800 */
[----:B------:R-:W4:Y:S04]  /*df9d0*/  LDL.LU R204, [R1+0xf1c] ;  /* 0x000f1c0001cc7983 */ /* 0x000f280000300800 */
[----:B------:R-:W4:Y:S04]  /*df9e0*/  LDL.LU R150, [R1+0xf2c] ;  /* 0x000f2c0001967983 */ /* 0x000f280000300800 */
[----:B------:R-:W4:Y:S04]  /*df9f0*/  LDL.LU R148, [R1+0xf0c] ;  /* 0x000f0c0001947983 */ /* 0x000f280000300800 */
[----:B---3--:R-:W3:Y:S01]  /*dfa00*/  LDL.LU R114, [R1+0xa5c] ;  /* 0x000a5c0001727983 */ /* 0x008ee20000300800 */
[----:B------:R-:W-:-:S02]  /*dfa10*/  ISETP.LT.AND P4, PT, R7, R14, !P3 ;  /* 0x0000000e0700720c */ /* 0x000fc40005f81270 */
[-C--:B------:R-:W-:Y:S02]  /*dfa20*/  ISETP.LT.AND P3, PT, R9, R14.reuse, !P3 ;  /* 0x0000000e0900720c */ /* 0x080fe40005f61270 */
[----:B-1----:R-:W-:Y:S02]  /*dfa30*/  IADD3 R10, R0, R15, RZ ;  /* 0x0000000f000a7210 */ /* 0x002fe40007ffe0ff */
[----:B------:R-:W-:Y:S01]  /*dfa40*/  ISETP.LT.AND P6, PT, R7, R14, !P1 ;  /* 0x0000000e0700720c */ /* 0x000fe20004fc1270 */
[----:B------:R-:W-:Y:S01]  /*dfa50*/  VIADD R8, R6, 0x12e ;  /* 0x0000012e06087836 */ /* 0x000fe20000000000 */
[----:B------:R-:W1:Y:S01]  /*dfa60*/  LDC R15, c[0x0][0x22c] ;  /* 0x00008b00ff0f7b82 */ /* 0x000e620000000800 */
[C---:B------:R-:W-:Y:S01]  /*dfa70*/  IMAD.WIDE R100, R10.reuse, 0x4, R2 ;  /* 0x000000040a647825 */ /* 0x040fe200078e0202 */
[----:B------:R-:W-:-:S03]  /*dfa80*/  IADD3 R0, R10, R107, RZ ;  /* 0x0000006b0a007210 */ /* 0x000fc60007ffe0ff */
[----:B------:R-:W-:Y:S01]  /*dfa90*/  IMAD.WIDE R102, R10, 0x4, R4 ;  /* 0x000000040a667825 */ /* 0x000fe200078e0204 */
[----:B------:R2:W-:Y:S01]  /*dfaa0*/  @P4 STG.E desc[UR60][R100.64], R216 ;  /* 0x000000d864004986 */ /* 0x0005e2000c10193c */
[-C--:B------:R-:W-:Y:S01]  /*dfab0*/  ISETP.LT.AND P4, PT, R7, R14.reuse, !P2 ;  /* 0x0000000e0700720c */ /* 0x080fe20005781270 */
[----:B------:R-:W3:Y:S02]  /*dfac0*/  LDC R107, c[0x0][0x248] ;  /* 0x00009200ff6b7b82 */ /* 0x000ee40000000800 */
[----:B------:R2:W-:Y:S01]  /*dfad0*/  @P3 STG.E desc[UR60][R102.64], R214 ;  /* 0x000000d666003986 */ /* 0x0005e2000c10193c */
[CC--:B------:R-:W-:Y:S01]  /*dfae0*/  ISETP.LT.AND P3, PT, R9.reuse, R14.reuse, !P1 ;  /* 0x0000000e0900720c */ /* 0x0c0fe20004f61270 */
[C---:B------:R-:W-:Y:S01]  /*dfaf0*/  IMAD.WIDE R12, R0.reuse, 0x4, R2 ;  /* 0x00000004000c7825 */ /* 0x040fe200078e0202 */
[----:B------:R-:W-:Y:S02]  /*dfb00*/  ISETP.LT.AND P2, PT, R9, R14, !P2 ;  /* 0x0000000e0900720c */ /* 0x000fe40005741270 */
[----:B--2---:R-:W-:-:S02]  /*dfb10*/  IADD3 R10, R0, R105, RZ ;  /* 0x00000069000a7210 */ /* 0x004fc40007ffe0ff */
[----:B------:R-:W-:Y:S01]  /*dfb20*/  ISETP.GE.AND P1, PT, R8, R104, PT ;  /* 0x000000680800720c */ /* 0x000fe20003f26270 */
[----:B------:R2:W-:Y:S01]  /*dfb30*/  @P6 STG.E desc[UR60][R12.64], R212 ;  /* 0x000000d40c006986 */ /* 0x0005e2000c10193c */
[----:B------:R-:W1:Y:S01]  /*dfb40*/  LDC R104, c[0x0][0x248] ;  /* 0x00009200ff687b82 */ /* 0x000e620000000800 */
[----:B------:R-:W-:Y:S02]  /*dfb50*/  VIADD R8, R6, 0x12f ;  /* 0x0000012f06087836 */ /* 0x000fe40000000000 */
[----:B------:R-:W-:-:S04]  /*dfb60*/  IMAD.WIDE R100, R10, 0x4, R2 ;  /* 0x000000040a647825 */ /* 0x000fc800078e0202 */
[--C-:B------:R-:W-:Y:S01]  /*dfb70*/  IMAD.WIDE R102, R10, 0x4, R4.reuse ;  /* 0x000000040a667825 */ /* 0x100fe200078e0204 */
[----:B------:R-:W3:Y:S03]  /*dfb80*/  LDC R105, c[0x0][0x22c] ;  /* 0x00008b00ff697b82 */ /* 0x000ee60000000800 */
[----:B--2---:R-:W-:Y:S01]  /*dfb90*/  IMAD.WIDE R12, R0, 0x4, R4 ;  /* 0x00000004000c7825 */ /* 0x004fe200078e0204 */
[----:B------:R-:W-:-:S04]  /*dfba0*/  ISETP.LT.AND P6, PT, R7, R14, !P1 ;  /* 0x0000000e0700720c */ /* 0x000fc80004fc1270 */
[----:B------:R2:W-:Y:S01]  /*dfbb0*/  @P3 STG.E desc[UR60][R12.64], R208 ;  /* 0x000000d00c003986 */ /* 0x0005e2000c10193c */
[----:B------:R-:W-:-:S03]  /*dfbc0*/  ISETP.GE.AND P3, PT, R8, R127, PT ;  /* 0x0000007f0800720c */ /* 0x000fc60003f66270 */
[----:B------:R-:W-:Y:S01]  /*dfbd0*/  @P4 STG.E desc[UR60][R100.64], R210 ;  /* 0x000000d264004986 */ /* 0x000fe2000c10193c */
[----:B------:R-:W-:-:S03]  /*dfbe0*/  IADD3 R0, R10, R106, RZ ;  /* 0x0000006a0a007210 */ /* 0x000fc60007ffe0ff */
[----:B------:R-:W3:Y:S01]  /*dfbf0*/  LDL.LU R127, [R1+0x2e80] ;  /* 0x002e8000017f7983 */ /* 0x000ee20000300800 */
[----:B------:R-:W-:Y:S01]  /*dfc00*/  VIADD R8, R6, 0x130 ;  /* 0x0000013006087836 */ /* 0x000fe20000000000 */
[-C--:B------:R-:W-:Y:S01]  /*dfc10*/  ISETP.LT.AND P4, PT, R7, R14.reuse, !P3 ;  /* 0x0000000e0700720c */ /* 0x080fe20005f81270 */
[----:B------:R-:W3:Y:S01]  /*dfc20*/  LDC R106, c[0x0][0x248] ;  /* 0x00009200ff6a7b82 */ /* 0x000ee20000000800 */
[----:B------:R1:W-:Y:S01]  /*dfc30*/  @P2 STG.E desc[UR60][R102.64], R206 ;  /* 0x000000ce66002986 */ /* 0x0003e2000c10193c */
[----:B------:R-:W-:-:S03]  /*dfc40*/  ISETP.LT.AND P2, PT, R9, R14, !P1 ;  /* 0x0000000e0900720c */ /* 0x000fc60004f41270 */
[----:B--2---:R-:W2:Y:S01]  /*dfc50*/  LDL.LU R208, [R1+0xf30] ;  /* 0x000f300001d07983 */ /* 0x004ea20000300800 */
[----:B------:R-:W-:Y:S01]  /*dfc60*/  IMAD.WIDE R12, R0, 0x4, R2 ;  /* 0x00000004000c7825 */ /* 0x000fe200078e0202 */
[----:B-1----:R-:W-:Y:S02]  /*dfc70*/  ISETP.GE.AND P1, PT, R8, R15, PT ;  /* 0x0000000f0800720c */ /* 0x002fe40003f26270 */
[----:B------:R-:W-:Y:S01]  /*dfc80*/  IADD3 R10, R0, R104, RZ ;  /* 0x00000068000a7210 */ /* 0x000fe20007ffe0ff */
[----:B------:R-:W-:Y:S01]  /*dfc90*/  VIADD R8, R6, 0x131 ;  /* 0x0000013106087836 */ /* 0x000fe20000000000 */
[----:B------:R-:W-:Y:S01]  /*dfca0*/  ISETP.LT.AND P3, PT, R9, R14, !P3 ;  /* 0x0000000e0900720c */ /* 0x000fe20005f61270 */
[----:B------:R-:W1:Y:S01]  /*dfcb0*/  LDC R15, c[0x0][0x248] ;  /* 0x00009200ff0f7b82 */ /* 0x000e620000000800 */
[----:B------:R-:W2:Y:S01]  /*dfcc0*/  LDL.LU R206, [R1+0xa60] ;  /* 0x000a600001ce7983 */ /* 0x000ea20000300800 */
[----:B------:R-:W-:-:S04]  /*dfcd0*/  IMAD.WIDE R102, R0, 0x4, R4 ;  /* 0x0000000400667825 */ /* 0x000fc800078e0204 */
[----:B------:R-:W-:Y:S01]  /*dfce0*/  IMAD.WIDE R100, R10, 0x4, R2 ;  /* 0x000000040a647825 */ /* 0x000fe200078e0202 */
[----:B----4-:R4:W-:Y:S01]  /*dfcf0*/  @P6 STG.E desc[UR60][R12.64], R204 ;  /* 0x000000cc0c006986 */ /* 0x0109e2000c10193c */
[----:B------:R-:W2:Y:S03]  /*dfd00*/  LDC R104, c[0x0][0x22c] ;  /* 0x00008b00ff687b82 */ /* 0x000ea60000000800 */
[----:B------:R1:W-:Y:S01]  /*dfd10*/  @P2 STG.E desc[UR60][R102.64], R150 ;  /* 0x0000009666002986 */ /* 0x0003e2000c10193c */
[----:B------:R-:W-:-:S03]  /*dfd20*/  ISETP.GE.AND P2, PT, R8, R116, PT ;  /* 0x000000740800720c */ /* 0x000fc60003f46270 */
[----:B------:R-:W2:Y:S04]  /*dfd30*/  LDL.LU R116, [R1+0x2e7c] ;  /* 0x002e7c0001747983 */ /* 0x000ea80000300800 */
[----:B----4-:R-:W4:Y:S04]  /*dfd40*/  LDL.LU R204, [R1+0x660] ;  /* 0x0006600001cc7983 */ /* 0x010f280000300800 */
[----:B-1----:R-:W4:Y:S01]  /*dfd50*/  LDL.LU R150, [R1+0x650] ;  /* 0x0006500001967983 */ /* 0x002f220000300800 */
[----:B------:R-:W-:-:S03]  /*dfd60*/  IMAD.WIDE R12, R10, 0x4, R4 ;  /* 0x000000040a0c7825 */ /* 0x000fc600078e0204 */
[----:B------:R1:W-:Y:S04]  /*dfd70*/  @P4 STG.E desc[UR60][R100.64], R148 ;  /* 0x0000009464004986 */ /* 0x0003e8000c10193c */
[----:B---3--:R3:W-:Y:S04]  /*dfd80*/  @P3 STG.E desc[UR60][R12.64], R114 ;  /* 0x000000720c003986 */ /* 0x0087e8000c10193c */
[----:B-1----:R-:W4:Y:S04]  /*dfd90*/  LDL.LU R148, [R1+0xf34] ;  /* 0x000f340001947983 */ /* 0x002f280000300800 */
[----:B---3--:R-:W3:Y:S01]  /*dfda0*/  LDL.LU R114, [R1+0xa64] ;  /* 0x000a640001727983 */ /* 0x008ee20000300800 */
[----:B------:R-:W-:-:S02]  /*dfdb0*/  ISETP.LT.AND P6, PT, R7, R14, !P1 ;  /* 0x0000000e0700720c */ /* 0x000fc40004fc1270 */
[----:B------:R-:W-:Y:S02]  /*dfdc0*/  IADD3 R0, R10, R107, RZ ;  /* 0x0000006b0a007210 */ /* 0x000fe40007ffe0ff */
[-C--:B------:R-:W-:Y:S01]  /*dfdd0*/  ISETP.LT.AND P3, PT, R9, R14.reuse, !P1 ;  /* 0x0000000e0900720c */ /* 0x080fe20004f61270 */
[----:B------:R-:W-:Y:S01]  /*dfde0*/  VIADD R8, R6, 0x132 ;  /* 0x0000013206087836 */ /* 0x000fe20000000000 */
[-C--:B------:R-:W-:Y:S01]  /*dfdf0*/  ISETP.LT.AND P4, PT, R7, R14.reuse, !P2 ;  /* 0x0000000e0700720c */ /* 0x080fe20005781270 */
[----:B------:R-:W-:Y:S01]  /*dfe00*/  IMAD.WIDE R102, R0, 0x4, R2 ;  /* 0x0000000400667825 */ /* 0x000fe200078e0202 */
[----:B------:R-:W1:Y:S02]  /*dfe10*/  LDC R107, c[0x0][0x248] ;  /* 0x00009200ff6b7b82 */ /* 0x000e640000000800 */
[----:B------:R-:W-:Y:S01]  /*dfe20*/  ISETP.GE.AND P1, PT, R8, R105, PT ;  /* 0x000000690800720c */ /* 0x000fe20003f26270 */
[----:B------:R-:W-:Y:S01]  /*dfe30*/  VIADD R8, R6, 0x133 ;  /* 0x0000013306087836 */ /* 0x000fe20000000000 */
[----:B------:R-:W-:-:S02]  /*dfe40*/  ISETP.LT.AND P2, PT, R9, R14, !P2 ;  /* 0x0000000e0900720c */ /* 0x000fc40005741270 */
[----:B------:R-:W-:Y:S02]  /*dfe50*/  IADD3 R10, R0, R15, RZ ;  /* 0x0000000f000a7210 */ /* 0x000fe40007ffe0ff */
[----:B------:R-:W1:Y:S03]  /*dfe60*/  LDC R105, c[0x0][0x248] ;  /* 0x00009200ff697b82 */ /* 0x000e660000000800 */
[----:B------:R-:W-:-:S04]  /*dfe70*/  IMAD.WIDE R12, R10, 0x4, R2 ;  /* 0x000000040a0c7825 */ /* 0x000fc800078e0202 */
[--C-:B------:R-:W-:Y:S01]  /*dfe80*/  IMAD.WIDE R100, R10, 0x4, R4.reuse ;  /* 0x000000040a647825 */ /* 0x100fe200078e0204 */
[----:B------:R-:W1:Y:S01]  /*dfe90*/  LDC R15, c[0x0][0x22c] ;  /* 0x00008b00ff0f7b82 */ /* 0x000e620000000800 */
[----:B--2---:R2:W-:Y:S01]  /*dfea0*/  @P6 STG.E desc[UR60][R102.64], R208 ;  /* 0x000000d066006986 */ /* 0x0045e2000c10193c */
[----:B------:R-:W-:Y:S01]  /*dfeb0*/  ISETP.LT.AND P6, PT, R7, R14, !P1 ;  /* 0x0000000e0700720c */ /* 0x000fe20004fc1270 */
[----:B--2---:R-:W-:-:S05]  /*dfec0*/  IMAD.WIDE R102, R0, 0x4, R4 ;  /* 0x0000000400667825 */ /* 0x004fca00078e0204 */
[----:B------:R2:W-:Y:S01]  /*dfed0*/  @P3 STG.E desc[UR60][R102.64], R206 ;  /* 0x000000ce66003986 */ /* 0x0005e2000c10193c */
[----:B------:R-:W-:-:S03]  /*dfee0*/  ISETP.GE.AND P3, PT, R8, R117, PT ;  /* 0x000000750800720c */ /* 0x000fc60003f66270 */
[----:B------:R-:W3:Y:S04]  /*dfef0*/  LDL.LU R117, [R1+0x2e78] ;  /* 0x002e780001757983 */ /* 0x000ee80000300800 */
[----:B------:R-:W3:Y:S04]  /*dff00*/  LDL.LU R216, [R1+0x664] ;  /* 0x0006640001d87983 */ /* 0x000ee80000300800 */
[----:B------:R-:W3:Y:S01]  /*dff10*/  LDL.LU R214, [R1+0x654] ;  /* 0x0006540001d67983 */ /* 0x000ee20000300800 */
[----:B------:R-:W-:Y:S01]  /*dff20*/  IADD3 R0, R10, R106, RZ ;  /* 0x0000006a0a007210 */ /* 0x000fe20007ffe0ff */
[----:B------:R-:W-:Y:S01]  /*dff30*/  VIADD R8, R6, 0x134 ;  /* 0x0000013406087836 */ /* 0x000fe20000000000 */
[----:B------:R-:W1:Y:S01]  /*dff40*/  LDC R106, c[0x0][0x248] ;  /* 0x00009200ff6a7b82 */ /* 0x000e620000000800 */
[----:B------:R-:W3:Y:S02]  /*dff50*/  LDL.LU R212, [R1+0xf38] ;  /* 0x000f380001d47983 */ /* 0x000ee40000300800 */
[----:B--2---:R-:W-:-:S02]  /*dff60*/  IMAD.WIDE R102, R0, 0x4, R2 ;  /* 0x0000000400667825 */ /* 0x004fc400078e0202 */
[----:B------:R-:W2:Y:S04]  /*dff70*/  LDL.LU R208, [R1+0xa68] ;  /* 0x000a680001d07983 */ /* 0x000ea80000300800 */
[----:B------:R-:W2:Y:S04]  /*dff80*/  LDL.LU R210, [R1+0x668] ;  /* 0x0006680001d27983 */ /* 0x000ea80000300800 */
[----:B------:R-:W2:Y:S04]  /*dff90*/  LDL.LU R206, [R1+0x658] ;  /* 0x0006580001ce7983 */ /* 0x000ea80000300800 */
[----:B----4-:R-:W-:Y:S04]  /*dffa0*/  @P4 STG.E desc[UR60][R12.64], R204 ;  /* 0x000000cc0c004986 */ /* 0x010fe8000c10193c */
[----:B------:R-:W-:Y:S01]  /*dffb0*/  @P2 STG.E desc[UR60][R100.64], R150 ;  /* 0x0000009664002986 */ /* 0x000fe2000c10193c */
[----:B------:R-:W-:-:S02]  /*dffc0*/  ISETP.LT.AND P2, PT, R9, R14, !P1 ;  /* 0x0000000e0900720c */ /* 0x000fc40004f41270 */
[----:B------:R-:W-:Y:S01]  /*dffd0*/  ISETP.GE.AND P1, PT, R8, R104, PT ;  /* 0x000000680800720c */ /* 0x000fe20003f26270 */
[----:B------:R-:W-:Y:S01]  /*dffe0*/  VIADD R8, R6, 0x135 ;  /* 0x0000013506087836 */ /* 0x000fe20000000000 */
[----:B------:R-:W4:Y:S01]  /*dfff0*/  LDC R104, c[0x0][0x248] ;  /* 0x00009200ff687b82 */ /* 0x000f220000000800 */
[----:B------:R1:W-:Y:S02]  /*e0000*/  @P6 STG.E desc[UR60][R102.64], R148 ;  /* 0x0000009466006986 */ /* 0x0003e4000c10193c */
[----:B-1----:R-:W-:-:S06]  /*e0010*/  IMAD.WIDE R102, R0, 0x4, R4 ;  /* 0x0000000400667825 */ /* 0x002fcc00078e0204 */
[----:B---3--:R1:W-:Y:S01]  /*e0020*/  @P2 STG.E desc[UR60][R102.64], R114 ;  /* 0x0000007266002986 */ /* 0x0083e2000c10193c */
[----:B------:R-:W-:-:S03]  /*e0030*/  ISETP.GE.AND P2, PT, R8, R118, PT ;  /* 0x000000760800720c */ /* 0x000fc60003f46270 */
[----:B------:R-:W3:Y:S04]  /*e0040*/  LDL.LU R118, [R1+0x2e74] ;  /* 0x002e740001767983 */ /* 0x000ee80000300800 */
[----:B------:R-:W3:Y:S04]  /*e0050*/  LDL.LU R204, [R1+0xf3c] ;  /* 0x000f3c0001cc7983 */ /* 0x000ee80000300800 */
[----:B------:R-:W3:Y:S04]  /*e0060*/  LDL.LU R150, [R1+0xa6c] ;  /* 0x000a6c0001967983 */ /* 0x000ee80000300800 */
[----:B------:R-:W3:Y:S04]  /*e0070*/  LDL.LU R148, [R1+0x66c] ;  /* 0x00066c0001947983 */ /* 0x000ee80000300800 */
[----:B-1----:R-:W3:Y:S01]  /*e0080*/  LDL.LU R114, [R1+0x65c] ;  /* 0x00065c0001727983 */ /* 0x002ee20000300800 */
[----:B------:R-:W-:-:S02]  /*e0090*/  ISETP.LT.AND P4, PT, R7, R14, !P3 ;  /* 0x0000000e0700720c */ /* 0x000fc40005f81270 */
[-C--:B------:R-:W-:Y:S02]  /*e00a0*/  ISETP.LT.AND P3, PT, R9, R14.reuse, !P3 ;  /* 0x0000000e0900720c */ /* 0x080fe40005f61270 */
[----:B------:R-:W-:Y:S02]  /*e00b0*/  IADD3 R10, R0, R105, RZ ;  /* 0x00000069000a7210 */ /* 0x000fe40007ffe0ff */
[----:B------:R-:W-:Y:S01]  /*e00c0*/  ISETP.LT.AND P6, PT, R7, R14, !P1 ;  /* 0x0000000e0700720c */ /* 0x000fe20004fc1270 */
[----:B------:R-:W-:Y:S01]  /*e00d0*/  VIADD R8, R6, 0x136 ;  /* 0x0000013606087836 */ /* 0x000fe20000000000 */
[----:B------:R-:W1:Y:S01]  /*e00e0*/  LDC R105, c[0x0][0x22c] ;  /* 0x00008b00ff697b82 */ /* 0x000e620000000800 */
[C---:B------:R-:W-:Y:S01]  /*e00f0*/  IMAD.WIDE R12, R10.reuse, 0x4, R2 ;  /* 0x000000040a0c7825 */ /* 0x040fe200078e0202 */
[----:B------:R-:W-:-:S03]  /*e0100*/  IADD3 R0, R10, R107, RZ ;  /* 0x0000006b0a007210 */ /* 0x000fc60007ffe0ff */
[----:B------:R-:W-:Y:S01]  /*e0110*/  IMAD.WIDE R100, R10, 0x4, R4 ;  /* 0x000000040a647825 */ /* 0x000fe200078e0204 */
[C---:B----4-:R-:W-:Y:S02]  /*e0120*/  IADD3 R10, R0.reuse, R104, RZ ;  /* 0x00000068000a7210 */ /* 0x050fe40007ffe0ff */
[----:B------:R-:W4:Y:S01]  /*e0130*/  LDC R107, c[0x0][0x248] ;  /* 0x00009200ff6b7b82 */ /* 0x000f220000000800 */
[----:B------:R-:W-:-:S07]  /*e0140*/  IMAD.WIDE R102, R0, 0x4, R2 ;  /* 0x0000000400667825 */ /* 0x000fce00078e0202 */
[----:B------:R-:W4:Y:S01]  /*e0150*/  LDC R104, c[0x0][0x22c] ;  /* 0x00008b00ff687b82 */ /* 0x000f220000000800 */
[----:B------:R2:W-:Y:S01]  /*e0160*/  @P4 STG.E desc[UR60][R12.64], R216 ;  /* 0x000000d80c004986 */ /* 0x0005e2000c10193c */
[----:B------:R-:W-:-:S03]  /*e0170*/  ISETP.LT.AND P4, PT, R7, R14, !P2 ;  /* 0x0000000e0700720c */ /* 0x000fc60005781270 */
[----:B------:R2:W-:Y:S01]  /*e0180*/  @P3 STG.E desc[UR60][R100.64], R214 ;  /* 0x000000d664003986 */ /* 0x0005e2000c10193c */
[CC--:B------:R-:W-:Y:S02]  /*e0190*/  ISETP.LT.AND P3, PT, R9.reuse, R14.reuse, !P1 ;  /* 0x0000000e0900720c */ /* 0x0c0fe40004f61270 */
[-C--:B------:R-:W-:Y:S02]  /*e01a0*/  ISETP.LT.AND P2, PT, R9, R14.reuse, !P2 ;  /* 0x0000000e0900720c */ /* 0x080fe40005741270 */
[----:B------:R-:W-:Y:S01]  /*e01b0*/  ISETP.GE.AND P1, PT, R8, R15, PT ;  /* 0x0000000f0800720c */ /* 0x000fe20003f26270 */
[----:B------:R1:W-:Y:S01]  /*e01c0*/  @P6 STG.E desc[UR60][R102.64], R212 ;  /* 0x000000d466006986 */ /* 0x0003e2000c10193c */
[----:B------:R-:W4:Y:S01]  /*e01d0*/  LDC R15, c[0x0][0x248] ;  /* 0x00009200ff0f7b82 */ /* 0x000f220000000800 */
[----:B------:R-:W-:Y:S01]  /*e01e0*/  VIADD R8, R6, 0x137 ;  /* 0x0000013706087836 */ /* 0x000fe20000000000 */
[----:B------:R-:W-:Y:S01]  /*e01f0*/  ISETP.LT.AND P6, PT, R7, R14, !P1 ;  /* 0x0000000e0700720c */ /* 0x000fe20004fc1270 */
[----:B--2---:R-:W-:-:S04]  /*e0200*/  IMAD.WIDE R12, R10, 0x4, R4 ;  /* 0x000000040a0c7825 */ /* 0x004fc800078e0204 */
[----:B------:R-:W-:-:S04]  /*e0210*/  IMAD.WIDE R100, R10, 0x4, R2 ;  /* 0x000000040a647825 */ /* 0x000fc800078e0202 */
[----:B-1----:R-:W-:Y:S01]  /*e0220*/  IMAD.WIDE R102, R0, 0x4, R4 ;  /* 0x0000000400667825 */ /* 0x002fe200078e0204 */
[----:B------:R-:W-:Y:S02]  /*e0230*/  IADD3 R0, R10, R106, RZ ;  /* 0x0000006a0a007210 */ /* 0x000fe40007ffe0ff */
[----:B------:R-:W1:Y:S02]  /*e0240*/  LDC R106, c[0x0][0x248] ;  /* 0x00009200ff6a7b82 */ /* 0x000e640000000800 */
[----:B------:R2:W-:Y:S01]  /*e0250*/  @P3 STG.E desc[UR60][R102.64], R208 ;  /* 0x000000d066003986 */ /* 0x0005e2000c10193c */
[----:B------:R-:W-:-:S03]  /*e0260*/  ISETP.GE.AND P3, PT, R8, R80, PT ;  /* 0x000000500800720c */ /* 0x000fc60003f66270 */
[----:B------:R-:W-:Y:S04]  /*e0270*/  @P4 STG.E desc[UR60][R100.64], R210 ;  /* 0x000000d264004986 */ /* 0x000fe8000c10193c */
[----:B------:R-:W3:Y:S04]  /*e0280*/  LDL.LU R80, [R1+0x2e70] ;  /* 0x002e700001507983 */ /* 0x000ee80000300800 */
[----:B------:R4:W-:Y:S01]  /*e0290*/  @P2 STG.E desc[UR60][R12.64], R206 ;  /* 0x000000ce0c002986 */ /* 0x0009e2000c10193c */
[----:B------:R-:W-:Y:S01]  /*e02a0*/  ISETP.LT.AND P2, PT, R9, R14, !P1 ;  /* 0x0000000e0900720c */ /* 0x000fe20004f41270 */
[----:B--2---:R-:W-:-:S02]  /*e02b0*/  IMAD.WIDE R102, R0, 0x4, R2 ;  /* 0x0000000400667825 */ /* 0x004fc400078e0202 */
[----:B------:R-:W2:Y:S02]  /*e02c0*/  LDL.LU R208, [R1+0xf60] ;  /* 0x000f600001d07983 */ /* 0x000ea40000300800 */
[----:B------:R-:W-:Y:S01]  /*e02d0*/  VIADD R8, R6, 0x138 ;  /* 0x0000013806087836 */ /* 0x000fe20000000000 */
[-C--:B------:R-:W-:Y:S01]  /*e02e0*/  ISETP.LT.AND P4, PT, R7, R14.reuse, !P3 ;  /* 0x0000000e0700720c */ /* 0x080fe20005f81270 */
[----:B----4-:R-:W4:Y:S03]  /*e02f0*/  LDL.LU R206, [R1+0xf50] ;  /* 0x000f500001ce7983 */ /* 0x010f260000300800 */
[----:B------:R-:W-:Y:S01]  /*e0300*/  ISETP.GE.AND P1, PT, R8, R105, PT ;  /* 0x000000690800720c */ /* 0x000fe20003f26270 */
[----:B------:R-:W-:Y:S01]  /*e0310*/  VIADD R8, R6, 0x139 ;  /* 0x0000013906087836 */ /* 0x000fe20000000000 */
[----:B------:R-:W-:Y:S01]  /*e0320*/  IADD3 R10, R0, R15, RZ ;  /* 0x0000000f000a7210 */ /* 0x000fe20007ffe0ff */
[----:B------:R-:W1:Y:S01]  /*e0330*/  LDC R105, c[0x0][0x248] ;  /* 0x00009200ff697b82 */ /* 0x000e620000000800 */
[----:B------:R-:W-:-:S03]  /*e0340*/  ISETP.LT.AND P3, PT, R9, R14, !P3 ;  /* 0x0000000e0900720c */ /* 0x000fc60005f61270 */
[----:B------:R-:W-:-:S04]  /*e0350*/  IMAD.WIDE R100, R10, 0x4, R2 ;  /* 0x000000040a647825 */ /* 0x000fc800078e0202 */
[--C-:B------:R-:W-:Y:S01]  /*e0360*/  IMAD.WIDE R12, R10, 0x4, R4.reuse ;  /* 0x000000040a0c7825 */ /* 0x100fe200078e0204 */
[----:B------:R-:W4:Y:S01]  /*e0370*/  LDC R15, c[0x0][0x22c] ;  /* 0x00008b00ff0f7b82 */ /* 0x000f220000000800 */
[----:B---3--:R3:W-:Y:S02]  /*e0380*/  @P6 STG.E desc[UR60][R102.64], R204 ;  /* 0x000000cc66006986 */ /* 0x0087e4000c10193c */
[----:B---3--:R-:W-:-:S05]  /*e0390*/  IMAD.WIDE R102, R0, 0x4, R4 ;  /* 0x0000000400667825 */ /* 0x008fca00078e0204 */
[----:B------:R3:W-:Y:S01]  /*e03a0*/  @P2 STG.E desc[UR60][R102.64], R150 ;  /* 0x0000009666002986 */ /* 0x0007e2000c10193c */
[----:B------:R-:W-:-:S03]  /*e03b0*/  ISETP.GE.AND P2, PT, R8, R88, PT ;  /* 0x000000580800720c */ /* 0x000fc60003f46270 */
[----:B------:R-:W4:Y:S04]  /*e03c0*/  LDL.LU R88, [R1+0x2e6c] ;  /* 0x002e6c0001587983 */ /* 0x000f280000300800 */
[----:B------:R-:W4:Y:S04]  /*e03d0*/  LDL.LU R204, [R1+0xf40] ;  /* 0x000f400001cc7983 */ /* 0x000f280000300800 */
[----:B---3--:R-:W3:Y:S04]  /*e03e0*/  LDL.LU R150, [R1+0xa70] ;  /* 0x000a700001967983 */ /* 0x008ee80000300800 */
[----:B------:R1:W-:Y:S04]  /*e03f0*/  @P4 STG.E desc[UR60][R100.64], R148 ;  /* 0x0000009464004986 */ /* 0x0003e8000c10193c */
[----:B------:R1:W-:Y:S04]  /*e0400*/  @P3 STG.E desc[UR60][R12.64], R114 ;  /* 0x000000720c003986 */ /* 0x0003e8000c10193c */
[----:B-1----:R-:W3:Y:S04]  /*e0410*/  LDL.LU R148, [R1+0xf64] ;  /* 0x000f640001947983 */ /* 0x002ee80000300800 */
[----:B------:R-:W3:Y:S01]  /*e0420*/  LDL.LU R114, [R1+0xf54] ;  /* 0x000f540001727983 */ /* 0x000ee20000300800 */
[----:B------:R-:W-:-:S02]  /*e0430*/  ISETP.LT.AND P6, PT, R7, R14, !P1 ;  /* 0x0000000e0700720c */ /* 0x000fc40004fc1270 */
[----:B------:R-:W-:Y:S02]  /*e0440*/  IADD3 R0, R10, R107, RZ ;  /* 0x0000006b0a007210 */ /* 0x000fe40007ffe0ff */
[-C--:B------:R-:W-:Y:S01]  /*e0450*/  ISETP.LT.AND P3, PT, R9, R14.reuse, !P1 ;  /* 0x0000000e0900720c */ /* 0x080fe20004f61270 */
[----:B------:R-:W-:Y:S01]  /*e0460*/  VIADD R8, R6, 0x13a ;  /* 0x0000013a06087836 */ /* 0x000fe20000000000 */
[----:B------:R-:W-:Y:S01]  /*e0470*/  ISETP.LT.AND P4, PT, R7, R14, !P2 ;  /* 0x0000000e0700720c */ /* 0x000fe20005781270 */
[----:B------:R-:W-:Y:S01]  /*e0480*/  IMAD.WIDE R102, R0, 0x4, R2 ;  /* 0x0000000400667825 */ /* 0x000fe200078e0202 */
[----:B------:R-:W1:Y:S02]  /*e0490*/  LDC R107, c[0x0][0x248] ;  /* 0x00009200ff6b7b82 */ /* 0x000e640000000800 */
[----:B------:R-:W-:Y:S01]  /*e04a0*/  ISETP.GE.AND P1, PT, R8, R104, PT ;  /* 0x000000680800720c */ /* 0x000fe20003f26270 */
[----:B------:R-:W-:Y:S01]  /*e04b0*/  VIADD R8, R6, 0x13b ;  /* 0x0000013b06087836 */ /* 0x000fe20000000000 */
[----:B------:R-:W-:-:S02]  /*e04c0*/  ISETP.LT.AND P2, PT, R9, R14, !P2 ;  /* 0x0000000e0900720c */ /* 0x000fc40005741270 */
[----:B------:R-:W-:Y:S02]  /*e04d0*/  IADD3 R10, R0, R105, RZ ;  /* 0x00000069000a7210 */ /* 0x000fe40007ffe0ff */
[----:B------:R-:W1:Y:S03]  /*e04e0*/  LDC R104, c[0x0][0x248] ;  /* 0x00009200ff687b82 */ /* 0x000e660000000800 */
[----:B------:R-:W-:Y:S01]  /*e04f0*/  IMAD.WIDE R12, R10, 0x4, R2 ;  /* 0x000000040a0c7825 */ /* 0x000fe200078e0202 */
[----:B--2---:R2:W-:Y:S01]  /*e0500*/  @P6 STG.E desc[UR60][R102.64], R208 ;  /* 0x000000d066006986 */ /* 0x0045e2000c10193c */
[----:B------:R-:W-:-:S03]  /*e0510*/  ISETP.LT.AND P6, PT, R7, R14, !P1 ;  /* 0x0000000e0700720c */ /* 0x000fc60004fc1270 */
[----:B------:R-:W1:Y:S01]  /*e0520*/  LDC R105, c[0x0][0x22c] ;  /* 0x00008b00ff697b82 */ /* 0x000e620000000800 */
[----:B--2---:R-:W-:-:S05]  /*e0530*/  IMAD.WIDE R102, R0, 0x4, R4 ;  /* 0x0000000400667825 */ /* 0x004fca00078e0204 */
[----:B----4-:R2:W-:Y:S01]  /*e0540*/  @P3 STG.E desc[UR60][R102.64], R206 ;  /* 0x000000ce66003986 */ /* 0x0105e2000c10193c */
[----:B------:R-:W-:-:S03]  /*e0550*/  ISETP.GE.AND P3, PT, R8, R89, PT ;  /* 0x000000590800720c */ /* 0x000fc60003f66270 */
[----:B------:R-:W4:Y:S01]  /*e0560*/  LDL.LU R89, [R1+0x2e68] ;  /* 0x002e680001597983 */ /* 0x000f220000300800 */
[----:B------:R-:W-:-:S03]  /*e0570*/  IMAD.WIDE R100, R10, 0x4, R4 ;  /* 0x000000040a647825 */ /* 0x000fc600078e0204 */
[----:B------:R-:W4:Y:S04]  /*e0580*/  LDL.LU R216, [R1+0xf44] ;  /* 0x000f440001d87983 */ /* 0x000f280000300800 */
[----:B------:R-:W4:Y:S01]  /*e0590*/  LDL.LU R214, [R1+0xa74] ;  /* 0x000a740001d67983 */ /* 0x000f220000300800 */
[----:B------:R-:W-:Y:S01]  /*e05a0*/  IADD3 R0, R10, R106, RZ ;  /* 0x0000006a0a007210 */ /* 0x000fe20007ffe0ff */
[----:B------:R-:W-:Y:S01]  /*e05b0*/  VIADD R8, R6, 0x13c ;  /* 0x0000013c06087836 */ /* 0x000fe20000000000 */
[----:B------:R-:W4:Y:S01]  /*e05c0*/  LDC R106, c[0x0][0x248] ;  /* 0x00009200ff6a7b82 */ /* 0x000f220000000800 */
[----:B------:R-:W4:Y:S02]  /*e05d0*/  LDL.LU R212, [R1+0xf68] ;  /* 0x000f680001d47983 */ /* 0x000f240000300800 */
[----:B--2---:R-:W-:-:S02]  /*e05e0*/  IMAD.WIDE R102, R0, 0x4, R2 ;  /* 0x0000000400667825 */ /* 0x004fc400078e0202 */
[----:B------:R-:W2:Y:S04]  /*e05f0*/  LDL.LU R208, [R1+0xf58] ;  /* 0x000f580001d07983 */ /* 0x000ea80000300800 */
[----:B------:R-:W2:Y:S04]  /*e0600*/  LDL.LU R210, [R1+0xf48] ;  /* 0x000f480001d27983 */ /* 0x000ea80000300800 */
[----:B------:R-:W2:Y:S04]  /*e0610*/  LDL.LU R206, [R1+0xa78] ;  /* 0x000a780001ce7983 */ /* 0x000ea80000300800 */
[----:B------:R-:W-:Y:S04]  /*e0620*/  @P4 STG.E desc[UR60][R12.64], R204 ;  /* 0x000000cc0c004986 */ /* 0x000fe8000c10193c */
[----:B---3--:R-:W-:Y:S01]  /*e0630*/  @P2 STG.E desc[UR60][R100.64], R150 ;  /* 0x0000009664002986 */ /* 0x008fe2000c10193c */
[----:B------:R-:W-:-:S02]  /*e0640*/  ISETP.LT.AND P2, PT, R9, R14, !P1 ;  /* 0x0000000e0900720c */ /* 0x000fc40004f41270 */
[----:B------:R-:W-:Y:S01]  /*e0650*/  ISETP.GE.AND P1, PT, R8, R15, PT ;  /* 0x0000000f0800720c */ /* 0x000fe20003f26270 */
[----:B------:R-:W-:Y:S01]  /*e0660*/  VIADD R8, R6, 0x13d ;  /* 0x0000013d06087836 */ /* 0x000fe20000000000 */
[----:B------:R-:W3:Y:S01]  /*e0670*/  LDC R15, c[0x0][0x248] ;  /* 0x00009200ff0f7b82 */ /* 0x000ee20000000800 */
[----:B------:R1:W-:Y:S02]  /*e0680*/  @P6 STG.E desc[UR60][R102.64], R148 ;  /* 0x0000009466006986 */ /* 0x0003e4000c10193c */
[----:B-1----:R-:W-:-:S06]  /*e0690*/  IMAD.WIDE R102, R0, 0x4, R4 ;  /* 0x0000000400667825 */ /* 0x002fcc00078e0204 */
[----:B------:R1:W-:Y:S01]  /*e06a0*/  @P2 STG.E desc[UR60][R102.64], R114 ;  /* 0x0000007266002986 */ /* 0x0003e2000c10193c */
[----:B------:R-:W-:-:S03]  /*e06b0*/  ISETP.GE.AND P2, PT, R8, R90, PT ;  /* 0x0000005a0800720c */ /* 0x000fc60003f46270 */
[----:B------:R-:W2:Y:S04]  /*e06c0*/  LDL.LU R90, [R1+0x2e64] ;  /* 0x002e6400015a7983 */ /* 0x000ea80000300800 */
[----:B------:R-:W2:Y:S04]  /*e06d0*/  LDL.LU R204, [R1+0xf6c] ;  /* 0x000f6c0001cc7983 */ /* 0x000ea80000300800 */
[----:B------:R-:W2:Y:S04]  /*e06e0*/  LDL.LU R150, [R1+0xf5c] ;  /* 0x000f5c0001967983 */ /* 0x000ea80000300800 */
[----:B------:R-:W2:Y:S04]  /*e06f0*/  LDL.LU R148, [R1+0xf4c] ;  /* 0x000f4c0001947983 */ /* 0x000ea80000300800 */
[----:B-1----:R-:W2:Y:S01]  /*e0700*/  LDL.LU R114, [R1+0xa7c] ;  /* 0x000a7c0001727983 */ /* 0x002ea20000300800 */
[----:B------:R-:W-:-:S02]  /*e0710*/  ISETP.LT.AND P4, PT, R7, R14, !P3 ;  /* 0x0000000e0700720c */ /* 0x000fc40005f81270 */
[----:B------:R-:W-:Y:S02]  /*e0720*/  ISETP.LT.AND P3, PT, R9, R14, !P3 ;  /* 0x0000000e0900720c */ /* 0x000fe40005f61270 */
[----:B------:R-:W-:Y:S02]  /*e0730*/  IADD3 R10, R0, R104, RZ ;  /* 0x00000068000a7210 */ /* 0x000fe40007ffe0ff */
[----:B------:R-:W-:Y:S01]  /*e0740*/  ISETP.LT.AND P6, PT, R7, R14, !P1 ;  /* 0x0000000e0700720c */ /* 0x000fe20004fc1270 */
[----:B------:R-:W-:Y:S01]  /*e0750*/  VIADD R8, R6, 0x13e ;  /* 0x0000013e06087836 */ /* 0x000fe20000000000 */
[----:B------:R-:W1:Y:S01]  /*e0760*/  LDC R104, c[0x0][0x22c] ;  /* 0x00008b00ff687b82 */ /* 0x000e620000000800 */
[C---:B------:R-:W-:Y:S01]  /*e0770*/  IMAD.WIDE R12, R10.reuse, 0x4, R2 ;  /* 0x000000040a0c7825 */ /* 0x040fe200078e0202 */
[----:B------:R-:W-:-:S03]  /*e0780*/  IADD3 R0, R10, R107, RZ ;  /* 0x0000006b0a007210 */ /* 0x000fc60007ffe0ff */
[----:B------:R-:W-:Y:S01]  /*e0790*/  IMAD.WIDE R100, R10, 0x4, R4 ;  /* 0x000000040a647825 */ /* 0x000fe200078e0204 */
[C---:B---3--:R-:W-:Y:S02]  /*e07a0*/  IADD3 R10, R0.reuse, R15, RZ ;  /* 0x0000000f000a7210 */ /* 0x048fe40007ffe0ff */
[----:B------:R-:W3:Y:S01]  /*e07b0*/  LDC R107, c[0x0][0x248] ;  /* 0x00009200ff6b7b82 */ /* 0x000ee20000000800 */
[----:B------:R-:W-:-:S07]  /*e07c0*/  IMAD.WIDE R102, R0, 0x4, R2 ;  /* 0x0000000400667825 */ /* 0x000fce00078e0202 */
[----:B------:R-:W3:Y:S01]  /*e07d0*/  LDC R15, c[0x0][0x22c] ;  /* 0x00008b00ff0f7b82 */ /* 0x000ee20000000800 */
[----:B----4-:R4:W-:Y:S01]  /*e07e0*/  @P4 STG.E desc[UR60][R12.64], R216 ;  /* 0x000000d80c004986 */ /* 0x0109e2000c10193c */
[----:B------:R-:W-:-:S03]  /*e07f0*/  ISETP.LT.AND P4, PT, R7, R14, !P2 ;  /* 0x0000000e0700720c */ /* 0x000fc60005781270 */
[----:B------:R4:W-:Y:S01]  /*e0800*/  @P3 STG.E desc[UR60][R100.64], R214 ;  /* 0x000000d664003986 */ /* 0x0009e2000c10193c */
[CC--:B------:R-:W-:Y:S02]  /*e0810*/  ISETP.LT.AND P3, PT, R9.reuse, R14.reuse, !P1 ;  /* 0x0000000e0900720c */ /* 0x0c0fe40004f61270 */
[-C--:B------:R-:W-:Y:S02]  /*e0820*/  ISETP.LT.AND P2, PT, R9, R14.reuse, !P2 ;  /* 0x0000000e0900720c */ /* 0x080fe40005741270 */
[----:B------:R-:W-:Y:S01]  /*e0830*/  ISETP.GE.AND P1, PT, R8, R105, PT ;  /* 0x000000690800720c */ /* 0x000fe20003f26270 */
[----:B------:R2:W-:Y:S01]  /*e0840*/  @P6 STG.E desc[UR60][R102.64], R212 ;  /* 0x000000d466006986 */ /* 0x0005e2000c10193c */
[----:B------:R-:W3:Y:S01]  /*e0850*/  LDC R105, c[0x0][0x248] ;  /* 0x00009200ff697b82 */ /* 0x000ee20000000800 */
[----:B------:R-:W-:Y:S01]  /*e0860*/  VIADD R8, R6, 0x13f ;  /* 0x0000013f06087836 */ /* 0x000fe20000000000 */
[----:B------:R-:W-:Y:S01]  /*e0870*/  ISETP.LT.AND P6, PT, R7, R14, !P1 ;  /* 0x0000000e0700720c */ /* 0x000fe20004fc1270 */
[----:B----4-:R-:W-:-:S04]  /*e0880*/  IMAD.WIDE R12, R10, 0x4, R2 ;  /* 0x000000040a0c7825 */ /* 0x010fc800078e0202 */
[----:B------:R-:W-:-:S04]  /*e0890*/  IMAD.WIDE R100, R10, 0x4, R4 ;  /* 0x000000040a647825 */ /* 0x000fc800078e0204 */
[----:B--2---:R-:W-:Y:S01]  /*e08a0*/  IMAD.WIDE R102, R0, 0x4, R4 ;  /* 0x0000000400667825 */ /* 0x004fe200078e0204 */
[----:B------:R-:W-:Y:S02]  /*e08b0*/  IADD3 R0, R10, R106, RZ ;  /* 0x0000006a0a007210 */ /* 0x000fe40007ffe0ff */
[----:B------:R-:W2:Y:S02]  /*e08c0*/  LDC R106, c[0x0][0x248] ;  /* 0x00009200ff6a7b82 */ /* 0x000ea40000000800 */
[----:B------:R4:W-:Y:S01]  /*e08d0*/  @P3 STG.E desc[UR60][R102.64], R208 ;  /* 0x000000d066003986 */ /* 0x0009e2000c10193c */
[----:B------:R-:W-:-:S03]  /*e08e0*/  ISETP.GE.AND P3, PT, R8, R91, PT ;  /* 0x0000005b0800720c */ /* 0x000fc60003f66270 */
[----:B------:R-:W-:Y:S04]  /*e08f0*/  @P4 STG.E desc[UR60][R12.64], R210 ;  /* 0x000000d20c004986 */ /* 0x000fe8000c10193c */
[----:B------:R-:W2:Y:S04]  /*e0900*/  LDL.LU R91, [R1+0x2e60] ;  /* 0x002e6000015b7983 */ /* 0x000ea80000300800 */
[----:B------:R1:W-:Y:S01]  /*e0910*/  @P2 STG.E desc[UR60][R100.64], R206 ;  /* 0x000000ce64002986 */ /* 0x0003e2000c10193c */
[----:B------:R-:W-:Y:S01]  /*e0920*/  ISETP.LT.AND P2, PT, R9, R14, !P1 ;  /* 0x0000000e0900720c */ /* 0x000fe20004f41270 */
[----:B----4-:R-:W-:-:S02]  /*e0930*/  IMAD.WIDE R102, R0, 0x4, R2 ;  /* 0x0000000400667825 */ /* 0x010fc400078e0202 */
[----:B------:R-:W4:Y:S02]  /*e0940*/  LDL.LU R208, [R1+0xf70] ;  /* 0x000f700001d07983 */ /* 0x000f240000300800 */
[----:B------:R-:W-:Y:S01]  /*e0950*/  VIADD R8, R6, 0x140 ;  /* 0x0000014006087836 */ /* 0x000fe20000000000 */
[----:B------:R-:W-:Y:S01]  /*e0960*/  ISETP.LT.AND P4, PT, R7, R14, !P3 ;  /* 0x0000000e0700720c */ /* 0x000fe20005f81270 */
[----:B-1----:R-:W2:Y:S03]  /*e0970*/  LDL.LU R206, [R1+0xa80] ;  /* 0x000a800001ce7983 */ /* 0x002ea60000300800 */
[----:B------:R-:W-:Y:S01]  /*e0980*/  ISETP.GE.AND P1, PT, R8, R104, PT ;  /* 0x000000680800720c */ /* 0x000fe20003f26270 */
[----:B------:R-:W-:Y:S01]  /*e0990*/  VIADD R8, R6, 0x141 ;  /* 0x0000014106087836 */ /* 0x000fe20000000000 */
[----:B---3--:R-:W-:Y:S01]  /*e09a0*/  IADD3 R10, R0, R105, RZ ;  /* 0x00000069000a7210 */ /* 0x008fe20007ffe0ff */
[----:B------:R-:W1:Y:S01]  /*e09b0*/  LDC R104, c[0x0][0x248] ;  /* 0x00009200ff687b82 */ /* 0x000e620000000800 */
[----:B------:R-:W-:-:S03]  /*e09c0*/  ISETP.LT.AND P3, PT, R9, R14, !P3 ;  /* 0x0000000e0900720c */ /* 0x000fc60005f61270 */
[----:B------:R-:W-:-:S04]  /*e09d0*/  IMAD.WIDE R12, R10, 0x4, R2 ;  /* 0x000000040a0c7825 */ /* 0x000fc800078e0202 */
[--C-:B------:R-:W-:Y:S01]  /*e09e0*/  IMAD.WIDE R100, R10, 0x4, R4.reuse ;  /* 0x000000040a647825 */ /* 0x100fe200078e0204 */
[----:B------:R-:W3:Y:S01]  /*e09f0*/  LDC R105, c[0x0][0x22c] ;  /* 0x00008b00ff697b82 */ /* 0x000ee20000000800 */
[----:B------:R1:W-:Y:S02]  /*e0a00*/  @P6 STG.E desc[UR60][R102.64], R204 ;  /* 0x000000cc66006986 */ /* 0x0003e4000c10193c */
[----:B-1----:R-:W-:-:S05]  /*e0a10*/  IMAD.WIDE R102, R0, 0x4, R4 ;  /* 0x0000000400667825 */ /* 0x002fca00078e0204 */
[----:B------:R1:W-:Y:S01]  /*e0a20*/  @P2 STG.E desc[UR60][R102.64], R150 ;  /* 0x0000009666002986 */ /* 0x0003e2000c10193c */
[----:B------:R-:W-:-:S03]  /*e0a30*/  ISETP.GE.AND P2, PT, R8, R92, PT ;  /* 0x0000005c0800720c */ /* 0x000fc60003f46270 */
[----:B------:R-:W3:Y:S04]  /*e0a40*/  LDL.LU R92, [R1+0x2e5c] ;  /* 0x002e5c00015c7983 */ /* 0x000ee80000300800 */
[----:B------:R-:W3:Y:S04]  /*e0a50*/  LDL.LU R204, [R1+0x680] ;  /* 0x0006800001cc7983 */ /* 0x000ee80000300800 */
[----:B-1----:R-:W3:Y:S04]  /*e0a60*/  LDL.LU R150, [R1+0x670] ;  /* 0x0006700001967983 */ /* 0x002ee80000300800 */
        /* <DEDUP_REMOVED lines=17> */
[----:B----4-:R4:W-:Y:S01]  /*e0b80*/  @P6 STG.E desc[UR60][R102.64], R208 ;  /* 0x000000d066006986 */ /* 0x0109e2000c10193c */
[----:B------:R-:W-:-:S03]  /*e0b90*/  ISETP.LT.AND P6, PT, R7, R14, !P1 ;  /* 0x0000000e0700720c */ /* 0x000fc60004fc1270 */
[----:B------:R-:W1:Y:S01]  /*e0ba0*/  LDC R104, c[0x0][0x22c] ;  /* 0x00008b00ff687b82 */ /* 0x000e620000000800 */
[----:B----4-:R-:W-:-:S05]  /*e0bb0*/  IMAD.WIDE R102, R0, 0x4, R4 ;  /* 0x0000000400667825 */ /* 0x010fca00078e0204 */
[----:B--2---:R2:W-:Y:S01]  /*e0bc0*/  @P3 STG.E desc[UR60][R102.64], R206 ;  /* 0x000000ce66003986 */ /* 0x0045e2000c10193c */
        /* <DEDUP_REMOVED lines=13> */
[----:B---3--:R-:W-:Y:S04]  /*e0ca0*/  @P4 STG.E desc[UR60][R12.64], R204 ;  /* 0x000000cc0c004986 */ /* 0x008fe8000c10193c */
[----:B------:R-:W-:Y:S01]  /*e0cb0*/  @P2 STG.E desc[UR60][R100.64], R150 ;  /* 0x0000009664002986 */ /* 0x000fe2000c10193c */
        /* <DEDUP_REMOVED lines=24> */
[----:B------:R-:W-:Y:S01]  /*e0e40*/  IMAD.WIDE R102, R0, 0x4, R2 ;  /* 0x0000000400667825 */ /* 0x000fe200078e0202 */
[----:B----4-:R4:W-:Y:S01]  /*e0e50*/  @P4 STG.E desc[UR60][R12.64], R216 ;  /* 0x000000d80c004986 */ /* 0x0109e2000c10193c */
[----:B------:R-:W-:-:S05]  /*e0e60*/  ISETP.LT.AND P4, PT, R7, R14, !P2 ;  /* 0x0000000e0700720c */ /* 0x000fca0005781270 */
[----:B------:R-:W3:Y:S01]  /*e0e70*/  LDC R105, c[0x0][0x22c] ;  /* 0x00008b00ff697b82 */ /* 0x000ee20000000800 */
[----:B------:R4:W-:Y:S01]  /*e0e80*/  @P3 STG.E desc[UR60][R100.64], R214 ;  /* 0x000000d664003986 */ /* 0x0009e2000c10193c */
[CC--:B------:R-:W-:Y:S02]  /*e0e90*/  ISETP.LT.AND P3, PT, R9.reuse, R14.reuse, !P1 ;  /* 0x0000000e0900720c */ /* 0x0c0fe40004f61270 */
[----:B------:R-:W-:Y:S02]  /*e0ea0*/  ISETP.LT.AND P2, PT, R9, R14, !P2 ;  /* 0x0000000e0900720c */ /* 0x000fe40005741270 */
[----:B------:R-:W-:Y:S01]  /*e0eb0*/  ISETP.GE.AND P1, PT, R8, R104, PT ;  /* 0x000000680800720c */ /* 0x000fe20003f26270 */
[----:B------:R1:W-:Y:S01]  /*e0ec0*/  @P6 STG.E desc[UR60][R102.64], R212 ;  /* 0x000000d466006986 */ /* 0x0003e2000c10193c */
[----:B------:R-:W3:Y:S01]  /*e0ed0*/  LDC R104, c[0x0][0x248] ;  /* 0x00009200ff687b82 */ /* 0x000ee20000000800 */
[----:B------:R-:W-:Y:S01]  /*e0ee0*/  VIADD R8, R6, 0x147 ;  /* 0x0000014706087836 */ /* 0x000fe20000000000 */
[----:B------:R-:W-:Y:S01]  /*e0ef0*/  ISETP.LT.AND P6, PT, R7, R14, !P1 ;  /* 0x0000000e0700720c */ /* 0x000fe20004fc1270 */
[----:B----4-:R-:W-:-:S04]  /*e0f00*/  IMAD.WIDE R12, R10, 0x4, R4 ;  /* 0x000000040a0c7825 */ /* 0x010fc800078e0204 */
[----:B------:R-:W-:-:S04]  /*e0f10*/  IMAD.WIDE R100, R10, 0x4, R2 ;  /* 0x000000040a647825 */ /* 0x000fc800078e0202 */
[----:B-1----:R-:W-:Y:S01]  /*e0f20*/  IMAD.WIDE R102, R0, 0x4, R4 ;  /* 0x0000000400667825 */ /* 0x002fe200078e0204 */
[----:B------:R-:W-:Y:S02]  /*e0f30*/  IADD3 R0, R10, R106, RZ ;  /* 0x0000006a0a007210 */ /* 0x000fe40007ffe0ff */
[----:B------:R-:W1:Y:S02]  /*e0f40*/  LDC R106, c[0x0][0x248] ;  /* 0x00009200ff6a7b82 */ /* 0x000e640000000800 */
[----:B--2---:R2:W-:Y:S01]  /*e0f50*/  @P3 STG.E desc[UR60][R102.64], R208 ;  /* 0x000000d066003986 */ /* 0x0045e2000c10193c */
[----:B------:R-:W-:-:S03]  /*e0f60*/  ISETP.GE.AND P3, PT, R8, R95, PT ;  /* 0x0000005f0800720c */ /* 0x000fc60003f66270 */
[----:B------:R-:W-:Y:S04]  /*e0f70*/  @P4 STG.E desc[UR60][R100.64], R210 ;  /* 0x000000d264004986 */ /* 0x000fe8000c10193c */
[----:B------:R-:W4:Y:S04]  /*e0f80*/  LDL.LU R95, [R1+0x2e50] ;  /* 0x002e5000015f7983 */ /* 0x000f280000300800 */
[----:B------:R3:W-:Y:S01]  /*e0f90*/  @P2 STG.E desc[UR60][R12.64], R206 ;  /* 0x000000ce0c002986 */ /* 0x0007e2000c10193c */
[----:B------:R-:W-:Y:S01]  /*e0fa0*/  ISETP.LT.AND P2, PT, R9, R14, !P1 ;  /* 0x0000000e0900720c */ /* 0x000fe20004f41270 */
[----:B--2---:R-:W-:-:S02]  /*e0fb0*/  IMAD.WIDE R102, R0, 0x4, R2 ;  /* 0x0000000400667825 */ /* 0x004fc400078e0202 */
[----:B------:R-:W2:Y:S02]  /*e0fc0*/  LDL.LU R208, [R1+0xfa0] ;  /* 0x000fa00001d07983 */ /* 0x000ea40000300800 */
[----:B------:R-:W-:Y:S01]  /*e0fd0*/  VIADD R8, R6, 0x148 ;  /* 0x0000014806087836 */ /* 0x000fe20000000000 */
[----:B------:R-:W-:Y:S01]  /*e0fe0*/  ISETP.LT.AND P4, PT, R7, R14, !P3 ;  /* 0x0000000e0700720c */ /* 0x000fe20005f81270 */
[----:B---3--:R-:W3:Y:S03]  /*e0ff0*/  LDL.LU R206, [R1+0xf90] ;  /* 0x000f900001ce7983 */ /* 0x008ee60000300800 */
        /* <DEDUP_REMOVED lines=8> */
[----:B------:R1:W-:Y:S02]  /*e1080*/  @P6 STG.E desc[UR60][R102.64], R204 ;  /* 0x000000cc66006986 */ /* 0x0003e4000c10193c */
[----:B-1----:R-:W-:-:S05]  /*e1090*/  IMAD.WIDE R102, R0, 0x4, R4 ;  /* 0x0000000400667825 */ /* 0x002fca00078e0204 */
[----:B------:R1:W-:Y:S01]  /*e10a0*/  @P2 STG.E desc[UR60][R102.64], R150 ;  /* 0x0000009666002986 */ /* 0x0003e2000c10193c */
[----:B------:R-:W-:-:S03]  /*e10b0*/  ISETP.GE.AND P2, PT, R8, R84, PT ;  /* 0x000000540800720c */ /* 0x000fc60003f46270 */
[----:B------:R-:W4:Y:S04]  /*e10c0*/  LDL.LU R84, [R1+0x2e4c] ;  /* 0x002e4c0001547983 */ /* 0x000f280000300800 */
[----:B------:R-:W4:Y:S04]  /*e10d0*/  LDL.LU R204, [R1+0xf80] ;  /* 0x000f800001cc7983 */ /* 0x000f280000300800 */
[----:B-1----:R-:W4:Y:S04]  /*e10e0*/  LDL.LU R150, [R1+0xa90] ;  /* 0x000a900001967983 */ /* 0x002f280000300800 */
[----:B------:R1:W-:Y:S04]  /*e10f0*/  @P4 STG.E desc[UR60][R100.64], R148 ;  /* 0x0000009464004986 */ /* 0x0003e8000c10193c */
[----:B------:R1:W-:Y:S04]  /*e1100*/  @P3 STG.E desc[UR60][R12.64], R114 ;  /* 0x000000720c003986 */ /* 0x0003e8000c10193c */
[----:B-1----:R-:W4:Y:S04]  /*e1110*/  LDL.LU R148, [R1+0xfa4] ;  /* 0x000fa40001947983 */ /* 0x002f280000300800 */
[----:B------:R-:W4:Y:S01]  /*e1120*/  LDL.LU R114, [R1+0xf94] ;  /* 0x000f940001727983 */ /* 0x000f220000300800 */
        /* <DEDUP_REMOVED lines=11> */
[----:B------:R-:W1:Y:S01]  /*e11e0*/  LDC R105, c[0x0][0x248] ;  /* 0x00009200ff697b82 */ /* 0x000e620000000800 */
[----:B--2---:R2:W-:Y:S02]  /*e11f0*/  @P6 STG.E desc[UR60][R102.64], R208 ;  /* 0x000000d066006986 */ /* 0x0045e4000c10193c */
[----:B------:R-:W-:-:S05]  /*e1200*/  IMAD.WIDE R12, R10, 0x4, R2 ;  /* 0x000000040a0c7825 */ /* 0x000fca00078e0202 */
[----:B------:R-:W1:Y:S01]  /*e1210*/  LDC R15, c[0x0][0x22c] ;  /* 0x00008b00ff0f7b82 */ /* 0x000e620000000800 */
[----:B--2---:R-:W-:-:S05]  /*e1220*/  IMAD.WIDE R102, R0, 0x4, R4 ;  /* 0x0000000400667825 */ /* 0x004fca00078e0204 */
[----:B---3--:R2:W-:Y:S01]  /*e1230*/  @P3 STG.E desc[UR60][R102.64], R206 ;  /* 0x000000ce66003986 */ /* 0x0085e2000c10193c */
[----:B------:R-:W-:-:S03]  /*e1240*/  ISETP.GE.AND P3, PT, R8, R85, PT ;  /* 0x000000550800720c */ /* 0x000fc60003f66270 */
[----:B------:R-:W3:Y:S01]  /*e1250*/  LDL.LU R85, [R1+0x2e48] ;  /* 0x002e480001557983 */ /* 0x000ee20000300800 */
[----:B------:R-:W-:-:S03]  /*e1260*/  ISETP.LT.AND P6, PT, R7, R14, !P1 ;  /* 0x0000000e0700720c */ /* 0x000fc60004fc1270 */
[----:B------:R-:W3:Y:S01]  /*e1270*/  LDL.LU R216, [R1+0xf84] ;  /* 0x000f840001d87983 */ /* 0x000ee20000300800 */
[----:B------:R-:W-:-:S03]  /*e1280*/  IMAD.WIDE R100, R10, 0x4, R4 ;  /* 0x000000040a647825 */ /* 0x000fc600078e0204 */
[----:B------:R-:W3:Y:S01]  /*e1290*/  LDL.LU R214, [R1+0xa94] ;  /* 0x000a940001d67983 */ /* 0x000ee20000300800 */
[----:B------:R-:W-:Y:S01]  /*e12a0*/  IADD3 R0, R10, R106, RZ ;  /* 0x0000006a0a007210 */ /* 0x000fe20007ffe0ff */
[----:B------:R-:W-:Y:S01]  /*e12b0*/  VIADD R8, R6, 0x14c ;  /* 0x0000014c06087836 */ /* 0x000fe20000000000 */
[----:B------:R-:W3:Y:S01]  /*e12c0*/  LDC R106, c[0x0][0x248] ;  /* 0x00009200ff6a7b82 */ /* 0x000ee20000000800 */
[----:B------:R-:W3:Y:S02]  /*e12d0*/  LDL.LU R212, [R1+0xfa8] ;  /* 0x000fa80001d47983 */ /* 0x000ee40000300800 */
[----:B--2---:R-:W-:Y:S02]  /*e12e0*/  IMAD.WIDE R102, R0, 0x4, R2 ;  /* 0x0000000400667825 */ /* 0x004fe400078e0202 */
        /* <DEDUP_REMOVED lines=29> */
[----:B------:R-:W-:Y:S01]  /*e14c0*/  IMAD.WIDE R102, R0, 0x4, R2 ;  /* 0x0000000400667825 */ /* 0x000fe200078e0202 */
[----:B---3--:R3:W-:Y:S01]  /*e14d0*/  @P4 STG.E desc[UR60][R12.64], R216 ;  /* 0x000000d80c004986 */ /* 0x0087e2000c10193c */
[----:B------:R-:W-:-:S05]  /*e14e0*/  ISETP.LT.AND P4, PT, R7, R14, !P2 ;  /* 0x0000000e0700720c */ /* 0x000fca0005781270 */
[----:B------:R-:W4:Y:S01]  /*e14f0*/  LDC R104, c[0x0][0x22c] ;  /* 0x00008b00ff687b82 */ /* 0x000f220000000800 */
        /* <DEDUP_REMOVED lines=8> */
[----:B---3--:R-:W-:-:S04]  /*e1580*/  IMAD.WIDE R12, R10, 0x4, R2 ;  /* 0x000000040a0c7825 */ /* 0x008fc800078e0202 */
[----:B------:R-:W-:-:S04]  /*e1590*/  IMAD.WIDE R100, R10, 0x4, R4 ;  /* 0x000000040a647825 */ /* 0x000fc800078e0204 */
[----:B-1----:R-:W-:Y:S01]  /*e15a0*/  IMAD.WIDE R102, R0, 0x4, R4 ;  /* 0x0000000400667825 */ /* 0x002fe200078e0204 */
[----:B------:R-:W-:Y:S02]  /*e15b0*/  IADD3 R0, R10, R106, RZ ;  /* 0x0000006a0a007210 */ /* 0x000fe40007ffe0ff */
[----:B------:R-:W1:Y:S02]  /*e15c0*/  LDC R106, c[0x0][0x248] ;  /* 0x00009200ff6a7b82 */ /* 0x000e640000000800 */
[----:B--2---:R2:W-:Y:S01]  /*e15d0*/  @P3 STG.E desc[UR60][R102.64], R208 ;  /* 0x000000d066003986 */ /* 0x0045e2000c10193c */
        /* <DEDUP_REMOVED lines=45> */
[----:B----4-:R2:W-:Y:S01]  /*e18b0*/  @P3 STG.E desc[UR60][R102.64], R206 ;  /* 0x000000ce66003986 */ /* 0x0105e2000c10193c */
[----:B------:R-:W-:-:S03]  /*e18c0*/  ISETP.GE.AND P3, PT, R8, R73, PT ;  /* 0x000000490800720c */ /* 0x000fc60003f66270 */
[----:B------:R-:W4:Y:S01]  /*e18d0*/  LDL.LU R73, [R1+0x2e38] ;  /* 0x002e380001497983 */ /* 0x000f220000300800 */
[----:B------:R-:W-:-:S03]  /*e18e0*/  ISETP.LT.AND P6, PT, R7, R14, !P1 ;  /* 0x0000000e0700720c */ /* 0x000fc60004fc1270 */
[----:B------:R-:W4:Y:S01]  /*e18f0*/  LDL.LU R216, [R1+0x6a4] ;  /* 0x0006a40001d87983 */ /* 0x000f220000300800 */
[----:B------:R-:W-:-:S03]  /*e1900*/  IMAD.WIDE R100, R10, 0x4, R4 ;  /* 0x000000040a647825 */ /* 0x000fc600078e0204 */
[----:B------:R-:W4:Y:S01]  /*e1910*/  LDL.LU R214, [R1+0x694] ;  /* 0x0006940001d67983 */ /* 0x000f220000300800 */
[----:B------:R-:W-:Y:S01]  /*e1920*/  IADD3 R0, R10, R106, RZ ;  /* 0x0000006a0a007210 */ /* 0x000fe20007ffe0ff */
[----:B------:R-:W-:Y:S01]  /*e1930*/  VIADD R8, R6, 0x154 ;  /* 0x0000015406087836 */ /* 0x000fe20000000000 */
[----:B------:R-:W4:Y:S01]  /*e1940*/  LDC R106, c[0x0][0x248] ;  /* 0x00009200ff6a7b82 */ /* 0x000f220000000800 */
[----:B------:R-:W4:Y:S02]  /*e1950*/  LDL.LU R212, [R1+0xfb8] ;  /* 0x000fb80001d47983 */ /* 0x000f240000300800 */
[----:B--2---:R-:W-:Y:S02]  /*e1960*/  IMAD.WIDE R102, R0, 0x4, R2 ;  /* 0x0000000400667825 */ /* 0x004fe400078e0202 */
        /* <DEDUP_REMOVED lines=27> */
[----:B----4-:R-:W-:Y:S01]  /*e1b20*/  @P4 STG.E desc[UR60][R12.64], R216 ;  /* 0x000000d80c004986 */ /* 0x010fe2000c10193c */
[-C--:B------:R-:W-:Y:S01]  /*e1b30*/  ISETP.LT.AND P4, PT, R7, R14.reuse, !P2 ;  /* 0x0000000e0700720c */ /* 0x080fe20005781270 */
[----:B------:R-:W4:Y:S02]  /*e1b40*/  LDC R107, c[0x0][0x248] ;  /* 0x00009200ff6b7b82 */ /* 0x000f240000000800 */
[----:B------:R3:W-:Y:S01]  /*e1b50*/  @P3 STG.E desc[UR60][R100.64], R214 ;  /* 0x000000d664003986 */ /* 0x0007e2000c10193c */
[CC--:B------:R-:W-:Y:S01]  /*e1b60*/  ISETP.LT.AND P3, PT, R9.reuse, R14.reuse, !P1 ;  /* 0x0000000e0900720c */ /* 0x0c0fe20004f61270 */
[C---:B------:R-:W-:Y:S01]  /*e1b70*/  IMAD.WIDE R102, R0.reuse, 0x4, R2 ;  /* 0x0000000400667825 */ /* 0x040fe200078e0202 */
[----:B------:R-:W-:Y:S02]  /*e1b80*/  ISETP.LT.AND P2, PT, R9, R14, !P2 ;  /* 0x0000000e0900720c */ /* 0x000fe40005741270 */
[----:B---3--:R-:W-:-:S02]  /*e1b90*/  IADD3 R10, R0, R15, RZ ;  /* 0x0000000f000a7210 */ /* 0x008fc40007ffe0ff */
[----:B------:R-:W-:Y:S01]  /*e1ba0*/  ISETP.GE.AND P1, PT, R8, R105, PT ;  /* 0x000000690800720c */ /* 0x000fe20003f26270 */
[----:B------:R3:W-:Y:S01]  /*e1bb0*/  @P6 STG.E desc[UR60][R102.64], R212 ;  /* 0x000000d466006986 */ /* 0x0007e2000c10193c */
[----:B------:R-:W4:Y:S01]  /*e1bc0*/  LDC R105, c[0x0][0x248] ;  /* 0x00009200ff697b82 */ /* 0x000f220000000800 */
[----:B------:R-:W-:Y:S01]  /*e1bd0*/  VIADD R8, R6, 0x157 ;  /* 0x0000015706087836 */ /* 0x000fe20000000000 */
[----:B------:R-:W-:Y:S01]  /*e1be0*/  ISETP.LT.AND P6, PT, R7, R14, !P1 ;  /* 0x0000000e0700720c */ /* 0x000fe20004fc1270 */
[----:B------:R-:W-:-:S04]  /*e1bf0*/  IMAD.WIDE R100, R10, 0x4, R2 ;  /* 0x000000040a647825 */ /* 0x000fc800078e0202 */
[--C-:B------:R-:W-:Y:S01]  /*e1c00*/  IMAD.WIDE R12, R10, 0x4, R4.reuse ;  /* 0x000000040a0c7825 */ /* 0x100fe200078e0204 */
[----:B------:R-:W4:Y:S03]  /*e1c10*/  LDC R15, c[0x0][0x22c] ;  /* 0x00008b00ff0f7b82 */ /* 0x000f260000000800 */
[----:B---3--:R-:W-:Y:S01]  /*e1c20*/  IMAD.WIDE R102, R0, 0x4, R4 ;  /* 0x0000000400667825 */ /* 0x008fe200078e0204 */
[----:B------:R-:W-:-:S04]  /*e1c30*/  IADD3 R0, R10, R106, RZ ;  /* 0x0000006a0a007210 */ /* 0x000fc80007ffe0ff */
[----:B--2---:R2:W-:Y:S01]  /*e1c40*/  @P3 STG.E desc[UR60][R102.64], R208 ;  /* 0x000000d066003986 */ /* 0x0045e2000c10193c */
[----:B------:R-:W-:Y:S01]  /*e1c50*/  ISETP.GE.AND P3, PT, R8, R75, PT ;  /* 0x0000004b0800720c */ /* 0x000fe20003f66270 */
[----:B------:R-:W3:Y:S02]  /*e1c60*/  LDC R106, c[0x0][0x248] ;  /* 0x00009200ff6a7b82 */ /* 0x000ee40000000800 */
[----:B------:R-:W-:Y:S04]  /*e1c70*/  @P4 STG.E desc[UR60][R100.64], R210 ;  /* 0x000000d264004986 */ /* 0x000fe8000c10193c */
[----:B------:R-:W3:Y:S04]  /*e1c80*/  LDL.LU R75, [R1+0x2e30] ;  /* 0x002e3000014b7983 */ /* 0x000ee80000300800 */
[----:B------:R1:W-:Y:S01]  /*e1c90*/  @P2 STG.E desc[UR60][R12.64], R206 ;  /* 0x000000ce0c002986 */ /* 0x0003e2000c10193c */
[----:B------:R-:W-:Y:S01]  /*e1ca0*/  ISETP.LT.AND P2, PT, R9, R14, !P1 ;  /* 0x0000000e0900720c */ /* 0x000fe20004f41270 */
[----:B--2---:R-:W-:-:S02]  /*e1cb0*/  IMAD.WIDE R102, R0, 0x4, R2 ;  /* 0x0000000400667825 */ /* 0x004fc400078e0202 */
[----:B------:R-:W2:Y:S02]  /*e1cc0*/  LDL.LU R208, [R1+0xfe0] ;  /* 0x000fe00001d07983 */ /* 0x000ea40000300800 */
[----:B------:R-:W-:Y:S01]  /*e1cd0*/  VIADD R8, R6, 0x158 ;  /* 0x0000015806087836 */ /* 0x000fe20000000000 */
[----:B------:R-:W-:Y:S01]  /*e1ce0*/  ISETP.LT.AND P4, PT, R7, R14, !P3 ;  /* 0x0000000e0700720c */ /* 0x000fe20005f81270 */
[----:B-1----:R-:W3:Y:S03]  /*e1cf0*/  LDL.LU R206, [R1+0xfd0] ;  /* 0x000fd00001ce7983 */ /* 0x002ee60000300800 */
[----:B------:R-:W-:Y:S01]  /*e1d00*/  ISETP.GE.AND P1, PT, R8, R104, PT ;  /* 0x000000680800720c */ /* 0x000fe20003f26270 */
[----:B------:R-:W-:Y:S01]  /*e1d10*/  VIADD R8, R6, 0x159 ;  /* 0x0000015906087836 */ /* 0x000fe20000000000 */
[----:B----4-:R-:W-:Y:S01]  /*e1d20*/  IADD3 R10, R0, R105, RZ ;  /* 0x00000069000a7210 */ /* 0x010fe20007ffe0ff */
        /* <DEDUP_REMOVED lines=71> */
[----:B---3--:R3:W-:Y:S01]  /*e21a0*/  @P4 STG.E desc[UR60][R12.64], R216 ;  /* 0x000000d80c004986 */ /* 0x0087e2000c10193c */
[-C--:B------:R-:W-:Y:S01]  /*e21b0*/  ISETP.LT.AND P4, PT, R7, R14.reuse, !P2 ;  /* 0x0000000e0700720c */ /* 0x080fe20005781270 */
[----:B------:R-:W1:Y:S02]  /*e21c0*/  LDC R107, c[0x0][0x248] ;  /* 0x00009200ff6b7b82 */ /* 0x000e640000000800 */
[----:B------:R3:W-:Y:S01]  /*e21d0*/  @P3 STG.E desc[UR60][R100.64], R214 ;  /* 0x000000d664003986 */ /* 0x0007e2000c10193c */
[CC--:B------:R-:W-:Y:S01]  /*e21e0*/  ISETP.LT.AND P3, PT, R9.reuse, R14.reuse, !P1 ;  /* 0x0000000e0900720c */ /* 0x0c0fe20004f61270 */
[C---:B------:R-:W-:Y:S01]  /*e21f0*/  IMAD.WIDE R102, R0.reuse, 0x4, R2 ;  /* 0x0000000400667825 */ /* 0x040fe200078e0202 */
[----:B------:R-:W-:Y:S02]  /*e2200*/  ISETP.LT.AND P2, PT, R9, R14, !P2 ;  /* 0x0000000e0900720c */ /* 0x000fe40005741270 */
[----:B----4-:R-:W-:-:S02]  /*e2210*/  IADD3 R10, R0, R105, RZ ;  /* 0x00000069000a7210 */ /* 0x010fc40007ffe0ff */
[----:B------:R-:W-:Y:S01]  /*e2220*/  ISETP.GE.AND P1, PT, R8, R104, PT ;  /* 0x000000680800720c */ /* 0x000fe20003f26270 */
[----:B------:R4:W-:Y:S01]  /*e2230*/  @P6 STG.E desc[UR60][R102.64], R212 ;  /* 0x000000d466006986 */ /* 0x0009e2000c10193c */
[----:B------:R-:W1:Y:S01]  /*e2240*/  LDC R104, c[0x0][0x248] ;  /* 0x00009200ff687b82 */ /* 0x000e620000000800 */
[----:B------:R-:W-:Y:S01]  /*e2250*/  VIADD R8, R6, 0x15f ;  /* 0x0000015f06087836 */ /* 0x000fe20000000000 */
[----:B------:R-:W-:Y:S01]  /*e2260*/  ISETP.LT.AND P6, PT, R7, R14, !P1 ;  /* 0x0000000e0700720c */ /* 0x000fe20004fc1270 */
[----:B---3--:R-:W-:-:S04]  /*e2270*/  IMAD.WIDE R12, R10, 0x4, R2 ;  /* 0x000000040a0c7825 */ /* 0x008fc800078e0202 */
[--C-:B------:R-:W-:Y:S01]  /*e2280*/  IMAD.WIDE R100, R10, 0x4, R4.reuse ;  /* 0x000000040a647825 */ /* 0x100fe200078e0204 */
[----:B------:R-:W3:Y:S03]  /*e2290*/  LDC R105, c[0x0][0x22c] ;  /* 0x00008b00ff697b82 */ /* 0x000ee60000000800 */
[----:B----4-:R-:W-:Y:S01]  /*e22a0*/  IMAD.WIDE R102, R0, 0x4, R4 ;  /* 0x0000000400667825 */ /* 0x010fe200078e0204 */
[----:B------:R-:W-:-:S04]  /*e22b0*/  IADD3 R0, R10, R106, RZ ;  /* 0x0000006a0a007210 */ /* 0x000fc80007ffe0ff */
[----:B--2---:R2:W-:Y:S01]  /*e22c0*/  @P3 STG.E desc[UR60][R102.64], R208 ;  /* 0x000000d066003986 */ /* 0x0045e2000c10193c */
[----:B------:R-:W-:Y:S01]  /*e22d0*/  ISETP.GE.AND P3, PT, R8, R79, PT ;  /* 0x0000004f0800720c */ /* 0x000fe20003f66270 */
[----:B------:R-:W4:Y:S02]  /*e22e0*/  LDC R106, c[0x0][0x248] ;  /* 0x00009200ff6a7b82 */ /* 0x000f240000000800 */
        /* <DEDUP_REMOVED lines=8> */
[----:B-1----:R-:W4:Y:S03]  /*e2370*/  LDL.LU R206, [R1+0xac0] ;  /* 0x000ac00001ce7983 */ /* 0x002f260000300800 */
        /* <DEDUP_REMOVED lines=414> */
[-C--:B------:R-:W-:Y:S01]  /*e3d60*/  ISETP.LT.AND P4, PT, R7, R14.reuse, !P3 ;  /* 0x0000000e0700720c */ /* 0x080fe20005f81270 */
        /* <DEDUP_REMOVED lines=70> */
[----:B------:R-:W1:Y:S02]  /*e41d0*/  LDC R104, c[0x0][0x22c] ;  /* 0x00008b00ff687b82 */ /* 0x000e640000000800 */
[C---:B------:R-:W-:Y:S01]  /*e41e0*/  IMAD.WIDE R12, R10.reuse, 0x4, R2 ;  /* 0x000000040a0c7825 */ /* 0x040fe200078e0202 */
[----:B------:R-:W-:-:S03]  /*e41f0*/  IADD3 R0, R10, R107, RZ ;  /* 0x0000006b0a007210 */ /* 0x000fc60007ffe0ff */
[----:B------:R-:W-:Y:S01]  /*e4200*/  IMAD.WIDE R100, R10, 0x4, R4 ;  /* 0x000000040a647825 */ /* 0x000fe200078e0204 */
[----:B----4-:R-:W-:Y:S03]  /*e4210*/  @P4 STG.E desc[UR60][R12.64], R216 ;  /* 0x000000d80c004986 */ /* 0x010fe6000c10193c */
[----:B------:R-:W-:Y:S01]  /*e4220*/  VIADD R8, R6, 0x186 ;  /* 0x0000018606087836 */ /* 0x000fe20000000000 */
[-C--:B------:R-:W-:Y:S01]  /*e4230*/  ISETP.LT.AND P4, PT, R7, R14.reuse, !P2 ;  /* 0x0000000e0700720c */ /* 0x080fe20005781270 */
[----:B------:R-:W4:Y:S01]  /*e4240*/  LDC R107, c[0x0][0x248] ;  /* 0x00009200ff6b7b82 */ /* 0x000f220000000800 */
[----:B------:R3:W-:Y:S01]  /*e4250*/  @P3 STG.E desc[UR60][R100.64], R214 ;  /* 0x000000d664003986 */ /* 0x0007e2000c10193c */
[CC--:B------:R-:W-:Y:S01]  /*e4260*/  ISETP.LT.AND P3, PT, R9.reuse, R14.reuse, !P1 ;  /* 0x0000000e0900720c */ /* 0x0c0fe20004f61270 */
[----:B------:R-:W-:Y:S01]  /*e4270*/  IMAD.WIDE R102, R0, 0x4, R2 ;  /* 0x0000000400667825 */ /* 0x000fe200078e0202 */
[----:B------:R-:W-:-:S02]  /*e4280*/  ISETP.LT.AND P2, PT, R9, R14, !P2 ;  /* 0x0000000e0900720c */ /* 0x000fc40005741270 */
[----:B---3--:R-:W-:Y:S02]  /*e4290*/  IADD3 R10, R0, R15, RZ ;  /* 0x0000000f000a7210 */ /* 0x008fe40007ffe0ff */
[----:B------:R-:W-:Y:S01]  /*e42a0*/  ISETP.GE.AND P1, PT, R8, R105, PT ;  /* 0x000000690800720c */ /* 0x000fe20003f26270 */
[----:B------:R3:W-:Y:S01]  /*e42b0*/  @P6 STG.E desc[UR60][R102.64], R212 ;  /* 0x000000d466006986 */ /* 0x0007e2000c10193c */
[----:B------:R-:W-:Y:S01]  /*e42c0*/  VIADD R8, R6, 0x187 ;  /* 0x0000018706087836 */ /* 0x000fe20000000000 */
[----:B------:R-:W4:Y:S01]  /*e42d0*/  LDC R105, c[0x0][0x248] ;  /* 0x00009200ff697b82 */ /* 0x000f220000000800 */
[----:B------:R-:W-:Y:S01]  /*e42e0*/  ISETP.LT.AND P6, PT, R7, R14, !P1 ;  /* 0x0000000e0700720c */ /* 0x000fe20004fc1270 */
[----:B------:R-:W-:-:S04]  /*e42f0*/  IMAD.WIDE R100, R10, 0x4, R2 ;  /* 0x000000040a647825 */ /* 0x000fc800078e0202 */
[--C-:B------:R-:W-:Y:S02]  /*e4300*/  IMAD.WIDE R12, R10, 0x4, R4.reuse ;  /* 0x000000040a0c7825 */ /* 0x100fe400078e0204 */
[----:B------:R-:W4:Y:S02]  /*e4310*/  LDC R15, c[0x0][0x22c] ;  /* 0x00008b00ff0f7b82 */ /* 0x000f240000000800 */
        /* <DEDUP_REMOVED lines=11> */
[----:B------:R-:W-:Y:S02]  /*e43d0*/  VIADD R8, R6, 0x188 ;  /* 0x0000018806087836 */ /* 0x000fe40000000000 */
[----:B-1----:R-:W3:Y:S03]  /*e43e0*/  LDL.LU R206, [R1+0x700] ;  /* 0x0007000001ce7983 */ /* 0x002ee60000300800 */
[----:B------:R-:W-:Y:S01]  /*e43f0*/  ISETP.GE.AND P1, PT, R8, R104, PT ;  /* 0x000000680800720c */ /* 0x000fe20003f26270 */
[----:B------:R-:W-:Y:S01]  /*e4400*/  VIADD R8, R6, 0x189 ;  /* 0x0000018906087836 */ /* 0x000fe20000000000 */
[-C--:B------:R-:W-:Y:S01]  /*e4410*/  ISETP.LT.AND P4, PT, R7, R14.reuse, !P3 ;  /* 0x0000000e0700720c */ /* 0x080fe20005f81270 */
[----:B------:R-:W1:Y:S01]  /*e4420*/  LDC R104, c[0x0][0x248] ;  /* 0x00009200ff687b82 */ /* 0x000e620000000800 */
[----:B------:R-:W-:-:S02]  /*e4430*/  ISETP.LT.AND P3, PT, R9, R14, !P3 ;  /* 0x0000000e0900720c */ /* 0x000fc40005f61270 */
[----:B----4-:R-:W-:-:S05]  /*e4440*/  IADD3 R10, R0, R105, RZ ;  /* 0x00000069000a7210 */ /* 0x010fca0007ffe0ff */
[C---:B------:R-:W-:Y:S01]  /*e4450*/  IMAD.WIDE R100, R10.reuse, 0x4, R2 ;  /* 0x000000040a647825 */ /* 0x040fe200078e0202 */
[----:B------:R-:W4:Y:S03]  /*e4460*/  LDC R105, c[0x0][0x248] ;  /* 0x00009200ff697b82 */ /* 0x000f260000000800 */
[--C-:B------:R-:W-:Y:S01]  /*e4470*/  IMAD.WIDE R12, R10, 0x4, R4.reuse ;  /* 0x000000040a0c7825 */ /* 0x100fe200078e0204 */
[----:B------:R1:W-:Y:S03]  /*e4480*/  @P6 STG.E desc[UR60][R102.64], R204 ;  /* 0x000000cc66006986 */ /* 0x0003e6000c10193c */
        /* <DEDUP_REMOVED lines=14> */
[----:B------:R-:W1:Y:S01]  /*e4570*/  LDC R10, c[0x0][0x22c] ;  /* 0x00008b00ff0a7b82 */ /* 0x000e620000000800 */
[----:B------:R-:W-:Y:S01]  /*e4580*/  IMAD.WIDE R102, R0, 0x4, R2 ;  /* 0x0000000400667825 */ /* 0x000fe200078e0202 */
[-C--:B------:R-:W-:Y:S02]  /*e4590*/  ISETP.LT.AND P4, PT, R7, R14.reuse, !P2 ;  /* 0x0000000e0700720c */ /* 0x080fe40005781270 */
[----:B------:R-:W-:Y:S01]  /*e45a0*/  ISETP.GE.AND P1, PT, R8, R15, PT ;  /* 0x0000000f0800720c */ /* 0x000fe20003f26270 */
[----:B------:R-:W-:Y:S01]  /*e45b0*/  VIADD R8, R6, 0x18b ;  /* 0x0000018b06087836 */ /* 0x000fe20000000000 */
[----:B------:R-:W-:-:S02]  /*e45c0*/  ISETP.LT.AND P2, PT, R9, R14, !P2 ;  /* 0x0000000e0900720c */ /* 0x000fc40005741270 */
[----:B------:R-:W-:Y:S01]  /*e45d0*/  IADD3 R100, R0, R104, RZ ;  /* 0x0000006800647210 */ /* 0x000fe20007ffe0ff */
[----:B------:R-:W1:Y:S01]  /*e45e0*/  LDC R15, c[0x0][0x248] ;  /* 0x00009200ff0f7b82 */ /* 0x000e620000000800 */
[----:B--2---:R2:W-:Y:S03]  /*e45f0*/  @P6 STG.E desc[UR60][R102.64], R208 ;  /* 0x000000d066006986 */ /* 0x0045e6000c10193c */
[----:B------:R-:W-:-:S04]  /*e4600*/  IMAD.WIDE R12, R100, 0x4, R2 ;  /* 0x00000004640c7825 */ /* 0x000fc800078e0202 */
[----:B------:R-:W1:Y:S01]  /*e4610*/  LDC R104, c[0x0][0x22c] ;  /* 0x00008b00ff687b82 */ /* 0x000e620000000800 */
[----:B--2---:R-:W-:-:S05]  /*e4620*/  IMAD.WIDE R102, R0, 0x4, R4 ;  /* 0x0000000400667825 */ /* 0x004fca00078e0204 */
[----:B---3--:R2:W-:Y:S01]  /*e4630*/  @P3 STG.E desc[UR60][R102.64], R206 ;  /* 0x000000ce66003986 */ /* 0x0085e2000c10193c */
[----:B------:R-:W-:-:S03]  /*e4640*/  ISETP.GE.AND P3, PT, R8, R45, PT ;  /* 0x0000002d0800720c */ /* 0x000fc60003f66270 */
[----:B------:R-:W3:Y:S01]  /*e4650*/  LDL.LU R45, [R1+0x2dc8] ;  /* 0x002dc800012d7983 */ /* 0x000ee20000300800 */
[----:B------:R-:W-:-:S03]  /*e4660*/  IADD3 R0, R100, R106, RZ ;  /* 0x0000006a64007210 */ /* 0x000fc60007ffe0ff */
[----:B------:R-:W3:Y:S01]  /*e4670*/  LDL.LU R216, [R1+0x294] ;  /* 0x0002940001d87983 */ /* 0x000ee20000300800 */
[----:B------:R-:W-:Y:S01]  /*e4680*/  IMAD.WIDE R100, R100, 0x4, R4 ;  /* 0x0000000464647825 */ /* 0x000fe200078e0204 */
[----:B------:R-:W-:Y:S01]  /*e4690*/  ISETP.LT.AND P6, PT, R7, R14, !P1 ;  /* 0x0000000e0700720c */ /* 0x000fe20004fc1270 */
[----:B------:R-:W3:Y:S01]  /*e46a0*/  LDC R106, c[0x0][0x248] ;  /* 0x00009200ff6a7b82 */ /* 0x000ee20000000800 */
[----:B------:R-:W3:Y:S01]  /*e46b0*/  LDL.LU R214, [R1+0x274] ;  /* 0x0002740001d67983 */ /* 0x000ee20000300800 */
[----:B------:R-:W-:-:S03]  /*e46c0*/  VIADD R8, R6, 0x18c ;  /* 0x0000018c06087836 */ /* 0x000fc60000000000 */
[----:B------:R-:W3:Y:S01]  /*e46d0*/  LDL.LU R212, [R1+0x1098] ;  /* 0x0010980001d47983 */ /* 0x000ee20000300800 */
[----:B--2---:R-:W-:-:S03]  /*e46e0*/  IMAD.WIDE R102, R0, 0x4, R2 ;  /* 0x0000000400667825 */ /* 0x004fc600078e0202 */
[----:B------:R-:W2:Y:S04]  /*e46f0*/  LDL.LU R208, [R1+0x708] ;  /* 0x0007080001d07983 */ /* 0x000ea80000300800 */
[----:B------:R-:W2:Y:S04]  /*e4700*/  LDL.LU R210, [R1+0x298] ;  /* 0x0002980001d27983 */ /* 0x000ea80000300800 */
[----:B------:R-:W2:Y:S04]  /*e4710*/  LDL.LU R206, [R1+0x278] ;  /* 0x0002780001ce7983 */ /* 0x000ea80000300800 */
[----:B----4-:R4:W-:Y:S04]  /*e4720*/  @P4 STG.E desc[UR60][R12.64], R204 ;  /* 0x000000cc0c004986 */ /* 0x0109e8000c10193c */
[----:B------:R4:W-:Y:S01]  /*e4730*/  @P2 STG.E desc[UR60][R100.64], R150 ;  /* 0x0000009664002986 */ /* 0x0009e2000c10193c */
[----:B------:R-:W-:-:S02]  /*e4740*/  ISETP.LT.AND P2, PT, R9, R14, !P1 ;  /* 0x0000000e0900720c */ /* 0x000fc40004f41270 */
[----:B-1----:R-:W-:Y:S01]  /*e4750*/  ISETP.GE.AND P1, PT, R8, R10, PT ;  /* 0x0000000a0800720c */ /* 0x002fe20003f26270 */
[----:B------:R-:W-:Y:S01]  /*e4760*/  VIADD R8, R6, 0x18d ;  /* 0x0000018d06087836 */ /* 0x000fe20000000000 */
[----:B------:R-:W1:Y:S01]  /*e4770*/  LDC R10, c[0x0][0x248] ;  /* 0x00009200ff0a7b82 */ /* 0x000e620000000800 */
[----:B----4-:R-:W-:Y:S01]  /*e4780*/  IMAD.WIDE R12, R0, 0x4, R4 ;  /* 0x00000004000c7825 */ /* 0x010fe200078e0204 */
[----:B------:R4:W-:Y:S07]  /*e4790*/  @P6 STG.E desc[UR60][R102.64], R148 ;  /* 0x0000009466006986 */ /* 0x0009ee000c10193c */
[----:B------:R4:W-:Y:S01]  /*e47a0*/  @P2 STG.E desc[UR60][R12.64], R114 ;  /* 0x000000720c002986 */ /* 0x0009e2000c10193c */
[----:B------:R-:W-:-:S03]  /*e47b0*/  ISETP.GE.AND P2, PT, R8, R46, PT ;  /* 0x0000002e0800720c */ /* 0x000fc60003f46270 */
[----:B------:R-:W2:Y:S04]  /*e47c0*/  LDL.LU R46, [R1+0x2dc4] ;  /* 0x002dc400012e7983 */ /* 0x000ea80000300800 */
[----:B------:R-:W2:Y:S04]  /*e47d0*/  LDL.LU R204, [R1+0x109c] ;  /* 0x00109c0001cc7983 */ /* 0x000ea80000300800 */
[----:B------:R-:W2:Y:S04]  /*e47e0*/  LDL.LU R150, [R1+0x70c] ;  /* 0x00070c0001967983 */ /* 0x000ea80000300800 */
[----:B----4-:R-:W4:Y:S04]  /*e47f0*/  LDL.LU R148, [R1+0x29c] ;  /* 0x00029c0001947983 */ /* 0x010f280000300800 */
[----:B------:R-:W4:Y:S01]  /*e4800*/  LDL.LU R114, [R1+0x27c] ;  /* 0x00027c0001727983 */ /* 0x000f220000300800 */
[----:B------:R-:W-:-:S02]  /*e4810*/  ISETP.LT.AND P4, PT, R7, R14, !P3 ;  /* 0x0000000e0700720c */ /* 0x000fc40005f81270 */
[-C--:B------:R-:W-:Y:S02]  /*e4820*/  ISETP.LT.AND P3, PT, R9, R14.reuse, !P3 ;  /* 0x0000000e0900720c */ /* 0x080fe40005f61270 */
[----:B------:R-:W-:Y:S02]  /*e4830*/  IADD3 R102, R0, R15, RZ ;  /* 0x0000000f00667210 */ /* 0x000fe40007ffe0ff */
[----:B------:R-:W-:Y:S01]  /*e4840*/  ISETP.LT.AND P6, PT, R7, R14, !P1 ;  /* 0x0000000e0700720c */ /* 0x000fe20004fc1270 */
[----:B------:R-:W-:Y:S01]  /*e4850*/  VIADD R8, R6, 0x18e ;  /* 0x0000018e06087836 */ /* 0x000fe20000000000 */
[C---:B------:R-:W-:Y:S01]  /*e4860*/  IADD3 R0, R102.reuse, R105, RZ ;  /* 0x0000006966007210 */ /* 0x040fe20007ffe0ff */
[C---:B------:R-:W-:Y:S01]  /*e4870*/  IMAD.WIDE R100, R102.reuse, 0x4, R2 ;  /* 0x0000000466647825 */ /* 0x040fe200078e0202 */
[----:B------:R-:W2:Y:S03]  /*e4880*/  LDC R15, c[0x0][0x22c] ;  /* 0x00008b00ff0f7b82 */ /* 0x000ea60000000800 */
[----:B------:R-:W-:-:S04]  /*e4890*/  IMAD.WIDE R102, R102, 0x4, R4 ;  /* 0x0000000466667825 */ /* 0x000fc800078e0204 */
[----:B------:R-:W-:Y:S01]  /*e48a0*/  IMAD.WIDE R12, R0, 0x4, R2 ;  /* 0x00000004000c7825 */ /* 0x000fe200078e0202 */
[----:B------:R-:W4:Y:S01]  /*e48b0*/  LDC R105, c[0x0][0x248] ;  /* 0x00009200ff697b82 */ /* 0x000f220000000800 */
[----:B---3--:R-:W-:Y:S01]  /*e48c0*/  @P4 STG.E desc[UR60][R100.64], R216 ;  /* 0x000000d864004986 */ /* 0x008fe2000c10193c */
[----:B------:R-:W-:-:S03]  /*e48d0*/  ISETP.LT.AND P4, PT, R7, R14, !P2 ;  /* 0x0000000e0700720c */ /* 0x000fc60005781270 */
[----:B------:R1:W-:Y:S01]  /*e48e0*/  @P3 STG.E desc[UR60][R102.64], R214 ;  /* 0x000000d666003986 */ /* 0x0003e2000c10193c */
[CC--:B------:R-:W-:Y:S02]  /*e48f0*/  ISETP.LT.AND P3, PT, R9.reuse, R14.reuse, !P1 ;  /* 0x0000000e0900720c */ /* 0x0c0fe40004f61270 */
[----:B------:R-:W-:Y:S02]  /*e4900*/  ISETP.LT.AND P2, PT, R9, R14, !P2 ;  /* 0x0000000e0900720c */ /* 0x000fe40005741270 */
[----:B------:R-:W-:Y:S01]  /*e4910*/  ISETP.GE.AND P1, PT, R8, R104, PT ;  /* 0x000000680800720c */ /* 0x000fe20003f26270 */
[----:B------:R3:W-:Y:S01]  /*e4920*/  @P6 STG.E desc[UR60][R12.64], R212 ;  /* 0x000000d40c006986 */ /* 0x0007e2000c10193c */
[----:B------:R-:W2:Y:S01]  /*e4930*/  LDC R104, c[0x0][0x248] ;  /* 0x00009200ff687b82 */ /* 0x000ea20000000800 */
[----:B-1----:R-:W-:Y:S01]  /*e4940*/  IADD3 R102, R0, R10, RZ ;  /* 0x0000000a00667210 */ /* 0x002fe20007ffe0ff */
[----:B------:R-:W-:Y:S01]  /*e4950*/  VIADD R8, R6, 0x18f ;  /* 0x0000018f06087836 */ /* 0x000fe20000000000 */
[----:B------:R-:W-:-:S05]  /*e4960*/  ISETP.LT.AND P6, PT, R7, R14, !P1 ;  /* 0x0000000e0700720c */ /* 0x000fca0004fc1270 */
[----:B------:R-:W1:Y:S01]  /*e4970*/  LDC R10, c[0x0][0x22c] ;  /* 0x00008b00ff0a7b82 */ /* 0x000e620000000800 */
[----:B------:R-:W-:-:S04]  /*e4980*/  IMAD.WIDE R100, R102, 0x4, R2 ;  /* 0x0000000466647825 */ /* 0x000fc800078e0202 */
[--C-:B---3--:R-:W-:Y:S01]  /*e4990*/  IMAD.WIDE R12, R0, 0x4, R4.reuse ;  /* 0x00000004000c7825 */ /* 0x108fe200078e0204 */
[C---:B------:R-:W-:Y:S02]  /*e49a0*/  IADD3 R0, R102.reuse, R106, RZ ;  /* 0x0000006a66007210 */ /* 0x040fe40007ffe0ff */
[----:B------:R-:W3:Y:S01]  /*e49b0*/  LDC R106, c[0x0][0x248] ;  /* 0x00009200ff6a7b82 */ /* 0x000ee20000000800 */
[----:B------:R-:W-:Y:S01]  /*e49c0*/  IMAD.WIDE R102, R102, 0x4, R4 ;  /* 0x0000000466667825 */ /* 0x000fe200078e0204 */
        /* <DEDUP_REMOVED lines=10> */
[----:B------:R-:W3:Y:S03]  /*e4a70*/  LDL.LU R206, [R1+0x230] ;  /* 0x0002300001ce7983 */ /* 0x000ee60000300800 */
[----:B------:R-:W-:Y:S01]  /*e4a80*/  ISETP.GE.AND P1, PT, R8, R15, PT ;  /* 0x0000000f0800720c */ /* 0x000fe20003f26270 */
[----:B------:R-:W-:Y:S01]  /*e4a90*/  VIADD R8, R6, 0x191 ;  /* 0x0000019106087836 */ /* 0x000fe20000000000 */
[----:B------:R-:W-:Y:S01]  /*e4aa0*/  IADD3 R102, R0, R104, RZ ;  /* 0x0000006800667210 */ /* 0x000fe20007ffe0ff */
[----:B------:R-:W1:Y:S01]  /*e4ab0*/  LDC R15, c[0x0][0x248] ;  /* 0x00009200ff0f7b82 */ /* 0x000e620000000800 */
[----:B------:R-:W-:-:S03]  /*e4ac0*/  ISETP.LT.AND P3, PT, R9, R14, !P3 ;  /* 0x0000000e0900720c */ /* 0x000fc60005f61270 */
[----:B------:R-:W-:-:S04]  /*e4ad0*/  IMAD.WIDE R100, R102, 0x4, R2 ;  /* 0x0000000466647825 */ /* 0x000fc800078e0202 */
[----:B------:R-:W3:Y:S01]  /*e4ae0*/  LDC R104, c[0x0][0x22c] ;  /* 0x00008b00ff687b82 */ /* 0x000ee20000000800 */
[----:B------:R1:W-:Y:S02]  /*e4af0*/  @P6 STG.E desc[UR60][R12.64], R204 ;  /* 0x000000cc0c006986 */ /* 0x0003e4000c10193c */
[----:B-1----:R-:W-:-:S05]  /*e4b00*/  IMAD.WIDE R12, R0, 0x4, R4 ;  /* 0x00000004000c7825 */ /* 0x002fca00078e0204 */
[----:B------:R1:W-:Y:S01]  /*e4b10*/  @P2 STG.E desc[UR60][R12.64], R150 ;  /* 0x000000960c002986 */ /* 0x0003e2000c10193c */
[----:B------:R-:W-:-:S03]  /*e4b20*/  ISETP.GE.AND P2, PT, R8, R36, PT ;  /* 0x000000240800720c */ /* 0x000fc60003f46270 */
[----:B------:R-:W3:Y:S04]  /*e4b30*/  LDL.LU R36, [R1+0x2dbc] ;  /* 0x002dbc0001247983 */ /* 0x000ee80000300800 */
[----:B------:R-:W3:Y:S04]  /*e4b40*/  LDL.LU R204, [R1+0x220] ;  /* 0x0002200001cc7983 */ /* 0x000ee80000300800 */
[----:B-1----:R-:W3:Y:S01]  /*e4b50*/  LDL.LU R150, [R1+0x210] ;  /* 0x0002100001967983 */ /* 0x002ee20000300800 */
[C---:B----4-:R-:W-:Y:S01]  /*e4b60*/  IADD3 R0, R102.reuse, R105, RZ ;  /* 0x0000006966007210 */ /* 0x050fe20007ffe0ff */
[----:B------:R-:W-:Y:S01]  /*e4b70*/  IMAD.WIDE R102, R102, 0x4, R4 ;  /* 0x0000000466667825 */ /* 0x000fe200078e0204 */
[-C--:B------:R-:W-:Y:S01]  /*e4b80*/  ISETP.LT.AND P6, PT, R7, R14.reuse, !P1 ;  /* 0x0000000e0700720c */ /* 0x080fe20004fc1270 */
[----:B------:R1:W-:Y:S01]  /*e4b90*/  @P4 STG.E desc[UR60][R100.64], R148 ;  /* 0x0000009464004986 */ /* 0x0003e2000c10193c */
[----:B------:R-:W4:Y:S03]  /*e4ba0*/  LDC R105, c[0x0][0x248] ;  /* 0x00009200ff697b82 */ /* 0x000f260000000800 */
[----:B------:R1:W-:Y:S04]  /*e4bb0*/  @P3 STG.E desc[UR60][R102.64], R114 ;  /* 0x0000007266003986 */ /* 0x0003e8000c10193c */
[----:B-1----:R-:W4:Y:S04]  /*e4bc0*/  LDL.LU R148, [R1+0x254] ;  /* 0x0002540001947983 */ /* 0x002f280000300800 */
[----:B------:R-:W4:Y:S01]  /*e4bd0*/  LDL.LU R114, [R1+0x234] ;  /* 0x0002340001727983 */ /* 0x000f220000300800 */
[----:B------:R-:W-:Y:S01]  /*e4be0*/  ISETP.LT.AND P3, PT, R9, R14, !P1 ;  /* 0x0000000e0900720c */ /* 0x000fe20004f61270 */
[----:B------:R-:W-:-:S04]  /*e4bf0*/  IMAD.WIDE R12, R0, 0x4, R2 ;  /* 0x00000004000c7825 */ /* 0x000fc800078e0202 */
[----:B------:R-:W-:Y:S01]  /*e4c00*/  VIADD R8, R6, 0x192 ;  /* 0x0000019206087836 */ /* 0x000fe20000000000 */
[----:B------:R-:W-:-:S04]  /*e4c10*/  ISETP.LT.AND P4, PT, R7, R14, !P2 ;  /* 0x0000000e0700720c */ /* 0x000fc80005781270 */
[----:B------:R-:W-:Y:S01]  /*e4c20*/  ISETP.GE.AND P1, PT, R8, R10, PT ;  /* 0x0000000a0800720c */ /* 0x000fe20003f26270 */
[----:B------:R-:W-:Y:S01]  /*e4c30*/  VIADD R8, R6, 0x193 ;  /* 0x0000019306087836 */ /* 0x000fe20000000000 */
[----:B------:R-:W-:Y:S01]  /*e4c40*/  ISETP.LT.AND P2, PT, R9, R14, !P2 ;  /* 0x0000000e0900720c */ /* 0x000fe20005741270 */
[----:B------:R-:W1:Y:S01]  /*e4c50*/  LDC R10, c[0x0][0x248] ;  /* 0x00009200ff0a7b82 */ /* 0x000e620000000800 */
[----:B------:R-:W-:-:S05]  /*e4c60*/  IADD3 R102, R0, R15, RZ ;  /* 0x0000000f00667210 */ /* 0x000fca0007ffe0ff */
[----:B------:R-:W-:Y:S02]  /*e4c70*/  IMAD.WIDE R100, R102, 0x4, R2 ;  /* 0x0000000466647825 */ /* 0x000fe400078e0202 */
[----:B------:R-:W1:Y:S01]  /*e4c80*/  LDC R15, c[0x0][0x22c] ;  /* 0x00008b00ff0f7b82 */ /* 0x000e620000000800 */
[----:B--2---:R2:W-:Y:S01]  /*e4c90*/  @P6 STG.E desc[UR60][R12.64], R208 ;  /* 0x000000d00c006986 */ /* 0x0045e2000c10193c */
[----:B------:R-:W-:Y:S01]  /*e4ca0*/  ISETP.LT.AND P6, PT, R7, R14, !P1 ;  /* 0x0000000e0700720c */ /* 0x000fe20004fc1270 */
[----:B--2---:R-:W-:-:S05]  /*e4cb0*/  IMAD.WIDE R12, R0, 0x4, R4 ;  /* 0x00000004000c7825 */ /* 0x004fca00078e0204 */
[----:B---3--:R2:W-:Y:S01]  /*e4cc0*/  @P3 STG.E desc[UR60][R12.64], R206 ;  /* 0x000000ce0c003986 */ /* 0x0085e2000c10193c */
[----:B------:R-:W-:-:S03]  /*e4cd0*/  ISETP.GE.AND P3, PT, R8, R37, PT ;  /* 0x000000250800720c */ /* 0x000fc60003f66270 */
[----:B------:R-:W3:Y:S01]  /*e4ce0*/  LDL.LU R37, [R1+0x2db8] ;  /* 0x002db80001257983 */ /* 0x000ee20000300800 */
[----:B------:R-:W-:-:S03]  /*e4cf0*/  IADD3 R0, R102, R106, RZ ;  /* 0x0000006a66007210 */ /* 0x000fc60007ffe0ff */
[----:B------:R-:W3:Y:S01]  /*e4d00*/  LDL.LU R216, [R1+0x224] ;  /* 0x0002240001d87983 */ /* 0x000ee20000300800 */
[----:B------:R-:W-:Y:S01]  /*e4d10*/  IMAD.WIDE R102, R102, 0x4, R4 ;  /* 0x0000000466667825 */ /* 0x000fe200078e0204 */
[----:B------:R-:W3:Y:S02]  /*e4d20*/  LDC R106, c[0x0][0x248] ;  /* 0x00009200ff6a7b82 */ /* 0x000ee40000000800 */
[----:B------:R-:W3:Y:S01]  /*e4d30*/  LDL.LU R214, [R1+0x214] ;  /* 0x0002140001d67983 */ /* 0x000ee20000300800 */
[----:B--2---:R-:W-:-:S03]  /*e4d40*/  IMAD.WIDE R12, R0, 0x4, R2 ;  /* 0x00000004000c7825 */ /* 0x004fc600078e0202 */
[----:B------:R-:W2:Y:S01]  /*e4d50*/  LDL.LU R212, [R1+0x258] ;  /* 0x0002580001d47983 */ /* 0x000ea20000300800 */
[----:B------:R-:W-:-:S03]  /*e4d60*/  VIADD R8, R6, 0x194 ;  /* 0x0000019406087836 */ /* 0x000fc60000000000 */
[----:B------:R-:W2:Y:S04]  /*e4d70*/  LDL.LU R208, [R1+0x238] ;  /* 0x0002380001d07983 */ /* 0x000ea80000300800 */
[----:B------:R-:W2:Y:S04]  /*e4d80*/  LDL.LU R210, [R1+0x228] ;  /* 0x0002280001d27983 */ /* 0x000ea80000300800 */
[----:B------:R-:W2:Y:S04]  /*e4d90*/  LDL.LU R206, [R1+0x218] ;  /* 0x0002180001ce7983 */ /* 0x000ea80000300800 */
[----:B------:R-:W-:Y:S04]  /*e4da0*/  @P4 STG.E desc[UR60][R100.64], R204 ;  /* 0x000000cc64004986 */ /* 0x000fe8000c10193c */
[----:B------:R-:W-:Y:S01]  /*e4db0*/  @P2 STG.E desc[UR60][R102.64], R150 ;  /* 0x0000009666002986 */ /* 0x000fe2000c10193c */
[----:B------:R-:W-:-:S02]  /*e4dc0*/  ISETP.LT.AND P2, PT, R9, R14, !P1 ;  /* 0x0000000e0900720c */ /* 0x000fc40004f41270 */
[----:B------:R-:W-:Y:S01]  /*e4dd0*/  ISETP.GE.AND P1, PT, R8, R104, PT ;  /* 0x000000680800720c */ /* 0x000fe20003f26270 */
[----:B------:R-:W-:Y:S01]  /*e4de0*/  VIADD R8, R6, 0x195 ;  /* 0x0000019506087836 */ /* 0x000fe20000000000 */
[----:B------:R-:W2:Y:S01]  /*e4df0*/  LDC R104, c[0x0][0x248] ;  /* 0x00009200ff687b82 */ /* 0x000ea20000000800 */
[----:B----4-:R4:W-:Y:S02]  /*e4e00*/  @P6 STG.E desc[UR60][R12.64], R148 ;  /* 0x000000940c006986 */ /* 0x0109e4000c10193c */
[----:B----4-:R-:W-:-:S06]  /*e4e10*/  IMAD.WIDE R12, R0, 0x4, R4 ;  /* 0x00000004000c7825 */ /* 0x010fcc00078e0204 */
[----:B------:R4:W-:Y:S01]  /*e4e20*/  @P2 STG.E desc[UR60][R12.64], R114 ;  /* 0x000000720c002986 */ /* 0x0009e2000c10193c */
[----:B------:R-:W-:-:S03]  /*e4e30*/  ISETP.GE.AND P2, PT, R8, R38, PT ;  /* 0x000000260800720c */ /* 0x000fc60003f46270 */
[----:B------:R-:W2:Y:S04]  /*e4e40*/  LDL.LU R38, [R1+0x2db4] ;  /* 0x002db40001267983 */ /* 0x000ea80000300800 */
[----:B------:R-:W2:Y:S04]  /*e4e50*/  LDL.LU R204, [R1+0x25c] ;  /* 0x00025c0001cc7983 */ /* 0x000ea80000300800 */
[----:B------:R-:W2:Y:S04]  /*e4e60*/  LDL.LU R150, [R1+0x23c] ;  /* 0x00023c0001967983 */ /* 0x000ea80000300800 */
[----:B------:R-:W2:Y:S04]  /*e4e70*/  LDL.LU R148, [R1+0x22c] ;  /* 0x00022c0001947983 */ /* 0x000ea80000300800 */
[----:B----4-:R-:W4:Y:S01]  /*e4e80*/  LDL.LU R114, [R1+0x21c] ;  /* 0x00021c0001727983 */ /* 0x010f220000300800 */
[----:B------:R-:W-:-:S02]  /*e4e90*/  ISETP.LT.AND P4, PT, R7, R14, !P3 ;  /* 0x0000000e0700720c */ /* 0x000fc40005f81270 */
[----:B------:R-:W-:Y:S02]  /*e4ea0*/  ISETP.LT.AND P3, PT, R9, R14, !P3 ;  /* 0x0000000e0900720c */ /* 0x000fe40005f61270 */
[----:B-1----:R-:W-:Y:S02]  /*e4eb0*/  IADD3 R102, R0, R10, RZ ;  /* 0x0000000a00667210 */ /* 0x002fe40007ffe0ff */
[----:B------:R-:W-:Y:S01]  /*e4ec0*/  ISETP.LT.AND P6, PT, R7, R14, !P1 ;  /* 0x0000000e0700720c */ /* 0x000fe20004fc1270 */
[----:B------:R-:W-:Y:S01]  /*e4ed0*/  VIADD R8, R6, 0x196 ;  /* 0x0000019606087836 */ /* 0x000fe20000000000 */
[C---:B------:R-:W-:Y:S01]  /*e4ee0*/  IADD3 R0, R102.reuse, R105, RZ ;  /* 0x0000006966007210 */ /* 0x040fe20007ffe0ff */
[C---:B------:R-:W-:Y:S01]  /*e4ef0*/  IMAD.WIDE R100, R102.reuse, 0x4, R2 ;  /* 0x0000000466647825 */ /* 0x040fe200078e0202 */
[----:B------:R-:W1:Y:S03]  /*e4f00*/  LDC R10, c[0x0][0x22c] ;  /* 0x00008b00ff0a7b82 */ /* 0x000e660000000800 */
[----:B------:R-:W-:-:S04]  /*e4f10*/  IMAD.WIDE R102, R102, 0x4, R4 ;  /* 0x0000000466667825 */ /* 0x000fc800078e0204 */
[----:B------:R-:W-:Y:S01]  /*e4f20*/  IMAD.WIDE R12, R0, 0x4, R2 ;  /* 0x00000004000c7825 */ /* 0x000fe200078e0202 */
[----:B------:R-:W1:Y:S01]  /*e4f30*/  LDC R105, c[0x0][0x248] ;  /* 0x00009200ff697b82 */ /* 0x000e620000000800 */
[----:B---3--:R-:W-:Y:S01]  /*e4f40*/  @P4 STG.E desc[UR60][R100.64], R216 ;  /* 0x000000d864004986 */ /* 0x008fe2000c10193c */
[----:B------:R-:W-:-:S03]  /*e4f50*/  ISETP.LT.AND P4, PT, R7, R14, !P2 ;  /* 0x0000000e0700720c */ /* 0x000fc60005781270 */
[----:B------:R3:W-:Y:S01]  /*e4f60*/  @P3 STG.E desc[UR60][R102.64], R214 ;  /* 0x000000d666003986 */ /* 0x0007e2000c10193c */
[CC--:B------:R-:W-:Y:S02]  /*e4f70*/  ISETP.LT.AND P3, PT, R9.reuse, R14.reuse, !P1 ;  /* 0x0000000e0900720c */ /* 0x0c0fe40004f61270 */
[----:B------:R-:W-:Y:S02]  /*e4f80*/  ISETP.LT.AND P2, PT, R9, R14, !P2 ;  /* 0x0000000e0900720c */ /* 0x000fe40005741270 */
[----:B------:R-:W-:Y:S01]  /*e4f90*/  ISETP.GE.AND P1, PT, R8, R15, PT ;  /* 0x0000000f0800720c */ /* 0x000fe20003f26270 */
[----:B--2---:R2:W-:Y:S01]  /*e4fa0*/  @P6 STG.E desc[UR60][R12.64], R212 ;  /* 0x000000d40c006986 */ /* 0x0045e2000c10193c */
[----:B------:R-:W1:Y:S01]  /*e4fb0*/  LDC R15, c[0x0][0x248] ;  /* 0x00009200ff0f7b82 */ /* 0x000e620000000800 */
[----:B---3--:R-:W-:Y:S01]  /*e4fc0*/  IADD3 R102, R0, R104, RZ ;  /* 0x0000006800667210 */ /* 0x008fe20007ffe0ff */
[----:B------:R-:W-:Y:S01]  /*e4fd0*/  VIADD R8, R6, 0x197 ;  /* 0x0000019706087836 */ /* 0x000fe20000000000 */
[----:B------:R-:W-:-:S05]  /*e4fe0*/  ISETP.LT.AND P6, PT, R7, R14, !P1 ;  /* 0x0000000e0700720c */ /* 0x000fca0004fc1270 */
[----:B------:R-:W3:Y:S01]  /*e4ff0*/  LDC R104, c[0x0][0x22c] ;  /* 0x00008b00ff687b82 */ /* 0x000ee20000000800 */
[----:B------:R-:W-:-:S04]  /*e5000*/  IMAD.WIDE R100, R102, 0x4, R2 ;  /* 0x0000000466647825 */ /* 0x000fc800078e0202 */
[--C-:B--2---:R-:W-:Y:S01]  /*e5010*/  IMAD.WIDE R12, R0, 0x4, R4.reuse ;  /* 0x00000004000c7825 */ /* 0x104fe200078e0204 */
[C---:B------:R-:W-:Y:S02]  /*e5020*/  IADD3 R0, R102.reuse, R106, RZ ;  /* 0x0000006a66007210 */ /* 0x040fe40007ffe0ff */
[----:B------:R-:W2:Y:S01]  /*e5030*/  LDC R106, c[0x0][0x248] ;  /* 0x00009200ff6a7b82 */ /* 0x000ea20000000800 */
[----:B------:R-:W-:Y:S01]  /*e5040*/  IMAD.WIDE R102, R102, 0x4, R4 ;  /* 0x0000000466667825 */ /* 0x000fe200078e0204 */
[----:B------:R1:W-:Y:S01]  /*e5050*/  @P3 STG.E desc[UR60][R12.64], R208 ;  /* 0x000000d00c003986 */ /* 0x0003e2000c10193c */
[----:B------:R-:W-:-:S03]  /*e5060*/  ISETP.GE.AND P3, PT, R8, R16, PT ;  /* 0x000000100800720c */ /* 0x000fc60003f66270 */
[----:B------:R-:W-:Y:S04]  /*e5070*/  @P4 STG.E desc[UR60][R100.64], R210 ;  /* 0x000000d264004986 */ /* 0x000fe8000c10193c */
[----:B------:R-:W2:Y:S04]  /*e5080*/  LDL.LU R16, [R1+0x2db0] ;  /* 0x002db00001107983 */ /* 0x000ea80000300800 */
[----:B------:R1:W-:Y:S01]  /*e5090*/  @P2 STG.E desc[UR60][R102.64], R206 ;  /* 0x000000ce66002986 */ /* 0x0003e2000c10193c */
[----:B------:R-:W-:Y:S01]  /*e50a0*/  ISETP.LT.AND P2, PT, R9, R14, !P1 ;  /* 0x0000000e0900720c */ /* 0x000fe20004f41270 */
[----:B-1----:R-:W-:-:S02]  /*e50b0*/  IMAD.WIDE R12, R0, 0x4, R2 ;  /* 0x00000004000c7825 */ /* 0x002fc400078e0202 */
[----:B------:R-:W2:Y:S02]  /*e50c0*/  LDL.LU R208, [R1+0x200] ;  /* 0x0002000001d07983 */ /* 0x000ea40000300800 */
[----:B------:R-:W-:Y:S01]  /*e50d0*/  VIADD R8, R6, 0x198 ;  /* 0x0000019806087836 */ /* 0x000fe20000000000 */
[----:B------:R-:W-:Y:S01]  /*e50e0*/  ISETP.LT.AND P4, PT, R7, R14, !P3 ;  /* 0x0000000e0700720c */ /* 0x000fe20005f81270 */
[----:B------:R-:W2:Y:S03]  /*e50f0*/  LDL.LU R206, [R1+0x1c0] ;  /* 0x0001c00001ce7983 */ /* 0x000ea60000300800 */
[----:B------:R-:W-:Y:S01]  /*e5100*/  ISETP.GE.AND P1, PT, R8, R10, PT ;  /* 0x0000000a0800720c */ /* 0x000fe20003f26270 */
[----:B------:R-:W-:Y:S01]  /*e5110*/  VIADD R8, R6, 0x199 ;  /* 0x0000019906087836 */ /* 0x000fe20000000000 */
[----:B------:R-:W-:Y:S01]  /*e5120*/  IADD3 R102, R0, R15, RZ ;  /* 0x0000000f00667210 */ /* 0x000fe20007ffe0ff */
[----:B------:R-:W1:Y:S01]  /*e5130*/  LDC R10, c[0x0][0x248] ;  /* 0x00009200ff0a7b82 */ /* 0x000e620000000800 */
[----:B------:R-:W-:-:S03]  /*e5140*/  ISETP.LT.AND P3, PT, R9, R14, !P3 ;  /* 0x0000000e0900720c */ /* 0x000fc60005f61270 */
[----:B------:R-:W-:-:S04]  /*e5150*/  IMAD.WIDE R100, R102, 0x4, R2 ;  /* 0x0000000466647825 */ /* 0x000fc800078e0202 */
[----:B------:R-:W2:Y:S01]  /*e5160*/  LDC R15, c[0x0][0x22c] ;  /* 0x00008b00ff0f7b82 */ /* 0x000ea20000000800 */
[----:B------:R3:W-:Y:S02]  /*e5170*/  @P6 STG.E desc[UR60][R12.64], R204 ;  /* 0x000000cc0c006986 */ /* 0x0007e4000c10193c */
[----:B---3--:R-:W-:-:S05]  /*e5180*/  IMAD.WIDE R12, R0, 0x4, R4 ;  /* 0x00000004000c7825 */ /* 0x008fca00078e0204 */
[----:B------:R3:W-:Y:S01]  /*e5190*/  @P2 STG.E desc[UR60][R12.64], R150 ;  /* 0x000000960c002986 */ /* 0x0007e2000c10193c */
[----:B------:R-:W-:-:S03]  /*e51a0*/  ISETP.GE.AND P2, PT, R8, R24, PT ;  /* 0x000000180800720c */ /* 0x000fc60003f46270 */
[----:B------:R-:W2:Y:S04]  /*e51b0*/  LDL.LU R24, [R1+0x2dac] ;  /* 0x002dac0001187983 */ /* 0x000ea80000300800 */
[----:B------:R-:W2:Y:S04]  /*e51c0*/  LDL.LU R204, [R1+0x1a0] ;  /* 0x0001a00001cc7983 */ /* 0x000ea80000300800 */
[----:B---3--:R-:W3:Y:S01]  /*e51d0*/  LDL.LU R150, [R1+0x190] ;  /* 0x0001900001967983 */ /* 0x008ee20000300800 */
[C---:B------:R-:W-:Y:S01]  /*e51e0*/  IADD3 R0, R102.reuse, R105, RZ ;  /* 0x0000006966007210 */ /* 0x040fe20007ffe0ff */
[----:B------:R-:W-:Y:S01]  /*e51f0*/  IMAD.WIDE R102, R102, 0x4, R4 ;  /* 0x0000000466667825 */ /* 0x000fe200078e0204 */
[-C--:B------:R-:W-:Y:S01]  /*e5200*/  ISETP.LT.AND P6, PT, R7, R14.reuse, !P1 ;  /* 0x0000000e0700720c */ /* 0x080fe20004fc1270 */
[----:B------:R1:W-:Y:S01]  /*e5210*/  @P4 STG.E desc[UR60][R100.64], R148 ;  /* 0x0000009464004986 */ /* 0x0003e2000c10193c */
[----:B------:R-:W3:Y:S03]  /*e5220*/  LDC R105, c[0x0][0x248] ;  /* 0x00009200ff697b82 */ /* 0x000ee60000000800 */
[----:B----4-:R4:W-:Y:S04]  /*e5230*/  @P3 STG.E desc[UR60][R102.64], R114 ;  /* 0x0000007266003986 */ /* 0x0109e8000c10193c */
[----:B-1----:R-:W3:Y:S04]  /*e5240*/  LDL.LU R148, [R1+0x204] ;  /* 0x0002040001947983 */ /* 0x002ee80000300800 */
[----:B----4-:R-:W4:Y:S01]  /*e5250*/  LDL.LU R114, [R1+0x1c4] ;  /* 0x0001c40001727983 */ /* 0x010f220000300800 */
        /* <DEDUP_REMOVED lines=14> */
[----:B------:R2:W-:Y:S01]  /*e5340*/  @P3 STG.E desc[UR60][R12.64], R206 ;  /* 0x000000ce0c003986 */ /* 0x0005e2000c10193c */
[----:B------:R-:W-:-:S03]  /*e5350*/  ISETP.GE.AND P3, PT, R8, R25, PT ;  /* 0x000000190800720c */ /* 0x000fc60003f66270 */
[----:B------:R-:W4:Y:S01]  /*e5360*/  LDL.LU R25, [R1+0x2da8] ;  /* 0x002da80001197983 */ /* 0x000f220000300800 */
[----:B------:R-:W-:-:S03]  /*e5370*/  IADD3 R0, R102, R106, RZ ;  /* 0x0000006a66007210 */ /* 0x000fc60007ffe0ff */
[----:B------:R-:W4:Y:S01]  /*e5380*/  LDL.LU R216, [R1+0x1a4] ;  /* 0x0001a40001d87983 */ /* 0x000f220000300800 */
[----:B------:R-:W-:Y:S01]  /*e5390*/  IMAD.WIDE R102, R102, 0x4, R4 ;  /* 0x0000000466667825 */ /* 0x000fe200078e0204 */
[----:B------:R-:W1:Y:S02]  /*e53a0*/  LDC R106, c[0x0][0x248] ;  /* 0x00009200ff6a7b82 */ /* 0x000e640000000800 */
[----:B------:R-:W4:Y:S01]  /*e53b0*/  LDL.LU R214, [R1+0x194] ;  /* 0x0001940001d67983 */ /* 0x000f220000300800 */
[----:B--2---:R-:W-:-:S03]  /*e53c0*/  IMAD.WIDE R12, R0, 0x4, R2 ;  /* 0x00000004000c7825 */ /* 0x004fc600078e0202 */
[----:B------:R-:W2:Y:S01]  /*e53d0*/  LDL.LU R212, [R1+0x208] ;  /* 0x0002080001d47983 */ /* 0x000ea20000300800 */
[----:B------:R-:W-:-:S03]  /*e53e0*/  VIADD R8, R6, 0x19c ;  /* 0x0000019c06087836 */ /* 0x000fc60000000000 */
        /* <DEDUP_REMOVED lines=11> */
[----:B----4-:R1:W-:Y:S01]  /*e54a0*/  @P2 STG.E desc[UR60][R12.64], R114 ;  /* 0x000000720c002986 */ /* 0x0103e2000c10193c */
[----:B------:R-:W-:-:S03]  /*e54b0*/  ISETP.GE.AND P2, PT, R8, R26, PT ;  /* 0x0000001a0800720c */ /* 0x000fc60003f46270 */
[----:B------:R-:W4:Y:S04]  /*e54c0*/  LDL.LU R26, [R1+0x2da4] ;  /* 0x002da400011a7983 */ /* 0x000f280000300800 */
[----:B------:R-:W4:Y:S04]  /*e54d0*/  LDL.LU R204, [R1+0x20c] ;  /* 0x00020c0001cc7983 */ /* 0x000f280000300800 */
[----:B------:R-:W4:Y:S04]  /*e54e0*/  LDL.LU R150, [R1+0x1cc] ;  /* 0x0001cc0001967983 */ /* 0x000f280000300800 */
[----:B------:R-:W4:Y:S04]  /*e54f0*/  LDL.LU R148, [R1+0x1ac] ;  /* 0x0001ac0001947983 */ /* 0x000f280000300800 */
[----:B-1----:R-:W4:Y:S01]  /*e5500*/  LDL.LU R114, [R1+0x19c] ;  /* 0x00019c0001727983 */ /* 0x002f220000300800 */
[----:B------:R-:W-:-:S02]  /*e5510*/  ISETP.LT.AND P4, PT, R7, R14, !P3 ;  /* 0x0000000e0700720c */ /* 0x000fc40005f81270 */
[----:B------:R-:W-:Y:S02]  /*e5520*/  ISETP.LT.AND P3, PT, R9, R14, !P3 ;  /* 0x0000000e0900720c */ /* 0x000fe40005f61270 */
[----:B------:R-:W-:Y:S02]  /*e5530*/  IADD3 R102, R0, R104, RZ ;  /* 0x0000006800667210 */ /* 0x000fe40007ffe0ff */
[----:B------:R-:W-:Y:S01]  /*e5540*/  ISETP.LT.AND P6, PT, R7, R14, !P1 ;  /* 0x0000000e0700720c */ /* 0x000fe20004fc1270 */
[----:B------:R-:W-:Y:S01]  /*e5550*/  VIADD R8, R6, 0x19e ;  /* 0x0000019e06087836 */ /* 0x000fe20000000000 */
[C---:B------:R-:W-:Y:S01]  /*e5560*/  IADD3 R0, R102.reuse, R105, RZ ;  /* 0x0000006966007210 */ /* 0x040fe20007ffe0ff */
[C---:B------:R-:W-:Y:S01]  /*e5570*/  IMAD.WIDE R100, R102.reuse, 0x4, R2 ;  /* 0x0000000466647825 */ /* 0x040fe200078e0202 */
[----:B------:R-:W1:Y:S03]  /*e5580*/  LDC R104, c[0x0][0x22c] ;  /* 0x00008b00ff687b82 */ /* 0x000e660000000800 */
[----:B------:R-:W-:-:S04]  /*e5590*/  IMAD.WIDE R102, R102, 0x4, R4 ;  /* 0x0000000466667825 */ /* 0x000fc800078e0204 */
[----:B------:R-:W-:Y:S01]  /*e55a0*/  IMAD.WIDE R12, R0, 0x4, R2 ;  /* 0x00000004000c7825 */ /* 0x000fe200078e0202 */
[----:B------:R-:W4:Y:S01]  /*e55b0*/  LDC R105, c[0x0][0x248] ;  /* 0x00009200ff697b82 */ /* 0x000f220000000800 */
[----:B------:R-:W-:Y:S01]  /*e55c0*/  @P4 STG.E desc[UR60][R100.64], R216 ;  /* 0x000000d864004986 */ /* 0x000fe2000c10193c */
        /* <DEDUP_REMOVED lines=34> */
[----:B----4-:R4:W-:Y:S02]  /*e57f0*/  @P6 STG.E desc[UR60][R12.64], R204 ;  /* 0x000000cc0c006986 */ /* 0x0109e4000c10193c */
[----:B----4-:R-:W-:-:S05]  /*e5800*/  IMAD.WIDE R12, R0, 0x4, R4 ;  /* 0x00000004000c7825 */ /* 0x010fca00078e0204 */
[----:B------:R4:W-:Y:S01]  /*e5810*/  @P2 STG.E desc[UR60][R12.64], R150 ;  /* 0x000000960c002986 */ /* 0x0009e2000c10193c */
[----:B------:R-:W-:-:S03]  /*e5820*/  ISETP.GE.AND P2, PT, R8, R28, PT ;  /* 0x0000001c0800720c */ /* 0x000fc60003f46270 */
[----:B------:R-:W2:Y:S04]  /*e5830*/  LDL.LU R28, [R1+0x2d9c] ;  /* 0x002d9c00011c7983 */ /* 0x000ea80000300800 */
[----:B------:R-:W2:Y:S04]  /*e5840*/  LDL.LU R204, [R1+0x160] ;  /* 0x0001600001cc7983 */ /* 0x000ea80000300800 */
[----:B----4-:R-:W4:Y:S01]  /*e5850*/  LDL.LU R150, [R1+0x150] ;  /* 0x0001500001967983 */ /* 0x010f220000300800 */
[C---:B------:R-:W-:Y:S01]  /*e5860*/  IADD3 R0, R102.reuse, R105, RZ ;  /* 0x0000006966007210 */ /* 0x040fe20007ffe0ff */
[----:B------:R-:W-:Y:S01]  /*e5870*/  IMAD.WIDE R102, R102, 0x4, R4 ;  /* 0x0000000466667825 */ /* 0x000fe200078e0204 */
[-C--:B------:R-:W-:Y:S01]  /*e5880*/  ISETP.LT.AND P6, PT, R7, R14.reuse, !P1 ;  /* 0x0000000e0700720c */ /* 0x080fe20004fc1270 */
[----:B------:R3:W-:Y:S01]  /*e5890*/  @P4 STG.E desc[UR60][R100.64], R148 ;  /* 0x0000009464004986 */ /* 0x0007e2000c10193c */
[----:B------:R-:W4:Y:S03]  /*e58a0*/  LDC R105, c[0x0][0x248] ;  /* 0x00009200ff697b82 */ /* 0x000f260000000800 */
[----:B------:R1:W-:Y:S04]  /*e58b0*/  @P3 STG.E desc[UR60][R102.64], R114 ;  /* 0x0000007266003986 */ /* 0x0003e8000c10193c */
[----:B---3--:R-:W3:Y:S04]  /*e58c0*/  LDL.LU R148, [R1+0x184] ;  /* 0x0001840001947983 */ /* 0x008ee80000300800 */
[----:B-1----:R-:W3:Y:S01]  /*e58d0*/  LDL.LU R114, [R1+0x174] ;  /* 0x0001740001727983 */ /* 0x002ee20000300800 */
[----:B------:R-:W-:Y:S01]  /*e58e0*/  ISETP.LT.AND P3, PT, R9, R14, !P1 ;  /* 0x0000000e0900720c */ /* 0x000fe20004f61270 */
[----:B------:R-:W-:-:S04]  /*e58f0*/  IMAD.WIDE R12, R0, 0x4, R2 ;  /* 0x00000004000c7825 */ /* 0x000fc800078e0202 */
[----:B------:R-:W-:Y:S01]  /*e5900*/  VIADD R8, R6, 0x1a2 ;  /* 0x000001a206087836 */ /* 0x000fe20000000000 */
[----:B------:R-:W-:-:S04]  /*e5910*/  ISETP.LT.AND P4, PT, R7, R14, !P2 ;  /* 0x0000000e0700720c */ /* 0x000fc80005781270 */
[----:B------:R-:W-:Y:S01]  /*e5920*/  ISETP.GE.AND P1, PT, R8, R15, PT ;  /* 0x0000000f0800720c */ /* 0x000fe20003f26270 */
[----:B------:R-:W-:Y:S01]  /*e5930*/  VIADD R8, R6, 0x1a3 ;  /* 0x000001a306087836 */ /* 0x000fe20000000000 */
[----:B------:R-:W1:Y:S01]  /*e5940*/  LDC R15, c[0x0][0x248] ;  /* 0x00009200ff0f7b82 */ /* 0x000e620000000800 */
[----:B------:R-:W-:Y:S02]  /*e5950*/  ISETP.LT.AND P2, PT, R9, R14, !P2 ;  /* 0x0000000e0900720c */ /* 0x000fe40005741270 */
[----:B------:R-:W-:-:S05]  /*e5960*/  IADD3 R102, R0, R104, RZ ;  /* 0x0000006800667210 */ /* 0x000fca0007ffe0ff */
[----:B------:R-:W-:Y:S01]  /*e5970*/  IMAD.WIDE R100, R102, 0x4, R2 ;  /* 0x0000000466647825 */ /* 0x000fe200078e0202 */
[----:B------:R-:W3:Y:S01]  /*e5980*/  LDC R104, c[0x0][0x22c] ;  /* 0x00008b00ff687b82 */ /* 0x000ee20000000800 */
[----:B--2---:R2:W-:Y:S01]  /*e5990*/  @P6 STG.E desc[UR60][R12.64], R208 ;  /* 0x000000d00c006986 */ /* 0x0045e2000c10193c */
[----:B------:R-:W-:Y:S01]  /*e59a0*/  ISETP.LT.AND P6, PT, R7, R14, !P1 ;  /* 0x0000000e0700720c */ /* 0x000fe20004fc1270 */
[----:B--2---:R-:W-:-:S05]  /*e59b0*/  IMAD.WIDE R12, R0, 0x4, R4 ;  /* 0x00000004000c7825 */ /* 0x004fca00078e0204 */
[----:B------:R2:W-:Y:S01]  /*e59c0*/  @P3 STG.E desc[UR60][R12.64], R206 ;  /* 0x000000ce0c003986 */ /* 0x0005e2000c10193c */
[----:B------:R-:W-:Y:S02]  /*e59d0*/  ISETP.GE.AND P3, PT, R8, R29, PT ;  /* 0x0000001d0800720c */ /* 0x000fe40003f66270 */
[C---:B------:R-:W-:Y:S01]  /*e59e0*/  IADD3 R0, R102.reuse, R106, RZ ;  /* 0x0000006a66007210 */ /* 0x040fe20007ffe0ff */
[----:B------:R-:W3:Y:S01]  /*e59f0*/  LDL.LU R29, [R1+0x2d98] ;  /* 0x002d9800011d7983 */ /* 0x000ee20000300800 */
[----:B------:R-:W-:Y:S01]  /*e5a00*/  IMAD.WIDE R102, R102, 0x4, R4 ;  /* 0x0000000466667825 */ /* 0x000fe200078e0204 */
[----:B------:R-:W3:Y:S02]  /*e5a10*/  LDC R8, c[0x0][0x248] ;  /* 0x00009200ff087b82 */ /* 0x000ee40000000800 */
[----:B------:R-:W3:Y:S04]  /*e5a20*/  LDL.LU R218, [R1+0x164] ;  /* 0x0001640001da7983 */ /* 0x000ee80000300800 */
[----:B------:R-:W3:Y:S01]  /*e5a30*/  LDL.LU R216, [R1+0x154] ;  /* 0x0001540001d87983 */ /* 0x000ee20000300800 */
[----:B--2---:R-:W-:-:S03]  /*e5a40*/  IMAD.WIDE R12, R0, 0x4, R2 ;  /* 0x00000004000c7825 */ /* 0x004fc600078e0202 */
[----:B------:R-:W2:Y:S04]  /*e5a50*/  LDL.LU R214, [R1+0x188] ;  /* 0x0001880001d67983 */ /* 0x000ea80000300800 */
[----:B------:R-:W2:Y:S04]  /*e5a60*/  LDL.LU R212, [R1+0x178] ;  /* 0x0001780001d47983 */ /* 0x000ea80000300800 */
[----:B------:R-:W2:Y:S04]  /*e5a70*/  LDL.LU R210, [R1+0x168] ;  /* 0x0001680001d27983 */ /* 0x000ea80000300800 */
[----:B------:R-:W2:Y:S04]  /*e5a80*/  LDL.LU R208, [R1+0x158] ;  /* 0x0001580001d07983 */ /* 0x000ea80000300800 */
[----:B------:R-:W-:Y:S04]  /*e5a90*/  @P4 STG.E desc[UR60][R100.64], R204 ;  /* 0x000000cc64004986 */ /* 0x000fe8000c10193c */
[----:B----4-:R1:W-:Y:S01]  /*e5aa0*/  @P2 STG.E desc[UR60][R102.64], R150 ;  /* 0x0000009666002986 */ /* 0x0103e2000c10193c */
[----:B------:R-:W-:-:S02]  /*e5ab0*/  ISETP.LT.AND P2, PT, R9, R14, !P1 ;  /* 0x0000000e0900720c */ /* 0x000fc40004f41270 */
[----:B-1----:R-:W-:Y:S01]  /*e5ac0*/  IADD3 R102, R0, R15, RZ ;  /* 0x0000000f00667210 */ /* 0x002fe20007ffe0ff */
[----:B------:R-:W-:Y:S01]  /*e5ad0*/  VIADD R15, R6, 0x1a5 ;  /* 0x000001a5060f7836 */ /* 0x000fe20000000000 */
[----:B---3--:R1:W-:Y:S02]  /*e5ae0*/  @P6 STG.E desc[UR60][R12.64], R148 ;  /* 0x000000940c006986 */ /* 0x0083e4000c10193c */
[----:B-1----:R-:W-:-:S07]  /*e5af0*/  IMAD.WIDE R12, R0, 0x4, R4 ;  /* 0x00000004000c7825 */ /* 0x002fce00078e0204 */
[----:B------:R1:W-:Y:S01]  /*e5b00*/  @P2 STG.E desc[UR60][R12.64], R114 ;  /* 0x000000720c002986 */ /* 0x0003e2000c10193c */
[----:B------:R-:W-:Y:S01]  /*e5b10*/  ISETP.GE.AND P2, PT, R15, R30, PT ;  /* 0x0000001e0f00720c */ /* 0x000fe20003f46270 */
[----:B------:R-:W-:Y:S01]  /*e5b20*/  VIADD R107, R6, 0x1a4 ;  /* 0x000001a4066b7836 */ /* 0x000fe20000000000 */
[-C--:B------:R-:W-:Y:S01]  /*e5b30*/  ISETP.LT.AND P4, PT, R7, R14.reuse, !P3 ;  /* 0x0000000e0700720c */ /* 0x080fe20005f81270 */
[----:B------:R-:W3:Y:S01]  /*e5b40*/  LDL.LU R30, [R1+0x2d94] ;  /* 0x002d9400011e7983 */ /* 0x000ee20000300800 */
[C---:B------:R-:W-:Y:S01]  /*e5b50*/  IADD3 R0, R102.reuse, R105, RZ ;  /* 0x0000006966007210 */ /* 0x040fe20007ffe0ff */
[----:B------:R-:W-:Y:S01]  /*e5b60*/  IMAD.WIDE R100, R102, 0x4, R2 ;  /* 0x0000000466647825 */ /* 0x000fe200078e0202 */
[----:B------:R-:W4:Y:S01]  /*e5b70*/  LDC R15, c[0x0][0x22c] ;  /* 0x00008b00ff0f7b82 */ /* 0x000f220000000800 */
[----:B------:R-:W4:Y:S04]  /*e5b80*/  LDL.LU R150, [R1+0x18c] ;  /* 0x00018c0001967983 */ /* 0x000f280000300800 */
[----:B------:R-:W3:Y:S01]  /*e5b90*/  LDL.LU R206, [R1+0x17c] ;  /* 0x00017c0001ce7983 */ /* 0x000ee20000300800 */
[----:B------:R-:W-:-:S02]  /*e5ba0*/  ISETP.LT.AND P3, PT, R9, R14, !P3 ;  /* 0x0000000e0900720c */ /* 0x000fc40005f61270 */
[----:B------:R-:W-:Y:S01]  /*e5bb0*/  ISETP.GE.AND P1, PT, R107, R10, PT ;  /* 0x0000000a6b00720c */ /* 0x000fe20003f26270 */
[----:B------:R-:W-:Y:S01]  /*e5bc0*/  IMAD.WIDE R102, R102, 0x4, R4 ;  /* 0x0000000466667825 */ /* 0x000fe200078e0204 */
[----:B------:R-:W2:Y:S03]  /*e5bd0*/  LDC R10, c[0x0][0x248] ;  /* 0x00009200ff0a7b82 */ /* 0x000ea60000000800 */
[----:B------:R-:W-:Y:S01]  /*e5be0*/  VIADD R105, R6, 0x1a6 ;  /* 0x000001a606697836 */ /* 0x000fe20000000000 */
[----:B------:R-:W-:Y:S01]  /*e5bf0*/  ISETP.LT.AND P6, PT, R7, R14, !P1 ;  /* 0x0000000e0700720c */ /* 0x000fe20004fc1270 */
[C---:B-1----:R-:W-:Y:S01]  /*e5c00*/  IMAD.WIDE R12, R0.reuse, 0x4, R2 ;  /* 0x00000004000c7825 */ /* 0x042fe200078e0202 */
[----:B------:R-:W-:Y:S01]  /*e5c10*/  IADD3 R109, R0, R8, RZ ;  /* 0x00000008006d7210 */ /* 0x000fe20007ffe0ff */
[----:B------:R-:W3:Y:S01]  /*e5c20*/  LDL.LU R204, [R1+0x16c] ;  /* 0x00016c0001cc7983 */ /* 0x000ee20000300800 */
[----:B------:R-:W1:Y:S03]  /*e5c30*/  LDC R8, c[0x0][0x22c] ;  /* 0x00008b00ff087b82 */ /* 0x000e660000000800 */
[----:B------:R-:W3:Y:S01]  /*e5c40*/  LDL.LU R148, [R1+0x15c] ;  /* 0x00015c0001947983 */ /* 0x000ee20000300800 */
[----:B------:R-:W-:-:S03]  /*e5c50*/  VIADD R106, R6, 0x1a9 ;  /* 0x000001a9066a7836 */ /* 0x000fc60000000000 */
[----:B------:R-:W3:Y:S01]  /*e5c60*/  LDL.LU R114, [R1+0x110] ;  /* 0x0001100001727983 */ /* 0x000ee20000300800 */
[----:B--2---:R-:W-:Y:S02]  /*e5c70*/  IADD3 R107, R109, R10, RZ ;  /* 0x0000000a6d6b7210 */ /* 0x004fe40007ffe0ff */
[----:B------:R-:W2:Y:S01]  /*e5c80*/  LDC R10, c[0x0][0x248] ;  /* 0x00009200ff0a7b82 */ /* 0x000ea20000000800 */
[----:B------:R1:W-:Y:S01]  /*e5c90*/  @P4 STG.E desc[UR60][R100.64], R218 ;  /* 0x000000da64004986 */ /* 0x0003e2000c10193c */
[----:B------:R-:W-:-:S03]  /*e5ca0*/  ISETP.LT.AND P4, PT, R7, R14, !P2 ;  /* 0x0000000e0700720c */ /* 0x000fc60005781270 */
[----:B------:R1:W-:Y:S01]  /*e5cb0*/  @P3 STG.E desc[UR60][R102.64], R216 ;  /* 0x000000d866003986 */ /* 0x0003e2000c10193c */
[CC--:B------:R-:W-:Y:S02]  /*e5cc0*/  ISETP.LT.AND P3, PT, R9.reuse, R14.reuse, !P1 ;  /* 0x0000000e0900720c */ /* 0x0c0fe40004f61270 */
[----:B------:R-:W-:Y:S01]  /*e5cd0*/  ISETP.LT.AND P2, PT, R9, R14, !P2 ;  /* 0x0000000e0900720c */ /* 0x000fe20005741270 */
[----:B------:R1:W-:Y:S01]  /*e5ce0*/  @P6 STG.E desc[UR60][R12.64], R214 ;  /* 0x000000d60c006986 */ /* 0x0003e2000c10193c */
[----:B------:R-:W-:Y:S02]  /*e5cf0*/  ISETP.GE.AND P1, PT, R105, R104, PT ;  /* 0x000000686900720c */ /* 0x000fe40003f26270 */
[----:B------:R-:W2:Y:S01]  /*e5d00*/  LDC R105, c[0x0][0x248] ;  /* 0x00009200ff697b82 */ /* 0x000ea20000000800 */
[----:B-1----:R-:W-:Y:S01]  /*e5d10*/  IMAD.WIDE R100, R109, 0x4, R2 ;  /* 0x000000046d647825 */ /* 0x002fe200078e0202 */
[----:B------:R-:W-:-:S03]  /*e5d20*/  ISETP.LT.AND P6, PT, R7, R14, !P1 ;  /* 0x0000000e0700720c */ /* 0x000fc60004fc1270 */
[----:B------:R-:W-:-:S03]  /*e5d30*/  IMAD.WIDE R102, R109, 0x4, R4 ;  /* 0x000000046d667825 */ /* 0x000fc600078e0204 */
[----:B------:R-:W1:Y:S01]  /*e5d40*/  LDC R104, c[0x0][0x248] ;  /* 0x00009200ff687b82 */ /* 0x000e620000000800 */
[----:B------:R-:W-:-:S05]  /*e5d50*/  IMAD.WIDE R12, R0, 0x4, R4 ;  /* 0x00000004000c7825 */ /* 0x000fca00078e0204 */
[----:B------:R2:W-:Y:S04]  /*e5d60*/  @P3 STG.E desc[UR60][R12.64], R212 ;  /* 0x000000d40c003986 */ /* 0x0005e8000c10193c */
[----:B------:R-:W-:Y:S04]  /*e5d70*/  @P4 STG.E desc[UR60][R100.64], R210 ;  /* 0x000000d264004986 */ /* 0x000fe8000c10193c */
[----:B------:R-:W-:Y:S01]  /*e5d80*/  @P2 STG.E desc[UR60][R102.64], R208 ;  /* 0x000000d066002986 */ /* 0x000fe2000c10193c */
[----:B------:R-:W-:Y:S01]  /*e5d90*/  ISETP.LT.AND P2, PT, R9, R14, !P1 ;  /* 0x0000000e0900720c */ /* 0x000fe20004f41270 */
[----:B--2---:R-:W-:-:S04]  /*e5da0*/  IMAD.WIDE R12, R107, 0x4, R2 ;  /* 0x000000046b0c7825 */ /* 0x004fc800078e0202 */
[----:B------:R-:W-:-:S05]  /*e5db0*/  VIADD R0, R6, 0x1a7 ;  /* 0x000001a706007836 */ /* 0x000fca0000000000 */
[----:B------:R-:W-:Y:S02]  /*e5dc0*/  ISETP.GE.AND P3, PT, R0, R31, PT ;  /* 0x0000001f0000720c */ /* 0x000fe40003f66270 */
[----:B------:R-:W2:Y:S04]  /*e5dd0*/  LDL.LU R31, [R1+0x2d90] ;  /* 0x002d9000011f7983 */ /* 0x000ea80000300800 */
[----:B----4-:R4:W-:Y:S02]  /*e5de0*/  @P6 STG.E desc[UR60][R12.64], R150 ;  /* 0x000000960c006986 */ /* 0x0109e4000c10193c */
[----:B----4-:R-:W-:Y:S02]  /*e5df0*/  IMAD.WIDE R12, R107, 0x4, R4 ;  /* 0x000000046b0c7825 */ /* 0x010fe400078e0204 */
[----:B------:R-:W4:Y:S04]  /*e5e00*/  LDL.LU R150, [R1+0x114] ;  /* 0x0001140001967983 */ /* 0x000f280000300800 */
[----:B---3--:R3:W-:Y:S01]  /*e5e10*/  @P2 STG.E desc[UR60][R12.64], R206 ;  /* 0x000000ce0c002986 */ /* 0x0087e2000c10193c */
[----:B------:R-:W-:Y:S01]  /*e5e20*/  ISETP.GE.AND P2, PT, R106, R20, PT ;  /* 0x000000146a00720c */ /* 0x000fe20003f46270 */
[----:B------:R-:W-:Y:S01]  /*e5e30*/  VIADD R0, R6, 0x1a8 ;  /* 0x000001a806007836 */ /* 0x000fe20000000000 */
[-C--:B------:R-:W-:Y:S01]  /*e5e40*/  ISETP.LT.AND P4, PT, R7, R14.reuse, !P3 ;  /* 0x0000000e0700720c */ /* 0x080fe20005f81270 */
[----:B------:R-:W2:Y:S01]  /*e5e50*/  LDL.LU R20, [R1+0x2d8c] ;  /* 0x002d8c0001147983 */ /* 0x000ea20000300800 */
[----:B------:R-:W-:Y:S01]  /*e5e60*/  ISETP.LT.AND P3, PT, R9, R14, !P3 ;  /* 0x0000000e0900720c */ /* 0x000fe20005f61270 */
[----:B------:R-:W4:Y:S01]  /*e5e70*/  LDC R106, c[0x0][0x22c] ;  /* 0x00008b00ff6a7b82 */ /* 0x000f220000000800 */
[----:B------:R-:W-:-:S02]  /*e5e80*/  IADD3 R105, R107, R105, RZ ;  /* 0x000000696b697210 */ /* 0x000fc40007ffe0ff */
[----:B------:R-:W-:-:S03]  /*e5e90*/  ISETP.GE.AND P1, PT, R0, R15, PT ;  /* 0x0000000f0000720c */ /* 0x000fc60003f26270 */
[----:B------:R-:W-:Y:S01]  /*e5ea0*/  IMAD.WIDE R100, R105, 0x4, R2 ;  /* 0x0000000469647825 */ /* 0x000fe200078e0202 */
[----:B------:R-:W-:Y:S01]  /*e5eb0*/  ISETP.LT.AND P6, PT, R7, R14, !P1 ;  /* 0x0000000e0700720c */ /* 0x000fe20004fc1270 */
[----:B------:R-:W2:Y:S02]  /*e5ec0*/  LDC R0, c[0x0][0x248] ;  /* 0x00009200ff007b82 */ /* 0x000ea40000000800 */
[C---:B------:R-:W-:Y:S01]  /*e5ed0*/  IMAD.WIDE R102, R105.reuse, 0x4, R4 ;  /* 0x0000000469667825 */ /* 0x040fe200078e0204 */
[----:B-1----:R-:W-:Y:S01]  /*e5ee0*/  IADD3 R15, R105, R104, RZ ;  /* 0x00000068690f7210 */ /* 0x002fe20007ffe0ff */
[----:B------:R-:W-:Y:S04]  /*e5ef0*/  @P4 STG.E desc[UR60][R100.64], R204 ;  /* 0x000000cc64004986 */ /* 0x000fe8000c10193c */
[----:B------:R1:W-:Y:S01]  /*e5f00*/  @P3 STG.E desc[UR60][R102.64], R148 ;  /* 0x0000009466003986 */ /* 0x0003e2000c10193c */
[----:B------:R-:W-:Y:S01]  /*e5f10*/  ISETP.LT.AND P3, PT, R9, R14, !P1 ;  /* 0x0000000e0900720c */ /* 0x000fe20004f61270 */
[----:B---3--:R-:W-:Y:S01]  /*e5f20*/  IMAD.WIDE R12, R15, 0x4, R2 ;  /* 0x000000040f0c7825 */ /* 0x008fe200078e0202 */
[----:B------:R-:W3:Y:S03]  /*e5f30*/  LDC R104, c[0x0][0x248] ;  /* 0x00009200ff687b82 */ /* 0x000ee60000000800 */
[C---:B------:R-:W-:Y:S01]  /*e5f40*/  VIADD R105, R6.reuse, 0x1aa ;  /* 0x000001aa06697836 */ /* 0x040fe20000000000 */
[----:B------:R1:W-:Y:S04]  /*e5f50*/  @P6 STG.E desc[UR60][R12.64], R114 ;  /* 0x000000720c006986 */ /* 0x0003e8000c10193c */
[----:B------:R-:W-:Y:S01]  /*e5f60*/  ISETP.GE.AND P1, PT, R105, R8, PT ;  /* 0x000000086900720c */ /* 0x000fe20003f26270 */
[----:B-1----:R-:W3:Y:S01]  /*e5f70*/  LDL.LU R148, [R1+0x118] ;  /* 0x0001180001947983 */ /* 0x002ee20000300800 */
[C---:B------:R-:W-:Y:S01]  /*e5f80*/  IADD3 R105, R15.reuse, R10, RZ ;  /* 0x0000000a0f697210 */ /* 0x040fe20007ffe0ff */
[----:B------:R-:W-:Y:S01]  /*e5f90*/  VIADD R10, R6, 0x1ab ;  /* 0x000001ab060a7836 */ /* 0x000fe20000000000 */
[----:B------:R-:W1:Y:S01]  /*e5fa0*/  LDC R8, c[0x0][0x248] ;  /* 0x00009200ff087b82 */ /* 0x000e620000000800 */
[----:B------:R-:W-:-:S07]  /*e5fb0*/  IMAD.WIDE R12, R15, 0x4, R4 ;  /* 0x000000040f0c7825 */ /* 0x000fce00078e0204 */
[----:B------:R-:W3:Y:S01]  /*e5fc0*/  LDC R107, c[0x0][0x22c] ;  /* 0x00008b00ff6b7b82 */ /* 0x000ee20000000800 */
[----:B--2---:R2:W-:Y:S01]  /*e5fd0*/  @P3 STG.E desc[UR60][R12.64], R20 ;  /* 0x000000140c003986 */ /* 0x0045e2000c10193c */
[----:B------:R-:W-:Y:S02]  /*e5fe0*/  ISETP.GE.AND P3, PT, R10, R21, PT ;  /* 0x000000150a00720c */ /* 0x000fe40003f66270 */
[-C--:B------:R-:W-:Y:S01]  /*e5ff0*/  ISETP.LT.AND P4, PT, R7, R14.reuse, !P2 ;  /* 0x0000000e0700720c */ /* 0x080fe20005781270 */
[----:B------:R-:W3:Y:S01]  /*e6000*/  LDL.LU R21, [R1+0x2d88] ;  /* 0x002d880001157983 */ /* 0x000ee20000300800 */
[-C--:B------:R-:W-:Y:S01]  /*e6010*/  ISETP.LT.AND P2, PT, R9, R14.reuse, !P2 ;  /* 0x0000000e0900720c */ /* 0x080fe20005741270 */
[----:B------:R-:W-:Y:S01]  /*e6020*/  IMAD.WIDE R100, R105, 0x4, R2 ;  /* 0x0000000469647825 */ /* 0x000fe200078e0202 */
[----:B------:R-:W-:Y:S01]  /*e6030*/  ISETP.LT.AND P6, PT, R7, R14, !P1 ;  /* 0x0000000e0700720c */ /* 0x000fe20004fc1270 */
[----:B------:R-:W3:Y:S02]  /*e6040*/  LDL.LU R114, [R1+0x11c] ;  /* 0x00011c0001727983 */ /* 0x000ee40000300800 */
[C---:B------:R-:W-:Y:S01]  /*e6050*/  IMAD.WIDE R102, R105.reuse, 0x4, R4 ;  /* 0x0000000469667825 */ /* 0x040fe200078e0204 */
[----:B------:R-:W-:Y:S01]  /*e6060*/  IADD3 R15, R105, R0, RZ ;  /* 0x00000000690f7210 */ /* 0x000fe20007ffe0ff */
[----:B------:R-:W3:Y:S04]  /*e6070*/  LDC R10, c[0x0][0x248] ;  /* 0x00009200ff0a7b82 */ /* 0x000ee80000000800 */
[----:B------:R1:W-:Y:S01]  /*e6080*/  @P4 STG.E desc[UR60][R100.64], R28 ;  /* 0x0000001c64004986 */ /* 0x0003e2000c10193c */
[----:B--2---:R-:W-:-:S03]  /*e6090*/  IMAD.WIDE R12, R15, 0x4, R2 ;  /* 0x000000040f0c7825 */ /* 0x004fc600078e0202 */
[----:B------:R-:W-:Y:S01]  /*e60a0*/  @P2 STG.E desc[UR60][R102.64], R24 ;  /* 0x0000001866002986 */ /* 0x000fe2000c10193c */
[----:B------:R-:W-:Y:S01]  /*e60b0*/  ISETP.LT.AND P2, PT, R9, R14, !P1 ;  /* 0x0000000e0900720c */ /* 0x000fe20004f41270 */
[C---:B------:R-:W-:Y:S01]  /*e60c0*/  VIADD R105, R6.reuse, 0x1ac ;  /* 0x000001ac06697836 */ /* 0x040fe20000000000 */
[----:B------:R-:W2:Y:S01]  /*e60d0*/  LDC R0, c[0x0][0x248] ;  /* 0x00009200ff007b82 */ /* 0x000ea20000000800 */
[----:B----4-:R4:W-:Y:S03]  /*e60e0*/  @P6 STG.E desc[UR60][R12.64], R150 ;  /* 0x000000960c006986 */ /* 0x0109e6000c10193c */
[----:B------:R-:W-:Y:S02]  /*e60f0*/  ISETP.GE.AND P1, PT, R105, R106, PT ;  /* 0x0000006a6900720c */ /* 0x000fe40003f26270 */
[C---:B-1----:R-:W-:Y:S01]  /*e6100*/  IADD3 R105, R15.reuse, R8, RZ ;  /* 0x000000080f697210 */ /* 0x042fe20007ffe0ff */
[----:B------:R-:W-:Y:S01]  /*e6110*/  VIADD R8, R6, 0x1ad ;  /* 0x000001ad06087836 */ /* 0x000fe20000000000 */
[----:B------:R-:W1:Y:S01]  /*e6120*/  LDC R28, c[0x0][0x248] ;  /* 0x00009200ff1c7b82 */ /* 0x000e620000000800 */
[----:B----4-:R-:W-:-:S05]  /*e6130*/  IMAD.WIDE R12, R15, 0x4, R4 ;  /* 0x000000040f0c7825 */ /* 0x010fca00078e0204 */
[----:B---3--:R3:W-:Y:S01]  /*e6140*/  @P2 STG.E desc[UR60][R12.64], R21 ;  /* 0x000000150c002986 */ /* 0x0087e2000c10193c */
[----:B------:R-:W-:-:S03]  /*e6150*/  ISETP.GE.AND P2, PT, R8, R22, PT ;  /* 0x000000160800720c */ /* 0x000fc60003f46270 */
[----:B------:R-:W4:Y:S01]  /*e6160*/  LDL.LU R22, [R1+0x2d84] ;  /* 0x002d840001167983 */ /* 0x000f220000300800 */
[-C--:B------:R-:W-:Y:S02]  /*e6170*/  ISETP.LT.AND P4, PT, R7, R14.reuse, !P3 ;  /* 0x0000000e0700720c */ /* 0x080fe40005f81270 */
[-C--:B------:R-:W-:Y:S01]  /*e6180*/  ISETP.LT.AND P3, PT, R9, R14.reuse, !P3 ;  /* 0x0000000e0900720c */ /* 0x080fe20005f61270 */
[----:B------:R-:W-:Y:S01]  /*e6190*/  IMAD.WIDE R100, R105, 0x4, R2 ;  /* 0x0000000469647825 */ /* 0x000fe200078e0202 */
[----:B------:R-:W-:-:S03]  /*e61a0*/  ISETP.LT.AND P6, PT, R7, R14, !P1 ;  /* 0x0000000e0700720c */ /* 0x000fc60004fc1270 */
[C---:B------:R-:W-:Y:S01]  /*e61b0*/  IMAD.WIDE R102, R105.reuse, 0x4, R4 ;  /* 0x0000000469667825 */ /* 0x040fe200078e0204 */
[----:B------:R-:W-:Y:S02]  /*e61c0*/  IADD3 R15, R105, R104, RZ ;  /* 0x00000068690f7210 */ /* 0x000fe40007ffe0ff */
[----:B------:R-:W1:Y:S03]  /*e61d0*/  LDC R104, c[0x0][0x22c] ;  /* 0x00008b00ff687b82 */ /* 0x000e660000000800 */
[----:B------:R2:W-:Y:S01]  /*e61e0*/  @P4 STG.E desc[UR60][R100.64], R29 ;  /* 0x0000001d64004986 */ /* 0x0005e2000c10193c */
[----:B---3--:R-:W-:-:S03]  /*e61f0*/  IMAD.WIDE R12, R15, 0x4, R2 ;  /* 0x000000040f0c7825 */ /* 0x008fc600078e0202 */
[----:B------:R-:W-:Y:S01]  /*e6200*/  @P3 STG.E desc[UR60][R102.64], R25 ;  /* 0x0000001966003986 */ /* 0x000fe2000c10193c */
[----:B------:R-:W-:-:S03]  /*e6210*/  ISETP.LT.AND P3, PT, R9, R14, !P1 ;  /* 0x0000000e0900720c */ /* 0x000fc60004f61270 */
[----:B------:R3:W-:Y:S01]  /*e6220*/  @P6 STG.E desc[UR60][R12.64], R148 ;  /* 0x000000940c006986 */ /* 0x0007e2000c10193c */
[C---:B--2---:R-:W-:Y:S01]  /*e6230*/  IADD3 R29, R15.reuse, R0, RZ ;  /* 0x000000000f1d7210 */ /* 0x044fe20007ffe0ff */
[----:B------:R-:W-:Y:S01]  /*e6240*/  VIADD R0, R6, 0x1af ;  /* 0x000001af06007836 */ /* 0x000fe20000000000 */
[----:B------:R-:W2:Y:S01]  /*e6250*/  LDC R100, c[0x0][0x22c] ;  /* 0x00008b00ff647b82 */ /* 0x000ea20000000800 */
[----:B---3--:R-:W-:-:S06]  /*e6260*/  IMAD.WIDE R12, R15, 0x4, R4 ;  /* 0x000000040f0c7825 */ /* 0x008fcc00078e0204 */
[----:B----4-:R3:W-:Y:S01]  /*e6270*/  @P3 STG.E desc[UR60][R12.64], R22 ;  /* 0x000000160c003986 */ /* 0x0107e2000c10193c */
[----:B------:R-:W-:Y:S01]  /*e6280*/  ISETP.GE.AND P3, PT, R0, R23, PT ;  /* 0x000000170000720c */ /* 0x000fe20003f66270 */
[----:B------:R-:W-:Y:S01]  /*e6290*/  VIADD R8, R6, 0x1ae ;  /* 0x000001ae06087836 */ /* 0x000fe20000000000 */
[----:B------:R-:W-:Y:S01]  /*e62a0*/  ISETP.LT.AND P4, PT, R7, R14, !P2 ;  /* 0x0000000e0700720c */ /* 0x000fe20005781270 */
[----:B------:R-:W4:Y:S01]  /*e62b0*/  LDL.LU R23, [R1+0x2d80] ;  /* 0x002d800001177983 */ /* 0x000f220000300800 */
[C---:B------:R-:W-:Y:S01]  /*e62c0*/  IMAD.WIDE R20, R29.reuse, 0x4, R2 ;  /* 0x000000041d147825 */ /* 0x040fe200078e0202 */
[----:B------:R-:W-:Y:S01]  /*e62d0*/  IADD3 R15, R29, R10, RZ ;  /* 0x0000000a1d0f7210 */ /* 0x000fe20007ffe0ff */
[----:B------:R-:W2:Y:S01]  /*e62e0*/  LDC R0, c[0x0][0x248] ;  /* 0x00009200ff007b82 */ /* 0x000ea20000000800 */
[----:B------:R-:W-:Y:S02]  /*e62f0*/  ISETP.GE.AND P1, PT, R8, R107, PT ;  /* 0x0000006b0800720c */ /* 0x000fe40003f26270 */
[----:B------:R-:W-:-:S05]  /*e6300*/  ISETP.LT.AND P2, PT, R9, R14, !P2 ;  /* 0x0000000e0900720c */ /* 0x000fca0005741270 */
[----:B------:R-:W2:Y:S01]  /*e6310*/  LDC R8, c[0x0][0x248] ;  /* 0x00009200ff087b82 */ /* 0x000ea20000000800 */
[-C--:B------:R-:W-:Y:S01]  /*e6320*/  ISETP.LT.AND P6, PT, R7, R14.reuse, !P1 ;  /* 0x0000000e0700720c */ /* 0x080fe20004fc1270 */
[----:B------:R-:W-:Y:S01]  /*e6330*/  IMAD.WIDE R24, R29, 0x4, R4 ;  /* 0x000000041d187825 */ /* 0x000fe200078e0204 */
[----:B------:R-:W-:Y:S05]  /*e6340*/  @P4 STG.E desc[UR60][R20.64], R30 ;  /* 0x0000001e14004986 */ /* 0x000fea000c10193c */
[----:B------:R1:W-:Y:S01]  /*e6350*/  @P2 STG.E desc[UR60][R24.64], R26 ;  /* 0x0000001a18002986 */ /* 0x0003e2000c10193c */
[-C--:B------:R-:W-:Y:S01]  /*e6360*/  ISETP.LT.AND P2, PT, R9, R14.reuse, !P1 ;  /* 0x0000000e0900720c */ /* 0x080fe20004f41270 */
[----:B---3--:R-:W-:Y:S01]  /*e6370*/  IMAD.WIDE R12, R15, 0x4, R2 ;  /* 0x000000040f0c7825 */ /* 0x008fe200078e0202 */
[----:B------:R-:W3:Y:S03]  /*e6380*/  LDC R10, c[0x0][0x248] ;  /* 0x00009200ff0a7b82 */ /* 0x000ee60000000800 */
[----:B------:R-:W-:Y:S01]  /*e6390*/  VIADD R29, R6, 0x1b0 ;  /* 0x000001b0061d7836 */ /* 0x000fe20000000000 */
[-C--:B------:R-:W-:Y:S01]  /*e63a0*/  ISETP.LT.AND P4, PT, R7, R14.reuse, !P3 ;  /* 0x0000000e0700720c */ /* 0x080fe20005f81270 */
[----:B------:R2:W-:Y:S01]  /*e63b0*/  @P6 STG.E desc[UR60][R12.64], R114 ;  /* 0x000000720c006986 */ /* 0x0005e2000c10193c */
[----:B------:R-:W-:-:S02]  /*e63c0*/  ISETP.LT.AND P3, PT, R9, R14, !P3 ;  /* 0x0000000e0900720c */ /* 0x000fc40005f61270 */
[----:B-1----:R-:W-:Y:S01]  /*e63d0*/  ISETP.GE.AND P1, PT, R29, R104, PT ;  /* 0x000000681d00720c */ /* 0x002fe20003f26270 */
[----:B------:R-:W1:Y:S01]  /*e63e0*/  LDC R26, c[0x0][0x248] ;  /* 0x00009200ff1a7b82 */ /* 0x000e620000000800 */
[C---:B--2---:R-:W-:Y:S01]  /*e63f0*/  IADD3 R29, R15.reuse, R8, RZ ;  /* 0x000000080f1d7210 */ /* 0x044fe20007ffe0ff */
[----:B------:R-:W-:Y:S02]  /*e6400*/  VIADD R8, R6, 0x1b1 ;  /* 0x000001b106087836 */ /* 0x000fe40000000000 */
[----:B------:R-:W-:Y:S01]  /*e6410*/  IMAD.WIDE R12, R15, 0x4, R4 ;  /* 0x000000040f0c7825 */ /* 0x000fe200078e0204 */
[----:B------:R-:W-:-:S03]  /*e6420*/  ISETP.LT.AND P6, PT, R7, R14, !P1 ;  /* 0x0000000e0700720c */ /* 0x000fc60004fc1270 */
[----:B------:R-:W2:Y:S01]  /*e6430*/  LDC R30, c[0x0][0x22c] ;  /* 0x00008b00ff1e7b82 */ /* 0x000ea20000000800 */
[C---:B------:R-:W-:Y:S01]  /*e6440*/  IMAD.WIDE R20, R29.reuse, 0x4, R2 ;  /* 0x000000041d147825 */ /* 0x040fe200078e0202 */
[----:B------:R-:W-:-:S03]  /*e6450*/  IADD3 R15, R29, R28, RZ ;  /* 0x0000001c1d0f7210 */ /* 0x000fc60007ffe0ff */
[----:B------:R-:W-:-:S03]  /*e6460*/  IMAD.WIDE R24, R29, 0x4, R4 ;  /* 0x000000041d187825 */ /* 0x000fc600078e0204 */
[----:B------:R-:W1:Y:S01]  /*e6470*/  LDC R28, c[0x0][0x22c] ;  /* 0x00008b00ff1c7b82 */ /* 0x000e620000000800 */
[----:B----4-:R4:W-:Y:S01]  /*e6480*/  @P2 STG.E desc[UR60][R12.64], R23 ;  /* 0x000000170c002986 */ /* 0x0109e2000c10193c */
[----:B------:R-:W-:-:S06]  /*e6490*/  ISETP.GE.AND P2, PT, R8, R17, PT ;  /* 0x000000110800720c */ /* 0x000fcc0003f46270 */
[----:B------:R-:W2:Y:S01]  /*e64a0*/  LDC R8, c[0x0][0x248] ;  /* 0x00009200ff087b82 */ /* 0x000ea20000000800 */
[----:B------:R-:W2:Y:S04]  /*e64b0*/  LDL.LU R17, [R1+0x2d7c] ;  /* 0x002d7c0001117983 */ /* 0x000ea80000300800 */
[----:B------:R-:W-:Y:S04]  /*e64c0*/  @P4 STG.E desc[UR60][R20.64], R31 ;  /* 0x0000001f14004986 */ /* 0x000fe8000c10193c */
[----:B------:R3:W-:Y:S01]  /*e64d0*/  @P3 STG.E desc[UR60][R24.64], R27 ;  /* 0x0000001b18003986 */ /* 0x0007e2000c10193c */
[----:B------:R-:W-:Y:S01]  /*e64e0*/  ISETP.LT.AND P3, PT, R9, R14, !P1 ;  /* 0x0000000e0900720c */ /* 0x000fe20004f61270 */
[C---:B----4-:R-:W-:Y:S01]  /*e64f0*/  IMAD.WIDE R12, R15.reuse, 0x4, R2 ;  /* 0x000000040f0c7825 */ /* 0x050fe200078e0202 */
[----:B------:R-:W-:-:S04]  /*e6500*/  IADD3 R23, R15, R0, RZ ;  /* 0x000000000f177210 */ /* 0x000fc80007ffe0ff */
[----:B------:R4:W-:Y:S01]  /*e6510*/  @P6 STG.E desc[UR60][R12.64], R16 ;  /* 0x000000100c006986 */ /* 0x0009e2000c10193c */
[C---:B------:R-:W-:Y:S01]  /*e6520*/  VIADD R0, R6.reuse, 0x1b3 ;  /* 0x000001b306007836 */ /* 0x040fe20000000000 */
[----:B------:R-:W-:Y:S01]  /*e6530*/  ISETP.LT.AND P4, PT, R7, R14, !P2 ;  /* 0x0000000e0700720c */ /* 0x000fe20005781270 */
[----:B------:R-:W-:Y:S01]  /*e6540*/  VIADD R29, R6, 0x1b2 ;  /* 0x000001b2061d7836 */ /* 0x000fe20000000000 */
[----:B---3--:R-:W3:Y:S01]  /*e6550*/  LDC R24, c[0x0][0x22c] ;  /* 0x00008b00ff187b82 */ /* 0x008ee20000000800 */
[----:B----4-:R-:W-:-:S05]  /*e6560*/  IMAD.WIDE R12, R15, 0x4, R4 ;  /* 0x000000040f0c7825 */ /* 0x010fca00078e0204 */
[----:B------:R4:W-:Y:S01]  /*e6570*/  @P3 STG.E desc[UR60][R12.64], R36 ;  /* 0x000000240c003986 */ /* 0x0009e2000c10193c */
[----:B------:R-:W-:Y:S02]  /*e6580*/  ISETP.GE.AND P3, PT, R0, R18, PT ;  /* 0x000000120000720c */ /* 0x000fe40003f66270 */
[----:B------:R-:W-:Y:S01]  /*e6590*/  ISETP.LT.AND P2, PT, R9, R14, !P2 ;  /* 0x0000000e0900720c */ /* 0x000fe20005741270 */
[----:B------:R-:W3:Y:S01]  /*e65a0*/  LDL.LU R18, [R1+0x2d78] ;  /* 0x002d780001127983 */ /* 0x000ee20000300800 */
[----:B------:R-:W-:Y:S01]  /*e65b0*/  ISETP.GE.AND P1, PT, R29, R100, PT ;  /* 0x000000641d00720c */ /* 0x000fe20003f26270 */
[C---:B------:R-:W-:Y:S01]  /*e65c0*/  IMAD.WIDE R20, R23.reuse, 0x4, R2 ;  /* 0x0000000417147825 */ /* 0x040fe200078e0202 */
[----:B------:R-:W-:Y:S01]  /*e65d0*/  IADD3 R15, R23, R10, RZ ;  /* 0x0000000a170f7210 */ /* 0x000fe20007ffe0ff */
[----:B------:R-:W3:Y:S01]  /*e65e0*/  LDC R0, c[0x0][0x248] ;  /* 0x00009200ff007b82 */ /* 0x000ee20000000800 */
[-C--:B------:R-:W-:Y:S01]  /*e65f0*/  ISETP.LT.AND P6, PT, R7, R14.reuse, !P1 ;  /* 0x0000000e0700720c */ /* 0x080fe20004fc1270 */
[----:B------:R-:W-:Y:S01]  /*e6600*/  IMAD.WIDE R22, R23, 0x4, R4 ;  /* 0x0000000417167825 */ /* 0x000fe200078e0204 */
[----:B------:R2:W-:Y:S01]  /*e6610*/  @P4 STG.E desc[UR60][R20.64], R44 ;  /* 0x0000002c14004986 */ /* 0x0005e2000c10193c */
[----:B------:R-:W-:-:S04]  /*e6620*/  ISETP.LT.AND P4, PT, R7, R14, !P3 ;  /* 0x0000000e0700720c */ /* 0x000fc80005f81270 */
[----:B------:R1:W-:Y:S01]  /*e6630*/  @P2 STG.E desc[UR60][R22.64], R40 ;  /* 0x0000002816002986 */ /* 0x0003e2000c10193c */
[-C--:B------:R-:W-:Y:S01]  /*e6640*/  ISETP.LT.AND P2, PT, R9, R14.reuse, !P1 ;  /* 0x0000000e0900720c */ /* 0x080fe20004f41270 */
[----:B----4-:R-:W-:Y:S01]  /*e6650*/  IMAD.WIDE R12, R15, 0x4, R2 ;  /* 0x000000040f0c7825 */ /* 0x010fe200078e0202 */
[----:B------:R-:W-:Y:S01]  /*e6660*/  ISETP.LT.AND P3, PT, R9, R14, !P3 ;  /* 0x0000000e0900720c */ /* 0x000fe20005f61270 */
[----:B------:R-:W4:Y:S01]  /*e6670*/  LDC R10, c[0x0][0x248] ;  /* 0x00009200ff0a7b82 */ /* 0x000f220000000800 */
[----:B--2---:R-:W-:Y:S01]  /*e6680*/  IADD3 R21, R15, R8, RZ ;  /* 0x000000080f157210 */ /* 0x004fe20007ffe0ff */
[----:B------:R-:W-:-:S05]  /*e6690*/  VIADD R25, R6, 0x1b4 ;  /* 0x000001b406197836 */ /* 0x000fca0000000000 */
[----:B-1----:R-:W-:Y:S01]  /*e66a0*/  ISETP.GE.AND P1, PT, R25, R28, PT ;  /* 0x0000001c1900720c */ /* 0x002fe20003f26270 */
[C---:B------:R-:W-:Y:S01]  /*e66b0*/  VIADD R23, R6.reuse, 0x1b6 ;  /* 0x000001b606177836 */ /* 0x040fe20000000000 */
[----:B------:R-:W1:Y:S01]  /*e66c0*/  LDC R25, c[0x0][0x22c] ;  /* 0x00008b00ff197b82 */ /* 0x000e620000000800 */
[C---:B------:R-:W-:Y:S01]  /*e66d0*/  VIADD R8, R6.reuse, 0x1b5 ;  /* 0x000001b506087836 */ /* 0x040fe20000000000 */
[----:B------:R-:W-:-:S06]  /*e66e0*/  IADD3 R27, R6, 0x1e6, RZ ;  /* 0x000001e6061b7810 */ /* 0x000fcc0007ffe0ff */
[----:B------:R-:W2:Y:S01]  /*e66f0*/  LDC R28, c[0x0][0x22c] ;  /* 0x00008b00ff1c7b82 */ /* 0x000ea20000000800 */
[----:B------:R4:W-:Y:S01]  /*e6700*/  @P6 STG.E desc[UR60][R12.64], R17 ;  /* 0x000000110c006986 */ /* 0x0009e2000c10193c */
[----:B------:R-:W-:Y:S01]  /*e6710*/  ISETP.LT.AND P6, PT, R7, R14, !P1 ;  /* 0x0000000e0700720c */ /* 0x000fe20004fc1270 */
[----:B----4-:R-:W-:Y:S01]  /*e6720*/  IMAD.WIDE R12, R15, 0x4, R4 ;  /* 0x000000040f0c7825 */ /* 0x010fe200078e0204 */
[----:B------:R-:W-:-:S04]  /*e6730*/  IADD3 R15, R21, R26, RZ ;  /* 0x0000001a150f7210 */ /* 0x000fc80007ffe0ff */
[----:B------:R-:W4:Y:S01]  /*e6740*/  LDC R26, c[0x0][0x22c] ;  /* 0x00008b00ff1a7b82 */ /* 0x000f220000000800 */
[C---:B------:R-:W-:Y:S01]  /*e6750*/  IMAD.WIDE R16, R21.reuse, 0x4, R2 ;  /* 0x0000000415107825 */ /* 0x040fe200078e0202 */
[----:B------:R1:W-:Y:S03]  /*e6760*/  @P2 STG.E desc[UR60][R12.64], R37 ;  /* 0x000000250c002986 */ /* 0x0003e6000c10193c */
[----:B------:R-:W-:Y:S01]  /*e6770*/  IMAD.WIDE R20, R21, 0x4, R4 ;  /* 0x0000000415147825 */ /* 0x000fe200078e0204 */
[----:B------:R-:W-:Y:S04]  /*e6780*/  @P4 STG.E desc[UR60][R16.64], R45 ;  /* 0x0000002d10004986 */ /* 0x000fe8000c10193c */
[----:B------:R2:W-:Y:S01]  /*e6790*/  @P3 STG.E desc[UR60][R20.64], R41 ;  /* 0x0000002914003986 */ /* 0x0005e2000c10193c */
[----:B------:R-:W-:-:S02]  /*e67a0*/  ISETP.LT.AND P3, PT, R9, R14, !P1 ;  /* 0x0000000e0900720c */ /* 0x000fc40004f61270 */
[----:B---3--:R-:W-:Y:S01]  /*e67b0*/  ISETP.GE.AND P1, PT, R23, R24, PT ;  /* 0x000000181700720c */ /* 0x008fe20003f26270 */
[C---:B-1----:R-:W-:Y:S01]  /*e67c0*/  IMAD.WIDE R12, R15.reuse, 0x4, R2 ;  /* 0x000000040f0c7825 */ /* 0x042fe200078e0202 */
[C---:B------:R-:W-:Y:S01]  /*e67d0*/  IADD3 R23, R15.reuse, R0, RZ ;  /* 0x000000000f177210 */ /* 0x040fe20007ffe0ff */
[----:B------:R-:W1:Y:S01]  /*e67e0*/  LDC R24, c[0x0][0x248] ;  /* 0x00009200ff187b82 */ /* 0x000e620000000800 */
[----:B------:R-:W-:Y:S01]  /*e67f0*/  ISETP.GE.AND P2, PT, R8, R19, PT ;  /* 0x000000130800720c */ /* 0x000fe20003f46270 */
[----:B------:R-:W-:Y:S01]  /*e6800*/  VIADD R0, R6, 0x1b7 ;  /* 0x000001b706007836 */ /* 0x000fe20000000000 */
[----:B------:R-:W3:Y:S01]  /*e6810*/  LDL.LU R19, [R1+0x2d74] ;  /* 0x002d740001137983 */ /* 0x000ee20000300800 */
[----:B--2---:R-:W-:-:S03]  /*e6820*/  IMAD.WIDE R20, R15, 0x4, R4 ;  /* 0x000000040f147825 */ /* 0x004fc600078e0204 */
[----:B------:R2:W-:Y:S01]  /*e6830*/  @P6 STG.E desc[UR60][R12.64], R18 ;  /* 0x000000120c006986 */ /* 0x0005e2000c10193c */
[----:B------:R-:W4:Y:S03]  /*e6840*/  LDC R8, c[0x0][0x248] ;  /* 0x00009200ff087b82 */ /* 0x000f260000000800 */
[----:B------:R4:W-:Y:S01]  /*e6850*/  @P3 STG.E desc[UR60][R20.64], R38 ;  /* 0x0000002614003986 */ /* 0x0009e2000c10193c */
[----:B------:R-:W-:-:S03]  /*e6860*/  ISETP.GE.AND P3, PT, R0, R39, PT ;  /* 0x000000270000720c */ /* 0x000fc60003f66270 */
[----:B------:R-:W3:Y:S01]  /*e6870*/  LDL.LU R39, [R1+0x2d70] ;  /* 0x002d700001277983 */ /* 0x000ee20000300800 */
[-C--:B------:R-:W-:Y:S02]  /*e6880*/  ISETP.LT.AND P4, PT, R7, R14.reuse, !P2 ;  /* 0x0000000e0700720c */ /* 0x080fe40005781270 */
[----:B------:R-:W-:Y:S01]  /*e6890*/  ISETP.LT.AND P2, PT, R9, R14, !P2 ;  /* 0x0000000e0900720c */ /* 0x000fe20005741270 */
[----:B------:R-:W-:-:S04]  /*e68a0*/  IMAD.WIDE R16, R23, 0x4, R2 ;  /* 0x0000000417107825 */ /* 0x000fc800078e0202 */
[----:B--2---:R-:W-:Y:S01]  /*e68b0*/  IMAD.WIDE R12, R23, 0x4, R4 ;  /* 0x00000004170c7825 */ /* 0x004fe200078e0204 */
[----:B------:R-:W-:-:S03]  /*e68c0*/  ISETP.LT.AND P6, PT, R7, R14, !P1 ;  /* 0x0000000e0700720c */ /* 0x000fc60004fc1270 */
[----:B------:R-:W-:Y:S02]  /*e68d0*/  VIADD R0, R6, 0x1b8 ;  /* 0x000001b806007836 */ /* 0x000fe40000000000 */
[----:B------:R2:W-:Y:S01]  /*e68e0*/  @P4 STG.E desc[UR60][R16.64], R46 ;  /* 0x0000002e10004986 */ /* 0x0005e2000c10193c */
[----:B------:R-:W-:Y:S02]  /*e68f0*/  IADD3 R15, R23, R10, RZ ;  /* 0x0000000a170f7210 */ /* 0x000fe40007ffe0ff */
[-C--:B------:R-:W-:Y:S01]  /*e6900*/  ISETP.LT.AND P4, PT, R7, R14.reuse, !P3 ;  /* 0x0000000e0700720c */ /* 0x080fe20005f81270 */
[----:B------:R1:W-:Y:S01]  /*e6910*/  @P2 STG.E desc[UR60][R12.64], R42 ;  /* 0x0000002a0c002986 */ /* 0x0003e2000c10193c */
[CC--:B------:R-:W-:Y:S01]  /*e6920*/  ISETP.LT.AND P2, PT, R9.reuse, R14.reuse, !P1 ;  /* 0x0000000e0900720c */ /* 0x0c0fe20004f41270 */
[----:B------:R-:W3:Y:S01]  /*e6930*/  LDC R10, c[0x0][0x248] ;  /* 0x00009200ff0a7b82 */ /* 0x000ee20000000800 */
[----:B------:R-:W-:Y:S02]  /*e6940*/  ISETP.GE.AND P1, PT, R0, R25, PT ;  /* 0x000000190000720c */ /* 0x000fe40003f26270 */
[----:B------:R-:W-:Y:S01]  /*e6950*/  ISETP.LT.AND P3, PT, R9, R14, !P3 ;  /* 0x0000000e0900720c */ /* 0x000fe20005f61270 */
[----:B------:R-:W-:-:S04]  /*e6960*/  IMAD.WIDE R22, R15, 0x4, R2 ;  /* 0x000000040f167825 */ /* 0x000fc800078e0202 */
[----:B------:R-:W3:Y:S01]  /*e6970*/  LDC R0, c[0x0][0x248] ;  /* 0x00009200ff007b82 */ /* 0x000ee20000000800 */
[C---:B----4-:R-:W-:Y:S01]  /*e6980*/  IADD3 R21, R15.reuse, R8, RZ ;  /* 0x000000080f157210 */ /* 0x050fe20007ffe0ff */
[----:B--2---:R-:W-:-:S04]  /*e6990*/  IMAD.WIDE R16, R15, 0x4, R4 ;  /* 0x000000040f107825 */ /* 0x004fc800078e0204 */
[----:B------:R-:W-:Y:S02]  /*e69a0*/  VIADD R8, R6, 0x1b9 ;  /* 0x000001b906087836 */ /* 0x000fe40000000000 */
[C---:B-1----:R-:W-:Y:S01]  /*e69b0*/  IMAD.WIDE R12, R21.reuse, 0x4, R2 ;  /* 0x00000004150c7825 */ /* 0x042fe200078e0202 */
[----:B------:R-:W-:Y:S01]  /*e69c0*/  IADD3 R15, R21, R24, RZ ;  /* 0x00000018150f7210 */ /* 0x000fe20007ffe0ff */
[----:B------:R-:W1:Y:S08]  /*e69d0*/  LDC R25, c[0x0][0x22c] ;  /* 0x00008b00ff197b82 */ /* 0x000e700000000800 */
[----:B------:R-:W2:Y:S01]  /*e69e0*/  LDC R24, c[0x0][0x22c] ;  /* 0x00008b00ff187b82 */ /* 0x000ea20000000800 */
[----:B---3--:R3:W-:Y:S01]  /*e69f0*/  @P6 STG.E desc[UR60][R22.64], R19 ;  /* 0x0000001316006986 */ /* 0x0087e2000c10193c */
[----:B------:R-:W-:Y:S01]  /*e6a00*/  ISETP.LT.AND P6, PT, R7, R14, !P1 ;  /* 0x0000000e0700720c */ /* 0x000fe20004fc1270 */
[----:B---3--:R-:W-:-:S02]  /*e6a10*/  IMAD.WIDE R18, R21, 0x4, R4 ;  /* 0x0000000415127825 */ /* 0x008fc400078e0204 */
[----:B------:R-:W-:Y:S01]  /*e6a20*/  @P2 STG.E desc[UR60][R16.64], R39 ;  /* 0x0000002710002986 */ /* 0x000fe2000c10193c */
[----:B------:R-:W-:Y:S02]  /*e6a30*/  ISETP.GE.AND P2, PT, R8, R33, PT ;  /* 0x000000210800720c */ /* 0x000fe40003f46270 */
[----:B------:R-:W3:Y:S01]  /*e6a40*/  LDC R22, c[0x0][0x248] ;  /* 0x00009200ff167b82 */ /* 0x000ee20000000800 */
[----:B------:R4:W-:Y:S01]  /*e6a50*/  @P4 STG.E desc[UR60][R12.64], R47 ;  /* 0x0000002f0c004986 */ /* 0x0009e2000c10193c */
[----:B------:R-:W-:-:S03]  /*e6a60*/  VIADD R23, R6, 0x1ba ;  /* 0x000001ba06177836 */ /* 0x000fc60000000000 */
[----:B------:R-:W3:Y:S01]  /*e6a70*/  LDL.LU R33, [R1+0x2d6c] ;  /* 0x002d6c0001217983 */ /* 0x000ee20000300800 */
[----:B------:R-:W-:Y:S02]  /*e6a80*/  IMAD.WIDE R20, R15, 0x4, R2 ;  /* 0x000000040f147825 */ /* 0x000fe400078e0202 */
[----:B------:R-:W1:Y:S01]  /*e6a90*/  LDC R8, c[0x0][0x248] ;  /* 0x00009200ff087b82 */ /* 0x000e620000000800 */
[----:B------:R2:W-:Y:S01]  /*e6aa0*/  @P3 STG.E desc[UR60][R18.64], R43 ;  /* 0x0000002b12003986 */ /* 0x0005e2000c10193c */
[----:B------:R-:W-:Y:S02]  /*e6ab0*/  ISETP.LT.AND P3, PT, R9, R14, !P1 ;  /* 0x0000000e0900720c */ /* 0x000fe40004f61270 */
[----:B------:R-:W-:Y:S01]  /*e6ac0*/  ISETP.GE.AND P1, PT, R23, R26, PT ;  /* 0x0000001a1700720c */ /* 0x000fe20003f26270 */
[C---:B----4-:R-:W-:Y:S01]  /*e6ad0*/  IMAD.WIDE R12, R15.reuse, 0x4, R4 ;  /* 0x000000040f0c7825 */ /* 0x050fe200078e0204 */
[----:B------:R-:W-:Y:S01]  /*e6ae0*/  IADD3 R23, R15, R0, RZ ;  /* 0x000000000f177210 */ /* 0x000fe20007ffe0ff */
[----:B------:R4:W-:Y:S01]  /*e6af0*/  @P6 STG.E desc[UR60][R20.64], R32 ;  /* 0x0000002014006986 */ /* 0x0009e2000c10193c */
[----:B------:R-:W-:Y:S01]  /*e6b00*/  ISETP.LT.AND P4, PT, R7, R14, !P2 ;  /* 0x0000000e0700720c */ /* 0x000fe20005781270 */
[----:B------:R-:W-:Y:S01]  /*e6b10*/  VIADD R0, R6, 0x1bb ;  /* 0x000001bb06007836 */ /* 0x000fe20000000000 */
[----:B------:R-:W3:Y:S05]  /*e6b20*/  LDC R26, c[0x0][0x22c] ;  /* 0x00008b00ff1a7b82 */ /* 0x000eea0000000800 */
[----:B------:R4:W-:Y:S01]  /*e6b30*/  @P3 STG.E desc[UR60][R12.64], R52 ;  /* 0x000000340c003986 */ /* 0x0009e2000c10193c */
[----:B------:R-:W-:-:S02]  /*e6b40*/  ISETP.GE.AND P3, PT, R0, R34, PT ;  /* 0x000000220000720c */ /* 0x000fc40003f66270 */
[----:B------:R-:W-:Y:S01]  /*e6b50*/  ISETP.LT.AND P2, PT, R9, R14, !P2 ;  /* 0x0000000e0900720c */ /* 0x000fe20005741270 */
[----:B------:R-:W3:Y:S01]  /*e6b60*/  LDL.LU R34, [R1+0x2d68] ;  /* 0x002d680001227983 */ /* 0x000ee20000300800 */
[C---:B------:R-:W-:Y:S01]  /*e6b70*/  IMAD.WIDE R16, R23.reuse, 0x4, R2 ;  /* 0x0000000417107825 */ /* 0x040fe200078e0202 */
[C---:B------:R-:W-:Y:S01]  /*e6b80*/  IADD3 R15, R23.reuse, R10, RZ ;  /* 0x0000000a170f7210 */ /* 0x040fe20007ffe0ff */
[----:B------:R-:W3:Y:S02]  /*e6b90*/  LDC R0, c[0x0][0x248] ;  /* 0x00009200ff007b82 */ /* 0x000ee40000000800 */
[----:B--2---:R-:W-:Y:S01]  /*e6ba0*/  IMAD.WIDE R18, R23, 0x4, R4 ;  /* 0x0000000417127825 */ /* 0x004fe200078e0204 */
[----:B------:R2:W-:Y:S01]  /*e6bb0*/  @P4 STG.E desc[UR60][R16.64], R60 ;  /* 0x0000003c10004986 */ /* 0x0005e2000c10193c */
[CC--:B------:R-:W-:Y:S02]  /*e6bc0*/  ISETP.LT.AND P6, PT, R7.reuse, R14.reuse, !P1 ;  /* 0x0000000e0700720c */ /* 0x0c0fe40004fc1270 */
[----:B------:R-:W-:Y:S01]  /*e6bd0*/  VIADD R23, R6, 0x1bc ;  /* 0x000001bc06177836 */ /* 0x000fe20000000000 */
[-C--:B------:R-:W-:Y:S01]  /*e6be0*/  ISETP.LT.AND P4, PT, R7, R14.reuse, !P3 ;  /* 0x0000000e0700720c */ /* 0x080fe20005f81270 */
[----:B------:R-:W3:Y:S01]  /*e6bf0*/  LDC R10, c[0x0][0x248] ;  /* 0x00009200ff0a7b82 */ /* 0x000ee20000000800 */
[----:B------:R2:W-:Y:S01]  /*e6c00*/  @P2 STG.E desc[UR60][R18.64], R56 ;  /* 0x0000003812002986 */ /* 0x0005e2000c10193c */
[----:B------:R-:W-:-:S02]  /*e6c10*/  ISETP.LT.AND P2, PT, R9, R14, !P1 ;  /* 0x0000000e0900720c */ /* 0x000fc40004f41270 */
[----:B------:R-:W-:Y:S02]  /*e6c20*/  ISETP.LT.AND P3, PT, R9, R14, !P3 ;  /* 0x0000000e0900720c */ /* 0x000fe40005f61270 */
[----:B------:R-:W-:Y:S02]  /*e6c30*/  ISETP.GE.AND P1, PT, R23, R24, PT ;  /* 0x000000181700720c */ /* 0x000fe40003f26270 */
[C---:B-1----:R-:W-:Y:S01]  /*e6c40*/  IADD3 R23, R15.reuse, R8, RZ ;  /* 0x000000080f177210 */ /* 0x042fe20007ffe0ff */
[C---:B----4-:R-:W-:Y:S01]  /*e6c50*/  IMAD.WIDE R20, R15.reuse, 0x4, R2 ;  /* 0x000000040f147825 */ /* 0x050fe200078e0202 */
[----:B------:R-:W1:Y:S03]  /*e6c60*/  LDC R24, c[0x0][0x22c] ;  /* 0x00008b00ff187b82 */ /* 0x000e660000000800 */
[----:B------:R-:W-:-:S04]  /*e6c70*/  IMAD.WIDE R12, R15, 0x4, R4 ;  /* 0x000000040f0c7825 */ /* 0x000fc800078e0204 */
[----:B--2---:R-:W-:-:S04]  /*e6c80*/  IMAD.WIDE R16, R23, 0x4, R2 ;  /* 0x0000000417107825 */ /* 0x004fc800078e0202 */
[C---:B------:R-:W-:Y:S01]  /*e6c90*/  IMAD.WIDE R18, R23.reuse, 0x4, R4 ;  /* 0x0000000417127825 */ /* 0x040fe200078e0204 */
[----:B---3--:R-:W-:Y:S02]  /*e6ca0*/  IADD3 R15, R23, R22, RZ ;  /* 0x00000016170f7210 */ /* 0x008fe40007ffe0ff */
[----:B------:R-:W2:Y:S01]  /*e6cb0*/  LDC R22, c[0x0][0x248] ;  /* 0x00009200ff167b82 */ /* 0x000ea20000000800 */
[C---:B------:R-:W-:Y:S01]  /*e6cc0*/  VIADD R8, R6.reuse, 0x1bd ;  /* 0x000001bd06087836 */ /* 0x040fe20000000000 */
[----:B------:R-:W-:Y:S01]  /*e6cd0*/  IADD3 R23, R15, R0, RZ ;  /* 0x000000000f177210 */ /* 0x000fe20007ffe0ff */
[----:B------:R-:W-:Y:S01]  /*e6ce0*/  VIADD R0, R6, 0x1bf ;  /* 0x000001bf06007836 */ /* 0x000fe20000000000 */
[----:B------:R3:W-:Y:S01]  /*e6cf0*/  @P6 STG.E desc[UR60][R20.64], R33 ;  /* 0x0000002114006986 */ /* 0x0007e2000c10193c */
[----:B------:R-:W-:-:S03]  /*e6d00*/  ISETP.LT.AND P6, PT, R7, R14, !P1 ;  /* 0x0000000e0700720c */ /* 0x000fc60004fc1270 */
[----:B------:R4:W-:Y:S04]  /*e6d10*/  @P2 STG.E desc[UR60][R12.64], R53 ;  /* 0x000000350c002986 */ /* 0x0009e8000c10193c */
[----:B------:R1:W-:Y:S04]  /*e6d20*/  @P4 STG.E desc[UR60][R16.64], R61 ;  /* 0x0000003d10004986 */ /* 0x0003e8000c10193c */
[----:B------:R2:W-:Y:S01]  /*e6d30*/  @P3 STG.E desc[UR60][R18.64], R57 ;  /* 0x0000003912003986 */ /* 0x0005e2000c10193c */
[----:B------:R-:W-:Y:S01]  /*e6d40*/  ISETP.LT.AND P3, PT, R9, R14, !P1 ;  /* 0x0000000e0900720c */ /* 0x000fe20004f61270 */
[----:B---3--:R-:W-:-:S04]  /*e6d50*/  IMAD.WIDE R20, R15, 0x4, R2 ;  /* 0x000000040f147825 */ /* 0x008fc800078e0202 */
[----:B----4-:R-:W-:Y:S01]  /*e6d60*/  IMAD.WIDE R12, R15, 0x4, R4 ;  /* 0x000000040f0c7825 */ /* 0x010fe200078e0204 */
[----:B------:R-:W-:Y:S02]  /*e6d70*/  ISETP.GE.AND P2, PT, R8, R35, PT ;  /* 0x000000230800720c */ /* 0x000fe40003f46270 */
[----:B------:R-:W3:Y:S04]  /*e6d80*/  LDL.LU R35, [R1+0x2d64] ;  /* 0x002d640001237983 */ /* 0x000ee80000300800 */
[----:B------:R4:W-:Y:S04]  /*e6d90*/  @P6 STG.E desc[UR60][R20.64], R34 ;  /* 0x0000002214006986 */ /* 0x0009e8000c10193c */
[----:B------:R4:W-:Y:S01]  /*e6da0*/  @P3 STG.E desc[UR60][R12.64], R54 ;  /* 0x000000360c003986 */ /* 0x0009e2000c10193c */
[----:B------:R-:W-:Y:S01]  /*e6db0*/  ISETP.GE.AND P3, PT, R0, R55, PT ;  /* 0x000000370000720c */ /* 0x000fe20003f66270 */
[----:B------:R-:W-:Y:S01]  /*e6dc0*/  VIADD R8, R6, 0x1be ;  /* 0x000001be06087836 */ /* 0x000fe20000000000 */
[----:B------:R-:W-:Y:S01]  /*e6dd0*/  ISETP.LT.AND P4, PT, R7, R14, !P2 ;  /* 0x0000000e0700720c */ /* 0x000fe20005781270 */
[----:B------:R-:W3:Y:S01]  /*e6de0*/  LDL.LU R55, [R1+0x2d60] ;  /* 0x002d600001377983 */ /* 0x000ee20000300800 */
[C---:B-1----:R-:W-:Y:S01]  /*e6df0*/  IMAD.WIDE R16, R23.reuse, 0x4, R2 ;  /* 0x0000000417107825 */ /* 0x042fe200078e0202 */
[----:B------:R-:W-:Y:S01]  /*e6e00*/  IADD3 R15, R23, R10, RZ ;  /* 0x0000000a170f7210 */ /* 0x000fe20007ffe0ff */
[----:B------:R-:W1:Y:S01]  /*e6e10*/  LDC R0, c[0x0][0x248] ;  /* 0x00009200ff007b82 */ /* 0x000e620000000800 */
[----:B------:R-:W-:-:S07]  /*e6e20*/  ISETP.GE.AND P1, PT, R8, R25, PT ;  /* 0x000000190800720c */ /* 0x000fce0003f26270 */
[----:B------:R-:W1:Y:S01]  /*e6e30*/  LDC R8, c[0x0][0x248] ;  /* 0x00009200ff087b82 */ /* 0x000e620000000800 */
[-C--:B------:R-:W-:Y:S01]  /*e6e40*/  ISETP.LT.AND P2, PT, R9, R14.reuse, !P2 ;  /* 0x0000000e0900720c */ /* 0x080fe20005741270 */
[----:B--2---:R-:W-:Y:S01]  /*e6e50*/  IMAD.WIDE R18, R23, 0x4, R4 ;  /* 0x0000000417127825 */ /* 0x004fe200078e0204 */
[----:B------:R2:W-:Y:S01]  /*e6e60*/  @P4 STG.E desc[UR60][R16.64], R62 ;  /* 0x0000003e10004986 */ /* 0x0005e2000c10193c */
[CC--:B------:R-:W-:Y:S02]  /*e6e70*/  ISETP.LT.AND P6, PT, R7.reuse, R14.reuse, !P1 ;  /* 0x0000000e0700720c */ /* 0x0c0fe40004fc1270 */
[----:B------:R-:W-:Y:S01]  /*e6e80*/  VIADD R23, R6, 0x1c0 ;  /* 0x000001c006177836 */ /* 0x000fe20000000000 */
[-C--:B------:R-:W-:Y:S01]  /*e6e90*/  ISETP.LT.AND P4, PT, R7, R14.reuse, !P3 ;  /* 0x0000000e0700720c */ /* 0x080fe20005f81270 */
[----:B----4-:R-:W-:Y:S01]  /*e6ea0*/  IMAD.WIDE R20, R15, 0x4, R2 ;  /* 0x000000040f147825 */ /* 0x010fe200078e0202 */
[CC--:B------:R-:W-:Y:S01]  /*e6eb0*/  ISETP.LT.AND P3, PT, R9.reuse, R14.reuse, !P3 ;  /* 0x0000000e0900720c */ /* 0x0c0fe20005f61270 */
[----:B------:R-:W4:Y:S04]  /*e6ec0*/  LDC R25, c[0x0][0x22c] ;  /* 0x00008b00ff197b82 */ /* 0x000f280000000800 */
[----:B------:R2:W-:Y:S01]  /*e6ed0*/  @P2 STG.E desc[UR60][R18.64], R58 ;  /* 0x0000003a12002986 */ /* 0x0005e2000c10193c */
[----:B------:R-:W-:-:S02]  /*e6ee0*/  ISETP.LT.AND P2, PT, R9, R14, !P1 ;  /* 0x0000000e0900720c */ /* 0x000fc40004f41270 */
[----:B------:R-:W-:Y:S01]  /*e6ef0*/  ISETP.GE.AND P1, PT, R23, R24, PT ;  /* 0x000000181700720c */ /* 0x000fe20003f26270 */
[C---:B------:R-:W-:Y:S01]  /*e6f00*/  IMAD.WIDE R12, R15.reuse, 0x4, R4 ;  /* 0x000000040f0c7825 */ /* 0x040fe200078e0204 */
[----:B------:R-:W4:Y:S01]  /*e6f10*/  LDC R10, c[0x0][0x248] ;  /* 0x00009200ff0a7b82 */ /* 0x000f220000000800 */
[----:B-1----:R-:W-:Y:S02]  /*e6f20*/  IADD3 R23, R15, R8, RZ ;  /* 0x000000080f177210 */ /* 0x002fe40007ffe0ff */
[----:B------:R-:W-:-:S05]  /*e6f30*/  VIADD R8, R6, 0x1c1 ;  /* 0x000001c106087836 */ /* 0x000fca0000000000 */
[----:B------:R-:W1:Y:S01]  /*e6f40*/  LDC R24, c[0x0][0x22c] ;  /* 0x00008b00ff187b82 */ /* 0x000e620000000800 */
[----:B--2---:R-:W-:-:S04]  /*e6f50*/  IMAD.WIDE R16, R23, 0x4, R2 ;  /* 0x0000000417107825 */ /* 0x004fc800078e0202 */
[C---:B------:R-:W-:Y:S01]  /*e6f60*/  IMAD.WIDE R18, R23.reuse, 0x4, R4 ;  /* 0x0000000417127825 */ /* 0x040fe200078e0204 */
[----:B------:R-:W-:Y:S02]  /*e6f70*/  IADD3 R15, R23, R22, RZ ;  /* 0x00000016170f7210 */ /* 0x000fe40007ffe0ff */
[----:B------:R-:W2:Y:S02]  /*e6f80*/  LDC R22, c[0x0][0x248] ;  /* 0x00009200ff167b82 */ /* 0x000ea40000000800 */
[----:B------:R-:W-:Y:S01]  /*e6f90*/  IADD3 R23, R15, R0, RZ ;  /* 0x000000000f177210 */ /* 0x000fe20007ffe0ff */
[----:B------:R-:W-:Y:S01]  /*e6fa0*/  VIADD R0, R6, 0x1c3 ;  /* 0x000001c306007836 */ /* 0x000fe20000000000 */
[----:B---3--:R3:W-:Y:S01]  /*e6fb0*/  @P6 STG.E desc[UR60][R20.64], R35 ;  /* 0x0000002314006986 */ /* 0x0087e2000c10193c */
[----:B------:R-:W-:-:S03]  /*e6fc0*/  ISETP.LT.AND P6, PT, R7, R14, !P1 ;  /* 0x0000000e0700720c */ /* 0x000fc60004fc1270 */
[----:B------:R4:W-:Y:S01]  /*e6fd0*/  @P2 STG.E desc[UR60][R12.64], R55 ;  /* 0x000000370c002986 */ /* 0x0009e2000c10193c */
[----:B------:R-:W-:-:S03]  /*e6fe0*/  ISETP.GE.AND P2, PT, R8, R49, PT ;  /* 0x000000310800720c */ /* 0x000fc60003f46270 */
[----:B------:R1:W-:Y:S04]  /*e6ff0*/  @P4 STG.E desc[UR60][R16.64], R63 ;  /* 0x0000003f10004986 */ /* 0x0003e8000c10193c */
[----:B------:R-:W2:Y:S04]  /*e7000*/  LDL.LU R49, [R1+0x2d5c] ;  /* 0x002d5c0001317983 */ /* 0x000ea80000300800 */
[----:B------:R1:W-:Y:S01]  /*e7010*/  @P3 STG.E desc[UR60][R18.64], R59 ;  /* 0x0000003b12003986 */ /* 0x0003e2000c10193c */
[----:B------:R-:W-:Y:S01]  /*e7020*/  ISETP.LT.AND P3, PT, R9, R14, !P1 ;  /* 0x0000000e0900720c */ /* 0x000fe20004f61270 */
[----:B---3--:R-:W-:-:S04]  /*e7030*/  IMAD.WIDE R20, R15, 0x4, R2 ;  /* 0x000000040f147825 */ /* 0x008fc800078e0202 */
[----:B----4-:R-:W-:Y:S01]  /*e7040*/  IMAD.WIDE R12, R15, 0x4, R4 ;  /* 0x000000040f0c7825 */ /* 0x010fe200078e0204 */
[----:B------:R3:W-:Y:S07]  /*e7050*/  @P6 STG.E desc[UR60][R20.64], R48 ;  /* 0x0000003014006986 */ /* 0x0007ee000c10193c */
[----:B------:R4:W-:Y:S01]  /*e7060*/  @P3 STG.E desc[UR60][R12.64], R68 ;  /* 0x000000440c003986 */ /* 0x0009e2000c10193c */
[----:B------:R-:W-:Y:S01]  /*e7070*/  ISETP.GE.AND P3, PT, R0, R50, PT ;  /* 0x000000320000720c */ /* 0x000fe20003f66270 */
[----:B------:R-:W-:Y:S01]  /*e7080*/  VIADD R8, R6, 0x1c2 ;  /* 0x000001c206087836 */ /* 0x000fe20000000000 */
[----:B------:R-:W-:Y:S01]  /*e7090*/  ISETP.LT.AND P4, PT, R7, R14, !P2 ;  /* 0x0000000e0700720c */ /* 0x000fe20005781270 */
[----:B------:R-:W2:Y:S01]  /*e70a0*/  LDL.LU R50, [R1+0x2d58] ;  /* 0x002d580001327983 */ /* 0x000ea20000300800 */
[C---:B-1----:R-:W-:Y:S01]  /*e70b0*/  IMAD.WIDE R16, R23.reuse, 0x4, R2 ;  /* 0x0000000417107825 */ /* 0x042fe200078e0202 */
[----:B------:R-:W-:Y:S01]  /*e70c0*/  IADD3 R15, R23, R10, RZ ;  /* 0x0000000a170f7210 */ /* 0x000fe20007ffe0ff */
[----:B------:R-:W1:Y:S01]  /*e70d0*/  LDC R0, c[0x0][0x248] ;  /* 0x00009200ff007b82 */ /* 0x000e620000000800 */
[----:B------:R-:W-:-:S07]  /*e70e0*/  ISETP.GE.AND P1, PT, R8, R25, PT ;  /* 0x000000190800720c */ /* 0x000fce0003f26270 */
[----:B------:R-:W1:Y:S01]  /*e70f0*/  LDC R8, c[0x0][0x248] ;  /* 0x00009200ff087b82 */ /* 0x000e620000000800 */
[-C--:B------:R-:W-:Y:S01]  /*e7100*/  ISETP.LT.AND P2, PT, R9, R14.reuse, !P2 ;  /* 0x0000000e0900720c */ /* 0x080fe20005741270 */
[----:B------:R-:W-:Y:S01]  /*e7110*/  IMAD.WIDE R18, R23, 0x4, R4 ;  /* 0x0000000417127825 */ /* 0x000fe200078e0204 */
[----:B------:R1:W-:Y:S01]  /*e7120*/  @P4 STG.E desc[UR60][R16.64], R76 ;  /* 0x0000004c10004986 */ /* 0x0003e2000c10193c */
[CC--:B------:R-:W-:Y:S02]  /*e7130*/  ISETP.LT.AND P6, PT, R7.reuse, R14.reuse, !P1 ;  /* 0x0000000e0700720c */ /* 0x0c0fe40004fc1270 */
[----:B------:R-:W-:Y:S01]  /*e7140*/  VIADD R23, R6, 0x1c4 ;  /* 0x000001c406177836 */ /* 0x000fe20000000000 */
[-C--:B------:R-:W-:Y:S01]  /*e7150*/  ISETP.LT.AND P4, PT, R7, R14.reuse, !P3 ;  /* 0x0000000e0700720c */ /* 0x080fe20005f81270 */
[----:B---3--:R-:W-:Y:S01]  /*e7160*/  IMAD.WIDE R20, R15, 0x4, R2 ;  /* 0x000000040f147825 */ /* 0x008fe200078e0202 */
[CC--:B------:R-:W-:Y:S01]  /*e7170*/  ISETP.LT.AND P3, PT, R9.reuse, R14.reuse, !P3 ;  /* 0x0000000e0900720c */ /* 0x0c0fe20005f61270 */
[----:B------:R-:W3:Y:S04]  /*e7180*/  LDC R25, c[0x0][0x22c] ;  /* 0x00008b00ff197b82 */ /* 0x000ee80000000800 */
[----:B------:R1:W-:Y:S01]  /*e7190*/  @P2 STG.E desc[UR60][R18.64], R72 ;  /* 0x0000004812002986 */ /* 0x0003e2000c10193c */
[----:B------:R-:W-:-:S02]  /*e71a0*/  ISETP.LT.AND P2, PT, R9, R14, !P1 ;  /* 0x0000000e0900720c */ /* 0x000fc40004f41270 */
[----:B------:R-:W-:Y:S01]  /*e71b0*/  ISETP.GE.AND P1, PT, R23, R24, PT ;  /* 0x000000181700720c */ /* 0x000fe20003f26270 */
[C---:B----4-:R-:W-:Y:S01]  /*e71c0*/  IMAD.WIDE R12, R15.reuse, 0x4, R4 ;  /* 0x000000040f0c7825 */ /* 0x050fe200078e0204 */
[----:B------:R-:W4:Y:S01]  /*e71d0*/  LDC R10, c[0x0][0x248] ;  /* 0x00009200ff0a7b82 */ /* 0x000f220000000800 */
[----:B-1----:R-:W-:-:S07]  /*e71e0*/  IADD3 R23, R15, R8, RZ ;  /* 0x000000080f177210 */ /* 0x002fce0007ffe0ff */
[----:B------:R-:W1:Y:S01]  /*e71f0*/  LDC R24, c[0x0][0x22c] ;  /* 0x00008b00ff187b82 */ /* 0x000e620000000800 */
[----:B------:R-:W-:-:S04]  /*e7200*/  IMAD.WIDE R16, R23, 0x4, R2 ;  /* 0x0000000417107825 */ /* 0x000fc800078e0202 */
[C---:B------:R-:W-:Y:S01]  /*e7210*/  IMAD.WIDE R18, R23.reuse, 0x4, R4 ;  /* 0x0000000417127825 */ /* 0x040fe200078e0204 */
[----:B--2---:R-:W-:Y:S02]  /*e7220*/  IADD3 R15, R23, R22, RZ ;  /* 0x00000016170f7210 */ /* 0x004fe40007ffe0ff */
        /* <DEDUP_REMOVED lines=284> */
[----:B-1----:R-:W-:-:S04]  /*e83f0*/  IMAD.WIDE R16, R23, 0x4, R2 ;  /* 0x0000000417107825 */ /* 0x002fc800078e0202 */
[----:B--2---:R-:W-:Y:S01]  /*e8400*/  IMAD.WIDE R18, R23, 0x4, R4 ;  /* 0x0000000417127825 */ /* 0x004fe200078e0204 */
[----:B------:R-:W-:Y:S01]  /*e8410*/  ISETP.GE.AND P1, PT, R8, R25, PT ;  /* 0x000000190800720c */ /* 0x000fe20003f26270 */
[----:B------:R-:W1:Y:S01]  /*e8420*/  LDC R0, c[0x0][0x248] ;  /* 0x00009200ff007b82 */ /* 0x000e620000000800 */
[----:B------:R-:W-:-:S07]  /*e8430*/  ISETP.LT.AND P2, PT, R9, R14, !P2 ;  /* 0x0000000e0900720c */ /* 0x000fce0005741270 */
[----:B------:R-:W2:Y:S01]  /*e8440*/  LDC R8, c[0x0][0x248] ;  /* 0x00009200ff087b82 */ /* 0x000ea20000000800 */
[----:B------:R3:W-:Y:S01]  /*e8450*/  @P4 STG.E desc[UR60][R16.64], R158 ;  /* 0x0000009e10004986 */ /* 0x0007e2000c10193c */
[----:B------:R-:W-:Y:S02]  /*e8460*/  ISETP.LT.AND P6, PT, R7, R14, !P1 ;  /* 0x0000000e0700720c */ /* 0x000fe40004fc1270 */
[----:B------:R-:W-:Y:S02]  /*e8470*/  IADD3 R15, R23, R10, RZ ;  /* 0x0000000a170f7210 */ /* 0x000fe40007ffe0ff */
[----:B------:R1:W-:Y:S01]  /*e8480*/  @P2 STG.E desc[UR60][R18.64], R154 ;  /* 0x0000009a12002986 */ /* 0x0003e2000c10193c */
[----:B------:R-:W-:Y:S01]  /*e8490*/  ISETP.LT.AND P2, PT, R9, R14, !P1 ;  /* 0x0000000e0900720c */ /* 0x000fe20004f41270 */
[----:B------:R-:W-:Y:S01]  /*e84a0*/  VIADD R23, R6, 0x1e0 ;  /* 0x000001e006177836 */ /* 0x000fe20000000000 */
[----:B------:R-:W1:Y:S01]  /*e84b0*/  LDC R25, c[0x0][0x22c] ;  /* 0x00008b00ff197b82 */ /* 0x000e620000000800 */
[----:B----4-:R-:W-:-:S03]  /*e84c0*/  IMAD.WIDE R20, R15, 0x4, R2 ;  /* 0x000000040f147825 */ /* 0x010fc600078e0202 */
[----:B------:R-:W-:Y:S01]  /*e84d0*/  ISETP.GE.AND P1, PT, R23, R24, PT ;  /* 0x000000181700720c */ /* 0x000fe20003f26270 */
[----:B------:R-:W-:Y:S01]  /*e84e0*/  IMAD.WIDE R12, R15, 0x4, R4 ;  /* 0x000000040f0c7825 */ /* 0x000fe200078e0204 */
[----:B------:R-:W-:Y:S02]  /*e84f0*/  ISETP.LT.AND P4, PT, R7, R14, !P3 ;  /* 0x0000000e0700720c */ /* 0x000fe40005f81270 */
[----:B------:R-:W4:Y:S01]  /*e8500*/  LDC R10, c[0x0][0x248] ;  /* 0x00009200ff0a7b82 */ /* 0x000f220000000800 */
[----:B--2---:R-:W-:Y:S01]  /*e8510*/  IADD3 R23, R15, R8, RZ ;  /* 0x000000080f177210 */ /* 0x004fe20007ffe0ff */
[----:B------:R-:W-:Y:S01]  /*e8520*/  VIADD R8, R6, 0x1e1 ;  /* 0x000001e106087836 */ /* 0x000fe20000000000 */
[----:B---3--:R2:W-:Y:S05]  /*e8530*/  @P6 STG.E desc[UR60][R20.64], R99 ;  /* 0x0000006314006986 */ /* 0x0085ea000c10193c */
[----:B------:R-:W3:Y:S01]  /*e8540*/  LDC R24, c[0x0][0x22c] ;  /* 0x00008b00ff187b82 */ /* 0x000ee20000000800 */
[----:B------:R4:W-:Y:S01]  /*e8550*/  @P2 STG.E desc[UR60][R12.64], R135 ;  /* 0x000000870c002986 */ /* 0x0009e2000c10193c */
[----:B------:R-:W-:-:S03]  /*e8560*/  ISETP.GE.AND P2, PT, R8, R129, PT ;  /* 0x000000810800720c */ /* 0x000fc60003f46270 */
[----:B------:R-:W3:Y:S01]  /*e8570*/  LDL.LU R129, [R1+0x2d1c] ;  /* 0x002d1c0001817983 */ /* 0x000ee20000300800 */
[----:B------:R-:W-:Y:S01]  /*e8580*/  ISETP.LT.AND P3, PT, R9, R14, !P3 ;  /* 0x0000000e0900720c */ /* 0x000fe20005f61270 */
[----:B------:R-:W-:-:S04]  /*e8590*/  IMAD.WIDE R16, R23, 0x4, R2 ;  /* 0x0000000417107825 */ /* 0x000fc800078e0202 */
[----:B-1----:R-:W-:Y:S01]  /*e85a0*/  IMAD.WIDE R18, R23, 0x4, R4 ;  /* 0x0000000417127825 */ /* 0x002fe200078e0204 */
[----:B------:R1:W-:Y:S01]  /*e85b0*/  @P4 STG.E desc[UR60][R16.64], R159 ;  /* 0x0000009f10004986 */ /* 0x0003e2000c10193c */
[----:B------:R-:W-:Y:S02]  /*e85c0*/  ISETP.LT.AND P6, PT, R7, R14, !P1 ;  /* 0x0000000e0700720c */ /* 0x000fe40004fc1270 */
[----:B------:R-:W-:Y:S01]  /*e85d0*/  VIADD R8, R6, 0x1e2 ;  /* 0x000001e206087836 */ /* 0x000fe20000000000 */
[----:B------:R-:W-:Y:S02]  /*e85e0*/  IADD3 R15, R23, R22, RZ ;  /* 0x00000016170f7210 */ /* 0x000fe40007ffe0ff */
[----:B------:R-:W1:Y:S01]  /*e85f0*/  LDC R22, c[0x0][0x22c] ;  /* 0x00008b00ff167b82 */ /* 0x000e620000000800 */
[----:B------:R1:W-:Y:S01]  /*e8600*/  @P3 STG.E desc[UR60][R18.64], R155 ;  /* 0x0000009b12003986 */ /* 0x0003e2000c10193c */
[----:B------:R-:W-:Y:S02]  /*e8610*/  ISETP.LT.AND P3, PT, R9, R14, !P1 ;  /* 0x0000000e0900720c */ /* 0x000fe40004f61270 */
[----:B------:R-:W-:-:S02]  /*e8620*/  ISETP.GE.AND P1, PT, R8, R25, PT ;  /* 0x000000190800720c */ /* 0x000fc40003f26270 */
[----:B------:R-:W-:Y:S02]  /*e8630*/  ISETP.LT.AND P4, PT, R7, R14, !P2 ;  /* 0x0000000e0700720c */ /* 0x000fe40005781270 */
[----:B------:R-:W1:Y:S01]  /*e8640*/  LDC R8, c[0x0][0x248] ;  /* 0x00009200ff087b82 */ /* 0x000e620000000800 */
[----:B------:R-:W-:Y:S02]  /*e8650*/  IADD3 R23, R15, R0, RZ ;  /* 0x000000000f177210 */ /* 0x000fe40007ffe0ff */
[----:B------:R-:W-:Y:S01]  /*e8660*/  ISETP.LT.AND P2, PT, R9, R14, !P2 ;  /* 0x0000000e0900720c */ /* 0x000fe20005741270 */
[----:B--2---:R-:W-:-:S04]  /*e8670*/  IMAD.WIDE R20, R15, 0x4, R2 ;  /* 0x000000040f147825 */ /* 0x004fc800078e0202 */
[----:B----4-:R-:W-:Y:S01]  /*e8680*/  IMAD.WIDE R12, R15, 0x4, R4 ;  /* 0x000000040f0c7825 */ /* 0x010fe200078e0204 */
[----:B------:R2:W-:Y:S01]  /*e8690*/  @P6 STG.E desc[UR60][R20.64], R128 ;  /* 0x0000008014006986 */ /* 0x0005e2000c10193c */
[----:B------:R-:W4:Y:S02]  /*e86a0*/  LDC R0, c[0x0][0x248] ;  /* 0x00009200ff007b82 */ /* 0x000f240000000800 */
[C---:B------:R-:W-:Y:S01]  /*e86b0*/  IMAD.IADD R15, R23.reuse, 0x1, R10 ;  /* 0x00000001170f7824 */ /* 0x040fe200078e020a */
[----:B------:R-:W-:Y:S01]  /*e86c0*/  IADD3 R10, R6, 0x1e3, RZ ;  /* 0x000001e3060a7810 */ /* 0x000fe20007ffe0ff */
[C---:B-1----:R-:W-:Y:S01]  /*e86d0*/  IMAD.WIDE R16, R23.reuse, 0x4, R2 ;  /* 0x0000000417107825 */ /* 0x042fe200078e0202 */
[----:B------:R1:W-:Y:S02]  /*e86e0*/  @P3 STG.E desc[UR60][R12.64], R160 ;  /* 0x000000a00c003986 */ /* 0x0003e4000c10193c */
[----:B------:R-:W-:Y:S01]  /*e86f0*/  ISETP.GE.AND P3, PT, R10, R130, PT ;  /* 0x000000820a00720c */ /* 0x000fe20003f66270 */
[----:B------:R-:W-:Y:S01]  /*e8700*/  IMAD.WIDE R18, R23, 0x4, R4 ;  /* 0x0000000417127825 */ /* 0x000fe200078e0204 */
[----:B------:R-:W4:Y:S01]  /*e8710*/  LDL.LU R130, [R1+0x2d18] ;  /* 0x002d180001827983 */ /* 0x000f220000300800 */
[----:B------:R-:W-:Y:S01]  /*e8720*/  ISETP.LT.AND P6, PT, R7, R14, !P1 ;  /* 0x0000000e0700720c */ /* 0x000fe20004fc1270 */
[----:B------:R-:W4:Y:S02]  /*e8730*/  LDC R10, c[0x0][0x248] ;  /* 0x00009200ff0a7b82 */ /* 0x000f240000000800 */
[----:B------:R3:W-:Y:S01]  /*e8740*/  @P4 STG.E desc[UR60][R16.64], R168 ;  /* 0x000000a810004986 */ /* 0x0007e2000c10193c */
[----:B------:R-:W-:-:S03]  /*e8750*/  VIADD R23, R6, 0x1e4 ;  /* 0x000001e406177836 */ /* 0x000fc60000000000 */
[----:B------:R3:W-:Y:S01]  /*e8760*/  @P2 STG.E desc[UR60][R18.64], R164 ;  /* 0x000000a412002986 */ /* 0x0007e2000c10193c */
[----:B------:R-:W-:Y:S01]  /*e8770*/  ISETP.LT.AND P2, PT, R9, R14, !P1 ;  /* 0x0000000e0900720c */ /* 0x000fe20004f41270 */
[----:B--2---:R-:W-:Y:S01]  /*e8780*/  IMAD.WIDE R20, R15, 0x4, R2 ;  /* 0x000000040f147825 */ /* 0x004fe200078e0202 */
[----:B------:R-:W-:Y:S01]  /*e8790*/  ISETP.GE.AND P1, PT, R23, R22, PT ;  /* 0x000000161700720c */ /* 0x000fe20003f26270 */
[----:B------:R-:W2:Y:S01]  /*e87a0*/  LDC R25, c[0x0][0x22c] ;  /* 0x00008b00ff197b82 */ /* 0x000ea20000000800 */
[C---:B------:R-:W-:Y:S01]  /*e87b0*/  IADD3 R23, R15.reuse, R8, RZ ;  /* 0x000000080f177210 */ /* 0x040fe20007ffe0ff */
[----:B-1----:R-:W-:-:S04]  /*e87c0*/  IMAD.WIDE R12, R15, 0x4, R4 ;  /* 0x000000040f0c7825 */ /* 0x002fc800078e0204 */
[----:B------:R-:W-:Y:S01]  /*e87d0*/  VIADD R8, R6, 0x1e5 ;  /* 0x000001e506087836 */ /* 0x000fe20000000000 */
[-C--:B------:R-:W-:Y:S01]  /*e87e0*/  ISETP.LT.AND P4, PT, R7, R14.reuse, !P3 ;  /* 0x0000000e0700720c */ /* 0x080fe20005f81270 */
[----:B------:R-:W1:Y:S01]  /*e87f0*/  LDC R22, c[0x0][0x248] ;  /* 0x00009200ff167b82 */ /* 0x000e620000000800 */
[----:B---3--:R3:W-:Y:S04]  /*e8800*/  @P6 STG.E desc[UR60][R20.64], R129 ;  /* 0x0000008114006986 */ /* 0x0087e8000c10193c */
[----:B------:R2:W-:Y:S01]  /*e8810*/  @P2 STG.E desc[UR60][R12.64], R161 ;  /* 0x000000a10c002986 */ /* 0x0005e2000c10193c */
[----:B------:R-:W-:Y:S02]  /*e8820*/  ISETP.GE.AND P2, PT, R8, R131, PT ;  /* 0x000000830800720c */ /* 0x000fe40003f46270 */
[-C--:B------:R-:W-:Y:S01]  /*e8830*/  ISETP.LT.AND P3, PT, R9, R14.reuse, !P3 ;  /* 0x0000000e0900720c */ /* 0x080fe20005f61270 */
[----:B------:R-:W2:Y:S01]  /*e8840*/  LDL.LU R131, [R1+0x2d14] ;  /* 0x002d140001837983 */ /* 0x000ea20000300800 */
[----:B------:R-:W-:Y:S01]  /*e8850*/  IMAD.WIDE R16, R23, 0x4, R2 ;  /* 0x0000000417107825 */ /* 0x000fe200078e0202 */
[-C--:B------:R-:W-:Y:S01]  /*e8860*/  ISETP.LT.AND P6, PT, R7, R14.reuse, !P1 ;  /* 0x0000000e0700720c */ /* 0x080fe20004fc1270 */
[----:B------:R-:W1:Y:S01]  /*e8870*/  LDC R8, c[0x0][0x248] ;  /* 0x00009200ff087b82 */ /* 0x000e620000000800 */
[----:B------:R-:W-:Y:S01]  /*e8880*/  ISETP.LT.AND P1, PT, R9, R14, !P1 ;  /* 0x0000000e0900720c */ /* 0x000fe20004f21270 */
[C---:B------:R-:W-:Y:S01]  /*e8890*/  IMAD.WIDE R18, R23.reuse, 0x4, R4 ;  /* 0x0000000417127825 */ /* 0x040fe200078e0204 */
[----:B----4-:R-:W-:Y:S01]  /*e88a0*/  IADD3 R15, R23, R0, RZ ;  /* 0x00000000170f7210 */ /* 0x010fe20007ffe0ff */
[----:B------:R4:W-:Y:S04]  /*e88b0*/  @P4 STG.E desc[UR60][R16.64], R169 ;  /* 0x000000a910004986 */ /* 0x0009e8000c10193c */
[----:B------:R-:W1:Y:S01]  /*e88c0*/  LDC R0, c[0x0][0x248] ;  /* 0x00009200ff007b82 */ /* 0x000e620000000800 */
[----:B------:R4:W-:Y:S01]  /*e88d0*/  @P3 STG.E desc[UR60][R18.64], R165 ;  /* 0x000000a512003986 */ /* 0x0009e2000c10193c */
[-C--:B------:R-:W-:Y:S01]  /*e88e0*/  ISETP.LT.AND P3, PT, R7, R14.reuse, !P2 ;  /* 0x0000000e0700720c */ /* 0x080fe20005761270 */
[----:B---3--:R-:W-:Y:S01]  /*e88f0*/  IMAD.WIDE R20, R15, 0x4, R2 ;  /* 0x000000040f147825 */ /* 0x008fe200078e0202 */
[----:B------:R-:W-:-:S03]  /*e8900*/  ISETP.LT.AND P2, PT, R9, R14, !P2 ;  /* 0x0000000e0900720c */ /* 0x000fc60005741270 */
[----:B--2---:R-:W-:-:S04]  /*e8910*/  IMAD.WIDE R12, R15, 0x4, R4 ;  /* 0x000000040f0c7825 */ /* 0x004fc800078e0204 */
[----:B------:R-:W-:Y:S01]  /*e8920*/  IMAD.IADD R23, R15, 0x1, R10 ;  /* 0x000000010f177824 */ /* 0x000fe200078e020a */
[----:B------:R-:W-:-:S03]  /*e8930*/  IADD3 R10, R6, 0x1e8, RZ ;  /* 0x000001e8060a7810 */ /* 0x000fc60007ffe0ff */
[----:B----4-:R-:W-:-:S04]  /*e8940*/  IMAD.WIDE R16, R23, 0x4, R2 ;  /* 0x0000000417107825 */ /* 0x010fc800078e0202 */
[----:B------:R-:W-:Y:S01]  /*e8950*/  IMAD.WIDE R18, R23, 0x4, R4 ;  /* 0x0000000417127825 */ /* 0x000fe200078e0204 */
[----:B------:R-:W-:Y:S04]  /*e8960*/  @P6 STG.E desc[UR60][R20.64], R130 ;  /* 0x0000008214006986 */ /* 0x000fe8000c10193c */
[----:B------:R2:W-:Y:S01]  /*e8970*/  @P1 STG.E desc[UR60][R12.64], R162 ;  /* 0x000000a20c001986 */ /* 0x0005e2000c10193c */
[----:B------:R-:W-:Y:S01]  /*e8980*/  ISETP.GE.AND P1, PT, R27, R24, PT ;  /* 0x000000181b00720c */ /* 0x000fe20003f26270 */
[----:B-1----:R-:W-:Y:S01]  /*e8990*/  IMAD.IADD R15, R23, 0x1, R22 ;  /* 0x00000001170f7824 */ /* 0x002fe200078e0216 */
[----:B------:R-:W1:Y:S01]  /*e89a0*/  LDC R24, c[0x0][0x248] ;  /* 0x00009200ff187b82 */ /* 0x000e620000000800 */
[----:B------:R3:W-:Y:S01]  /*e89b0*/  @P3 STG.E desc[UR60][R16.64], R170 ;  /* 0x000000aa10003986 */ /* 0x0007e2000c10193c */
[----:B------:R-:W-:-:S03]  /*e89c0*/  ISETP.LT.AND P4, PT, R7, R14, !P1 ;  /* 0x0000000e0700720c */ /* 0x000fc60004f81270 */
[----:B------:R4:W-:Y:S01]  /*e89d0*/  @P2 STG.E desc[UR60][R18.64], R166 ;  /* 0x000000a612002986 */ /* 0x0009e2000c10193c */
[----:B------:R-:W-:Y:S02]  /*e89e0*/  ISETP.GE.AND P2, PT, R10, R25, PT ;  /* 0x000000190a00720c */ /* 0x000fe40003f46270 */
[----:B------:R-:W1:Y:S01]  /*e89f0*/  LDC R10, c[0x0][0x248] ;  /* 0x00009200ff0a7b82 */ /* 0x000e620000000800 */
[----:B--2---:R-:W-:Y:S01]  /*e8a00*/  IMAD.WIDE R12, R15, 0x4, R2 ;  /* 0x000000040f0c7825 */ /* 0x004fe200078e0202 */
[----:B------:R-:W-:-:S03]  /*e8a10*/  ISETP.LT.AND P1, PT, R9, R14, !P1 ;  /* 0x0000000e0900720c */ /* 0x000fc60004f21270 */
[C---:B------:R-:W-:Y:S01]  /*e8a20*/  VIADD R20, R6.reuse, 0x1e9 ;  /* 0x000001e906147836 */ /* 0x040fe20000000000 */
[----:B------:R-:W-:Y:S02]  /*e8a30*/  ISETP.LT.AND P3, PT, R7, R14, !P5 ;  /* 0x0000000e0700720c */ /* 0x000fe40006f61270 */
[C---:B------:R-:W-:Y:S01]  /*e8a40*/  IADD3 R21, R15.reuse, R0, RZ ;  /* 0x000000000f157210 */ /* 0x040fe20007ffe0ff */
[----:B---3--:R-:W-:Y:S01]  /*e8a50*/  IMAD.WIDE R16, R15, 0x4, R4 ;  /* 0x000000040f107825 */ /* 0x008fe200078e0204 */
[----:B------:R-:W-:Y:S01]  /*e8a60*/  IADD3 R25, R6, 0x1ea, RZ ;  /* 0x000001ea06197810 */ /* 0x000fe20007ffe0ff */
[----:B------:R-:W2:Y:S01]  /*e8a70*/  LDC R0, c[0x0][0x248] ;  /* 0x00009200ff007b82 */ /* 0x000ea20000000800 */
[-C--:B------:R-:W-:Y:S01]  /*e8a80*/  ISETP.LT.AND P5, PT, R9, R14.reuse, !P5 ;  /* 0x0000000e0900720c */ /* 0x080fe20006fa1270 */
[C---:B------:R-:W-:Y:S02]  /*e8a90*/  IMAD.IADD R15, R21.reuse, 0x1, R8 ;  /* 0x00000001150f7824 */ /* 0x040fe400078e0208 */
[----:B----4-:R-:W-:Y:S01]  /*e8aa0*/  IMAD.WIDE R18, R21, 0x4, R2 ;  /* 0x0000000415127825 */ /* 0x010fe200078e0202 */
[----:B------:R-:W-:-:S02]  /*e8ab0*/  ISETP.LT.AND P6, PT, R7, R14, !P2 ;  /* 0x0000000e0700720c */ /* 0x000fc400057c1270 */
[----:B------:R-:W-:Y:S01]  /*e8ac0*/  ISETP.LT.AND P2, PT, R9, R14, !P2 ;  /* 0x0000000e0900720c */ /* 0x000fe20005741270 */
[----:B------:R-:W-:Y:S01]  /*e8ad0*/  IMAD.WIDE R22, R15, 0x4, R2 ;  /* 0x000000040f167825 */ /* 0x000fe200078e0202 */
[----:B------:R-:W3:Y:S01]  /*e8ae0*/  LDC R8, c[0x0][0x248] ;  /* 0x00009200ff087b82 */ /* 0x000ee20000000800 */
[----:B------:R4:W-:Y:S01]  /*e8af0*/  @P4 STG.E desc[UR60][R12.64], R131 ;  /* 0x000000830c004986 */ /* 0x0009e2000c10193c */
[----:B------:R-:W-:-:S03]  /*e8b00*/  ISETP.GE.AND P4, PT, R20, R137, PT ;  /* 0x000000891400720c */ /* 0x000fc60003f86270 */
[----:B------:R-:W3:Y:S04]  /*e8b10*/  LDL.LU R137, [R1+0x2d10] ;  /* 0x002d100001897983 */ /* 0x000ee80000300800 */
[----:B------:R2:W-:Y:S01]  /*e8b20*/  @P1 STG.E desc[UR60][R16.64], R163 ;  /* 0x000000a310001986 */ /* 0x0005e2000c10193c */
[----:B------:R-:W-:Y:S01]  /*e8b30*/  ISETP.GE.AND P1, PT, R25, R26, PT ;  /* 0x0000001a1900720c */ /* 0x000fe20003f26270 */
[----:B-1----:R-:W-:Y:S01]  /*e8b40*/  IMAD.IADD R25, R15, 0x1, R10 ;  /* 0x000000010f197824 */ /* 0x002fe200078e020a */
[----:B------:R-:W-:Y:S01]  /*e8b50*/  IADD3 R10, R6, 0x1eb, RZ ;  /* 0x000001eb060a7810 */ /* 0x000fe20007ffe0ff */
[----:B------:R1:W-:Y:S01]  /*e8b60*/  @P3 STG.E desc[UR60][R18.64], R171 ;  /* 0x000000ab12003986 */ /* 0x0003e2000c10193c */
[----:B------:R-:W-:Y:S02]  /*e8b70*/  IMAD.WIDE R20, R21, 0x4, R4 ;  /* 0x0000000415147825 */ /* 0x000fe400078e0204 */
[----:B------:R-:W-:-:S02]  /*e8b80*/  ISETP.GE.AND P3, PT, R10, R138, PT ;  /* 0x0000008a0a00720c */ /* 0x000fc40003f66270 */
[----:B------:R-:W3:Y:S01]  /*e8b90*/  LDL.LU R138, [R1+0x2d0c] ;  /* 0x002d0c00018a7983 */ /* 0x000ee20000300800 */
[----:B----4-:R-:W-:-:S03]  /*e8ba0*/  IMAD.WIDE R12, R15, 0x4, R4 ;  /* 0x000000040f0c7825 */ /* 0x010fc600078e0204 */
[----:B------:R-:W-:Y:S01]  /*e8bb0*/  @P5 STG.E desc[UR60][R20.64], R167 ;  /* 0x000000a714005986 */ /* 0x000fe2000c10193c */
[-C--:B------:R-:W-:Y:S01]  /*e8bc0*/  ISETP.LT.AND P5, PT, R7, R14.reuse, !P4 ;  /* 0x0000000e0700720c */ /* 0x080fe200067a1270 */
[----:B--2---:R-:W-:Y:S01]  /*e8bd0*/  IMAD.WIDE R16, R25, 0x4, R2 ;  /* 0x0000000419107825 */ /* 0x004fe200078e0202 */
[----:B------:R-:W-:Y:S01]  /*e8be0*/  ISETP.LT.AND P4, PT, R9, R14, !P4 ;  /* 0x0000000e0900720c */ /* 0x000fe20006781270 */
[----:B------:R2:W-:Y:S02]  /*e8bf0*/  @P6 STG.E desc[UR60][R22.64], R136 ;  /* 0x0000008816006986 */ /* 0x0005e4000c10193c */
[C---:B-1----:R-:W-:Y:S01]  /*e8c00*/  IMAD.WIDE R18, R25.reuse, 0x4, R4 ;  /* 0x0000000419127825 */ /* 0x042fe200078e0204 */
[C---:B------:R-:W-:Y:S01]  /*e8c10*/  IADD3 R15, R6.reuse, 0x1ec, RZ ;  /* 0x000001ec060f7810 */ /* 0x040fe20007ffe0ff */
[----:B------:R1:W-:Y:S01]  /*e8c20*/  @P2 STG.E desc[UR60][R12.64], R172 ;  /* 0x000000ac0c002986 */ /* 0x0003e2000c10193c */
[----:B------:R-:W4:Y:S01]  /*e8c30*/  LDC R10, c[0x0][0x248] ;  /* 0x00009200ff0a7b82 */ /* 0x000f220000000800 */
[----:B------:R-:W-:Y:S01]  /*e8c40*/  IMAD.IADD R27, R25, 0x1, R24 ;  /* 0x00000001191b7824 */ /* 0x000fe200078e0218 */
[----:B------:R-:W-:Y:S01]  /*e8c50*/  ISETP.GE.AND P2, PT, R15, R28, PT ;  /* 0x0000001c0f00720c */ /* 0x000fe20003f46270 */
[----:B--2---:R-:W-:-:S02]  /*e8c60*/  VIADD R23, R6, 0x1ef ;  /* 0x000001ef06177836 */ /* 0x004fc40000000000 */
[----:B------:R2:W-:Y:S01]  /*e8c70*/  @P5 STG.E desc[UR60][R16.64], R180 ;  /* 0x000000b410005986 */ /* 0x0005e2000c10193c */
[C---:B------:R-:W-:Y:S01]  /*e8c80*/  IMAD.WIDE R20, R27.reuse, 0x4, R2 ;  /* 0x000000041b147825 */ /* 0x040fe200078e0202 */
[----:B------:R-:W-:Y:S01]  /*e8c90*/  IADD3 R15, R27, R0, RZ ;  /* 0x000000001b0f7210 */ /* 0x000fe20007ffe0ff */
[----:B------:R-:W4:Y:S01]  /*e8ca0*/  LDC R24, c[0x0][0x22c] ;  /* 0x00008b00ff187b82 */ /* 0x000f220000000800 */
[----:B------:R2:W-:Y:S01]  /*e8cb0*/  @P4 STG.E desc[UR60][R18.64], R176 ;  /* 0x000000b012004986 */ /* 0x0005e2000c10193c */
[----:B------:R-:W-:Y:S01]  /*e8cc0*/  ISETP.GE.AND P4, PT, R23, R139, PT ;  /* 0x0000008b1700720c */ /* 0x000fe20003f86270 */
[----:B-1----:R-:W-:Y:S02]  /*e8cd0*/  IMAD.WIDE R12, R27, 0x4, R4 ;  /* 0x000000041b0c7825 */ /* 0x002fe400078e0204 */
[----:B------:R-:W4:Y:S01]  /*e8ce0*/  LDL.LU R139, [R1+0x2d08] ;  /* 0x002d0800018b7983 */ /* 0x000f220000300800 */
[CC--:B------:R-:W-:Y:S02]  /*e8cf0*/  ISETP.LT.AND P6, PT, R7.reuse, R14.reuse, !P1 ;  /* 0x0000000e0700720c */ /* 0x0c0fe40004fc1270 */
[-C--:B------:R-:W-:Y:S01]  /*e8d00*/  ISETP.LT.AND P5, PT, R7, R14.reuse, !P3 ;  /* 0x0000000e0700720c */ /* 0x080fe20005fa1270 */
[----:B------:R-:W4:Y:S01]  /*e8d10*/  LDL.LU R27, [R1+0x2cfc] ;  /* 0x002cfc00011b7983 */ /* 0x000f220000300800 */
[----:B------:R-:W1:Y:S03]  /*e8d20*/  LDC R0, c[0x0][0x248] ;  /* 0x00009200ff007b82 */ /* 0x000e660000000800 */
[----:B------:R-:W4:Y:S01]  /*e8d30*/  LDL.LU R26, [R1+0x2cf8] ;  /* 0x002cf800011a7983 */ /* 0x000f220000300800 */
[----:B------:R-:W-:-:S02]  /*e8d40*/  ISETP.LT.AND P1, PT, R9, R14, !P1 ;  /* 0x0000000e0900720c */ /* 0x000fc40004f21270 */
[----:B------:R-:W-:Y:S01]  /*e8d50*/  ISETP.LT.AND P3, PT, R9, R14, !P3 ;  /* 0x0000000e0900720c */ /* 0x000fe20005f61270 */
[C---:B---3--:R-:W-:Y:S01]  /*e8d60*/  IMAD.IADD R23, R15.reuse, 0x1, R8 ;  /* 0x000000010f177824 */ /* 0x048fe200078e0208 */
[C---:B------:R-:W-:Y:S01]  /*e8d70*/  IADD3 R8, R6.reuse, 0x1ed, RZ ;  /* 0x000001ed06087810 */ /* 0x040fe20007ffe0ff */
[----:B------:R-:W3:Y:S01]  /*e8d80*/  LDC R22, c[0x0][0x22c] ;  /* 0x00008b00ff167b82 */ /* 0x000ee20000000800 */
[C---:B--2---:R-:W-:Y:S01]  /*e8d90*/  IMAD.WIDE R16, R15.reuse, 0x4, R2 ;  /* 0x000000040f107825 */ /* 0x044fe200078e0202 */
[----:B------:R-:W2:Y:S03]  /*e8da0*/  LDL.LU R29, [R1+0x2cf4] ;  /* 0x002cf400011d7983 */ /* 0x000ea60000300800 */
[----:B------:R-:W-:Y:S01]  /*e8db0*/  IMAD.WIDE R18, R15, 0x4, R4 ;  /* 0x000000040f127825 */ /* 0x000fe200078e0204 */
[----:B----4-:R-:W-:Y:S02]  /*e8dc0*/  IADD3 R15, R23, R10, RZ ;  /* 0x0000000a170f7210 */ /* 0x010fe40007ffe0ff */
[----:B------:R-:W4:Y:S01]  /*e8dd0*/  LDC R10, c[0x0][0x248] ;  /* 0x00009200ff0a7b82 */ /* 0x000f220000000800 */
[----:B------:R-:W-:Y:S01]  /*e8de0*/  VIADD R25, R6, 0x1ee ;  /* 0x000001ee06197836 */ /* 0x000fe20000000000 */
[----:B------:R1:W-:Y:S04]  /*e8df0*/  @P6 STG.E desc[UR60][R20.64], R137 ;  /* 0x0000008914006986 */ /* 0x0003e8000c10193c */
[----:B------:R3:W-:Y:S01]  /*e8e00*/  @P1 STG.E desc[UR60][R12.64], R173 ;  /* 0x000000ad0c001986 */ /* 0x0007e2000c10193c */
[----:B------:R-:W-:-:S02]  /*e8e10*/  ISETP.GE.AND P1, PT, R8, R252, PT ;  /* 0x000000fc0800720c */ /* 0x000fc40003f26270 */
[----:B------:R-:W4:Y:S01]  /*e8e20*/  LDC R8, c[0x0][0x248] ;  /* 0x00009200ff087b82 */ /* 0x000f220000000800 */
[-C--:B------:R-:W-:Y:S01]  /*e8e30*/  ISETP.LT.AND P6, PT, R7, R14.reuse, !P2 ;  /* 0x0000000e0700720c */ /* 0x080fe200057c1270 */
[----:B------:R3:W-:Y:S01]  /*e8e40*/  @P5 STG.E desc[UR60][R16.64], R181 ;  /* 0x000000b510005986 */ /* 0x0007e2000c10193c */
[----:B------:R-:W-:-:S03]  /*e8e50*/  ISETP.LT.AND P2, PT, R9, R14, !P2 ;  /* 0x0000000e0900720c */ /* 0x000fc60005741270 */
[----:B------:R3:W-:Y:S01]  /*e8e60*/  @P3 STG.E desc[UR60][R18.64], R177 ;  /* 0x000000b112003986 */ /* 0x0007e2000c10193c */
[----:B------:R-:W-:Y:S01]  /*e8e70*/  ISETP.LT.AND P3, PT, R7, R14, !P1 ;  /* 0x0000000e0700720c */ /* 0x000fe20004f61270 */
[----:B-1----:R-:W-:-:S04]  /*e8e80*/  IMAD.WIDE R20, R23, 0x4, R2 ;  /* 0x0000000417147825 */ /* 0x002fc800078e0202 */
[----:B---3--:R-:W-:-:S04]  /*e8e90*/  IMAD.WIDE R12, R23, 0x4, R4 ;  /* 0x00000004170c7825 */ /* 0x008fc800078e0204 */
[C---:B------:R-:W-:Y:S01]  /*e8ea0*/  IMAD.WIDE R16, R15.reuse, 0x4, R2 ;  /* 0x000000040f107825 */ /* 0x040fe200078e0202 */
[----:B------:R1:W-:Y:S03]  /*e8eb0*/  @P6 STG.E desc[UR60][R20.64], R138 ;  /* 0x0000008a14006986 */ /* 0x0003e6000c10193c */
[C---:B------:R-:W-:Y:S02]  /*e8ec0*/  IMAD.IADD R23, R15.reuse, 0x1, R0 ;  /* 0x000000010f177824 */ /* 0x040fe400078e0200 */
[----:B------:R-:W-:Y:S01]  /*e8ed0*/  IMAD.WIDE R18, R15, 0x4, R4 ;  /* 0x000000040f127825 */ /* 0x000fe200078e0204 */
[----:B------:R-:W-:Y:S01]  /*e8ee0*/  IADD3 R15, R6, 0x1f0, RZ ;  /* 0x000001f0060f7810 */ /* 0x000fe20007ffe0ff */
[----:B------:R3:W-:Y:S01]  /*e8ef0*/  @P2 STG.E desc[UR60][R12.64], R174 ;  /* 0x000000ae0c002986 */ /* 0x0007e2000c10193c */
[----:B------:R-:W-:Y:S01]  /*e8f00*/  ISETP.LT.AND P5, PT, R9, R14, !P1 ;  /* 0x0000000e0900720c */ /* 0x000fe20004fa1270 */
[----:B------:R-:W2:Y:S02]  /*e8f10*/  LDC R0, c[0x0][0x248] ;  /* 0x00009200ff007b82 */ /* 0x000ea40000000800 */
[----:B------:R3:W-:Y:S01]  /*e8f20*/  @P3 STG.E desc[UR60][R16.64], R182 ;  /* 0x000000b610003986 */ /* 0x0007e2000c10193c */
[----:B------:R-:W-:-:S02]  /*e8f30*/  ISETP.GE.AND P3, PT, R15, R24, PT ;  /* 0x000000180f00720c */ /* 0x000fc40003f66270 */
[----:B------:R-:W-:-:S03]  /*e8f40*/  ISETP.GE.AND P1, PT, R25, R22, PT ;  /* 0x000000161900720c */ /* 0x000fc60003f26270 */
[----:B------:R-:W2:Y:S01]  /*e8f50*/  LDC R24, c[0x0][0x22c] ;  /* 0x00008b00ff187b82 */ /* 0x000ea20000000800 */
[-C--:B------:R-:W-:Y:S01]  /*e8f60*/  ISETP.LT.AND P2, PT, R7, R14.reuse, !P1 ;  /* 0x0000000e0700720c */ /* 0x080fe20004f41270 */
[----:B----4-:R-:W-:Y:S01]  /*e8f70*/  IMAD.IADD R15, R23, 0x1, R8 ;  /* 0x00000001170f7824 */ /* 0x010fe200078e0208 */
[-C--:B------:R-:W-:Y:S02]  /*e8f80*/  ISETP.LT.AND P1, PT, R9, R14.reuse, !P1 ;  /* 0x0000000e0900720c */ /* 0x080fe40004f21270 */
[----:B------:R-:W-:-:S03]  /*e8f90*/  ISETP.LT.AND P6, PT, R7, R14, !P4 ;  /* 0x0000000e0700720c */ /* 0x000fc600067c1270 */
[----:B------:R-:W4:Y:S01]  /*e8fa0*/  LDC R8, c[0x0][0x248] ;  /* 0x00009200ff087b82 */ /* 0x000f220000000800 */
[----:B------:R-:W-:Y:S02]  /*e8fb0*/  ISETP.LT.AND P4, PT, R9, R14, !P4 ;  /* 0x0000000e0900720c */ /* 0x000fe40006781270 */
[----:B------:R-:W-:Y:S01]  /*e8fc0*/  IADD3 R25, R15, R10, RZ ;  /* 0x0000000a0f197210 */ /* 0x000fe20007ffe0ff */
[----:B-1----:R-:W-:-:S04]  /*e8fd0*/  IMAD.WIDE R20, R23, 0x4, R2 ;  /* 0x0000000417147825 */ /* 0x002fc800078e0202 */
[----:B------:R-:W1:Y:S01]  /*e8fe0*/  LDC R10, c[0x0][0x248] ;  /* 0x00009200ff0a7b82 */ /* 0x000e620000000800 */
[----:B------:R2:W-:Y:S01]  /*e8ff0*/  @P5 STG.E desc[UR60][R18.64], R178 ;  /* 0x000000b212005986 */ /* 0x0005e2000c10193c */
[----:B---3--:R-:W-:Y:S01]  /*e9000*/  IMAD.WIDE R12, R23, 0x4, R4 ;  /* 0x00000004170c7825 */ /* 0x008fe200078e0204 */
[----:B------:R-:W-:Y:S02]  /*e9010*/  ISETP.LT.AND P5, PT, R7, R14, !P3 ;  /* 0x0000000e0700720c */ /* 0x000fe40005fa1270 */
[----:B------:R-:W-:Y:S01]  /*e9020*/  @P2 STG.E desc[UR60][R20.64], R139 ;  /* 0x0000008b14002986 */ /* 0x000fe2000c10193c */
[----:B------:R-:W-:Y:S01]  /*e9030*/  IMAD.WIDE R16, R15, 0x4, R2 ;  /* 0x000000040f107825 */ /* 0x000fe200078e0202 */
[----:B------:R-:W-:Y:S02]  /*e9040*/  ISETP.GE.AND P2, PT, R27, R30, PT ;  /* 0x0000001e1b00720c */ /* 0x000fe40003f46270 */
[----:B------:R-:W3:Y:S01]  /*e9050*/  LDL.LU R27, [R1+0x2cf0] ;  /* 0x002cf000011b7983 */ /* 0x000ee20000300800 */
[----:B--2---:R-:W-:-:S03]  /*e9060*/  IMAD.WIDE R18, R15, 0x4, R4 ;  /* 0x000000040f127825 */ /* 0x004fc600078e0204 */
[----:B------:R-:W-:Y:S01]  /*e9070*/  @P1 STG.E desc[UR60][R12.64], R175 ;  /* 0x000000af0c001986 */ /* 0x000fe2000c10193c */
[----:B------:R-:W-:-:S03]  /*e9080*/  VIADD R15, R6, 0x1f2 ;  /* 0x000001f2060f7836 */ /* 0x000fc60000000000 */
[----:B------:R2:W-:Y:S01]  /*e9090*/  @P6 STG.E desc[UR60][R16.64], R183 ;  /* 0x000000b710006986 */ /* 0x0005e2000c10193c */
[----:B------:R-:W-:Y:S01]  /*e90a0*/  ISETP.GE.AND P1, PT, R26, R30, PT ;  /* 0x0000001e1a00720c */ /* 0x000fe20003f26270 */
[--C-:B------:R-:W-:Y:S01]  /*e90b0*/  IMAD.WIDE R22, R25, 0x4, R2.reuse ;  /* 0x0000000419167825 */ /* 0x100fe200078e0202 */
[----:B------:R-:W1:Y:S01]  /*e90c0*/  LDC R6, c[0x0][0x248] ;  /* 0x00009200ff067b82 */ /* 0x000e620000000800 */
[----:B------:R2:W-:Y:S01]  /*e90d0*/  @P4 STG.E desc[UR60][R18.64], R179 ;  /* 0x000000b312004986 */ /* 0x0005e2000c10193c */
[----:B------:R-:W-:Y:S02]  /*e90e0*/  ISETP.GE.AND P4, PT, R15, R24, PT ;  /* 0x000000180f00720c */ /* 0x000fe40003f86270 */
[----:B------:R-:W-:Y:S01]  /*e90f0*/  IADD3 R15, R25, R0, RZ ;  /* 0x00000000190f7210 */ /* 0x000fe20007ffe0ff */
[----:B------:R-:W3:Y:S04]  /*e9100*/  LDL.LU R26, [R1+0x2cec] ;  /* 0x002cec00011a7983 */ /* 0x000ee80000300800 */
[----:B------:R4:W-:Y:S01]  /*e9110*/  @P5 STG.E desc[UR60][R22.64], R140 ;  /* 0x0000008c16005986 */ /* 0x0009e2000c10193c */
[----:B--2---:R-:W-:Y:S01]  /*e9120*/  IMAD.WIDE R16, R15, 0x4, R2 ;  /* 0x000000040f107825 */ /* 0x004fe200078e0202 */
[----:B------:R-:W-:Y:S01]  /*e9130*/  ISETP.LT.AND P3, PT, R9, R14, !P3 ;  /* 0x0000000e0900720c */ /* 0x000fe20005f61270 */
[----:B------:R-:W2:Y:S01]  /*e9140*/  LDC R0, c[0x0][0x248] ;  /* 0x00009200ff007b82 */ /* 0x000ea20000000800 */
[----:B------:R-:W3:Y:S01]  /*e9150*/  LDL.LU R28, [R1+0x2ce8] ;  /* 0x002ce800011c7983 */ /* 0x000ee20000300800 */
[----:B------:R-:W-:-:S03]  /*e9160*/  IMAD.WIDE R18, R15, 0x4, R4 ;  /* 0x000000040f127825 */ /* 0x000fc600078e0204 */
[----:B------:R-:W3:Y:S01]  /*e9170*/  LDL.LU R32, [R1+0x2ce4] ;  /* 0x002ce40001207983 */ /* 0x000ee20000300800 */
[----:B----4-:R-:W-:Y:S01]  /*e9180*/  IMAD.IADD R23, R15, 0x1, R8 ;  /* 0x000000010f177824 */ /* 0x010fe200078e0208 */
[-C--:B------:R-:W-:Y:S01]  /*e9190*/  ISETP.LT.AND P5, PT, R7, R14.reuse, !P0 ;  /* 0x0000000e0700720c */ /* 0x080fe200047a1270 */
[----:B------:R-:W-:Y:S01]  /*e91a0*/  IMAD.WIDE R12, R25, 0x4, R4 ;  /* 0x00000004190c7825 */ /* 0x000fe200078e0204 */
[----:B------:R-:W-:Y:S01]  /*e91b0*/  ISETP.LT.AND P6, PT, R7, R14, !P4 ;  /* 0x0000000e0700720c */ /* 0x000fe200067c1270 */
[----:B------:R-:W4:Y:S01]  /*e91c0*/  LDC R8, c[0x0][0x248] ;  /* 0x00009200ff087b82 */ /* 0x000f220000000800 */
[----:B-1----:R-:W-:Y:S02]  /*e91d0*/  IADD3 R15, R23, R10, RZ ;  /* 0x0000000a170f7210 */ /* 0x002fe40007ffe0ff */
[----:B------:R-:W3:Y:S04]  /*e91e0*/  LDL.LU R10, [R1+0x2ce0] ;  /* 0x002ce000010a7983 */ /* 0x000ee80000300800 */
[----:B------:R-:W3:Y:S01]  /*e91f0*/  LDL.LU R31, [R1+0x2cdc] ;  /* 0x002cdc00011f7983 */ /* 0x000ee20000300800 */
[----:B------:R-:W-:-:S02]  /*e9200*/  ISETP.LT.AND P0, PT, R9, R14, !P0 ;  /* 0x0000000e0900720c */ /* 0x000fc40004701270 */
[-C--:B------:R-:W-:Y:S01]  /*e9210*/  ISETP.LT.AND P4, PT, R9, R14.reuse, !P4 ;  /* 0x0000000e0900720c */ /* 0x080fe20006781270 */
[C---:B------:R-:W-:Y:S01]  /*e9220*/  IMAD.WIDE R20, R23.reuse, 0x4, R2 ;  /* 0x0000000417147825 */ /* 0x040fe200078e0202 */
[----:B------:R1:W-:Y:S03]  /*e9230*/  @P3 STG.E desc[UR60][R12.64], R184 ;  /* 0x000000b80c003986 */ /* 0x0003e6000c10193c */
[----:B------:R-:W-:Y:S01]  /*e9240*/  IMAD.WIDE R22, R23, 0x4, R4 ;  /* 0x0000000417167825 */ /* 0x000fe200078e0204 */
[----:B------:R-:W-:Y:S01]  /*e9250*/  @P5 STG.E desc[UR60][R16.64], R192 ;  /* 0x000000c010005986 */ /* 0x000fe2000c10193c */
[-C--:B------:R-:W-:Y:S02]  /*e9260*/  ISETP.LT.AND P5, PT, R7, R14.reuse, !P2 ;  /* 0x0000000e0700720c */ /* 0x080fe400057a1270 */
[----:B------:R-:W-:Y:S01]  /*e9270*/  ISETP.LT.AND P2, PT, R9, R14, !P2 ;  /* 0x0000000e0900720c */ /* 0x000fe20005741270 */
[----:B------:R-:W-:Y:S01]  /*e9280*/  IMAD.IADD R25, R15, 0x1, R6 ;  /* 0x000000010f197824 */ /* 0x000fe200078e0206 */
[----:B------:R-:W-:Y:S01]  /*e9290*/  @P0 STG.E desc[UR60][R18.64], R188 ;  /* 0x000000bc12000986 */ /* 0x000fe2000c10193c */
[----:B------:R-:W-:Y:S01]  /*e92a0*/  ISETP.GE.AND P3, PT, R29, R30, PT ;  /* 0x0000001e1d00720c */ /* 0x000fe20003f66270 */
[----:B------:R-:W3:Y:S02]  /*e92b0*/  LDC R6, c[0x0][0x248] ;  /* 0x00009200ff067b82 */ /* 0x000ee40000000800 */
[----:B------:R2:W-:Y:S04]  /*e92c0*/  @P6 STG.E desc[UR60][R20.64], R141 ;  /* 0x0000008d14006986 */ /* 0x0005e8000c10193c */
[----:B------:R4:W-:Y:S01]  /*e92d0*/  @P4 STG.E desc[UR60][R22.64], R185 ;  /* 0x000000b916004986 */ /* 0x0009e2000c10193c */
[----:B------:R-:W-:-:S02]  /*e92e0*/  ISETP.LT.AND P4, PT, R7, R14, !P1 ;  /* 0x0000000e0700720c */ /* 0x000fc40004f81270 */
[----:B------:R-:W-:Y:S01]  /*e92f0*/  ISETP.LT.AND P1, PT, R9, R14, !P1 ;  /* 0x0000000e0900720c */ /* 0x000fe20004f21270 */
[----:B-1----:R-:W-:Y:S01]  /*e9300*/  IMAD.WIDE R12, R15, 0x4, R2 ;  /* 0x000000040f0c7825 */ /* 0x002fe200078e0202 */
[----:B--2---:R-:W-:Y:S01]  /*e9310*/  IADD3 R29, R25, R0, RZ ;  /* 0x00000000191d7210 */ /* 0x004fe20007ffe0ff */
[----:B------:R-:W2:Y:S02]  /*e9320*/  LDL.LU R33, [R1+0x2cd8] ;  /* 0x002cd80001217983 */ /* 0x000ea40000300800 */
[----:B------:R-:W-:Y:S01]  /*e9330*/  IMAD.WIDE R20, R15, 0x4, R4 ;  /* 0x000000040f147825 */ /* 0x000fe200078e0204 */
[----:B------:R-:W-:Y:S01]  /*e9340*/  ISETP.LT.AND P6, PT, R7, R14, !P3 ;  /* 0x0000000e0700720c */ /* 0x000fe20005fc1270 */
[----:B------:R-:W1:Y:S02]  /*e9350*/  LDS.128 R16, [R11] ;  /* 0x000000000b107984 */ /* 0x000e640000000c00 */
[C---:B----4-:R-:W-:Y:S01]  /*e9360*/  IMAD.WIDE R22, R25.reuse, 0x4, R2 ;  /* 0x0000000419167825 */ /* 0x050fe200078e0202 */
[----:B------:R-:W4:Y:S01]  /*e9370*/  LDC R0, c[0x0][0x248] ;  /* 0x00009200ff007b82 */ /* 0x000f220000000800 */
[----:B------:R1:W-:Y:S02]  /*e9380*/  @P5 STG.E desc[UR60][R12.64], R193 ;  /* 0x000000c10c005986 */ /* 0x0003e4000c10193c */
[----:B------:R-:W-:-:S02]  /*e9390*/  IMAD.WIDE R24, R25, 0x4, R4 ;  /* 0x0000000419187825 */ /* 0x000fc400078e0204 */
[----:B------:R1:W-:Y:S01]  /*e93a0*/  @P2 STG.E desc[UR60][R20.64], R189 ;  /* 0x000000bd14002986 */ /* 0x0003e2000c10193c */
[----:B------:R-:W-:-:S03]  /*e93b0*/  ISETP.LT.AND P3, PT, R9, R14, !P3 ;  /* 0x0000000e0900720c */ /* 0x000fc60005f61270 */
[----:B------:R-:W-:Y:S04]  /*e93c0*/  @P4 STG.E desc[UR60][R22.64], R142 ;  /* 0x0000008e16004986 */ /* 0x000fe8000c10193c */
[----:B------:R-:W-:Y:S01]  /*e93d0*/  @P1 STG.E desc[UR60][R24.64], R186 ;  /* 0x000000ba18001986 */ /* 0x000fe2000c10193c */
[C---:B------:R-:W-:Y:S02]  /*e93e0*/  IMAD.IADD R15, R29.reuse, 0x1, R8 ;  /* 0x000000011d0f7824 */ /* 0x040fe400078e0208 */
[----:B-1----:R-:W-:Y:S01]  /*e93f0*/  IMAD.WIDE R12, R29, 0x4, R4 ;  /* 0x000000041d0c7825 */ /* 0x002fe200078e0204 */
[----:B------:R-:W1:Y:S03]  /*e9400*/  LDC R8, c[0x0][0x248] ;  /* 0x00009200ff087b82 */ /* 0x000e660000000800 */
[----:B------:R-:W-:Y:S01]  /*e9410*/  IMAD.WIDE R20, R15, 0x4, R2 ;  /* 0x000000040f147825 */ /* 0x000fe200078e0202 */
[----:B---3--:R-:W-:-:S04]  /*e9420*/  ISETP.GE.AND P0, PT, R27, R30, PT ;  /* 0x0000001e1b00720c */ /* 0x008fc80003f06270 */
[----:B------:R-:W-:Y:S02]  /*e9430*/  ISETP.LT.AND P1, PT, R7, R14, !P0 ;  /* 0x0000000e0700720c */ /* 0x000fe40004721270 */
[-C--:B------:R-:W-:Y:S01]  /*e9440*/  ISETP.GE.AND P5, PT, R26, R30.reuse, PT ;  /* 0x0000001e1a00720c */ /* 0x080fe20003fa6270 */
[----:B------:R-:W-:Y:S02]  /*e9450*/  IMAD.WIDE R26, R29, 0x4, R2 ;  /* 0x000000041d1a7825 */ /* 0x000fe400078e0202 */
[----:B------:R-:W3:Y:S04]  /*e9460*/  LDL.LU R29, [R1+0x2cd4] ;  /* 0x002cd400011d7983 */ /* 0x000ee80000300800 */
[----:B------:R4:W-:Y:S04]  /*e9470*/  @P6 STG.E desc[UR60][R26.64], R194 ;  /* 0x000000c21a006986 */ /* 0x0009e8000c10193c */
[----:B------:R1:W-:Y:S01]  /*e9480*/  @P3 STG.E desc[UR60][R12.64], R190 ;  /* 0x000000be0c003986 */ /* 0x0003e2000c10193c */
[----:B------:R-:W-:-:S03]  /*e9490*/  ISETP.GE.AND P6, PT, R32, R30, PT ;  /* 0x0000001e2000720c */ /* 0x000fc60003fc6270 */
[----:B------:R1:W-:Y:S04]  /*e94a0*/  @P1 STG.E desc[UR60][R20.64], R143 ;  /* 0x0000008f14001986 */ /* 0x0003e8000c10193c */
[----:B------:R-:W3:Y:S01]  /*e94b0*/  LDL.LU R32, [R1+0x2cd0] ;  /* 0x002cd00001207983 */ /* 0x000ee20000300800 */
[-C--:B------:R-:W-:Y:S01]  /*e94c0*/  ISETP.GE.AND P2, PT, R28, R30.reuse, PT ;  /* 0x0000001e1c00720c */ /* 0x080fe20003f46270 */
[----:B----4-:R-:W4:Y:S01]  /*e94d0*/  LDC R26, c[0x0][0x248] ;  /* 0x00009200ff1a7b82 */ /* 0x010f220000000800 */
[----:B------:R-:W-:Y:S02]  /*e94e0*/  ISETP.GE.AND P1, PT, R31, R30, PT ;  /* 0x0000001e1f00720c */ /* 0x000fe40003f26270 */
[----:B------:R-:W4:Y:S05]  /*e94f0*/  LDL.LU R31, [R1+0x2d04] ;  /* 0x002d0400011f7983 */ /* 0x000f2a0000300800 */
[----:B------:R-:W2:Y:S01]  /*e9500*/  LDC R28, c[0x0][0x248] ;  /* 0x00009200ff1c7b82 */ /* 0x000ea20000000800 */
[----:B------:R-:W-:-:S02]  /*e9510*/  ISETP.LT.AND P0, PT, R9, R14, !P0 ;  /* 0x0000000e0900720c */ /* 0x000fc40004701270 */
[----:B------:R-:W-:Y:S02]  /*e9520*/  ISETP.LT.AND P4, PT, R7, R14, !P5 ;  /* 0x0000000e0700720c */ /* 0x000fe40006f81270 */
[C---:B------:R-:W-:Y:S02]  /*e9530*/  IADD3 R25, R15.reuse, R6, RZ ;  /* 0x000000060f197210 */ /* 0x040fe40007ffe0ff */
[----:B------:R-:W-:Y:S01]  /*e9540*/  ISETP.GE.AND P3, PT, R10, R30, PT ;  /* 0x0000001e0a00720c */ /* 0x000fe20003f66270 */
[----:B------:R-:W-:Y:S01]  /*e9550*/  IMAD.WIDE R10, R15, 0x4, R4 ;  /* 0x000000040f0a7825 */ /* 0x000fe200078e0204 */
[----:B------:R-:W2:Y:S03]  /*e9560*/  LDC R6, c[0x0][0x248] ;  /* 0x00009200ff067b82 */ /* 0x000ea60000000800 */
[C---:B------:R-:W-:Y:S02]  /*e9570*/  IMAD.IADD R15, R25.reuse, 0x1, R0 ;  /* 0x00000001190f7824 */ /* 0x040fe400078e0200 */
[----:B------:R-:W-:Y:S01]  /*e9580*/  IMAD.WIDE R22, R25, 0x4, R2 ;  /* 0x0000000419167825 */ /* 0x000fe200078e0202 */
[-C--:B------:R-:W-:Y:S01]  /*e9590*/  ISETP.LT.AND P5, PT, R9, R14.reuse, !P5 ;  /* 0x0000000e0900720c */ /* 0x080fe20006fa1270 */
[----:B------:R2:W-:Y:S01]  /*e95a0*/  @P0 STG.E desc[UR60][R10.64], R187 ;  /* 0x000000bb0a000986 */ /* 0x0005e2000c10193c */
[----:B------:R-:W3:Y:S01]  /*e95b0*/  LDC R0, c[0x0][0x248] ;  /* 0x00009200ff007b82 */ /* 0x000ee20000000800 */
[----:B-1----:R-:W-:Y:S01]  /*e95c0*/  IMAD.WIDE R12, R25, 0x4, R4 ;  /* 0x00000004190c7825 */ /* 0x002fe200078e0204 */
[-C--:B------:R-:W-:Y:S01]  /*e95d0*/  ISETP.LT.AND P0, PT, R7, R14.reuse, !P2 ;  /* 0x0000000e0700720c */ /* 0x080fe20005701270 */
[----:B------:R1:W-:Y:S01]  /*e95e0*/  @P4 STG.E desc[UR60][R22.64], R195 ;  /* 0x000000c316004986 */ /* 0x0003e2000c10193c */
[----:B------:R-:W-:-:S02]  /*e95f0*/  ISETP.LT.AND P2, PT, R9, R14, !P2 ;  /* 0x0000000e0900720c */ /* 0x000fc40005741270 */
[C---:B--2---:R-:W-:Y:S01]  /*e9600*/  IADD3 R25, R15.reuse, R28, RZ ;  /* 0x0000001c0f197210 */ /* 0x044fe20007ffe0ff */
[----:B------:R-:W-:Y:S01]  /*e9610*/  IMAD.WIDE R20, R15, 0x4, R4 ;  /* 0x000000040f147825 */ /* 0x000fe200078e0204 */
[-C--:B------:R-:W-:Y:S01]  /*e9620*/  ISETP.LT.AND P4, PT, R7, R14.reuse, !P6 ;  /* 0x0000000e0700720c */ /* 0x080fe20007781270 */
[----:B------:R-:W2:Y:S01]  /*e9630*/  LDC R28, c[0x0][0x248] ;  /* 0x00009200ff1c7b82 */ /* 0x000ea20000000800 */
[----:B------:R-:W-:Y:S01]  /*e9640*/  ISETP.LT.AND P6, PT, R9, R14, !P6 ;  /* 0x0000000e0900720c */ /* 0x000fe200077c1270 */
[----:B------:R-:W-:-:S04]  /*e9650*/  IMAD.WIDE R10, R15, 0x4, R2 ;  /* 0x000000040f0a7825 */ /* 0x000fc800078e0202 */
[C---:B------:R-:W-:Y:S02]  /*e9660*/  IMAD.IADD R15, R25.reuse, 0x1, R8 ;  /* 0x00000001190f7824 */ /* 0x040fe400078e0208 */
[----:B------:R-:W2:Y:S01]  /*e9670*/  LDC R8, c[0x0][0x248] ;  /* 0x00009200ff087b82 */ /* 0x000ea20000000800 */
[----:B-1----:R-:W-:Y:S01]  /*e9680*/  IMAD.WIDE R22, R25, 0x4, R2 ;  /* 0x0000000419167825 */ /* 0x002fe200078e0202 */
[----:B------:R1:W-:Y:S01]  /*e9690*/  @P5 STG.E desc[UR60][R12.64], R191 ;  /* 0x000000bf0c005986 */ /* 0x0003e2000c10193c */
[----:B------:R-:W-:Y:S02]  /*e96a0*/  ISETP.GE.AND P5, PT, R33, R30, PT ;  /* 0x0000001e2100720c */ /* 0x000fe40003fa6270 */
[----:B------:R-:W-:Y:S01]  /*e96b0*/  IMAD.WIDE R24, R25, 0x4, R4 ;  /* 0x0000000419187825 */ /* 0x000fe200078e0204 */
[----:B------:R1:W-:Y:S01]  /*e96c0*/  @P0 STG.E desc[UR60][R10.64], R144 ;  /* 0x000000900a000986 */ /* 0x0003e2000c10193c */
[-C--:B------:R-:W-:Y:S02]  /*e96d0*/  ISETP.LT.AND P0, PT, R7, R14.reuse, !P3 ;  /* 0x0000000e0700720c */ /* 0x080fe40005f01270 */
[-C--:B------:R-:W-:Y:S01]  /*e96e0*/  ISETP.LT.AND P3, PT, R9, R14.reuse, !P3 ;  /* 0x0000000e0900720c */ /* 0x080fe20005f61270 */
[----:B------:R1:W-:Y:S01]  /*e96f0*/  @P2 STG.E desc[UR60][R20.64], R200 ;  /* 0x000000c814002986 */ /* 0x0003e2000c10193c */
[----:B------:R-:W-:-:S02]  /*e9700*/  ISETP.LT.AND P2, PT, R7, R14, !P1 ;  /* 0x0000000e0700720c */ /* 0x000fc40004f41270 */
[----:B------:R-:W-:Y:S01]  /*e9710*/  IADD3 R27, R15, R6, RZ ;  /* 0x000000060f1b7210 */ /* 0x000fe20007ffe0ff */
[----:B------:R1:W-:Y:S01]  /*e9720*/  @P4 STG.E desc[UR60][R22.64], R196 ;  /* 0x000000c416004986 */ /* 0x0003e2000c10193c */
[----:B------:R-:W-:-:S03]  /*e9730*/  ISETP.LT.AND P4, PT, R9, R14, !P1 ;  /* 0x0000000e0900720c */ /* 0x000fc60004f81270 */
[----:B------:R3:W-:Y:S01]  /*e9740*/  @P6 STG.E desc[UR60][R24.64], R16 ;  /* 0x0000001018006986 */ /* 0x0007e2000c10193c */
[----:B------:R-:W-:Y:S01]  /*e9750*/  ISETP.LT.AND P6, PT, R7, R14, !P5 ;  /* 0x0000000e0700720c */ /* 0x000fe20006fc1270 */
[----:B-1----:R-:W-:-:S04]  /*e9760*/  IMAD.WIDE R12, R15, 0x4, R2 ;  /* 0x000000040f0c7825 */ /* 0x002fc800078e0202 */
[----:B------:R-:W-:Y:S01]  /*e9770*/  IMAD.WIDE R10, R15, 0x4, R4 ;  /* 0x000000040f0a7825 */ /* 0x000fe200078e0204 */
[----:B------:R2:W-:Y:S03]  /*e9780*/  @P0 STG.E desc[UR60][R12.64], R145 ;  /* 0x000000910c000986 */ /* 0x0005e6000c10193c */
[C---:B------:R-:W-:Y:S01]  /*e9790*/  IMAD.WIDE R20, R27.reuse, 0x4, R2 ;  /* 0x000000041b147825 */ /* 0x040fe200078e0202 */
[----:B------:R-:W-:Y:S03]  /*e97a0*/  @P3 STG.E desc[UR60][R10.64], R201 ;  /* 0x000000c90a003986 */ /* 0x000fe6000c10193c */
[----:B------:R-:W-:Y:S01]  /*e97b0*/  IMAD.WIDE R22, R27, 0x4, R4 ;  /* 0x000000041b167825 */ /* 0x000fe200078e0204 */
[----:B------:R-:W-:Y:S01]  /*e97c0*/  @P2 STG.E desc[UR60][R20.64], R197 ;  /* 0x000000c514002986 */ /* 0x000fe2000c10193c */
[----:B------:R-:W-:-:S03]  /*e97d0*/  ISETP.LT.AND P5, PT, R9, R14, !P5 ;  /* 0x0000000e0900720c */ /* 0x000fc60006fa1270 */
[----:B------:R1:W-:Y:S01]  /*e97e0*/  @P4 STG.E desc[UR60][R22.64], R17 ;  /* 0x0000001116004986 */ /* 0x0003e2000c10193c */
[----:B---3--:R-:W-:Y:S01]  /*e97f0*/  ISETP.GE.AND P1, PT, R29, R30, PT ;  /* 0x0000001e1d00720c */ /* 0x008fe20003f26270 */
[----:B------:R-:W-:-:S04]  /*e9800*/  IMAD.IADD R29, R27, 0x1, R0 ;  /* 0x000000011b1d7824 */ /* 0x000fc800078e0200 */
[C---:B------:R-:W-:Y:S01]  /*e9810*/  IMAD.WIDE R24, R29.reuse, 0x4, R2 ;  /* 0x000000041d187825 */ /* 0x040fe200078e0202 */
[----:B--2---:R-:W-:-:S04]  /*e9820*/  IADD3 R13, R29, R8, RZ ;  /* 0x000000081d0d7210 */ /* 0x004fc80007ffe0ff */
[----:B------:R2:W-:Y:S01]  /*e9830*/  @P6 STG.E desc[UR60][R24.64], R146 ;  /* 0x0000009218006986 */ /* 0x0005e2000c10193c */
[-C--:B------:R-:W-:Y:S01]  /*e9840*/  ISETP.LT.AND P6, PT, R7, R14.reuse, !P1 ;  /* 0x0000000e0700720c */ /* 0x080fe20004fc1270 */
[----:B----4-:R-:W-:Y:S01]  /*e9850*/  IMAD.IADD R15, R13, 0x1, R26 ;  /* 0x000000010d0f7824 */ /* 0x010fe200078e021a */
[----:B------:R-:W-:Y:S02]  /*e9860*/  ISETP.LT.AND P1, PT, R9, R14, !P1 ;  /* 0x0000000e0900720c */ /* 0x000fe40004f21270 */
[----:B------:R-:W-:-:S04]  /*e9870*/  ISETP.GE.AND P0, PT, R32, R30, PT ;  /* 0x0000001e2000720c */ /* 0x000fc80003f06270 */
[-C--:B------:R-:W-:Y:S02]  /*e9880*/  ISETP.LT.AND P4, PT, R7, R14.reuse, !P0 ;  /* 0x0000000e0700720c */ /* 0x080fe40004781270 */
[----:B------:R-:W-:Y:S02]  /*e9890*/  ISETP.LT.AND P0, PT, R9, R14, !P0 ;  /* 0x0000000e0900720c */ /* 0x000fe40004701270 */
[----:B------:R-:W-:-:S04]  /*e98a0*/  ISETP.GE.AND P3, PT, R31, R30, PT ;  /* 0x0000001e1f00720c */ /* 0x000fc80003f66270 */
[-C--:B------:R-:W-:Y:S02]  /*e98b0*/  ISETP.LT.AND P2, PT, R7, R14.reuse, !P3 ;  /* 0x0000000e0700720c */ /* 0x080fe40005f41270 */
[----:B------:R-:W-:Y:S01]  /*e98c0*/  ISETP.LT.AND P3, PT, R9, R14, !P3 ;  /* 0x0000000e0900720c */ /* 0x000fe20005f61270 */
[----:B------:R-:W-:Y:S01]  /*e98d0*/  IMAD.WIDE R6, R29, 0x4, R4 ;  /* 0x000000041d067825 */ /* 0x000fe200078e0204 */
[----:B-1----:R-:W-:-:S03]  /*e98e0*/  IADD3 R17, R15, R28, RZ ;  /* 0x0000001c0f117210 */ /* 0x002fc60007ffe0ff */
[C---:B------:R-:W-:Y:S01]  /*e98f0*/  IMAD.WIDE R8, R13.reuse, 0x4, R2 ;  /* 0x000000040d087825 */ /* 0x040fe200078e0202 */
[----:B------:R2:W-:Y:S03]  /*e9900*/  @P5 STG.E desc[UR60][R6.64], R202 ;  /* 0x000000ca06005986 */ /* 0x0005e6000c10193c */
[----:B------:R-:W-:Y:S01]  /*e9910*/  IMAD.WIDE R10, R13, 0x4, R4 ;  /* 0x000000040d0a7825 */ /* 0x000fe200078e0204 */
[----:B------:R2:W-:Y:S03]  /*e9920*/  @P6 STG.E desc[UR60][R8.64], R198 ;  /* 0x000000c608006986 */ /* 0x0005e6000c10193c */
[C---:B------:R-:W-:Y:S01]  /*e9930*/  IMAD.WIDE R12, R15.reuse, 0x4, R2 ;  /* 0x000000040f0c7825 */ /* 0x040fe200078e0202 */
[----:B------:R2:W-:Y:S03]  /*e9940*/  @P1 STG.E desc[UR60][R10.64], R18 ;  /* 0x000000120a001986 */ /* 0x0005e6000c10193c */
[----:B------:R-:W-:Y:S01]  /*e9950*/  IMAD.WIDE R14, R15, 0x4, R4 ;  /* 0x000000040f0e7825 */ /* 0x000fe200078e0204 */
[----:B------:R2:W-:Y:S03]  /*e9960*/  @P4 STG.E desc[UR60][R12.64], R147 ;  /* 0x000000930c004986 */ /* 0x0005e6000c10193c */
[C---:B------:R-:W-:Y:S01]  /*e9970*/  IMAD.WIDE R2, R17.reuse, 0x4, R2 ;  /* 0x0000000411027825 */ /* 0x040fe200078e0202 */
[----:B------:R2:W-:Y:S04]  /*e9980*/  @P0 STG.E desc[UR60][R14.64], R203 ;  /* 0x000000cb0e000986 */ /* 0x0005e8000c10193c */
[----:B------:R2:W-:Y:S01]  /*e9990*/  @P2 STG.E desc[UR60][R2.64], R199 ;  /* 0x000000c702002986 */ /* 0x0005e2000c10193c */
[----:B------:R-:W-:Y:S01]  /*e99a0*/  IMAD.WIDE R4, R17, 0x4, R4 ;  /* 0x0000000411047825 */ /* 0x000fe200078e0204 */
[----:B------:R-:W-:Y:S06]  /*e99b0*/  @!P3 EXIT ;  /* 0x000000000000b94d */ /* 0x000fec0003800000 */
[----:B------:R-:W-:Y:S01]  /*e99c0*/  STG.E desc[UR60][R4.64], R19 ;  /* 0x0000001304007986 */ /* 0x000fe2000c10193c */
[----:B------:R-:W-:Y:S05]  /*e99d0*/  EXIT ;  /* 0x000000000000794d */ /* 0x000fea0003800000 */
.L_x_2:
[----:B------:R-:W-:-:S00]  /*e99e0*/  BRA `(.L_x_2) ;  /* 0xfffffffc00fc7947 */ /* 0x000fc0000383ffff */
[----:B------:R-:W-:-:S00]  /*e99f0*/  NOP ;  /* 0x0000000000007918 */ /* 0x000fc00000000000 */
        /* <DEDUP_REMOVED lines=8> */
.L_x_3:


//--------------------- .nv.shared.matmul_kernel  --------------------------
	.section	.nv.shared.matmul_kernel,"aw",@nobits
	.sectionflags	@""
	.align	16
	.zero		1024


//--------------------- .nv.shared.reserved.0     --------------------------
	.section	.nv.shared.reserved.0,"aw",@nobits
	.weak		__nv_reservedSMEM_offset_0_alias
	.size		__nv_reservedSMEM_offset_0_alias, 0, 0
	.other		__nv_reservedSMEM_offset_0_alias,@"STO_CUDA_RESERVED_SHARED STV_DEFAULT"
__nv_reservedSMEM_offset_0_alias:
	.zero		0


//--------------------- .nv.constant0.matmul_kernel --------------------------
	.section	.nv.constant0.matmul_kernel,"a",@progbits
	.sectionflags	@""
	.align	4
.nv.constant0.matmul_kernel:
	.zero		608


//--------------------- SYMBOLS --------------------------

	.type		.nv.reservedSmem.offset0,@object
	.size		.nv.reservedSmem.offset0,0x4
